// Copyright (c) 2024, Jay Shah, Ganesh Bikshandi, Ying Zhang, Vijay Thakkar, Pradeep Ramani, Tri Dao.
// Splitting the different template instantiations to different files to speed up compilation.
// This file is auto-generated. See "generate_kernels.py"

#include "flash_fwd_launch_template.h"

#ifndef FLASHATTENTION_DISABLE_HDIM128
template void run_mha_fwd_<90, cutlass::half_t, 128, 128, false, true, true, true>(Flash_fwd_params &params, cudaStream_t stream);
#endif


// ===== COMPILED SASS (sm_90a) =====

	.target	sm_90a

	.elftype	@"ET_EXEC"


//--------------------- .note.nv.tkinfo           --------------------------
	.section	.note.nv.tkinfo,"",@"SHT_NOTE"
	.sectionflags	@"SHF_NOTE_NV_TKINFO"
	.tkinfo
        /*0018*/ 	.word	0x00000002
        /*0030*/ 	.string	""
        /*0030*/ 	.string	"ptxas"
        /*0030*/ 	.string	"Cuda compilation tools, release 13.0, V13.0.88"
        /*0030*/ 	.string	"Build cuda_13.0.r13.0/compiler.36424714_0"
        /*0030*/ 	.string	"-arch sm_90a -m 64 "



//--------------------- .note.nv.cuinfo           --------------------------
	.section	.note.nv.cuinfo,"",@"SHT_NOTE"
	.sectionflags	@"SHF_NOTE_NV_CUINFO"
        /*0018*/ 	.short	0x0002
        /*001a*/ 	.short	0x005a
        /*001c*/ 	.short	0x0082
	.zero		2


//--------------------- .nv.info                  --------------------------
	.section	.nv.info,"",@"SHT_CUDA_INFO"
	.align	4


	//----- nvinfo : EIATTR_REGCOUNT
	.align		4
        /*0000*/ 	.byte	0x04, 0x2f
        /*0002*/ 	.short	(.L_18 - .L_17)
	.align		4
.L_17:
        /*0004*/ 	.word	index@(_ZN7cutlass13device_kernelIN5flash11enable_sm90INS1_16FlashAttnFwdSm90INS1_25CollectiveMainloopFwdSm90ILi2EN4cute5tupleIJNS5_1CILi1EEES8_S8_EEENS6_IJNS7_ILi128EEESA_SA_EEELi128ENS_6half_tEfNS_4arch4Sm90ELb1ELb0ELb1ELb1ELb1ELb1ELb0ELb1ELb1ELb1ELb0ELb0EEENS1_21CollectiveEpilogueFwdISB_S9_SC_SE_Li256ELb1ELb1ELb0ELb0EEENS1_36VarlenDynamicPersistentTileSchedulerILi128ELi128ELi256ELi128ELb0ELb1ELb1ELb1ELb1ELb1EEEEEEEEEvNT_6ParamsE)
        /*0008*/ 	.word	0x000000a8


	//----- nvinfo : EIATTR_FRAME_SIZE
	.align		4
.L_18:
        /*000c*/ 	.byte	0x04, 0x11
        /*000e*/ 	.short	(.L_20 - .L_19)
	.align		4
.L_19:
        /*0010*/ 	.word	index@(_ZN7cutlass13device_kernelIN5flash11enable_sm90INS1_16FlashAttnFwdSm90INS1_25CollectiveMainloopFwdSm90ILi2EN4cute5tupleIJNS5_1CILi1EEES8_S8_EEENS6_IJNS7_ILi128EEESA_SA_EEELi128ENS_6half_tEfNS_4arch4Sm90ELb1ELb0ELb1ELb1ELb1ELb1ELb0ELb1ELb1ELb1ELb0ELb0EEENS1_21CollectiveEpilogueFwdISB_S9_SC_SE_Li256ELb1ELb1ELb0ELb0EEENS1_36VarlenDynamicPersistentTileSchedulerILi128ELi128ELi256ELi128ELb0ELb1ELb1ELb1ELb1ELb1EEEEEEEEEvNT_6ParamsE)
        /*0014*/ 	.word	0x00000028


	//----- nvinfo : EIATTR_REGCOUNT
	.align		4
.L_20:
        /*0018*/ 	.byte	0x04, 0x2f
        /*001a*/ 	.short	(.L_22 - .L_21)
	.align		4
.L_21:
        /*001c*/ 	.word	index@(_ZN7cutlass13device_kernelIN5flash11enable_sm90INS1_16FlashAttnFwdSm90INS1_25CollectiveMainloopFwdSm90ILi2EN4cute5tupleIJNS5_1CILi1EEES8_S8_EEENS6_IJNS7_ILi128EEESA_SA_EEELi128ENS_6half_tEfNS_4arch4Sm90ELb1ELb0ELb1ELb1ELb1ELb0ELb0ELb1ELb1ELb1ELb0ELb0EEENS1_21CollectiveEpilogueFwdISB_S9_SC_SE_Li256ELb1ELb1ELb0ELb0EEENS1_36VarlenDynamicPersistentTileSchedulerILi128ELi128ELi256ELi128ELb0ELb1ELb1ELb1ELb1ELb1EEEEEEEEEvNT_6ParamsE)
        /*0020*/ 	.word	0x000000a8


	//----- nvinfo : EIATTR_FRAME_SIZE
	.align		4
.L_22:
        /*0024*/ 	.byte	0x04, 0x11
        /*0026*/ 	.short	(.L_24 - .L_23)
	.align		4
.L_23:
        /*0028*/ 	.word	index@(_ZN7cutlass13device_kernelIN5flash11enable_sm90INS1_16FlashAttnFwdSm90INS1_25CollectiveMainloopFwdSm90ILi2EN4cute5tupleIJNS5_1CILi1EEES8_S8_EEENS6_IJNS7_ILi128EEESA_SA_EEELi128ENS_6half_tEfNS_4arch4Sm90ELb1ELb0ELb1ELb1ELb1ELb0ELb0ELb1ELb1ELb1ELb0ELb0EEENS1_21CollectiveEpilogueFwdISB_S9_SC_SE_Li256ELb1ELb1ELb0ELb0EEENS1_36VarlenDynamicPersistentTileSchedulerILi128ELi128ELi256ELi128ELb0ELb1ELb1ELb1ELb1ELb1EEEEEEEEEvNT_6ParamsE)
        /*002c*/ 	.word	0x00000020


	//----- nvinfo : EIATTR_REGCOUNT
	.align		4
.L_24:
        /*0030*/ 	.byte	0x04, 0x2f
        /*0032*/ 	.short	(.L_26 - .L_25)
	.align		4
.L_25:
        /*0034*/ 	.word	index@(_ZN7cutlass13device_kernelIN5flash11enable_sm90INS1_16FlashAttnFwdSm90INS1_25CollectiveMainloopFwdSm90ILi2EN4cute5tupleIJNS5_1CILi1EEES8_S8_EEENS6_IJNS7_ILi128EEESA_SA_EEELi128ENS_6half_tEfNS_4arch4Sm90ELb1ELb0ELb1ELb0ELb1ELb0ELb0ELb1ELb1ELb1ELb0ELb0EEENS1_21CollectiveEpilogueFwdISB_S9_SC_SE_Li256ELb0ELb1ELb0ELb0EEENS1_30DynamicPersistentTileSchedulerILi256ELi128ELb0ELb1ELb1EEEEEEEEEvNT_6ParamsE)
        /*0038*/ 	.word	0x000000a8


	//----- nvinfo : EIATTR_FRAME_SIZE
	.align		4
.L_26:
        /*003c*/ 	.byte	0x04, 0x11
        /*003e*/ 	.short	(.L_28 - .L_27)
	.align		4
.L_27:
        /*0040*/ 	.word	index@(_ZN7cutlass13device_kernelIN5flash11enable_sm90INS1_16FlashAttnFwdSm90INS1_25CollectiveMainloopFwdSm90ILi2EN4cute5tupleIJNS5_1CILi1EEES8_S8_EEENS6_IJNS7_ILi128EEESA_SA_EEELi128ENS_6half_tEfNS_4arch4Sm90ELb1ELb0ELb1ELb0ELb1ELb0ELb0ELb1ELb1ELb1ELb0ELb0EEENS1_21CollectiveEpilogueFwdISB_S9_SC_SE_Li256ELb0ELb1ELb0ELb0EEENS1_30DynamicPersistentTileSchedulerILi256ELi128ELb0ELb1ELb1EEEEEEEEEvNT_6ParamsE)
        /*0044*/ 	.word	0x00000000


	//----- nvinfo : EIATTR_REGCOUNT
	.align		4
.L_28:
        /*0048*/ 	.byte	0x04, 0x2f
        /*004a*/ 	.short	(.L_30 - .L_29)
	.align		4
.L_29:
        /*004c*/ 	.word	index@(_ZN7cutlass13device_kernelIN5flash11enable_sm90INS1_16FlashAttnFwdSm90INS1_25CollectiveMainloopFwdSm90ILi2EN4cute5tupleIJNS5_1CILi1EEES8_S8_EEENS6_IJNS7_ILi128EEESA_SA_EEELi128ENS_6half_tEfNS_4arch4Sm90ELb0ELb1ELb1ELb1ELb1ELb1ELb0ELb1ELb1ELb1ELb0ELb0EEENS1_21CollectiveEpilogueFwdISB_S9_SC_SE_Li256ELb1ELb1ELb0ELb0EEENS1_36VarlenDynamicPersistentTileSchedulerILi128ELi128ELi256ELi128ELb0ELb1ELb1ELb1ELb0ELb1EEEEEEEEEvNT_6ParamsE)
        /*0050*/ 	.word	0x000000a8


	//----- nvinfo : EIATTR_FRAME_SIZE
	.align		4
.L_30:
        /*0054*/ 	.byte	0x04, 0x11
        /*0056*/ 	.short	(.L_32 - .L_31)
	.align		4
.L_31:
        /*0058*/ 	.word	index@(_ZN7cutlass13device_kernelIN5flash11enable_sm90INS1_16FlashAttnFwdSm90INS1_25CollectiveMainloopFwdSm90ILi2EN4cute5tupleIJNS5_1CILi1EEES8_S8_EEENS6_IJNS7_ILi128EEESA_SA_EEELi128ENS_6half_tEfNS_4arch4Sm90ELb0ELb1ELb1ELb1ELb1ELb1ELb0ELb1ELb1ELb1ELb0ELb0EEENS1_21CollectiveEpilogueFwdISB_S9_SC_SE_Li256ELb1ELb1ELb0ELb0EEENS1_36VarlenDynamicPersistentTileSchedulerILi128ELi128ELi256ELi128ELb0ELb1ELb1ELb1ELb0ELb1EEEEEEEEEvNT_6ParamsE)
        /*005c*/ 	.word	0x00000030


	//----- nvinfo : EIATTR_REGCOUNT
	.align		4
.L_32:
        /*0060*/ 	.byte	0x04, 0x2f
        /*0062*/ 	.short	(.L_34 - .L_33)
	.align		4
.L_33:
        /*0064*/ 	.word	index@(_ZN7cutlass13device_kernelIN5flash11enable_sm90INS1_16FlashAttnFwdSm90INS1_25CollectiveMainloopFwdSm90ILi2EN4cute5tupleIJNS5_1CILi1EEES8_S8_EEENS6_IJNS7_ILi128EEESA_SA_EEELi128ENS_6half_tEfNS_4arch4Sm90ELb0ELb1ELb1ELb1ELb1ELb0ELb0ELb1ELb1ELb1ELb0ELb0EEENS1_21CollectiveEpilogueFwdISB_S9_SC_SE_Li256ELb1ELb1ELb0ELb0EEENS1_36VarlenDynamicPersistentTileSchedulerILi128ELi128ELi256ELi128ELb0ELb1ELb1ELb1ELb0ELb1EEEEEEEEEvNT_6ParamsE)
        /*0068*/ 	.word	0x000000a8


	//----- nvinfo : EIATTR_FRAME_SIZE
	.align		4
.L_34:
        /*006c*/ 	.byte	0x04, 0x11
        /*006e*/ 	.short	(.L_36 - .L_35)
	.align		4
.L_35:
        /*0070*/ 	.word	index@(_ZN7cutlass13device_kernelIN5flash11enable_sm90INS1_16FlashAttnFwdSm90INS1_25CollectiveMainloopFwdSm90ILi2EN4cute5tupleIJNS5_1CILi1EEES8_S8_EEENS6_IJNS7_ILi128EEESA_SA_EEELi128ENS_6half_tEfNS_4arch4Sm90ELb0ELb1ELb1ELb1ELb1ELb0ELb0ELb1ELb1ELb1ELb0ELb0EEENS1_21CollectiveEpilogueFwdISB_S9_SC_SE_Li256ELb1ELb1ELb0ELb0EEENS1_36VarlenDynamicPersistentTileSchedulerILi128ELi128ELi256ELi128ELb0ELb1ELb1ELb1ELb0ELb1EEEEEEEEEvNT_6ParamsE)
        /*0074*/ 	.word	0x00000020


	//----- nvinfo : EIATTR_REGCOUNT
	.align		4
.L_36:
        /*0078*/ 	.byte	0x04, 0x2f
        /*007a*/ 	.short	(.L_38 - .L_37)
	.align		4
.L_37:
        /*007c*/ 	.word	index@(_ZN7cutlass13device_kernelIN5flash11enable_sm90INS1_16FlashAttnFwdSm90INS1_25CollectiveMainloopFwdSm90ILi2EN4cute5tupleIJNS5_1CILi1EEES8_S8_EEENS6_IJNS7_ILi128EEESA_SA_EEELi128ENS_6half_tEfNS_4arch4Sm90ELb0ELb1ELb1ELb0ELb1ELb0ELb0ELb1ELb1ELb1ELb0ELb0EEENS1_21CollectiveEpilogueFwdISB_S9_SC_SE_Li256ELb0ELb1ELb0ELb0EEENS1_30DynamicPersistentTileSchedulerILi256ELi128ELb0ELb1ELb1EEEEEEEEEvNT_6ParamsE)
        /*0080*/ 	.word	0x000000a8


	//----- nvinfo : EIATTR_FRAME_SIZE
	.align		4
.L_38:
        /*0084*/ 	.byte	0x04, 0x11
        /*0086*/ 	.short	(.L_40 - .L_39)
	.align		4
.L_39:
        /*0088*/ 	.word	index@(_ZN7cutlass13device_kernelIN5flash11enable_sm90INS1_16FlashAttnFwdSm90INS1_25CollectiveMainloopFwdSm90ILi2EN4cute5tupleIJNS5_1CILi1EEES8_S8_EEENS6_IJNS7_ILi128EEESA_SA_EEELi128ENS_6half_tEfNS_4arch4Sm90ELb0ELb1ELb1ELb0ELb1ELb0ELb0ELb1ELb1ELb1ELb0ELb0EEENS1_21CollectiveEpilogueFwdISB_S9_SC_SE_Li256ELb0ELb1ELb0ELb0EEENS1_30DynamicPersistentTileSchedulerILi256ELi128ELb0ELb1ELb1EEEEEEEEEvNT_6ParamsE)
        /*008c*/ 	.word	0x00000000


	//----- nvinfo : EIATTR_REGCOUNT
	.align		4
.L_40:
        /*0090*/ 	.byte	0x04, 0x2f
        /*0092*/ 	.short	(.L_42 - .L_41)
	.align		4
.L_41:
        /*0094*/ 	.word	index@(_ZN7cutlass13device_kernelIN5flash11enable_sm90INS1_16FlashAttnFwdSm90INS1_25CollectiveMainloopFwdSm90ILi2EN4cute5tupleIJNS5_1CILi1EEES8_S8_EEENS6_IJNS7_ILi128EEESA_SA_EEELi128ENS_6half_tEfNS_4arch4Sm90ELb0ELb0ELb1ELb1ELb1ELb1ELb0ELb1ELb1ELb1ELb0ELb0EEENS1_21CollectiveEpilogueFwdISB_S9_SC_SE_Li256ELb1ELb1ELb0ELb0EEENS1_36VarlenDynamicPersistentTileSchedulerILi128ELi128ELi256ELi128ELb0ELb1ELb1ELb0ELb1ELb1EEEEEEEEEvNT_6ParamsE)
        /*0098*/ 	.word	0x000000a8


	//----- nvinfo : EIATTR_FRAME_SIZE
	.align		4
.L_42:
        /*009c*/ 	.byte	0x04, 0x11
        /*009e*/ 	.short	(.L_44 - .L_43)
	.align		4
.L_43:
        /*00a0*/ 	.word	index@(_ZN7cutlass13device_kernelIN5flash11enable_sm90INS1_16FlashAttnFwdSm90INS1_25CollectiveMainloopFwdSm90ILi2EN4cute5tupleIJNS5_1CILi1EEES8_S8_EEENS6_IJNS7_ILi128EEESA_SA_EEELi128ENS_6half_tEfNS_4arch4Sm90ELb0ELb0ELb1ELb1ELb1ELb1ELb0ELb1ELb1ELb1ELb0ELb0EEENS1_21CollectiveEpilogueFwdISB_S9_SC_SE_Li256ELb1ELb1ELb0ELb0EEENS1_36VarlenDynamicPersistentTileSchedulerILi128ELi128ELi256ELi128ELb0ELb1ELb1ELb0ELb1ELb1EEEEEEEEEvNT_6ParamsE)
        /*00a4*/ 	.word	0x00000030


	//----- nvinfo : EIATTR_REGCOUNT
	.align		4
.L_44:
        /*00a8*/ 	.byte	0x04, 0x2f
        /*00aa*/ 	.short	(.L_46 - .L_45)
	.align		4
.L_45:
        /*00ac*/ 	.word	index@(_ZN7cutlass13device_kernelIN5flash11enable_sm90INS1_16FlashAttnFwdSm90INS1_25CollectiveMainloopFwdSm90ILi2EN4cute5tupleIJNS5_1CILi1EEES8_S8_EEENS6_IJNS7_ILi128EEESA_SA_EEELi128ENS_6half_tEfNS_4arch4Sm90ELb0ELb0ELb1ELb1ELb1ELb0ELb0ELb1ELb1ELb1ELb0ELb0EEENS1_21CollectiveEpilogueFwdISB_S9_SC_SE_Li256ELb1ELb1ELb0ELb0EEENS1_36VarlenDynamicPersistentTileSchedulerILi128ELi128ELi256ELi128ELb0ELb1ELb1ELb0ELb1ELb1EEEEEEEEEvNT_6ParamsE)
        /*00b0*/ 	.word	0x000000a8


	//----- nvinfo : EIATTR_FRAME_SIZE
	.align		4
.L_46:
        /*00b4*/ 	.byte	0x04, 0x11
        /*00b6*/ 	.short	(.L_48 - .L_47)
	.align		4
.L_47:
        /*00b8*/ 	.word	index@(_ZN7cutlass13device_kernelIN5flash11enable_sm90INS1_16FlashAttnFwdSm90INS1_25CollectiveMainloopFwdSm90ILi2EN4cute5tupleIJNS5_1CILi1EEES8_S8_EEENS6_IJNS7_ILi128EEESA_SA_EEELi128ENS_6half_tEfNS_4arch4Sm90ELb0ELb0ELb1ELb1ELb1ELb0ELb0ELb1ELb1ELb1ELb0ELb0EEENS1_21CollectiveEpilogueFwdISB_S9_SC_SE_Li256ELb1ELb1ELb0ELb0EEENS1_36VarlenDynamicPersistentTileSchedulerILi128ELi128ELi256ELi128ELb0ELb1ELb1ELb0ELb1ELb1EEEEEEEEEvNT_6ParamsE)
        /*00bc*/ 	.word	0x00000020


	//----- nvinfo : EIATTR_REGCOUNT
	.align		4
.L_48:
        /*00c0*/ 	.byte	0x04, 0x2f
        /*00c2*/ 	.short	(.L_50 - .L_49)
	.align		4
.L_49:
        /*00c4*/ 	.word	index@(_ZN7cutlass13device_kernelIN5flash11enable_sm90INS1_16FlashAttnFwdSm90INS1_25CollectiveMainloopFwdSm90ILi2EN4cute5tupleIJNS5_1CILi1EEES8_S8_EEENS6_IJNS7_ILi128EEESA_SA_EEELi128ENS_6half_tEfNS_4arch4Sm90ELb0ELb0ELb1ELb0ELb1ELb0ELb0ELb1ELb1ELb1ELb0ELb0EEENS1_21CollectiveEpilogueFwdISB_S9_SC_SE_Li256ELb0ELb1ELb0ELb0EEENS1_29StaticPersistentTileSchedulerILb0EEEEEEEEEvNT_6ParamsE)
        /*00c8*/ 	.word	0x000000a8


	//----- nvinfo : EIATTR_FRAME_SIZE
	.align		4
.L_50:
        /*00cc*/ 	.byte	0x04, 0x11
        /*00ce*/ 	.short	(.L_52 - .L_51)
	.align		4
.L_51:
        /*00d0*/ 	.word	index@(_ZN7cutlass13device_kernelIN5flash11enable_sm90INS1_16FlashAttnFwdSm90INS1_25CollectiveMainloopFwdSm90ILi2EN4cute5tupleIJNS5_1CILi1EEES8_S8_EEENS6_IJNS7_ILi128EEESA_SA_EEELi128ENS_6half_tEfNS_4arch4Sm90ELb0ELb0ELb1ELb0ELb1ELb0ELb0ELb1ELb1ELb1ELb0ELb0EEENS1_21CollectiveEpilogueFwdISB_S9_SC_SE_Li256ELb0ELb1ELb0ELb0EEENS1_29StaticPersistentTileSchedulerILb0EEEEEEEEEvNT_6ParamsE)
        /*00d4*/ 	.word	0x00000000


	//----- nvinfo : EIATTR_MIN_STACK_SIZE
	.align		4
.L_52:
        /*00d8*/ 	.byte	0x04, 0x12
        /*00da*/ 	.short	(.L_54 - .L_53)
	.align		4
.L_53:
        /*00dc*/ 	.word	index@(_ZN7cutlass13device_kernelIN5flash11enable_sm90INS1_16FlashAttnFwdSm90INS1_25CollectiveMainloopFwdSm90ILi2EN4cute5tupleIJNS5_1CILi1EEES8_S8_EEENS6_IJNS7_ILi128EEESA_SA_EEELi128ENS_6half_tEfNS_4arch4Sm90ELb0ELb0ELb1ELb0ELb1ELb0ELb0ELb1ELb1ELb1ELb0ELb0EEENS1_21CollectiveEpilogueFwdISB_S9_SC_SE_Li256ELb0ELb1ELb0ELb0EEENS1_29StaticPersistentTileSchedulerILb0EEEEEEEEEvNT_6ParamsE)
        /*00e0*/ 	.word	0x00000000


	//----- nvinfo : EIATTR_MIN_STACK_SIZE
	.align		4
.L_54:
        /*00e4*/ 	.byte	0x04, 0x12
        /*00e6*/ 	.short	(.L_56 - .L_55)
	.align		4
.L_55:
        /*00e8*/ 	.word	index@(_ZN7cutlass13device_kernelIN5flash11enable_sm90INS1_16FlashAttnFwdSm90INS1_25CollectiveMainloopFwdSm90ILi2EN4cute5tupleIJNS5_1CILi1EEES8_S8_EEENS6_IJNS7_ILi128EEESA_SA_EEELi128ENS_6half_tEfNS_4arch4Sm90ELb0ELb0ELb1ELb1ELb1ELb0ELb0ELb1ELb1ELb1ELb0ELb0EEENS1_21CollectiveEpilogueFwdISB_S9_SC_SE_Li256ELb1ELb1ELb0ELb0EEENS1_36VarlenDynamicPersistentTileSchedulerILi128ELi128ELi256ELi128ELb0ELb1ELb1ELb0ELb1ELb1EEEEEEEEEvNT_6ParamsE)
        /*00ec*/ 	.word	0x00000020


	//----- nvinfo : EIATTR_MIN_STACK_SIZE
	.align		4
.L_56:
        /*00f0*/ 	.byte	0x04, 0x12
        /*00f2*/ 	.short	(.L_58 - .L_57)
	.align		4
.L_57:
        /*00f4*/ 	.word	index@(_ZN7cutlass13device_kernelIN5flash11enable_sm90INS1_16FlashAttnFwdSm90INS1_25CollectiveMainloopFwdSm90ILi2EN4cute5tupleIJNS5_1CILi1EEES8_S8_EEENS6_IJNS7_ILi128EEESA_SA_EEELi128ENS_6half_tEfNS_4arch4Sm90ELb0ELb0ELb1ELb1ELb1ELb1ELb0ELb1ELb1ELb1ELb0ELb0EEENS1_21CollectiveEpilogueFwdISB_S9_SC_SE_Li256ELb1ELb1ELb0ELb0EEENS1_36VarlenDynamicPersistentTileSchedulerILi128ELi128ELi256ELi128ELb0ELb1ELb1ELb0ELb1ELb1EEEEEEEEEvNT_6ParamsE)
        /*00f8*/ 	.word	0x00000030


	//----- nvinfo : EIATTR_MIN_STACK_SIZE
	.align		4
.L_58:
        /*00fc*/ 	.byte	0x04, 0x12
        /*00fe*/ 	.short	(.L_60 - .L_59)
	.align		4
.L_59:
        /*0100*/ 	.word	index@(_ZN7cutlass13device_kernelIN5flash11enable_sm90INS1_16FlashAttnFwdSm90INS1_25CollectiveMainloopFwdSm90ILi2EN4cute5tupleIJNS5_1CILi1EEES8_S8_EEENS6_IJNS7_ILi128EEESA_SA_EEELi128ENS_6half_tEfNS_4arch4Sm90ELb0ELb1ELb1ELb0ELb1ELb0ELb0ELb1ELb1ELb1ELb0ELb0EEENS1_21CollectiveEpilogueFwdISB_S9_SC_SE_Li256ELb0ELb1ELb0ELb0EEENS1_30DynamicPersistentTileSchedulerILi256ELi128ELb0ELb1ELb1EEEEEEEEEvNT_6ParamsE)
        /*0104*/ 	.word	0x00000000


	//----- nvinfo : EIATTR_MIN_STACK_SIZE
	.align		4
.L_60:
        /*0108*/ 	.byte	0x04, 0x12
        /*010a*/ 	.short	(.L_62 - .L_61)
	.align		4
.L_61:
        /*010c*/ 	.word	index@(_ZN7cutlass13device_kernelIN5flash11enable_sm90INS1_16FlashAttnFwdSm90INS1_25CollectiveMainloopFwdSm90ILi2EN4cute5tupleIJNS5_1CILi1EEES8_S8_EEENS6_IJNS7_ILi128EEESA_SA_EEELi128ENS_6half_tEfNS_4arch4Sm90ELb0ELb1ELb1ELb1ELb1ELb0ELb0ELb1ELb1ELb1ELb0ELb0EEENS1_21CollectiveEpilogueFwdISB_S9_SC_SE_Li256ELb1ELb1ELb0ELb0EEENS1_36VarlenDynamicPersistentTileSchedulerILi128ELi128ELi256ELi128ELb0ELb1ELb1ELb1ELb0ELb1EEEEEEEEEvNT_6ParamsE)
        /*0110*/ 	.word	0x00000020


	//----- nvinfo : EIATTR_MIN_STACK_SIZE
	.align		4
.L_62:
        /*0114*/ 	.byte	0x04, 0x12
        /*0116*/ 	.short	(.L_64 - .L_63)
	.align		4
.L_63:
        /*0118*/ 	.word	index@(_ZN7cutlass13device_kernelIN5flash11enable_sm90INS1_16FlashAttnFwdSm90INS1_25CollectiveMainloopFwdSm90ILi2EN4cute5tupleIJNS5_1CILi1EEES8_S8_EEENS6_IJNS7_ILi128EEESA_SA_EEELi128ENS_6half_tEfNS_4arch4Sm90ELb0ELb1ELb1ELb1ELb1ELb1ELb0ELb1ELb1ELb1ELb0ELb0EEENS1_21CollectiveEpilogueFwdISB_S9_SC_SE_Li256ELb1ELb1ELb0ELb0EEENS1_36VarlenDynamicPersistentTileSchedulerILi128ELi128ELi256ELi128ELb0ELb1ELb1ELb1ELb0ELb1EEEEEEEEEvNT_6ParamsE)
        /*011c*/ 	.word	0x00000030


	//----- nvinfo : EIATTR_MIN_STACK_SIZE
	.align		4
.L_64:
        /*0120*/ 	.byte	0x04, 0x12
        /*0122*/ 	.short	(.L_66 - .L_65)
	.align		4
.L_65:
        /*0124*/ 	.word	index@(_ZN7cutlass13device_kernelIN5flash11enable_sm90INS1_16FlashAttnFwdSm90INS1_25CollectiveMainloopFwdSm90ILi2EN4cute5tupleIJNS5_1CILi1EEES8_S8_EEENS6_IJNS7_ILi128EEESA_SA_EEELi128ENS_6half_tEfNS_4arch4Sm90ELb1ELb0ELb1ELb0ELb1ELb0ELb0ELb1ELb1ELb1ELb0ELb0EEENS1_21CollectiveEpilogueFwdISB_S9_SC_SE_Li256ELb0ELb1ELb0ELb0EEENS1_30DynamicPersistentTileSchedulerILi256ELi128ELb0ELb1ELb1EEEEEEEEEvNT_6ParamsE)
        /*0128*/ 	.word	0x00000000


	//----- nvinfo : EIATTR_MIN_STACK_SIZE
	.align		4
.L_66:
        /*012c*/ 	.byte	0x04, 0x12
        /*012e*/ 	.short	(.L_68 - .L_67)
	.align		4
.L_67:
        /*0130*/ 	.word	index@(_ZN7cutlass13device_kernelIN5flash11enable_sm90INS1_16FlashAttnFwdSm90INS1_25CollectiveMainloopFwdSm90ILi2EN4cute5tupleIJNS5_1CILi1EEES8_S8_EEENS6_IJNS7_ILi128EEESA_SA_EEELi128ENS_6half_tEfNS_4arch4Sm90ELb1ELb0ELb1ELb1ELb1ELb0ELb0ELb1ELb1ELb1ELb0ELb0EEENS1_21CollectiveEpilogueFwdISB_S9_SC_SE_Li256ELb1ELb1ELb0ELb0EEENS1_36VarlenDynamicPersistentTileSchedulerILi128ELi128ELi256ELi128ELb0ELb1ELb1ELb1ELb1ELb1EEEEEEEEEvNT_6ParamsE)
        /*0134*/ 	.word	0x00000020


	//----- nvinfo : EIATTR_MIN_STACK_SIZE
	.align		4
.L_68:
        /*0138*/ 	.byte	0x04, 0x12
        /*013a*/ 	.short	(.L_70 - .L_69)
	.align		4
.L_69:
        /*013c*/ 	.word	index@(_ZN7cutlass13device_kernelIN5flash11enable_sm90INS1_16FlashAttnFwdSm90INS1_25CollectiveMainloopFwdSm90ILi2EN4cute5tupleIJNS5_1CILi1EEES8_S8_EEENS6_IJNS7_ILi128EEESA_SA_EEELi128ENS_6half_tEfNS_4arch4Sm90ELb1ELb0ELb1ELb1ELb1ELb1ELb0ELb1ELb1ELb1ELb0ELb0EEENS1_21CollectiveEpilogueFwdISB_S9_SC_SE_Li256ELb1ELb1ELb0ELb0EEENS1_36VarlenDynamicPersistentTileSchedulerILi128ELi128ELi256ELi128ELb0ELb1ELb1ELb1ELb1ELb1EEEEEEEEEvNT_6ParamsE)
        /*0140*/ 	.word	0x00000028
.L_70:


//--------------------- .nv.compat                --------------------------
	.section	.nv.compat,"",@"SHT_CUDA_COMPAT_INFO"
	.align	4
        /*0000*/ 	.byte	0x02, 0x09, 0x01, 0x00, 0x02, 0x02, 0x04, 0x00, 0x02, 0x05, 0x05, 0x00, 0x03, 0x07, 0x01, 0x01
        /*0010*/ 	.byte	0x02, 0x03, 0x01, 0x00, 0x02, 0x06, 0x01, 0x00, 0x04, 0x0b, 0x08, 0x00, 0x00, 0x00, 0x00, 0x00
        /*0020*/ 	.byte	0x00, 0x00, 0x00, 0x00


//--------------------- .nv.info._ZN7cutlass13device_kernelIN5flash11enable_sm90INS1_16FlashAttnFwdSm90INS1_25CollectiveMainloopFwdSm90ILi2EN4cute5tupleIJNS5_1CILi1EEES8_S8_EEENS6_IJNS7_ILi128EEESA_SA_EEELi128ENS_6half_tEfNS_4arch4Sm90ELb0ELb0ELb1ELb0ELb1ELb0ELb0ELb1ELb1ELb1ELb0ELb0EEENS1_21CollectiveEpilogueFwdISB_S9_SC_SE_Li256ELb0ELb1ELb0ELb0EEENS1_29StaticPersistentTileSchedulerILb0EEEEEEEEEvNT_6ParamsE --------------------------
	.section	.nv.info._ZN7cutlass13device_kernelIN5flash11enable_sm90INS1_16FlashAttnFwdSm90INS1_25CollectiveMainloopFwdSm90ILi2EN4cute5tupleIJNS5_1CILi1EEES8_S8_EEENS6_IJNS7_ILi128EEESA_SA_EEELi128ENS_6half_tEfNS_4arch4Sm90ELb0ELb0ELb1ELb0ELb1ELb0ELb0ELb1ELb1ELb1ELb0ELb0EEENS1_21CollectiveEpilogueFwdISB_S9_SC_SE_Li256ELb0ELb1ELb0ELb0EEENS1_29StaticPersistentTileSchedulerILb0EEEEEEEEEvNT_6ParamsE,"",@"SHT_CUDA_INFO"
	.sectionflags	@""
	.align	4


	//----- nvinfo : EIATTR_CUDA_API_VERSION
	.align		4
        /*0000*/ 	.byte	0x04, 0x37
        /*0002*/ 	.short	(.L_72 - .L_71)
.L_71:
        /*0004*/ 	.word	0x00000082


	//----- nvinfo : EIATTR_KPARAM_INFO
	.align		4
.L_72:
        /*0008*/ 	.byte	0x04, 0x17
        /*000a*/ 	.short	(.L_74 - .L_73)
.L_73:
        /*000c*/ 	.word	0x00000000
        /*0010*/ 	.short	0x0000
        /*0012*/ 	.short	0x0070
        /*0014*/ 	.byte	0x00, 0xf0, 0x01, 0x28


	//----- nvinfo : EIATTR_SPARSE_MMA_MASK
	.align		4
.L_74:
        /*0018*/ 	.byte	0x03, 0x50
        /*001a*/ 	.short	0x0000


	//----- nvinfo : EIATTR_MAXREG_COUNT
	.align		4
        /*001c*/ 	.byte	0x03, 0x1b
        /*001e*/ 	.short	0x00a8


	//----- nvinfo : EIATTR_NUM_BARRIERS
	.align		4
        /*0020*/ 	.byte	0x02, 0x4c
        /*0022*/ 	.byte	0x10
	.zero		1


	//----- nvinfo : EIATTR_EXTERNS
	.align		4
        /*0024*/ 	.byte	0x04, 0x0f
        /*0026*/ 	.short	(.L_76 - .L_75)


	//   ....[0]....
	.align		4
.L_75:
        /*0028*/ 	.word	index@(__assertfail)


	//----- nvinfo : EIATTR_MERCURY_ISA_VERSION
	.align		4
.L_76:
        /*002c*/ 	.byte	0x03, 0x5f
        /*002e*/ 	.short	0x0101


	//----- nvinfo : EIATTR_INT_WARP_WIDE_INSTR_OFFSETS
	.align		4
        /*0030*/ 	.byte	0x04, 0x31
        /*0032*/ 	.short	(.L_78 - .L_77)


	//   ....[0]....
.L_77:
        /*0034*/ 	.word	0x000000b0


	//   ....[1]....
        /*0038*/ 	.word	0x000000c0


	//   ....[2]....
        /*003c*/ 	.word	0x00000160


	//----- nvinfo : EIATTR_COOP_GROUP_MASK_REGIDS
	.align		4
.L_78:
        /*0040*/ 	.byte	0x04, 0x29
        /*0042*/ 	.short	(.L_80 - .L_79)


	//   ....[0]....
.L_79:
        /*0044*/ 	.word	0xffffffff


	//   ....[1]....
        /*0048*/ 	.word	0xffffffff


	//   ....[2]....
        /*004c*/ 	.word	0xffffffff


	//   ....[3]....
        /*0050*/ 	.word	0xffffffff


	//   ....[4]....
        /*0054*/ 	.word	0xffffffff


	//   ....[5]....
        /*0058*/ 	.word	0xffffffff


	//   ....[6]....
        /*005c*/ 	.word	0xffffffff


	//   ....[7]....
        /*0060*/ 	.word	0xffffffff


	//   ....[8]....
        /*0064*/ 	.word	0xffffffff


	//   ....[9]....
        /*0068*/ 	.word	0xffffffff


	//   ....[10]....
        /*006c*/ 	.word	0xffffffff


	//   ....[11]....
        /*0070*/ 	.word	0xffffffff


	//   ....[12]....
        /*0074*/ 	.word	0xffffffff


	//   ....[13]....
        /*0078*/ 	.word	0xffffffff


	//   ....[14]....
        /*007c*/ 	.word	0xffffffff


	//   ....[15]....
        /*0080*/ 	.word	0xffffffff


	//   ....[16]....
        /*0084*/ 	.word	0xffffffff


	//   ....[17]....
        /*0088*/ 	.word	0xffffffff


	//   ....[18]....
        /*008c*/ 	.word	0xffffffff


	//   ....[19]....
        /*0090*/ 	.word	0xffffffff


	//   ....[20]....
        /*0094*/ 	.word	0xffffffff


	//   ....[21]....
        /*0098*/ 	.word	0xffffffff


	//   ....[22]....
        /*009c*/ 	.word	0xffffffff


	//   ....[23]....
        /*00a0*/ 	.word	0xffffffff


	//   ....[24]....
        /*00a4*/ 	.word	0xffffffff


	//   ....[25]....
        /*00a8*/ 	.word	0xffffffff


	//   ....[26]....
        /*00ac*/ 	.word	0xffffffff


	//   ....[27]....
        /*00b0*/ 	.word	0xffffffff


	//   ....[28]....
        /*00b4*/ 	.word	0xffffffff


	//   ....[29]....
        /*00b8*/ 	.word	0xffffffff


	//   ....[30]....
        /*00bc*/ 	.word	0xffffffff


	//   ....[31]....
        /*00c0*/ 	.word	0xffffffff


	//   ....[32]....
        /*00c4*/ 	.word	0xffffffff


	//   ....[33]....
        /*00c8*/ 	.word	0xffffffff


	//   ....[34]....
        /*00cc*/ 	.word	0xffffffff


	//   ....[35]....
        /*00d0*/ 	.word	0xffffffff


	//   ....[36]....
        /*00d4*/ 	.word	0xffffffff


	//   ....[37]....
        /*00d8*/ 	.word	0xffffffff


	//   ....[38]....
        /*00dc*/ 	.word	0xffffffff


	//   ....[39]....
        /*00e0*/ 	.word	0xffffffff


	//   ....[40]....
        /*00e4*/ 	.word	0xffffffff


	//   ....[41]....
        /*00e8*/ 	.word	0xffffffff


	//   ....[42]....
        /*00ec*/ 	.word	0xffffffff


	//   ....[43]....
        /*00f0*/ 	.word	0xffffffff


	//   ....[44]....
        /*00f4*/ 	.word	0xffffffff


	//   ....[45]....
        /*00f8*/ 	.word	0xffffffff


	//   ....[46]....
        /*00fc*/ 	.word	0xffffffff


	//   ....[47]....
        /*0100*/ 	.word	0xffffffff


	//   ....[48]....
        /*0104*/ 	.word	0xffffffff


	//   ....[49]....
        /*0108*/ 	.word	0xffffffff


	//   ....[50]....
        /*010c*/ 	.word	0xffffffff


	//   ....[51]....
        /*0110*/ 	.word	0xffffffff


	//   ....[52]....
        /*0114*/ 	.word	0xffffffff


	//   ....[53]....
        /*0118*/ 	.word	0xffffffff


	//   ....[54]....
        /*011c*/ 	.word	0xffffffff


	//   ....[55]....
        /*0120*/ 	.word	0xffffffff


	//   ....[56]....
        /*0124*/ 	.word	0xffffffff


	//   ....[57]....
        /*0128*/ 	.word	0xffffffff


	//   ....[58]....
        /*012c*/ 	.word	0xffffffff


	//   ....[59]....
        /*0130*/ 	.word	0xffffffff


	//   ....[60]....
        /*0134*/ 	.word	0xffffffff


	//   ....[61]....
        /*0138*/ 	.word	0xffffffff


	//   ....[62]....
        /*013c*/ 	.word	0xffffffff


	//   ....[63]....
        /*0140*/ 	.word	0xffffffff


	//   ....[64]....
        /*0144*/ 	.word	0xffffffff


	//   ....[65]....
        /*0148*/ 	.word	0xffffffff


	//   ....[66]....
        /*014c*/ 	.word	0xffffffff


	//   ....[67]....
        /*0150*/ 	.word	0xffffffff


	//   ....[68]....
        /*0154*/ 	.word	0xffffffff


	//   ....[69]....
        /*0158*/ 	.word	0xffffffff


	//   ....[70]....
        /*015c*/ 	.word	0xffffffff


	//   ....[71]....
        /*0160*/ 	.word	0xffffffff


	//   ....[72]....
        /*0164*/ 	.word	0xffffffff


	//   ....[73]....
        /*0168*/ 	.word	0xffffffff


	//   ....[74]....
        /*016c*/ 	.word	0xffffffff


	//   ....[75]....
        /*0170*/ 	.word	0xffffffff


	//   ....[76]....
        /*0174*/ 	.word	0xffffffff


	//   ....[77]....
        /*0178*/ 	.word	0xffffffff


	//   ....[78]....
        /*017c*/ 	.word	0xffffffff


	//   ....[79]....
        /*0180*/ 	.word	0xffffffff


	//   ....[80]....
        /*0184*/ 	.word	0xffffffff


	//   ....[81]....
        /*0188*/ 	.word	0xffffffff


	//   ....[82]....
        /*018c*/ 	.word	0xffffffff


	//   ....[83]....
        /*0190*/ 	.word	0xffffffff


	//   ....[84]....
        /*0194*/ 	.word	0xffffffff


	//   ....[85]....
        /*0198*/ 	.word	0xffffffff


	//   ....[86]....
        /*019c*/ 	.word	0xffffffff


	//   ....[87]....
        /*01a0*/ 	.word	0xffffffff


	//   ....[88]....
        /*01a4*/ 	.word	0xffffffff


	//   ....[89]....
        /*01a8*/ 	.word	0xffffffff


	//   ....[90]....
        /*01ac*/ 	.word	0xffffffff


	//   ....[91]....
        /*01b0*/ 	.word	0xffffffff


	//   ....[92]....
        /*01b4*/ 	.word	0xffffffff


	//   ....[93]....
        /*01b8*/ 	.word	0xffffffff


	//   ....[94]....
        /*01bc*/ 	.word	0xffffffff


	//   ....[95]....
        /*01c0*/ 	.word	0xffffffff


	//   ....[96]....
        /*01c4*/ 	.word	0xffffffff


	//   ....[97]....
        /*01c8*/ 	.word	0xffffffff


	//   ....[98]....
        /*01cc*/ 	.word	0xffffffff


	//   ....[99]....
        /*01d0*/ 	.word	0xffffffff


	//   ....[100]....
        /*01d4*/ 	.word	0xffffffff


	//   ....[101]....
        /*01d8*/ 	.word	0xffffffff


	//   ....[102]....
        /*01dc*/ 	.word	0xffffffff


	//   ....[103]....
        /*01e0*/ 	.word	0xffffffff


	//   ....[104]....
        /*01e4*/ 	.word	0xffffffff


	//   ....[105]....
        /*01e8*/ 	.word	0xffffffff


	//   ....[106]....
        /*01ec*/ 	.word	0xffffffff


	//   ....[107]....
        /*01f0*/ 	.word	0xffffffff


	//   ....[108]....
        /*01f4*/ 	.word	0xffffffff


	//   ....[109]....
        /*01f8*/ 	.word	0xffffffff


	//   ....[110]....
        /*01fc*/ 	.word	0xffffffff


	//   ....[111]....
        /*0200*/ 	.word	0xffffffff


	//   ....[112]....
        /*0204*/ 	.word	0x0500000f


	//   ....[113]....
        /*0208*/ 	.word	0x0500000f


	//   ....[114]....
        /*020c*/ 	.word	0x0500000f


	//   ....[115]....
        /*0210*/ 	.word	0x0500000f


	//   ....[116]....
        /*0214*/ 	.word	0x0500000f


	//   ....[117]....
        /*0218*/ 	.word	0x0500000f


	//   ....[118]....
        /*021c*/ 	.word	0x0500000f


	//   ....[119]....
        /*0220*/ 	.word	0x0500000f


	//   ....[120]....
        /*0224*/ 	.word	0x0500000f


	//   ....[121]....
        /*0228*/ 	.word	0x0500000f


	//   ....[122]....
        /*022c*/ 	.word	0x0500000f


	//   ....[123]....
        /*0230*/ 	.word	0x0500000f


	//   ....[124]....
        /*0234*/ 	.word	0x0500000f


	//   ....[125]....
        /*0238*/ 	.word	0x0500000f


	//   ....[126]....
        /*023c*/ 	.word	0x0500000f


	//   ....[127]....
        /*0240*/ 	.word	0x0500000f


	//   ....[128]....
        /*0244*/ 	.word	0x0500000f


	//   ....[129]....
        /*0248*/ 	.word	0x0500000f


	//   ....[130]....
        /*024c*/ 	.word	0x0500000f


	//   ....[131]....
        /*0250*/ 	.word	0x0500000f


	//   ....[132]....
        /*0254*/ 	.word	0x0500000f


	//   ....[133]....
        /*0258*/ 	.word	0x0500000f


	//   ....[134]....
        /*025c*/ 	.word	0x0500000f


	//   ....[135]....
        /*0260*/ 	.word	0x0500000f


	//   ....[136]....
        /*0264*/ 	.word	0x0500000f


	//   ....[137]....
        /*0268*/ 	.word	0x0500000f


	//   ....[138]....
        /*026c*/ 	.word	0x0500000f


	//   ....[139]....
        /*0270*/ 	.word	0x0500000f


	//   ....[140]....
        /*0274*/ 	.word	0x0500000f


	//   ....[141]....
        /*0278*/ 	.word	0x0500000f


	//   ....[142]....
        /*027c*/ 	.word	0x0500000f


	//   ....[143]....
        /*0280*/ 	.word	0x0500000f


	//   ....[144]....
        /*0284*/ 	.word	0x0500000f


	//   ....[145]....
        /*0288*/ 	.word	0x0500000f


	//   ....[146]....
        /*028c*/ 	.word	0x0500000f


	//   ....[147]....
        /*0290*/ 	.word	0x0500000f


	//   ....[148]....
        /*0294*/ 	.word	0x0500000f


	//   ....[149]....
        /*0298*/ 	.word	0x0500000f


	//   ....[150]....
        /*029c*/ 	.word	0x0500000f


	//   ....[151]....
        /*02a0*/ 	.word	0x0500000f


	//   ....[152]....
        /*02a4*/ 	.word	0x0500000f


	//   ....[153]....
        /*02a8*/ 	.word	0x0500000f


	//   ....[154]....
        /*02ac*/ 	.word	0x0500000f


	//   ....[155]....
        /*02b0*/ 	.word	0x0500000f


	//   ....[156]....
        /*02b4*/ 	.word	0x0500000f


	//   ....[157]....
        /*02b8*/ 	.word	0x0500000f


	//   ....[158]....
        /*02bc*/ 	.word	0x0500000f


	//   ....[159]....
        /*02c0*/ 	.word	0x0500000f


	//   ....[160]....
        /*02c4*/ 	.word	0x0500000f


	//   ....[161]....
        /*02c8*/ 	.word	0x0500000f


	//   ....[162]....
        /*02cc*/ 	.word	0x0500000f


	//   ....[163]....
        /*02d0*/ 	.word	0x0500000f


	//   ....[164]....
        /*02d4*/ 	.word	0x0500000f


	//   ....[165]....
        /*02d8*/ 	.word	0x0500000f


	//   ....[166]....
        /*02dc*/ 	.word	0x0500000f


	//   ....[167]....
        /*02e0*/ 	.word	0x0500000f


	//   ....[168]....
        /*02e4*/ 	.word	0x0500000f


	//   ....[169]....
        /*02e8*/ 	.word	0x0500000f


	//   ....[170]....
        /*02ec*/ 	.word	0x0500000f


	//   ....[171]....
        /*02f0*/ 	.word	0x0500000f


	//   ....[172]....
        /*02f4*/ 	.word	0x0500000f


	//   ....[173]....
        /*02f8*/ 	.word	0x0500000f


	//   ....[174]....
        /*02fc*/ 	.word	0x0500000f


	//   ....[175]....
        /*0300*/ 	.word	0x0500000f


	//   ....[176]....
        /*0304*/ 	.word	0x0500000f


	//   ....[177]....
        /*0308*/ 	.word	0x0500000f


	//   ....[178]....
        /*030c*/ 	.word	0x0500000f


	//   ....[179]....
        /*0310*/ 	.word	0x0500000f


	//   ....[180]....
        /*0314*/ 	.word	0x0500000f


	//   ....[181]....
        /*0318*/ 	.word	0x0500000f


	//   ....[182]....
        /*031c*/ 	.word	0x0500000f


	//   ....[183]....
        /*0320*/ 	.word	0x0500000f


	//   ....[184]....
        /*0324*/ 	.word	0x0500000f


	//   ....[185]....
        /*0328*/ 	.word	0x0500000f


	//   ....[186]....
        /*032c*/ 	.word	0x0500000f


	//   ....[187]....
        /*0330*/ 	.word	0x0500000f


	//   ....[188]....
        /*0334*/ 	.word	0x0500000f


	//   ....[189]....
        /*0338*/ 	.word	0x0500000f


	//   ....[190]....
        /*033c*/ 	.word	0x0500000f


	//   ....[191]....
        /*0340*/ 	.word	0x0500000f


	//   ....[192]....
        /*0344*/ 	.word	0x0500000f


	//   ....[193]....
        /*0348*/ 	.word	0x0500000f


	//----- nvinfo : EIATTR_COOP_GROUP_INSTR_OFFSETS
	.align		4
.L_80:
        /*034c*/ 	.byte	0x04, 0x28
        /*034e*/ 	.short	(.L_82 - .L_81)


	//   ....[0]....
.L_81:
        /*0350*/ 	.word	0x00000060


	//   ....[1]....
        /*0354*/ 	.word	0x000000a0


	//   ....[2]....
        /*0358*/ 	.word	0x000002c0


	//   ....[3]....
        /*035c*/ 	.word	0x00000420


	//   ....[4]....
        /*0360*/ 	.word	0x00000540


	//   ....[5]....
        /*0364*/ 	.word	0x000006a0


	//   ....[6]....
        /*0368*/ 	.word	0x00000cb0


	//   ....[7]....
        /*036c*/ 	.word	0x00002790


	//   ....[8]....
        /*0370*/ 	.word	0x000027f0


	//   ....[9]....
        /*0374*/ 	.word	0x00002e70


	//   ....[10]....
        /*0378*/ 	.word	0x00002ed0


	//   ....[11]....
        /*037c*/ 	.word	0x00005130


	//   ....[12]....
        /*0380*/ 	.word	0x00005160


	//   ....[13]....
        /*0384*/ 	.word	0x00005180


	//   ....[14]....
        /*0388*/ 	.word	0x000051a0


	//   ....[15]....
        /*038c*/ 	.word	0x00006620


	//   ....[16]....
        /*0390*/ 	.word	0x00006650


	//   ....[17]....
        /*0394*/ 	.word	0x00006710


	//   ....[18]....
        /*0398*/ 	.word	0x00006720


	//   ....[19]....
        /*039c*/ 	.word	0x00007780


	//   ....[20]....
        /*03a0*/ 	.word	0x000077e0


	//   ....[21]....
        /*03a4*/ 	.word	0x00007840


	//   ....[22]....
        /*03a8*/ 	.word	0x000078b0


	//   ....[23]....
        /*03ac*/ 	.word	0x00007e30


	//   ....[24]....
        /*03b0*/ 	.word	0x00007e70


	//   ....[25]....
        /*03b4*/ 	.word	0x00007f40


	//   ....[26]....
        /*03b8*/ 	.word	0x00007f60


	//   ....[27]....
        /*03bc*/ 	.word	0x00008010


	//   ....[28]....
        /*03c0*/ 	.word	0x00008030


	//   ....[29]....
        /*03c4*/ 	.word	0x000080f0


	//   ....[30]....
        /*03c8*/ 	.word	0x00008130


	//   ....[31]....
        /*03cc*/ 	.word	0x000090f0


	//   ....[32]....
        /*03d0*/ 	.word	0x00009110


	//   ....[33]....
        /*03d4*/ 	.word	0x00009120


	//   ....[34]....
        /*03d8*/ 	.word	0x00009170


	//   ....[35]....
        /*03dc*/ 	.word	0x000091b0


	//   ....[36]....
        /*03e0*/ 	.word	0x00009200


	//   ....[37]....
        /*03e4*/ 	.word	0x00009290


	//   ....[38]....
        /*03e8*/ 	.word	0x000092b0


	//   ....[39]....
        /*03ec*/ 	.word	0x00009330


	//   ....[40]....
        /*03f0*/ 	.word	0x00009350


	//   ....[41]....
        /*03f4*/ 	.word	0x000093d0


	//   ....[42]....
        /*03f8*/ 	.word	0x000093f0


	//   ....[43]....
        /*03fc*/ 	.word	0x00009470


	//   ....[44]....
        /*0400*/ 	.word	0x00009490


	//   ....[45]....
        /*0404*/ 	.word	0x00009510


	//   ....[46]....
        /*0408*/ 	.word	0x00009530


	//   ....[47]....
        /*040c*/ 	.word	0x00009b30


	//   ....[48]....
        /*0410*/ 	.word	0x00009b50


	//   ....[49]....
        /*0414*/ 	.word	0x00009b70


	//   ....[50]....
        /*0418*/ 	.word	0x00009bc0


	//   ....[51]....
        /*041c*/ 	.word	0x00009c30


	//   ....[52]....
        /*0420*/ 	.word	0x00009c50


	//   ....[53]....
        /*0424*/ 	.word	0x00009cd0


	//   ....[54]....
        /*0428*/ 	.word	0x00009cf0


	//   ....[55]....
        /*042c*/ 	.word	0x00009d70


	//   ....[56]....
        /*0430*/ 	.word	0x00009d90


	//   ....[57]....
        /*0434*/ 	.word	0x00009e10


	//   ....[58]....
        /*0438*/ 	.word	0x00009e30


	//   ....[59]....
        /*043c*/ 	.word	0x00009eb0


	//   ....[60]....
        /*0440*/ 	.word	0x00009ed0


	//   ....[61]....
        /*0444*/ 	.word	0x00009f50


	//   ....[62]....
        /*0448*/ 	.word	0x00009f70


	//   ....[63]....
        /*044c*/ 	.word	0x0000a5a0


	//   ....[64]....
        /*0450*/ 	.word	0x0000a5d0


	//   ....[65]....
        /*0454*/ 	.word	0x0000a5f0


	//   ....[66]....
        /*0458*/ 	.word	0x0000a630


	//   ....[67]....
        /*045c*/ 	.word	0x0000a650


	//   ....[68]....
        /*0460*/ 	.word	0x0000a690


	//   ....[69]....
        /*0464*/ 	.word	0x0000a6b0


	//   ....[70]....
        /*0468*/ 	.word	0x0000a6f0


	//   ....[71]....
        /*046c*/ 	.word	0x0000a710


	//   ....[72]....
        /*0470*/ 	.word	0x0000a750


	//   ....[73]....
        /*0474*/ 	.word	0x0000a770


	//   ....[74]....
        /*0478*/ 	.word	0x0000a7b0


	//   ....[75]....
        /*047c*/ 	.word	0x0000a7d0


	//   ....[76]....
        /*0480*/ 	.word	0x0000a810


	//   ....[77]....
        /*0484*/ 	.word	0x0000a830


	//   ....[78]....
        /*0488*/ 	.word	0x0000a840


	//   ....[79]....
        /*048c*/ 	.word	0x0000aad0


	//   ....[80]....
        /*0490*/ 	.word	0x0000aaf0


	//   ....[81]....
        /*0494*/ 	.word	0x0000ab10


	//   ....[82]....
        /*0498*/ 	.word	0x0000ab70


	//   ....[83]....
        /*049c*/ 	.word	0x0000ab90


	//   ....[84]....
        /*04a0*/ 	.word	0x0000abf0


	//   ....[85]....
        /*04a4*/ 	.word	0x0000ac10


	//   ....[86]....
        /*04a8*/ 	.word	0x0000ac70


	//   ....[87]....
        /*04ac*/ 	.word	0x0000ac90


	//   ....[88]....
        /*04b0*/ 	.word	0x0000acf0


	//   ....[89]....
        /*04b4*/ 	.word	0x0000ad10


	//   ....[90]....
        /*04b8*/ 	.word	0x0000ad70


	//   ....[91]....
        /*04bc*/ 	.word	0x0000ad90


	//   ....[92]....
        /*04c0*/ 	.word	0x0000adf0


	//   ....[93]....
        /*04c4*/ 	.word	0x0000ae10


	//   ....[94]....
        /*04c8*/ 	.word	0x0000ae20


	//   ....[95]....
        /*04cc*/ 	.word	0x0000b2a0


	//   ....[96]....
        /*04d0*/ 	.word	0x0000b2c0


	//   ....[97]....
        /*04d4*/ 	.word	0x0000b2e0


	//   ....[98]....
        /*04d8*/ 	.word	0x0000b320


	//   ....[99]....
        /*04dc*/ 	.word	0x0000b370


	//   ....[100]....
        /*04e0*/ 	.word	0x0000b3a0


	//   ....[101]....
        /*04e4*/ 	.word	0x0000b3f0


	//   ....[102]....
        /*04e8*/ 	.word	0x0000b420


	//   ....[103]....
        /*04ec*/ 	.word	0x0000b470


	//   ....[104]....
        /*04f0*/ 	.word	0x0000b4a0


	//   ....[105]....
        /*04f4*/ 	.word	0x0000b4f0


	//   ....[106]....
        /*04f8*/ 	.word	0x0000b520


	//   ....[107]....
        /*04fc*/ 	.word	0x0000b570


	//   ....[108]....
        /*0500*/ 	.word	0x0000b5a0


	//   ....[109]....
        /*0504*/ 	.word	0x0000b5f0


	//   ....[110]....
        /*0508*/ 	.word	0x0000b620


	//   ....[111]....
        /*050c*/ 	.word	0x0000b950


	//   ....[112]....
        /*0510*/ 	.word	0x0000be30


	//   ....[113]....
        /*0514*/ 	.word	0x0000bf20


	//   ....[114]....
        /*0518*/ 	.word	0x0000bfc0


	//   ....[115]....
        /*051c*/ 	.word	0x0000c050


	//   ....[116]....
        /*0520*/ 	.word	0x0000c110


	//   ....[117]....
        /*0524*/ 	.word	0x0000c190


	//   ....[118]....
        /*0528*/ 	.word	0x0000c250


	//   ....[119]....
        /*052c*/ 	.word	0x0000c2e0


	//   ....[120]....
        /*0530*/ 	.word	0x0000c3b0


	//   ....[121]....
        /*0534*/ 	.word	0x0000c420


	//   ....[122]....
        /*0538*/ 	.word	0x0000c4f0


	//   ....[123]....
        /*053c*/ 	.word	0x0000c580


	//   ....[124]....
        /*0540*/ 	.word	0x0000c640


	//   ....[125]....
        /*0544*/ 	.word	0x0000c6d0


	//   ....[126]....
        /*0548*/ 	.word	0x0000c7a0


	//   ....[127]....
        /*054c*/ 	.word	0x0000c810


	//   ....[128]....
        /*0550*/ 	.word	0x0000c8d0


	//   ....[129]....
        /*0554*/ 	.word	0x0000c960


	//   ....[130]....
        /*0558*/ 	.word	0x0000c9d0


	//   ....[131]....
        /*055c*/ 	.word	0x0000ca50


	//   ....[132]....
        /*0560*/ 	.word	0x0000cb00


	//   ....[133]....
        /*0564*/ 	.word	0x0000cb70


	//   ....[134]....
        /*0568*/ 	.word	0x0000cc50


	//   ....[135]....
        /*056c*/ 	.word	0x0000cce0


	//   ....[136]....
        /*0570*/ 	.word	0x0000cda0


	//   ....[137]....
        /*0574*/ 	.word	0x0000ce20


	//   ....[138]....
        /*0578*/ 	.word	0x0000cef0


	//   ....[139]....
        /*057c*/ 	.word	0x0000cf60


	//   ....[140]....
        /*0580*/ 	.word	0x0000d040


	//   ....[141]....
        /*0584*/ 	.word	0x0000d0d0


	//   ....[142]....
        /*0588*/ 	.word	0x0000d190


	//   ....[143]....
        /*058c*/ 	.word	0x0000d210


	//   ....[144]....
        /*0590*/ 	.word	0x0000d2c0


	//   ....[145]....
        /*0594*/ 	.word	0x0000d400


	//   ....[146]....
        /*0598*/ 	.word	0x0000d4b0


	//   ....[147]....
        /*059c*/ 	.word	0x0000d510


	//   ....[148]....
        /*05a0*/ 	.word	0x0000d5c0


	//   ....[149]....
        /*05a4*/ 	.word	0x0000d620


	//   ....[150]....
        /*05a8*/ 	.word	0x0000d6d0


	//   ....[151]....
        /*05ac*/ 	.word	0x0000d730


	//   ....[152]....
        /*05b0*/ 	.word	0x0000d7e0


	//   ....[153]....
        /*05b4*/ 	.word	0x0000d840


	//   ....[154]....
        /*05b8*/ 	.word	0x0000d8f0


	//   ....[155]....
        /*05bc*/ 	.word	0x0000d950


	//   ....[156]....
        /*05c0*/ 	.word	0x0000da00


	//   ....[157]....
        /*05c4*/ 	.word	0x0000da60


	//   ....[158]....
        /*05c8*/ 	.word	0x0000db10


	//   ....[159]....
        /*05cc*/ 	.word	0x0000db70


	//   ....[160]....
        /*05d0*/ 	.word	0x0000dc20


	//   ....[161]....
        /*05d4*/ 	.word	0x0000dd00


	//   ....[162]....
        /*05d8*/ 	.word	0x0000dda0


	//   ....[163]....
        /*05dc*/ 	.word	0x0000de00


	//   ....[164]....
        /*05e0*/ 	.word	0x0000ded0


	//   ....[165]....
        /*05e4*/ 	.word	0x0000df30


	//   ....[166]....
        /*05e8*/ 	.word	0x0000e000


	//   ....[167]....
        /*05ec*/ 	.word	0x0000e060


	//   ....[168]....
        /*05f0*/ 	.word	0x0000e130


	//   ....[169]....
        /*05f4*/ 	.word	0x0000e190


	//   ....[170]....
        /*05f8*/ 	.word	0x0000e260


	//   ....[171]....
        /*05fc*/ 	.word	0x0000e2c0


	//   ....[172]....
        /*0600*/ 	.word	0x0000e390


	//   ....[173]....
        /*0604*/ 	.word	0x0000e3f0


	//   ....[174]....
        /*0608*/ 	.word	0x0000e4c0


	//   ....[175]....
        /*060c*/ 	.word	0x0000e520


	//   ....[176]....
        /*0610*/ 	.word	0x0000e5e0


	//   ....[177]....
        /*0614*/ 	.word	0x0000e700


	//   ....[178]....
        /*0618*/ 	.word	0x0000e7a0


	//   ....[179]....
        /*061c*/ 	.word	0x0000e800


	//   ....[180]....
        /*0620*/ 	.word	0x0000e8d0


	//   ....[181]....
        /*0624*/ 	.word	0x0000e970


	//   ....[182]....
        /*0628*/ 	.word	0x0000ea30


	//   ....[183]....
        /*062c*/ 	.word	0x0000ead0


	//   ....[184]....
        /*0630*/ 	.word	0x0000eb90


	//   ....[185]....
        /*0634*/ 	.word	0x0000ec30


	//   ....[186]....
        /*0638*/ 	.word	0x0000ecf0


	//   ....[187]....
        /*063c*/ 	.word	0x0000ed90


	//   ....[188]....
        /*0640*/ 	.word	0x0000ee50


	//   ....[189]....
        /*0644*/ 	.word	0x0000eef0


	//   ....[190]....
        /*0648*/ 	.word	0x0000efb0


	//   ....[191]....
        /*064c*/ 	.word	0x0000f050


	//   ....[192]....
        /*0650*/ 	.word	0x0000f110


	//   ....[193]....
        /*0654*/ 	.word	0x0000f260


	//----- nvinfo : EIATTR_REG_RECONFIG
	.align		4
.L_82:
        /*0658*/ 	.byte	0x01, 0x54
	.zero		2


	//----- nvinfo : EIATTR_SYSCALL_OFFSETS
	.align		4
        /*065c*/ 	.byte	0x04, 0x46
        /*065e*/ 	.short	(.L_84 - .L_83)


	//   ....[0]....
.L_83:
        /*0660*/ 	.word	0x00001010


	//   ....[1]....
        /*0664*/ 	.word	0x000088d0


	//   ....[2]....
        /*0668*/ 	.word	0x00008a10


	//   ....[3]....
        /*066c*/ 	.word	0x00008b00


	//   ....[4]....
        /*0670*/ 	.word	0x00009820


	//----- nvinfo : EIATTR_MBARRIER_INSTR_OFFSETS
	.align		4
.L_84:
        /*0674*/ 	.byte	0x04, 0x39
        /*0676*/ 	.short	(.L_86 - .L_85)


	//   ....[0]....
.L_85:
        /*0678*/ 	.word	0x00000170
        /*067c*/ 	.word	0x000000ff
        /*0680*/ 	.word	0x00028800
        /*0684*/ 	.short	0x0100
        /*0686*/ 	.byte	0x08
	.zero		1


	//   ....[1]....
        /*0688*/ 	.word	0x00000180
        /*068c*/ 	.word	0x000000ff
        /*0690*/ 	.word	0x00028820
        /*0694*/ 	.short	0x0100
        /*0696*/ 	.byte	0x08
	.zero		1


	//   ....[2]....
        /*0698*/ 	.word	0x00000270
        /*069c*/ 	.word	0x000000ff
        /*06a0*/ 	.word	0x00028830
        /*06a4*/ 	.short	0x0100
        /*06a6*/ 	.byte	0x08
	.zero		1


	//   ....[3]....
        /*06a8*/ 	.word	0x00000280
        /*06ac*/ 	.word	0x000000ff
        /*06b0*/ 	.word	0x00028840
        /*06b4*/ 	.short	0x0100
        /*06b6*/ 	.byte	0x08
	.zero		1


	//   ....[4]....
        /*06b8*/ 	.word	0x00000290
        /*06bc*/ 	.word	0x000000ff
        /*06c0*/ 	.word	0x00028838
        /*06c4*/ 	.short	0x0100
        /*06c6*/ 	.byte	0x08
	.zero		1


	//   ....[5]....
        /*06c8*/ 	.word	0x000002a0
        /*06cc*/ 	.word	0x000000ff
        /*06d0*/ 	.word	0x00028848
        /*06d4*/ 	.short	0x0100
        /*06d6*/ 	.byte	0x08
	.zero		1


	//   ....[6]....
        /*06d8*/ 	.word	0x000003d0
        /*06dc*/ 	.word	0x000000ff
        /*06e0*/ 	.word	0x00028850
        /*06e4*/ 	.short	0x0100
        /*06e6*/ 	.byte	0x08
	.zero		1


	//   ....[7]....
        /*06e8*/ 	.word	0x000003e0
        /*06ec*/ 	.word	0x000000ff
        /*06f0*/ 	.word	0x00028860
        /*06f4*/ 	.short	0x0100
        /*06f6*/ 	.byte	0x08
	.zero		1


	//   ....[8]....
        /*06f8*/ 	.word	0x000003f0
        /*06fc*/ 	.word	0x000000ff
        /*0700*/ 	.word	0x00028858
        /*0704*/ 	.short	0x0100
        /*0706*/ 	.byte	0x08
	.zero		1


	//   ....[9]....
        /*0708*/ 	.word	0x00000400
        /*070c*/ 	.word	0x000000ff
        /*0710*/ 	.word	0x00028868
        /*0714*/ 	.short	0x0100
        /*0716*/ 	.byte	0x08
	.zero		1


	//   ....[10]....
        /*0718*/ 	.word	0x000004f0
        /*071c*/ 	.word	0x000000ff
        /*0720*/ 	.word	0x00028870
        /*0724*/ 	.short	0x0100
        /*0726*/ 	.byte	0x06
	.zero		1


	//   ....[11]....
        /*0728*/ 	.word	0x00000500
        /*072c*/ 	.word	0x000000ff
        /*0730*/ 	.word	0x00028880
        /*0734*/ 	.short	0x0100
        /*0736*/ 	.byte	0x06
	.zero		1


	//   ....[12]....
        /*0738*/ 	.word	0x00000510
        /*073c*/ 	.word	0x000000ff
        /*0740*/ 	.word	0x00028878
        /*0744*/ 	.short	0x0100
        /*0746*/ 	.byte	0x06
	.zero		1


	//   ....[13]....
        /*0748*/ 	.word	0x00000520
        /*074c*/ 	.word	0x000000ff
        /*0750*/ 	.word	0x00028888
        /*0754*/ 	.short	0x0100
        /*0756*/ 	.byte	0x06
	.zero		1


	//   ....[14]....
        /*0758*/ 	.word	0x00000650
        /*075c*/ 	.word	0x000000ff
        /*0760*/ 	.word	0x00028890
        /*0764*/ 	.short	0x0100
        /*0766*/ 	.byte	0x08
	.zero		1


	//   ....[15]....
        /*0768*/ 	.word	0x00000660
        /*076c*/ 	.word	0x000000ff
        /*0770*/ 	.word	0x000288a0
        /*0774*/ 	.short	0x0100
        /*0776*/ 	.byte	0x08
	.zero		1


	//   ....[16]....
        /*0778*/ 	.word	0x00000670
        /*077c*/ 	.word	0x000000ff
        /*0780*/ 	.word	0x00028898
        /*0784*/ 	.short	0x0100
        /*0786*/ 	.byte	0x08
	.zero		1


	//   ....[17]....
        /*0788*/ 	.word	0x00000680
        /*078c*/ 	.word	0x000000ff
        /*0790*/ 	.word	0x000288a8
        /*0794*/ 	.short	0x0100
        /*0796*/ 	.byte	0x08
	.zero		1


	//   ....[18]....
        /*0798*/ 	.word	0x000007c0
        /*079c*/ 	.word	0x000000ff
        /*07a0*/ 	.word	0x000288b0
        /*07a4*/ 	.short	0x0100
        /*07a6*/ 	.byte	0x08
	.zero		1


	//   ....[19]....
        /*07a8*/ 	.word	0x000007d0
        /*07ac*/ 	.word	0x000000ff
        /*07b0*/ 	.word	0x000288c0
        /*07b4*/ 	.short	0x0100
        /*07b6*/ 	.byte	0x08
	.zero		1


	//   ....[20]....
        /*07b8*/ 	.word	0x000007e0
        /*07bc*/ 	.word	0x000000ff
        /*07c0*/ 	.word	0x000288b8
        /*07c4*/ 	.short	0x0100
        /*07c6*/ 	.byte	0x08
	.zero		1


	//   ....[21]....
        /*07c8*/ 	.word	0x000007f0
        /*07cc*/ 	.word	0x000000ff
        /*07d0*/ 	.word	0x000288c8
        /*07d4*/ 	.short	0x0100
        /*07d6*/ 	.byte	0x08
	.zero		1


	//   ....[22]....
        /*07d8*/ 	.word	0x00001070
        /*07dc*/ 	.word	0x000000ff
        /*07e0*/ 	.word	0x00028800
        /*07e4*/ 	.short	0x010a
        /*07e6*/ 	.byte	0x27
	.zero		1


	//   ....[23]....
        /*07e8*/ 	.word	0x000010f0
        /*07ec*/ 	.word	0x00000000
        /*07f0*/ 	.word	0x00028830
        /*07f4*/ 	.short	0x010a
        /*07f6*/ 	.byte	0x3f
	.zero		1


	//   ....[24]....
        /*07f8*/ 	.word	0x00001140
        /*07fc*/ 	.word	0x00000000
        /*0800*/ 	.word	0x00028830
        /*0804*/ 	.short	0x010a
        /*0806*/ 	.byte	0x3f
	.zero		1


	//   ....[25]....
        /*0808*/ 	.word	0x00001da0
        /*080c*/ 	.word	0x000000ff
        /*0810*/ 	.word	0x00000000
        /*0814*/ 	.short	0x0101
        /*0816*/ 	.byte	0x06
	.zero		1


	//   ....[26]....
        /*0818*/ 	.word	0x00003e00
        /*081c*/ 	.word	0x000000ff
        /*0820*/ 	.word	0x00028830
        /*0824*/ 	.short	0x010a
        /*0826*/ 	.byte	0x06
	.zero		1


	//   ....[27]....
        /*0828*/ 	.word	0x00003e40
        /*082c*/ 	.word	0x000000ff
        /*0830*/ 	.word	0x00028830
        /*0834*/ 	.short	0x010a
        /*0836*/ 	.byte	0x06
	.zero		1


	//   ....[28]....
        /*0838*/ 	.word	0x00004190
        /*083c*/ 	.word	0x000000ff
        /*0840*/ 	.word	0x00028850
        /*0844*/ 	.short	0x010a
        /*0846*/ 	.byte	0x06
	.zero		1


	//   ....[29]....
        /*0848*/ 	.word	0x000041d0
        /*084c*/ 	.word	0x000000ff
        /*0850*/ 	.word	0x00028850
        /*0854*/ 	.short	0x010a
        /*0856*/ 	.byte	0x06
	.zero		1


	//   ....[30]....
        /*0858*/ 	.word	0x00004a90
        /*085c*/ 	.word	0x000000ff
        /*0860*/ 	.word	0x00000000
        /*0864*/ 	.short	0x0101
        /*0866*/ 	.byte	0x06
	.zero		1


	//   ....[31]....
        /*0868*/ 	.word	0x00005f80
        /*086c*/ 	.word	0x000000ff
        /*0870*/ 	.word	0x00000000
        /*0874*/ 	.short	0x0101
        /*0876*/ 	.byte	0x06
	.zero		1


	//   ....[32]....
        /*0878*/ 	.word	0x00006590
        /*087c*/ 	.word	0x000000ff
        /*0880*/ 	.word	0x00028850
        /*0884*/ 	.short	0x010a
        /*0886*/ 	.byte	0x0a
	.zero		1


	//   ....[33]....
        /*0888*/ 	.word	0x000065d0
        /*088c*/ 	.word	0x000000ff
        /*0890*/ 	.word	0x00028850
        /*0894*/ 	.short	0x010a
        /*0896*/ 	.byte	0x0a
	.zero		1


	//   ....[34]....
        /*0898*/ 	.word	0x000070b0
        /*089c*/ 	.word	0x000000ff
        /*08a0*/ 	.word	0x00000000
        /*08a4*/ 	.short	0x0101
        /*08a6*/ 	.byte	0x04
	.zero		1


	//   ....[35]....
        /*08a8*/ 	.word	0x00007e50
        /*08ac*/ 	.word	0x000000ff
        /*08b0*/ 	.word	0x00000000
        /*08b4*/ 	.short	0x0101
        /*08b6*/ 	.byte	0x27
	.zero		1


	//   ....[36]....
        /*08b8*/ 	.word	0x00008f50
        /*08bc*/ 	.word	0x00000000
        /*08c0*/ 	.word	0x00028840
        /*08c4*/ 	.short	0x010a
        /*08c6*/ 	.byte	0x3f
	.zero		1


	//   ....[37]....
        /*08c8*/ 	.word	0x00009600
        /*08cc*/ 	.word	0x00000000
        /*08d0*/ 	.word	0x00028830
        /*08d4*/ 	.short	0x0107
        /*08d6*/ 	.byte	0x3f
	.zero		1


	//   ....[38]....
        /*08d8*/ 	.word	0x000096c0
        /*08dc*/ 	.word	0x00000000
        /*08e0*/ 	.word	0x00028830
        /*08e4*/ 	.short	0x0101
        /*08e6*/ 	.byte	0x3f
	.zero		1


	//   ....[39]....
        /*08e8*/ 	.word	0x0000a050
        /*08ec*/ 	.word	0x000000ff
        /*08f0*/ 	.word	0x00028800
        /*08f4*/ 	.short	0x0107
        /*08f6*/ 	.byte	0x27
	.zero		1


	//   ....[40]....
        /*08f8*/ 	.word	0x0000a090
        /*08fc*/ 	.word	0x000000ff
        /*0900*/ 	.word	0x00028800
        /*0904*/ 	.short	0x0101
        /*0906*/ 	.byte	0x27
	.zero		1


	//   ....[41]....
        /*0908*/ 	.word	0x0000a0b0
        /*090c*/ 	.word	0x000000ff
        /*0910*/ 	.word	0x00028820
        /*0914*/ 	.short	0x010a
        /*0916*/ 	.byte	0x27
	.zero		1


	//   ....[42]....
        /*0918*/ 	.word	0x0000a3f0
        /*091c*/ 	.word	0x00000006
        /*0920*/ 	.word	0x00028840
        /*0924*/ 	.short	0x010a
        /*0926*/ 	.byte	0x3f
	.zero		1


	//   ....[43]....
        /*0928*/ 	.word	0x0000a900
        /*092c*/ 	.word	0x00000006
        /*0930*/ 	.word	0x00028830
        /*0934*/ 	.short	0x0107
        /*0936*/ 	.byte	0x3f
	.zero		1


	//   ....[44]....
        /*0938*/ 	.word	0x0000a9c0
        /*093c*/ 	.word	0x00000006
        /*0940*/ 	.word	0x00028830
        /*0944*/ 	.short	0x0101
        /*0946*/ 	.byte	0x3f
	.zero		1


	//   ....[45]....
        /*0948*/ 	.word	0x0000aa40
        /*094c*/ 	.word	0x00000006
        /*0950*/ 	.word	0x00028860
        /*0954*/ 	.short	0x010a
        /*0956*/ 	.byte	0x3f
	.zero		1


	//   ....[46]....
        /*0958*/ 	.word	0x0000afe0
        /*095c*/ 	.word	0x00000006
        /*0960*/ 	.word	0x00028850
        /*0964*/ 	.short	0x0107
        /*0966*/ 	.byte	0x3f
	.zero		1


	//   ....[47]....
        /*0968*/ 	.word	0x0000b110
        /*096c*/ 	.word	0x00000006
        /*0970*/ 	.word	0x00028850
        /*0974*/ 	.short	0x0101
        /*0976*/ 	.byte	0x3f
	.zero		1


	//   ....[48]....
        /*0978*/ 	.word	0x0000b210
        /*097c*/ 	.word	0x00000004
        /*0980*/ 	.word	0x00028860
        /*0984*/ 	.short	0x010a
        /*0986*/ 	.byte	0x3f
	.zero		1


	//   ....[49]....
        /*0988*/ 	.word	0x0000b700
        /*098c*/ 	.word	0x00000004
        /*0990*/ 	.word	0x00028850
        /*0994*/ 	.short	0x0107
        /*0996*/ 	.byte	0x3f
	.zero		1


	//   ....[50]....
        /*0998*/ 	.word	0x0000b7f0
        /*099c*/ 	.word	0x00000004
        /*09a0*/ 	.word	0x00028850
        /*09a4*/ 	.short	0x0101
        /*09a6*/ 	.byte	0x3f
	.zero		1


	//   ....[51]....
        /*09a8*/ 	.word	0x0000b8d0
        /*09ac*/ 	.word	0x00000005
        /*09b0*/ 	.word	0x00028820
        /*09b4*/ 	.short	0x010a
        /*09b6*/ 	.byte	0x3f
	.zero		1


	//   ....[52]....
        /*09b8*/ 	.word	0x0000ba50
        /*09bc*/ 	.word	0x00000003
        /*09c0*/ 	.word	0x00028840
        /*09c4*/ 	.short	0x010a
        /*09c6*/ 	.byte	0x3f
	.zero		1


	//   ....[53]....
        /*09c8*/ 	.word	0x0000baf0
        /*09cc*/ 	.word	0x00000005
        /*09d0*/ 	.word	0x00028840
        /*09d4*/ 	.short	0x010a
        /*09d6*/ 	.byte	0x3f
	.zero		1


	//   ....[54]....
        /*09d8*/ 	.word	0x0000bb30
        /*09dc*/ 	.word	0x00000003
        /*09e0*/ 	.word	0x00028860
        /*09e4*/ 	.short	0x010a
        /*09e6*/ 	.byte	0x3f
	.zero		1


	//   ....[55]....
        /*09e8*/ 	.word	0x0000bb70
        /*09ec*/ 	.word	0x00000005
        /*09f0*/ 	.word	0x00028860
        /*09f4*/ 	.short	0x010a
        /*09f6*/ 	.byte	0x3f
	.zero		1


	//   ....[56]....
        /*09f8*/ 	.word	0x0000bbe0
        /*09fc*/ 	.word	0x00000003
        /*0a00*/ 	.word	0x00028800
        /*0a04*/ 	.short	0x010a
        /*0a06*/ 	.byte	0x3f
	.zero		1


	//   ....[57]....
        /*0a08*/ 	.word	0x0000bc30
        /*0a0c*/ 	.word	0x00000000
        /*0a10*/ 	.word	0x00028830
        /*0a14*/ 	.short	0x010a
        /*0a16*/ 	.byte	0x3f
	.zero		1


	//   ....[58]....
        /*0a18*/ 	.word	0x0000bc90
        /*0a1c*/ 	.word	0x00000007
        /*0a20*/ 	.word	0x00028830
        /*0a24*/ 	.short	0x010a
        /*0a26*/ 	.byte	0x3f
	.zero		1


	//   ....[59]....
        /*0a28*/ 	.word	0x0000bcf0
        /*0a2c*/ 	.word	0x00000007
        /*0a30*/ 	.word	0x00028850
        /*0a34*/ 	.short	0x010a
        /*0a36*/ 	.byte	0x3f
	.zero		1


	//   ....[60]....
        /*0a38*/ 	.word	0x0000bd50
        /*0a3c*/ 	.word	0x00000005
        /*0a40*/ 	.word	0x00028850
        /*0a44*/ 	.short	0x010a
        /*0a46*/ 	.byte	0x3f
	.zero		1


	//   ....[61]....
        /*0a48*/ 	.word	0x0000be70
        /*0a4c*/ 	.word	0x00000000
        /*0a50*/ 	.word	0x00028840
        /*0a54*/ 	.short	0x010a
        /*0a56*/ 	.byte	0x3f
	.zero		1


	//   ....[62]....
        /*0a58*/ 	.word	0x0000d300
        /*0a5c*/ 	.word	0x00000003
        /*0a60*/ 	.word	0x00028820
        /*0a64*/ 	.short	0x010a
        /*0a66*/ 	.byte	0x3f
	.zero		1


	//   ....[63]....
        /*0a68*/ 	.word	0x0000d350
        /*0a6c*/ 	.word	0x00000006
        /*0a70*/ 	.word	0x00028840
        /*0a74*/ 	.short	0x010a
        /*0a76*/ 	.byte	0x3f
	.zero		1


	//   ....[64]....
        /*0a78*/ 	.word	0x0000dc50
        /*0a7c*/ 	.word	0x00000006
        /*0a80*/ 	.word	0x00028860
        /*0a84*/ 	.short	0x010a
        /*0a86*/ 	.byte	0x3f
	.zero		1


	//   ....[65]....
        /*0a88*/ 	.word	0x0000e650
        /*0a8c*/ 	.word	0x00000004
        /*0a90*/ 	.word	0x00028860
        /*0a94*/ 	.short	0x010a
        /*0a96*/ 	.byte	0x3f
	.zero		1


	//   ....[66]....
        /*0a98*/ 	.word	0x0000f180
        /*0a9c*/ 	.word	0x00000005
        /*0aa0*/ 	.word	0x00028820
        /*0aa4*/ 	.short	0x010a
        /*0aa6*/ 	.byte	0x3f
	.zero		1


	//   ....[67]....
        /*0aa8*/ 	.word	0x0000f320
        /*0aac*/ 	.word	0x00000003
        /*0ab0*/ 	.word	0x00028840
        /*0ab4*/ 	.short	0x010a
        /*0ab6*/ 	.byte	0x3f
	.zero		1


	//   ....[68]....
        /*0ab8*/ 	.word	0x0000f370
        /*0abc*/ 	.word	0x00000005
        /*0ac0*/ 	.word	0x00028840
        /*0ac4*/ 	.short	0x010a
        /*0ac6*/ 	.byte	0x3f
	.zero		1


	//   ....[69]....
        /*0ac8*/ 	.word	0x0000f3c0
        /*0acc*/ 	.word	0x00000003
        /*0ad0*/ 	.word	0x00028860
        /*0ad4*/ 	.short	0x010a
        /*0ad6*/ 	.byte	0x3f
	.zero		1


	//----- nvinfo : EIATTR_NUM_MBARRIERS
	.align		4
.L_86:
        /*0ad8*/ 	.byte	0x03, 0x38
        /*0ada*/ 	.short	0x0016


	//----- nvinfo : EIATTR_EXIT_INSTR_OFFSETS
	.align		4
        /*0adc*/ 	.byte	0x04, 0x1c
        /*0ade*/ 	.short	(.L_88 - .L_87)


	//   ....[0]....
.L_87:
        /*0ae0*/ 	.word	0x00000940


	//   ....[1]....
        /*0ae4*/ 	.word	0x00008210


	//   ....[2]....
        /*0ae8*/ 	.word	0x0000bbc0


	//----- nvinfo : EIATTR_MAX_THREADS
	.align		4
.L_88:
        /*0aec*/ 	.byte	0x04, 0x05
        /*0aee*/ 	.short	(.L_90 - .L_89)
.L_89:
        /*0af0*/ 	.word	0x00000180
        /*0af4*/ 	.word	0x00000001
        /*0af8*/ 	.word	0x00000001


	//----- nvinfo : EIATTR_CRS_STACK_SIZE
	.align		4
.L_90:
        /*0afc*/ 	.byte	0x04, 0x1e
        /*0afe*/ 	.short	(.L_92 - .L_91)
.L_91:
        /*0b00*/ 	.word	0x00000000


	//----- nvinfo : EIATTR_CBANK_PARAM_SIZE
	.align		4
.L_92:
        /*0b04*/ 	.byte	0x03, 0x19
        /*0b06*/ 	.short	0x0a70


	//----- nvinfo : EIATTR_PARAM_CBANK
	.align		4
        /*0b08*/ 	.byte	0x04, 0x0a
        /*0b0a*/ 	.short	(.L_94 - .L_93)
	.align		4
.L_93:
        /*0b0c*/ 	.word	index@(.nv.constant0._ZN7cutlass13device_kernelIN5flash11enable_sm90INS1_16FlashAttnFwdSm90INS1_25CollectiveMainloopFwdSm90ILi2EN4cute5tupleIJNS5_1CILi1EEES8_S8_EEENS6_IJNS7_ILi128EEESA_SA_EEELi128ENS_6half_tEfNS_4arch4Sm90ELb0ELb0ELb1ELb0ELb1ELb0ELb0ELb1ELb1ELb1ELb0ELb0EEENS1_21CollectiveEpilogueFwdISB_S9_SC_SE_Li256ELb0ELb1ELb0ELb0EEENS1_29StaticPersistentTileSchedulerILb0EEEEEEEEEvNT_6ParamsE)
        /*0b10*/ 	.short	0x0210
        /*0b12*/ 	.short	0x0a70


	//----- nvinfo : EIATTR_SW_WAR
	.align		4
.L_94:
        /*0b14*/ 	.byte	0x04, 0x36
        /*0b16*/ 	.short	(.L_96 - .L_95)
.L_95:
        /*0b18*/ 	.word	0x00000008
.L_96:


//--------------------- .nv.info._ZN7cutlass13device_kernelIN5flash11enable_sm90INS1_16FlashAttnFwdSm90INS1_25CollectiveMainloopFwdSm90ILi2EN4cute5tupleIJNS5_1CILi1EEES8_S8_EEENS6_IJNS7_ILi128EEESA_SA_EEELi128ENS_6half_tEfNS_4arch4Sm90ELb0ELb0ELb1ELb1ELb1ELb0ELb0ELb1ELb1ELb1ELb0ELb0EEENS1_21CollectiveEpilogueFwdISB_S9_SC_SE_Li256ELb1ELb1ELb0ELb0EEENS1_36VarlenDynamicPersistentTileSchedulerILi128ELi128ELi256ELi128ELb0ELb1ELb1ELb0ELb1ELb1EEEEEEEEEvNT_6ParamsE --------------------------
	.section	.nv.info._ZN7cutlass13device_kernelIN5flash11enable_sm90INS1_16FlashAttnFwdSm90INS1_25CollectiveMainloopFwdSm90ILi2EN4cute5tupleIJNS5_1CILi1EEES8_S8_EEENS6_IJNS7_ILi128EEESA_SA_EEELi128ENS_6half_tEfNS_4arch4Sm90ELb0ELb0ELb1ELb1ELb1ELb0ELb0ELb1ELb1ELb1ELb0ELb0EEENS1_21CollectiveEpilogueFwdISB_S9_SC_SE_Li256ELb1ELb1ELb0ELb0EEENS1_36VarlenDynamicPersistentTileSchedulerILi128ELi128ELi256ELi128ELb0ELb1ELb1ELb0ELb1ELb1EEEEEEEEEvNT_6ParamsE,"",@"SHT_CUDA_INFO"
	.sectionflags	@""
	.align	4


	//----- nvinfo : EIATTR_CUDA_API_VERSION
	.align		4
        /*0000*/ 	.byte	0x04, 0x37
        /*0002*/ 	.short	(.L_98 - .L_97)
.L_97:
        /*0004*/ 	.word	0x00000082


	//----- nvinfo : EIATTR_KPARAM_INFO
	.align		4
.L_98:
        /*0008*/ 	.byte	0x04, 0x17
        /*000a*/ 	.short	(.L_100 - .L_99)
.L_99:
        /*000c*/ 	.word	0x00000000
        /*0010*/ 	.short	0x0000
        /*0012*/ 	.short	0x0070
        /*0014*/ 	.byte	0x00, 0xf0, 0x01, 0x2a


	//----- nvinfo : EIATTR_SPARSE_MMA_MASK
	.align		4
.L_100:
        /*0018*/ 	.byte	0x03, 0x50
        /*001a*/ 	.short	0x0000


	//----- nvinfo : EIATTR_MAXREG_COUNT
	.align		4
        /*001c*/ 	.byte	0x03, 0x1b
        /*001e*/ 	.short	0x00a8


	//----- nvinfo : EIATTR_NUM_BARRIERS
	.align		4
        /*0020*/ 	.byte	0x02, 0x4c
        /*0022*/ 	.byte	0x10
	.zero		1


	//----- nvinfo : EIATTR_EXTERNS
	.align		4
        /*0024*/ 	.byte	0x04, 0x0f
        /*0026*/ 	.short	(.L_102 - .L_101)


	//   ....[0]....
	.align		4
.L_101:
        /*0028*/ 	.word	index@(__assertfail)


	//----- nvinfo : EIATTR_ANNOTATIONS
	.align		4
.L_102:
        /*002c*/ 	.byte	0x04, 0x55
        /*002e*/ 	.short	(.L_104 - .L_103)


	//   ....[0]....
.L_103:
        /*0030*/ 	.word	0x00000001
        /*0034*/ 	.byte	0x10, 0xa0, 0x00, 0x00, 0x01, 0x00, 0x00, 0x00, 0xb0, 0xa0, 0x00, 0x00, 0x01, 0x00, 0x00, 0x00
        /* <DEDUP_REMOVED lines=10> */
        /*00e4*/ 	.byte	0x50, 0xe7, 0x00, 0x00


	//----- nvinfo : EIATTR_MERCURY_ISA_VERSION
	.align		4
.L_104:
        /*00e8*/ 	.byte	0x03, 0x5f
        /*00ea*/ 	.short	0x0101


	//----- nvinfo : EIATTR_UNUSED_LOAD_BYTE_OFFSET
	.align		4
        /*00ec*/ 	.byte	0x04, 0x44
        /*00ee*/ 	.short	(.L_106 - .L_105)


	//   ....[0]....
.L_105:
        /*00f0*/ 	.word	0x00000970
        /*00f4*/ 	.word	0x0000fff0


	//   ....[1]....
        /*00f8*/ 	.word	0x000075c0
        /*00fc*/ 	.word	0x0000fff0


	//----- nvinfo : EIATTR_INT_WARP_WIDE_INSTR_OFFSETS
	.align		4
.L_106:
        /*0100*/ 	.byte	0x04, 0x31
        /*0102*/ 	.short	(.L_108 - .L_107)


	//   ....[0]....
.L_107:
        /*0104*/ 	.word	0x000000c0


	//   ....[1]....
        /*0108*/ 	.word	0x000000d0


	//   ....[2]....
        /*010c*/ 	.word	0x00000170


	//   ....[3]....
        /*0110*/ 	.word	0x0000a6a0


	//   ....[4]....
        /*0114*/ 	.word	0x0000a730


	//   ....[5]....
        /*0118*/ 	.word	0x0000d5c0


	//   ....[6]....
        /*011c*/ 	.word	0x0000d650


	//----- nvinfo : EIATTR_COOP_GROUP_MASK_REGIDS
	.align		4
.L_108:
        /*0120*/ 	.byte	0x04, 0x29
        /*0122*/ 	.short	(.L_110 - .L_109)


	//   ....[0]....
.L_109:
        /*0124*/ 	.word	0xffffffff


	//   ....[1]....
        /*0128*/ 	.word	0xffffffff


	//   ....[2]....
        /*012c*/ 	.word	0xffffffff


	//   ....[3]....
        /*0130*/ 	.word	0xffffffff


	//   ....[4]....
        /*0134*/ 	.word	0xffffffff


	//   ....[5]....
        /*0138*/ 	.word	0xffffffff


	//   ....[6]....
        /*013c*/ 	.word	0xffffffff


	//   ....[7]....
        /*0140*/ 	.word	0xffffffff


	//   ....[8]....
        /*0144*/ 	.word	0xffffffff


	//   ....[9]....
        /*0148*/ 	.word	0xffffffff


	//   ....[10]....
        /*014c*/ 	.word	0xffffffff


	//   ....[11]....
        /*0150*/ 	.word	0xffffffff


	//   ....[12]....
        /*0154*/ 	.word	0xffffffff


	//   ....[13]....
        /*0158*/ 	.word	0xffffffff


	//   ....[14]....
        /*015c*/ 	.word	0xffffffff


	//   ....[15]....
        /*0160*/ 	.word	0xffffffff


	//   ....[16]....
        /*0164*/ 	.word	0xffffffff


	//   ....[17]....
        /*0168*/ 	.word	0xffffffff


	//   ....[18]....
        /*016c*/ 	.word	0xffffffff


	//   ....[19]....
        /*0170*/ 	.word	0xffffffff


	//   ....[20]....
        /*0174*/ 	.word	0xffffffff


	//   ....[21]....
        /*0178*/ 	.word	0xffffffff


	//   ....[22]....
        /*017c*/ 	.word	0xffffffff


	//   ....[23]....
        /*0180*/ 	.word	0xffffffff


	//   ....[24]....
        /*0184*/ 	.word	0xffffffff


	//   ....[25]....
        /*0188*/ 	.word	0xffffffff


	//   ....[26]....
        /*018c*/ 	.word	0xffffffff


	//   ....[27]....
        /*0190*/ 	.word	0xffffffff


	//   ....[28]....
        /*0194*/ 	.word	0xffffffff


	//   ....[29]....
        /*0198*/ 	.word	0xffffffff


	//   ....[30]....
        /*019c*/ 	.word	0xffffffff


	//   ....[31]....
        /*01a0*/ 	.word	0xffffffff


	//   ....[32]....
        /*01a4*/ 	.word	0xffffffff


	//   ....[33]....
        /*01a8*/ 	.word	0xffffffff


	//   ....[34]....
        /*01ac*/ 	.word	0xffffffff


	//   ....[35]....
        /*01b0*/ 	.word	0xffffffff


	//   ....[36]....
        /*01b4*/ 	.word	0xffffffff


	//   ....[37]....
        /*01b8*/ 	.word	0xffffffff


	//   ....[38]....
        /*01bc*/ 	.word	0xffffffff


	//   ....[39]....
        /*01c0*/ 	.word	0xffffffff


	//   ....[40]....
        /*01c4*/ 	.word	0xffffffff


	//   ....[41]....
        /*01c8*/ 	.word	0xffffffff


	//   ....[42]....
        /*01cc*/ 	.word	0xffffffff


	//   ....[43]....
        /*01d0*/ 	.word	0xffffffff


	//   ....[44]....
        /*01d4*/ 	.word	0xffffffff


	//   ....[45]....
        /*01d8*/ 	.word	0xffffffff


	//   ....[46]....
        /*01dc*/ 	.word	0xffffffff


	//   ....[47]....
        /*01e0*/ 	.word	0xffffffff


	//   ....[48]....
        /*01e4*/ 	.word	0xffffffff


	//   ....[49]....
        /*01e8*/ 	.word	0xffffffff


	//   ....[50]....
        /*01ec*/ 	.word	0xffffffff


	//   ....[51]....
        /*01f0*/ 	.word	0xffffffff


	//   ....[52]....
        /*01f4*/ 	.word	0xffffffff


	//   ....[53]....
        /*01f8*/ 	.word	0xffffffff


	//   ....[54]....
        /*01fc*/ 	.word	0xffffffff


	//   ....[55]....
        /*0200*/ 	.word	0xffffffff


	//   ....[56]....
        /*0204*/ 	.word	0xffffffff


	//   ....[57]....
        /*0208*/ 	.word	0xffffffff


	//   ....[58]....
        /*020c*/ 	.word	0xffffffff


	//   ....[59]....
        /*0210*/ 	.word	0xffffffff


	//   ....[60]....
        /*0214*/ 	.word	0xffffffff


	//   ....[61]....
        /*0218*/ 	.word	0xffffffff


	//   ....[62]....
        /*021c*/ 	.word	0xffffffff


	//   ....[63]....
        /*0220*/ 	.word	0xffffffff


	//   ....[64]....
        /*0224*/ 	.word	0xffffffff


	//   ....[65]....
        /*0228*/ 	.word	0xffffffff


	//   ....[66]....
        /*022c*/ 	.word	0xffffffff


	//   ....[67]....
        /*0230*/ 	.word	0xffffffff


	//   ....[68]....
        /*0234*/ 	.word	0xffffffff


	//   ....[69]....
        /*0238*/ 	.word	0xffffffff


	//   ....[70]....
        /*023c*/ 	.word	0xffffffff


	//   ....[71]....
        /*0240*/ 	.word	0xffffffff


	//   ....[72]....
        /*0244*/ 	.word	0xffffffff


	//   ....[73]....
        /*0248*/ 	.word	0xffffffff


	//   ....[74]....
        /*024c*/ 	.word	0xffffffff


	//   ....[75]....
        /*0250*/ 	.word	0xffffffff


	//   ....[76]....
        /*0254*/ 	.word	0xffffffff


	//   ....[77]....
        /*0258*/ 	.word	0xffffffff


	//   ....[78]....
        /*025c*/ 	.word	0xffffffff


	//   ....[79]....
        /*0260*/ 	.word	0xffffffff


	//   ....[80]....
        /*0264*/ 	.word	0xffffffff


	//   ....[81]....
        /*0268*/ 	.word	0xffffffff


	//   ....[82]....
        /*026c*/ 	.word	0xffffffff


	//   ....[83]....
        /*0270*/ 	.word	0xffffffff


	//   ....[84]....
        /*0274*/ 	.word	0xffffffff


	//   ....[85]....
        /*0278*/ 	.word	0xffffffff


	//   ....[86]....
        /*027c*/ 	.word	0xffffffff


	//   ....[87]....
        /*0280*/ 	.word	0xffffffff


	//   ....[88]....
        /*0284*/ 	.word	0xffffffff


	//   ....[89]....
        /*0288*/ 	.word	0xffffffff


	//   ....[90]....
        /*028c*/ 	.word	0xffffffff


	//   ....[91]....
        /*0290*/ 	.word	0xffffffff


	//   ....[92]....
        /*0294*/ 	.word	0xffffffff


	//   ....[93]....
        /*0298*/ 	.word	0xffffffff


	//   ....[94]....
        /*029c*/ 	.word	0xffffffff


	//   ....[95]....
        /*02a0*/ 	.word	0xffffffff


	//   ....[96]....
        /*02a4*/ 	.word	0xffffffff


	//   ....[97]....
        /*02a8*/ 	.word	0xffffffff


	//   ....[98]....
        /*02ac*/ 	.word	0xffffffff


	//   ....[99]....
        /*02b0*/ 	.word	0xffffffff


	//   ....[100]....
        /*02b4*/ 	.word	0xffffffff


	//   ....[101]....
        /*02b8*/ 	.word	0xffffffff


	//   ....[102]....
        /*02bc*/ 	.word	0xffffffff


	//   ....[103]....
        /*02c0*/ 	.word	0xffffffff


	//   ....[104]....
        /*02c4*/ 	.word	0xffffffff


	//   ....[105]....
        /*02c8*/ 	.word	0xffffffff


	//   ....[106]....
        /*02cc*/ 	.word	0xffffffff


	//   ....[107]....
        /*02d0*/ 	.word	0xffffffff


	//   ....[108]....
        /*02d4*/ 	.word	0xffffffff


	//   ....[109]....
        /*02d8*/ 	.word	0xffffffff


	//   ....[110]....
        /*02dc*/ 	.word	0xffffffff


	//   ....[111]....
        /*02e0*/ 	.word	0xffffffff


	//   ....[112]....
        /*02e4*/ 	.word	0xffffffff


	//   ....[113]....
        /*02e8*/ 	.word	0xffffffff


	//   ....[114]....
        /*02ec*/ 	.word	0xffffffff


	//   ....[115]....
        /*02f0*/ 	.word	0xffffffff


	//   ....[116]....
        /*02f4*/ 	.word	0xffffffff


	//   ....[117]....
        /*02f8*/ 	.word	0xffffffff


	//   ....[118]....
        /*02fc*/ 	.word	0xffffffff


	//   ....[119]....
        /*0300*/ 	.word	0xffffffff


	//   ....[120]....
        /*0304*/ 	.word	0xffffffff


	//   ....[121]....
        /*0308*/ 	.word	0xffffffff


	//   ....[122]....
        /*030c*/ 	.word	0xffffffff


	//   ....[123]....
        /*0310*/ 	.word	0xffffffff


	//   ....[124]....
        /*0314*/ 	.word	0xffffffff


	//   ....[125]....
        /*0318*/ 	.word	0xffffffff


	//   ....[126]....
        /*031c*/ 	.word	0xffffffff


	//   ....[127]....
        /*0320*/ 	.word	0xffffffff


	//   ....[128]....
        /*0324*/ 	.word	0xffffffff


	//   ....[129]....
        /*0328*/ 	.word	0xffffffff


	//   ....[130]....
        /*032c*/ 	.word	0xffffffff


	//   ....[131]....
        /*0330*/ 	.word	0xffffffff


	//   ....[132]....
        /*0334*/ 	.word	0xffffffff


	//   ....[133]....
        /*0338*/ 	.word	0xffffffff


	//   ....[134]....
        /*033c*/ 	.word	0xffffffff


	//   ....[135]....
        /*0340*/ 	.word	0xffffffff


	//   ....[136]....
        /*0344*/ 	.word	0xffffffff


	//   ....[137]....
        /*0348*/ 	.word	0xffffffff


	//   ....[138]....
        /*034c*/ 	.word	0xffffffff


	//   ....[139]....
        /*0350*/ 	.word	0xffffffff


	//   ....[140]....
        /*0354*/ 	.word	0xffffffff


	//   ....[141]....
        /*0358*/ 	.word	0xffffffff


	//   ....[142]....
        /*035c*/ 	.word	0xffffffff


	//   ....[143]....
        /*0360*/ 	.word	0xffffffff


	//   ....[144]....
        /*0364*/ 	.word	0xffffffff


	//   ....[145]....
        /*0368*/ 	.word	0xffffffff


	//   ....[146]....
        /*036c*/ 	.word	0xffffffff


	//   ....[147]....
        /*0370*/ 	.word	0xffffffff


	//   ....[148]....
        /*0374*/ 	.word	0xffffffff


	//   ....[149]....
        /*0378*/ 	.word	0xffffffff


	//   ....[150]....
        /*037c*/ 	.word	0xffffffff


	//   ....[151]....
        /*0380*/ 	.word	0xffffffff


	//   ....[152]....
        /*0384*/ 	.word	0xffffffff


	//   ....[153]....
        /*0388*/ 	.word	0x0500000f


	//   ....[154]....
        /*038c*/ 	.word	0x0500000f


	//   ....[155]....
        /*0390*/ 	.word	0x0500000f


	//   ....[156]....
        /*0394*/ 	.word	0x0500000f


	//   ....[157]....
        /*0398*/ 	.word	0x0500000f


	//   ....[158]....
        /*039c*/ 	.word	0x0500000f


	//   ....[159]....
        /*03a0*/ 	.word	0x0500000f


	//   ....[160]....
        /*03a4*/ 	.word	0x0500000f


	//   ....[161]....
        /*03a8*/ 	.word	0x0500000f


	//   ....[162]....
        /*03ac*/ 	.word	0x0500000f


	//   ....[163]....
        /*03b0*/ 	.word	0x0500000f


	//   ....[164]....
        /*03b4*/ 	.word	0x0500000f


	//   ....[165]....
        /*03b8*/ 	.word	0x0500000f


	//   ....[166]....
        /*03bc*/ 	.word	0x0500000f


	//   ....[167]....
        /*03c0*/ 	.word	0x0500000f


	//   ....[168]....
        /*03c4*/ 	.word	0x0500000f


	//   ....[169]....
        /*03c8*/ 	.word	0x0500000f


	//   ....[170]....
        /*03cc*/ 	.word	0x0500000f


	//   ....[171]....
        /*03d0*/ 	.word	0x0500000f


	//   ....[172]....
        /*03d4*/ 	.word	0x0500000f


	//   ....[173]....
        /*03d8*/ 	.word	0x0500000f


	//   ....[174]....
        /*03dc*/ 	.word	0x0500000f


	//   ....[175]....
        /*03e0*/ 	.word	0x0500000f


	//   ....[176]....
        /*03e4*/ 	.word	0x0500000f


	//   ....[177]....
        /*03e8*/ 	.word	0x0500000f


	//   ....[178]....
        /*03ec*/ 	.word	0x0500000f


	//   ....[179]....
        /*03f0*/ 	.word	0x0500000f


	//   ....[180]....
        /*03f4*/ 	.word	0x0500000f


	//   ....[181]....
        /*03f8*/ 	.word	0x0500000f


	//   ....[182]....
        /*03fc*/ 	.word	0x0500000f


	//   ....[183]....
        /*0400*/ 	.word	0x0500000f


	//   ....[184]....
        /*0404*/ 	.word	0x0500000f


	//   ....[185]....
        /*0408*/ 	.word	0x0500000f


	//   ....[186]....
        /*040c*/ 	.word	0x0500000f


	//   ....[187]....
        /*0410*/ 	.word	0x0500000f


	//   ....[188]....
        /*0414*/ 	.word	0x0500000f


	//   ....[189]....
        /*0418*/ 	.word	0x0500000f


	//   ....[190]....
        /*041c*/ 	.word	0x0500000f


	//   ....[191]....
        /*0420*/ 	.word	0x0500000f


	//   ....[192]....
        /*0424*/ 	.word	0x0500000f


	//   ....[193]....
        /*0428*/ 	.word	0x0500000f


	//   ....[194]....
        /*042c*/ 	.word	0x0500000f


	//   ....[195]....
        /*0430*/ 	.word	0x0500000f


	//   ....[196]....
        /*0434*/ 	.word	0x0500000f


	//   ....[197]....
        /*0438*/ 	.word	0x0500000f


	//   ....[198]....
        /*043c*/ 	.word	0x0500000f


	//   ....[199]....
        /*0440*/ 	.word	0x0500000f


	//   ....[200]....
        /*0444*/ 	.word	0x0500000f


	//   ....[201]....
        /*0448*/ 	.word	0x0500000f


	//   ....[202]....
        /*044c*/ 	.word	0x0500000f


	//   ....[203]....
        /*0450*/ 	.word	0x0500000f


	//   ....[204]....
        /*0454*/ 	.word	0x0500000f


	//   ....[205]....
        /*0458*/ 	.word	0x0500000f


	//   ....[206]....
        /*045c*/ 	.word	0x0500000f


	//   ....[207]....
        /*0460*/ 	.word	0x0500000f


	//   ....[208]....
        /*0464*/ 	.word	0x0500000f


	//   ....[209]....
        /*0468*/ 	.word	0x0500000f


	//   ....[210]....
        /*046c*/ 	.word	0x0500000f


	//   ....[211]....
        /*0470*/ 	.word	0x0500000f


	//   ....[212]....
        /*0474*/ 	.word	0x0500000f


	//   ....[213]....
        /*0478*/ 	.word	0x0500000f


	//   ....[214]....
        /*047c*/ 	.word	0x0500000f


	//   ....[215]....
        /*0480*/ 	.word	0x0500000f


	//   ....[216]....
        /*0484*/ 	.word	0x0500000f


	//   ....[217]....
        /*0488*/ 	.word	0x0500000f


	//   ....[218]....
        /*048c*/ 	.word	0x0500000f


	//   ....[219]....
        /*0490*/ 	.word	0x0500000f


	//   ....[220]....
        /*0494*/ 	.word	0x0500000f


	//   ....[221]....
        /*0498*/ 	.word	0x0500000f


	//   ....[222]....
        /*049c*/ 	.word	0x0500000f


	//   ....[223]....
        /*04a0*/ 	.word	0x0500000f


	//   ....[224]....
        /*04a4*/ 	.word	0x0500000f


	//   ....[225]....
        /*04a8*/ 	.word	0x0500000f


	//   ....[226]....
        /*04ac*/ 	.word	0x0500000f


	//   ....[227]....
        /*04b0*/ 	.word	0x0500000f


	//   ....[228]....
        /*04b4*/ 	.word	0x0500000f


	//   ....[229]....
        /*04b8*/ 	.word	0x0500000f


	//   ....[230]....
        /*04bc*/ 	.word	0x0500000f


	//   ....[231]....
        /*04c0*/ 	.word	0x0500000f


	//   ....[232]....
        /*04c4*/ 	.word	0x0500000f


	//   ....[233]....
        /*04c8*/ 	.word	0x0500000f


	//   ....[234]....
        /*04cc*/ 	.word	0x0500000f


	//   ....[235]....
        /*04d0*/ 	.word	0x0500000f


	//   ....[236]....
        /*04d4*/ 	.word	0x0500000f


	//   ....[237]....
        /*04d8*/ 	.word	0x0500000f


	//   ....[238]....
        /*04dc*/ 	.word	0x0500000f


	//   ....[239]....
        /*04e0*/ 	.word	0x0500000f


	//   ....[240]....
        /*04e4*/ 	.word	0x0500000f


	//   ....[241]....
        /*04e8*/ 	.word	0x0500000f


	//   ....[242]....
        /*04ec*/ 	.word	0x0500000f


	//   ....[243]....
        /*04f0*/ 	.word	0x0500000f


	//   ....[244]....
        /*04f4*/ 	.word	0x0500000f


	//   ....[245]....
        /*04f8*/ 	.word	0x0500000f


	//   ....[246]....
        /*04fc*/ 	.word	0x0500000f


	//   ....[247]....
        /*0500*/ 	.word	0x0500000f


	//   ....[248]....
        /*0504*/ 	.word	0x0500000f


	//   ....[249]....
        /*0508*/ 	.word	0x0500000f


	//   ....[250]....
        /*050c*/ 	.word	0x0500000f


	//   ....[251]....
        /*0510*/ 	.word	0x0500000f


	//----- nvinfo : EIATTR_COOP_GROUP_INSTR_OFFSETS
	.align		4
.L_110:
        /*0514*/ 	.byte	0x04, 0x28
        /*0516*/ 	.short	(.L_112 - .L_111)


	//   ....[0]....
.L_111:
        /*0518*/ 	.word	0x00000070


	//   ....[1]....
        /*051c*/ 	.word	0x000000b0


	//   ....[2]....
        /*0520*/ 	.word	0x000002d0


	//   ....[3]....
        /*0524*/ 	.word	0x00000430


	//   ....[4]....
        /*0528*/ 	.word	0x00000550


	//   ....[5]....
        /*052c*/ 	.word	0x000006b0


	//   ....[6]....
        /*0530*/ 	.word	0x00001340


	//   ....[7]....
        /*0534*/ 	.word	0x00002cd0


	//   ....[8]....
        /*0538*/ 	.word	0x00002d20


	//   ....[9]....
        /*053c*/ 	.word	0x000033c0


	//   ....[10]....
        /*0540*/ 	.word	0x00003420


	//   ....[11]....
        /*0544*/ 	.word	0x00005700


	//   ....[12]....
        /*0548*/ 	.word	0x00005730


	//   ....[13]....
        /*054c*/ 	.word	0x00005750


	//   ....[14]....
        /*0550*/ 	.word	0x00005770


	//   ....[15]....
        /*0554*/ 	.word	0x00006c20


	//   ....[16]....
        /*0558*/ 	.word	0x00006c50


	//   ....[17]....
        /*055c*/ 	.word	0x00006d30


	//   ....[18]....
        /*0560*/ 	.word	0x00006d40


	//   ....[19]....
        /*0564*/ 	.word	0x00008140


	//   ....[20]....
        /*0568*/ 	.word	0x00008180


	//   ....[21]....
        /*056c*/ 	.word	0x000081b0


	//   ....[22]....
        /*0570*/ 	.word	0x000081e0


	//   ....[23]....
        /*0574*/ 	.word	0x00008770


	//   ....[24]....
        /*0578*/ 	.word	0x00008790


	//   ....[25]....
        /*057c*/ 	.word	0x00008860


	//   ....[26]....
        /*0580*/ 	.word	0x00008880


	//   ....[27]....
        /*0584*/ 	.word	0x00008940


	//   ....[28]....
        /*0588*/ 	.word	0x00008960


	//   ....[29]....
        /*058c*/ 	.word	0x00008a30


	//   ....[30]....
        /*0590*/ 	.word	0x00008a50


	//   ....[31]....
        /*0594*/ 	.word	0x00009340


	//   ....[32]....
        /*0598*/ 	.word	0x00009360


	//   ....[33]....
        /*059c*/ 	.word	0x00009420


	//   ....[34]....
        /*05a0*/ 	.word	0x00009440


	//   ....[35]....
        /*05a4*/ 	.word	0x00009500


	//   ....[36]....
        /*05a8*/ 	.word	0x00009520


	//   ....[37]....
        /*05ac*/ 	.word	0x000095f0


	//   ....[38]....
        /*05b0*/ 	.word	0x00009610


	//   ....[39]....
        /*05b4*/ 	.word	0x00009750


	//   ....[40]....
        /*05b8*/ 	.word	0x00009920


	//   ....[41]....
        /*05bc*/ 	.word	0x00009950


	//   ....[42]....
        /*05c0*/ 	.word	0x00009980


	//   ....[43]....
        /*05c4*/ 	.word	0x000099b0


	//   ....[44]....
        /*05c8*/ 	.word	0x000099e0


	//   ....[45]....
        /*05cc*/ 	.word	0x00009a10


	//   ....[46]....
        /*05d0*/ 	.word	0x00009b60


	//   ....[47]....
        /*05d4*/ 	.word	0x00009b90


	//   ....[48]....
        /*05d8*/ 	.word	0x00009bc0


	//   ....[49]....
        /*05dc*/ 	.word	0x00009bf0


	//   ....[50]....
        /*05e0*/ 	.word	0x00009c20


	//   ....[51]....
        /*05e4*/ 	.word	0x00009c50


	//   ....[52]....
        /*05e8*/ 	.word	0x00009ce0


	//   ....[53]....
        /*05ec*/ 	.word	0x00009d10


	//   ....[54]....
        /*05f0*/ 	.word	0x00009d90


	//   ....[55]....
        /*05f4*/ 	.word	0x0000b1d0


	//   ....[56]....
        /*05f8*/ 	.word	0x0000b1f0


	//   ....[57]....
        /*05fc*/ 	.word	0x0000b290


	//   ....[58]....
        /*0600*/ 	.word	0x0000b2b0


	//   ....[59]....
        /*0604*/ 	.word	0x0000b340


	//   ....[60]....
        /*0608*/ 	.word	0x0000b360


	//   ....[61]....
        /*060c*/ 	.word	0x0000b3f0


	//   ....[62]....
        /*0610*/ 	.word	0x0000b410


	//   ....[63]....
        /*0614*/ 	.word	0x0000b4a0


	//   ....[64]....
        /*0618*/ 	.word	0x0000b4c0


	//   ....[65]....
        /*061c*/ 	.word	0x0000b550


	//   ....[66]....
        /*0620*/ 	.word	0x0000b570


	//   ....[67]....
        /*0624*/ 	.word	0x0000b600


	//   ....[68]....
        /*0628*/ 	.word	0x0000b620


	//   ....[69]....
        /*062c*/ 	.word	0x0000b630


	//   ....[70]....
        /*0630*/ 	.word	0x0000b6b0


	//   ....[71]....
        /*0634*/ 	.word	0x0000bdd0


	//   ....[72]....
        /*0638*/ 	.word	0x0000be00


	//   ....[73]....
        /*063c*/ 	.word	0x0000be60


	//   ....[74]....
        /*0640*/ 	.word	0x0000bea0


	//   ....[75]....
        /*0644*/ 	.word	0x0000bee0


	//   ....[76]....
        /*0648*/ 	.word	0x0000bf40


	//   ....[77]....
        /*064c*/ 	.word	0x0000bf80


	//   ....[78]....
        /*0650*/ 	.word	0x0000bfe0


	//   ....[79]....
        /*0654*/ 	.word	0x0000c030


	//   ....[80]....
        /*0658*/ 	.word	0x0000c080


	//   ....[81]....
        /*065c*/ 	.word	0x0000c0d0


	//   ....[82]....
        /*0660*/ 	.word	0x0000c120


	//   ....[83]....
        /*0664*/ 	.word	0x0000c160


	//   ....[84]....
        /*0668*/ 	.word	0x0000c1c0


	//   ....[85]....
        /*066c*/ 	.word	0x0000c1e0


	//   ....[86]....
        /*0670*/ 	.word	0x0000c210


	//   ....[87]....
        /*0674*/ 	.word	0x0000c970


	//   ....[88]....
        /*0678*/ 	.word	0x0000c9a0


	//   ....[89]....
        /*067c*/ 	.word	0x0000ca00


	//   ....[90]....
        /*0680*/ 	.word	0x0000ca10


	//   ....[91]....
        /*0684*/ 	.word	0x0000ca60


	//   ....[92]....
        /*0688*/ 	.word	0x0000ca70


	//   ....[93]....
        /*068c*/ 	.word	0x0000cac0


	//   ....[94]....
        /*0690*/ 	.word	0x0000cad0


	//   ....[95]....
        /*0694*/ 	.word	0x0000cb20


	//   ....[96]....
        /*0698*/ 	.word	0x0000cb30


	//   ....[97]....
        /*069c*/ 	.word	0x0000cb80


	//   ....[98]....
        /*06a0*/ 	.word	0x0000cb90


	//   ....[99]....
        /*06a4*/ 	.word	0x0000cbe0


	//   ....[100]....
        /*06a8*/ 	.word	0x0000cbf0


	//   ....[101]....
        /*06ac*/ 	.word	0x0000cc00


	//   ....[102]....
        /*06b0*/ 	.word	0x0000cc50


	//   ....[103]....
        /*06b4*/ 	.word	0x0000ceb0


	//   ....[104]....
        /*06b8*/ 	.word	0x0000ced0


	//   ....[105]....
        /*06bc*/ 	.word	0x0000cef0


	//   ....[106]....
        /*06c0*/ 	.word	0x0000cf50


	//   ....[107]....
        /*06c4*/ 	.word	0x0000cf70


	//   ....[108]....
        /*06c8*/ 	.word	0x0000cfd0


	//   ....[109]....
        /*06cc*/ 	.word	0x0000cff0


	//   ....[110]....
        /*06d0*/ 	.word	0x0000d050


	//   ....[111]....
        /*06d4*/ 	.word	0x0000d070


	//   ....[112]....
        /*06d8*/ 	.word	0x0000d0d0


	//   ....[113]....
        /*06dc*/ 	.word	0x0000d0f0


	//   ....[114]....
        /*06e0*/ 	.word	0x0000d150


	//   ....[115]....
        /*06e4*/ 	.word	0x0000d170


	//   ....[116]....
        /*06e8*/ 	.word	0x0000d1d0


	//   ....[117]....
        /*06ec*/ 	.word	0x0000d1f0


	//   ....[118]....
        /*06f0*/ 	.word	0x0000d200


	//   ....[119]....
        /*06f4*/ 	.word	0x0000d7a0


	//   ....[120]....
        /*06f8*/ 	.word	0x0000d7e0


	//   ....[121]....
        /*06fc*/ 	.word	0x0000d820


	//   ....[122]....
        /*0700*/ 	.word	0x0000d840


	//   ....[123]....
        /*0704*/ 	.word	0x0000d850


	//   ....[124]....
        /*0708*/ 	.word	0x0000d870


	//   ....[125]....
        /*070c*/ 	.word	0x0000d8e0


	//   ....[126]....
        /*0710*/ 	.word	0x0000d900


	//   ....[127]....
        /*0714*/ 	.word	0x0000d960


	//   ....[128]....
        /*0718*/ 	.word	0x0000d980


	//   ....[129]....
        /*071c*/ 	.word	0x0000d9e0


	//   ....[130]....
        /*0720*/ 	.word	0x0000da00


	//   ....[131]....
        /*0724*/ 	.word	0x0000da60


	//   ....[132]....
        /*0728*/ 	.word	0x0000da80


	//   ....[133]....
        /*072c*/ 	.word	0x0000dad0


	//   ....[134]....
        /*0730*/ 	.word	0x0000daf0


	//   ....[135]....
        /*0734*/ 	.word	0x0000def0


	//   ....[136]....
        /*0738*/ 	.word	0x0000df40


	//   ....[137]....
        /*073c*/ 	.word	0x0000df70


	//   ....[138]....
        /*0740*/ 	.word	0x0000df80


	//   ....[139]....
        /*0744*/ 	.word	0x0000dfb0


	//   ....[140]....
        /*0748*/ 	.word	0x0000dfe0


	//   ....[141]....
        /*074c*/ 	.word	0x0000e010


	//   ....[142]....
        /*0750*/ 	.word	0x0000e040


	//   ....[143]....
        /*0754*/ 	.word	0x0000e1c0


	//   ....[144]....
        /*0758*/ 	.word	0x0000e1f0


	//   ....[145]....
        /*075c*/ 	.word	0x0000e220


	//   ....[146]....
        /*0760*/ 	.word	0x0000e250


	//   ....[147]....
        /*0764*/ 	.word	0x0000e280


	//   ....[148]....
        /*0768*/ 	.word	0x0000e2b0


	//   ....[149]....
        /*076c*/ 	.word	0x0000e370


	//   ....[150]....
        /*0770*/ 	.word	0x0000e390


	//   ....[151]....
        /*0774*/ 	.word	0x0000e400


	//   ....[152]....
        /*0778*/ 	.word	0x0000e870


	//   ....[153]....
        /*077c*/ 	.word	0x0000ed50


	//   ....[154]....
        /*0780*/ 	.word	0x0000ee40


	//   ....[155]....
        /*0784*/ 	.word	0x0000eee0


	//   ....[156]....
        /*0788*/ 	.word	0x0000ef40


	//   ....[157]....
        /*078c*/ 	.word	0x0000f040


	//   ....[158]....
        /*0790*/ 	.word	0x0000f0b0


	//   ....[159]....
        /*0794*/ 	.word	0x0000f1b0


	//   ....[160]....
        /*0798*/ 	.word	0x0000f220


	//   ....[161]....
        /*079c*/ 	.word	0x0000f320


	//   ....[162]....
        /*07a0*/ 	.word	0x0000f390


	//   ....[163]....
        /*07a4*/ 	.word	0x0000f490


	//   ....[164]....
        /*07a8*/ 	.word	0x0000f500


	//   ....[165]....
        /*07ac*/ 	.word	0x0000f600


	//   ....[166]....
        /*07b0*/ 	.word	0x0000f670


	//   ....[167]....
        /*07b4*/ 	.word	0x0000f770


	//   ....[168]....
        /*07b8*/ 	.word	0x0000f7e0


	//   ....[169]....
        /*07bc*/ 	.word	0x0000f8c0


	//   ....[170]....
        /*07c0*/ 	.word	0x0000f9b0


	//   ....[171]....
        /*07c4*/ 	.word	0x0000fa20


	//   ....[172]....
        /*07c8*/ 	.word	0x0000faa0


	//   ....[173]....
        /*07cc*/ 	.word	0x0000fb50


	//   ....[174]....
        /*07d0*/ 	.word	0x0000fbd0


	//   ....[175]....
        /*07d4*/ 	.word	0x0000fca0


	//   ....[176]....
        /*07d8*/ 	.word	0x0000fd20


	//   ....[177]....
        /*07dc*/ 	.word	0x0000fdf0


	//   ....[178]....
        /*07e0*/ 	.word	0x0000fe70


	//   ....[179]....
        /*07e4*/ 	.word	0x0000ff40


	//   ....[180]....
        /*07e8*/ 	.word	0x0000ffc0


	//   ....[181]....
        /*07ec*/ 	.word	0x00010090


	//   ....[182]....
        /*07f0*/ 	.word	0x00010110


	//   ....[183]....
        /*07f4*/ 	.word	0x000101e0


	//   ....[184]....
        /*07f8*/ 	.word	0x00010260


	//   ....[185]....
        /*07fc*/ 	.word	0x00010310


	//   ....[186]....
        /*0800*/ 	.word	0x00010440


	//   ....[187]....
        /*0804*/ 	.word	0x000104e0


	//   ....[188]....
        /*0808*/ 	.word	0x00010550


	//   ....[189]....
        /*080c*/ 	.word	0x00010610


	//   ....[190]....
        /*0810*/ 	.word	0x00010670


	//   ....[191]....
        /*0814*/ 	.word	0x00010730


	//   ....[192]....
        /*0818*/ 	.word	0x00010790


	//   ....[193]....
        /*081c*/ 	.word	0x00010850


	//   ....[194]....
        /*0820*/ 	.word	0x000108b0


	//   ....[195]....
        /*0824*/ 	.word	0x00010970


	//   ....[196]....
        /*0828*/ 	.word	0x000109d0


	//   ....[197]....
        /*082c*/ 	.word	0x00010a90


	//   ....[198]....
        /*0830*/ 	.word	0x00010af0


	//   ....[199]....
        /*0834*/ 	.word	0x00010bb0


	//   ....[200]....
        /*0838*/ 	.word	0x00010c10


	//   ....[201]....
        /*083c*/ 	.word	0x00010cd0


	//   ....[202]....
        /*0840*/ 	.word	0x00010dc0


	//   ....[203]....
        /*0844*/ 	.word	0x00010e60


	//   ....[204]....
        /*0848*/ 	.word	0x00010ec0


	//   ....[205]....
        /*084c*/ 	.word	0x00010f90


	//   ....[206]....
        /*0850*/ 	.word	0x00010ff0


	//   ....[207]....
        /*0854*/ 	.word	0x000110c0


	//   ....[208]....
        /*0858*/ 	.word	0x00011120


	//   ....[209]....
        /*085c*/ 	.word	0x000111f0


	//   ....[210]....
        /*0860*/ 	.word	0x00011250


	//   ....[211]....
        /*0864*/ 	.word	0x00011320


	//   ....[212]....
        /*0868*/ 	.word	0x00011380


	//   ....[213]....
        /*086c*/ 	.word	0x00011450


	//   ....[214]....
        /*0870*/ 	.word	0x000114b0


	//   ....[215]....
        /*0874*/ 	.word	0x00011580


	//   ....[216]....
        /*0878*/ 	.word	0x000115e0


	//   ....[217]....
        /*087c*/ 	.word	0x000116a0


	//   ....[218]....
        /*0880*/ 	.word	0x000117c0


	//   ....[219]....
        /*0884*/ 	.word	0x00011860


	//   ....[220]....
        /*0888*/ 	.word	0x00011920


	//   ....[221]....
        /*088c*/ 	.word	0x000119f0


	//   ....[222]....
        /*0890*/ 	.word	0x00011a50


	//   ....[223]....
        /*0894*/ 	.word	0x00011b30


	//   ....[224]....
        /*0898*/ 	.word	0x00011b90


	//   ....[225]....
        /*089c*/ 	.word	0x00011c60


	//   ....[226]....
        /*08a0*/ 	.word	0x00011cc0


	//   ....[227]....
        /*08a4*/ 	.word	0x00011d90


	//   ....[228]....
        /*08a8*/ 	.word	0x00011df0


	//   ....[229]....
        /*08ac*/ 	.word	0x00011ed0


	//   ....[230]....
        /*08b0*/ 	.word	0x00011f30


	//   ....[231]....
        /*08b4*/ 	.word	0x00012000


	//   ....[232]....
        /*08b8*/ 	.word	0x00012060


	//   ....[233]....
        /*08bc*/ 	.word	0x00012120


	//   ....[234]....
        /*08c0*/ 	.word	0x000121b0


	//   ....[235]....
        /*08c4*/ 	.word	0x00012250


	//   ....[236]....
        /*08c8*/ 	.word	0x00012370


	//   ....[237]....
        /*08cc*/ 	.word	0x000123e0


	//   ....[238]....
        /*08d0*/ 	.word	0x00012450


	//   ....[239]....
        /*08d4*/ 	.word	0x000124c0


	//   ....[240]....
        /*08d8*/ 	.word	0x00012530


	//   ....[241]....
        /*08dc*/ 	.word	0x000125b0


	//   ....[242]....
        /*08e0*/ 	.word	0x00012640


	//   ....[243]....
        /*08e4*/ 	.word	0x000126d0


	//   ....[244]....
        /*08e8*/ 	.word	0x00012740


	//   ....[245]....
        /*08ec*/ 	.word	0x000127b0


	//   ....[246]....
        /*08f0*/ 	.word	0x00012820


	//   ....[247]....
        /*08f4*/ 	.word	0x000128a0


	//   ....[248]....
        /*08f8*/ 	.word	0x00012910


	//   ....[249]....
        /*08fc*/ 	.word	0x000129b0


	//   ....[250]....
        /*0900*/ 	.word	0x00012a40


	//   ....[251]....
        /*0904*/ 	.word	0x00012b60


	//----- nvinfo : EIATTR_REG_RECONFIG
	.align		4
.L_112:
        /*0908*/ 	.byte	0x01, 0x54
	.zero		2


	//----- nvinfo : EIATTR_SYSCALL_OFFSETS
	.align		4
        /*090c*/ 	.byte	0x04, 0x46
        /*090e*/ 	.short	(.L_114 - .L_113)


	//   ....[0]....
.L_113:
        /*0910*/ 	.word	0x00001530


	//   ....[1]....
        /*0914*/ 	.word	0x0000a890


	//   ....[2]....
        /*0918*/ 	.word	0x0000a9e0


	//   ....[3]....
        /*091c*/ 	.word	0x0000aad0


	//   ....[4]....
        /*0920*/ 	.word	0x0000ba60


	//----- nvinfo : EIATTR_MBARRIER_INSTR_OFFSETS
	.align		4
.L_114:
        /*0924*/ 	.byte	0x04, 0x39
        /*0926*/ 	.short	(.L_116 - .L_115)


	//   ....[0]....
.L_115:
        /*0928*/ 	.word	0x00000180
        /*092c*/ 	.word	0x000000ff
        /*0930*/ 	.word	0x00028800
        /*0934*/ 	.short	0x0100
        /*0936*/ 	.byte	0x08
	.zero		1


	//   ....[1]....
        /*0938*/ 	.word	0x00000190
        /*093c*/ 	.word	0x000000ff
        /*0940*/ 	.word	0x00028820
        /*0944*/ 	.short	0x0100
        /*0946*/ 	.byte	0x08
	.zero		1


	//   ....[2]....
        /*0948*/ 	.word	0x00000280
        /*094c*/ 	.word	0x000000ff
        /*0950*/ 	.word	0x00028830
        /*0954*/ 	.short	0x0100
        /*0956*/ 	.byte	0x08
	.zero		1


	//   ....[3]....
        /*0958*/ 	.word	0x00000290
        /*095c*/ 	.word	0x000000ff
        /*0960*/ 	.word	0x00028840
        /*0964*/ 	.short	0x0100
        /*0966*/ 	.byte	0x08
	.zero		1


	//   ....[4]....
        /*0968*/ 	.word	0x000002a0
        /*096c*/ 	.word	0x000000ff
        /*0970*/ 	.word	0x00028838
        /*0974*/ 	.short	0x0100
        /*0976*/ 	.byte	0x08
	.zero		1


	//   ....[5]....
        /*0978*/ 	.word	0x000002b0
        /*097c*/ 	.word	0x000000ff
        /*0980*/ 	.word	0x00028848
        /*0984*/ 	.short	0x0100
        /*0986*/ 	.byte	0x08
	.zero		1


	//   ....[6]....
        /*0988*/ 	.word	0x000003e0
        /*098c*/ 	.word	0x000000ff
        /*0990*/ 	.word	0x00028850
        /*0994*/ 	.short	0x0100
        /*0996*/ 	.byte	0x08
	.zero		1


	//   ....[7]....
        /*0998*/ 	.word	0x000003f0
        /*099c*/ 	.word	0x000000ff
        /*09a0*/ 	.word	0x00028860
        /*09a4*/ 	.short	0x0100
        /*09a6*/ 	.byte	0x08
	.zero		1


	//   ....[8]....
        /*09a8*/ 	.word	0x00000400
        /*09ac*/ 	.word	0x000000ff
        /*09b0*/ 	.word	0x00028858
        /*09b4*/ 	.short	0x0100
        /*09b6*/ 	.byte	0x08
	.zero		1


	//   ....[9]....
        /*09b8*/ 	.word	0x00000410
        /*09bc*/ 	.word	0x000000ff
        /*09c0*/ 	.word	0x00028868
        /*09c4*/ 	.short	0x0100
        /*09c6*/ 	.byte	0x08
	.zero		1


	//   ....[10]....
        /*09c8*/ 	.word	0x00000500
        /*09cc*/ 	.word	0x000000ff
        /*09d0*/ 	.word	0x00028870
        /*09d4*/ 	.short	0x0100
        /*09d6*/ 	.byte	0x06
	.zero		1


	//   ....[11]....
        /*09d8*/ 	.word	0x00000510
        /*09dc*/ 	.word	0x000000ff
        /*09e0*/ 	.word	0x00028880
        /*09e4*/ 	.short	0x0100
        /*09e6*/ 	.byte	0x06
	.zero		1


	//   ....[12]....
        /*09e8*/ 	.word	0x00000520
        /*09ec*/ 	.word	0x000000ff
        /*09f0*/ 	.word	0x00028878
        /*09f4*/ 	.short	0x0100
        /*09f6*/ 	.byte	0x06
	.zero		1


	//   ....[13]....
        /*09f8*/ 	.word	0x00000530
        /*09fc*/ 	.word	0x000000ff
        /*0a00*/ 	.word	0x00028888
        /*0a04*/ 	.short	0x0100
        /*0a06*/ 	.byte	0x06
	.zero		1


	//   ....[14]....
        /*0a08*/ 	.word	0x00000660
        /*0a0c*/ 	.word	0x000000ff
        /*0a10*/ 	.word	0x00028890
        /*0a14*/ 	.short	0x0100
        /*0a16*/ 	.byte	0x08
	.zero		1


	//   ....[15]....
        /*0a18*/ 	.word	0x00000670
        /*0a1c*/ 	.word	0x000000ff
        /*0a20*/ 	.word	0x000288a0
        /*0a24*/ 	.short	0x0100
        /*0a26*/ 	.byte	0x08
	.zero		1


	//   ....[16]....
        /*0a28*/ 	.word	0x00000680
        /*0a2c*/ 	.word	0x000000ff
        /*0a30*/ 	.word	0x00028898
        /*0a34*/ 	.short	0x0100
        /*0a36*/ 	.byte	0x08
	.zero		1


	//   ....[17]....
        /*0a38*/ 	.word	0x00000690
        /*0a3c*/ 	.word	0x000000ff
        /*0a40*/ 	.word	0x000288a8
        /*0a44*/ 	.short	0x0100
        /*0a46*/ 	.byte	0x08
	.zero		1


	//   ....[18]....
        /*0a48*/ 	.word	0x000007d0
        /*0a4c*/ 	.word	0x000000ff
        /*0a50*/ 	.word	0x000288b0
        /*0a54*/ 	.short	0x0100
        /*0a56*/ 	.byte	0x08
	.zero		1


	//   ....[19]....
        /*0a58*/ 	.word	0x000007e0
        /*0a5c*/ 	.word	0x000000ff
        /*0a60*/ 	.word	0x000288c0
        /*0a64*/ 	.short	0x0100
        /*0a66*/ 	.byte	0x08
	.zero		1


	//   ....[20]....
        /*0a68*/ 	.word	0x000007f0
        /*0a6c*/ 	.word	0x000000ff
        /*0a70*/ 	.word	0x000288b8
        /*0a74*/ 	.short	0x0100
        /*0a76*/ 	.byte	0x08
	.zero		1


	//   ....[21]....
        /*0a78*/ 	.word	0x00000800
        /*0a7c*/ 	.word	0x000000ff
        /*0a80*/ 	.word	0x000288c8
        /*0a84*/ 	.short	0x0100
        /*0a86*/ 	.byte	0x08
	.zero		1


	//   ....[22]....
        /*0a88*/ 	.word	0x000015b0
        /*0a8c*/ 	.word	0x000000ff
        /*0a90*/ 	.word	0x00028800
        /*0a94*/ 	.short	0x010a
        /*0a96*/ 	.byte	0x31
	.zero		1


	//   ....[23]....
        /*0a98*/ 	.word	0x00001630
        /*0a9c*/ 	.word	0x00000000
        /*0aa0*/ 	.word	0x00028830
        /*0aa4*/ 	.short	0x010a
        /*0aa6*/ 	.byte	0x3f
	.zero		1


	//   ....[24]....
        /*0aa8*/ 	.word	0x00001680
        /*0aac*/ 	.word	0x00000000
        /*0ab0*/ 	.word	0x00028830
        /*0ab4*/ 	.short	0x010a
        /*0ab6*/ 	.byte	0x3f
	.zero		1


	//   ....[25]....
        /*0ab8*/ 	.word	0x00002340
        /*0abc*/ 	.word	0x000000ff
        /*0ac0*/ 	.word	0x00000000
        /*0ac4*/ 	.short	0x0101
        /*0ac6*/ 	.byte	0x06
	.zero		1


	//   ....[26]....
        /*0ac8*/ 	.word	0x00004370
        /*0acc*/ 	.word	0x000000ff
        /*0ad0*/ 	.word	0x00028830
        /*0ad4*/ 	.short	0x010a
        /*0ad6*/ 	.byte	0x06
	.zero		1


	//   ....[27]....
        /*0ad8*/ 	.word	0x000043b0
        /*0adc*/ 	.word	0x000000ff
        /*0ae0*/ 	.word	0x00028830
        /*0ae4*/ 	.short	0x010a
        /*0ae6*/ 	.byte	0x06
	.zero		1


	//   ....[28]....
        /*0ae8*/ 	.word	0x00004730
        /*0aec*/ 	.word	0x000000ff
        /*0af0*/ 	.word	0x00028850
        /*0af4*/ 	.short	0x010a
        /*0af6*/ 	.byte	0x06
	.zero		1


	//   ....[29]....
        /*0af8*/ 	.word	0x00004770
        /*0afc*/ 	.word	0x000000ff
        /*0b00*/ 	.word	0x00028850
        /*0b04*/ 	.short	0x010a
        /*0b06*/ 	.byte	0x06
	.zero		1


	//   ....[30]....
        /*0b08*/ 	.word	0x00005060
        /*0b0c*/ 	.word	0x000000ff
        /*0b10*/ 	.word	0x00000000
        /*0b14*/ 	.short	0x0101
        /*0b16*/ 	.byte	0x06
	.zero		1


	//   ....[31]....
        /*0b18*/ 	.word	0x00006550
        /*0b1c*/ 	.word	0x000000ff
        /*0b20*/ 	.word	0x00000000
        /*0b24*/ 	.short	0x0101
        /*0b26*/ 	.byte	0x06
	.zero		1


	//   ....[32]....
        /*0b28*/ 	.word	0x00006b90
        /*0b2c*/ 	.word	0x000000ff
        /*0b30*/ 	.word	0x00028850
        /*0b34*/ 	.short	0x010a
        /*0b36*/ 	.byte	0x05
	.zero		1


	//   ....[33]....
        /*0b38*/ 	.word	0x00006bd0
        /*0b3c*/ 	.word	0x000000ff
        /*0b40*/ 	.word	0x00028850
        /*0b44*/ 	.short	0x010a
        /*0b46*/ 	.byte	0x05
	.zero		1


	//   ....[34]....
        /*0b48*/ 	.word	0x000071a0
        /*0b4c*/ 	.word	0x000000ff
        /*0b50*/ 	.word	0x00000000
        /*0b54*/ 	.short	0x0101
        /*0b56*/ 	.byte	0x04
	.zero		1


	//   ....[35]....
        /*0b58*/ 	.word	0x00008760
        /*0b5c*/ 	.word	0x0000001c
        /*0b60*/ 	.word	0x00000000
        /*0b64*/ 	.short	0x0101
        /*0b66*/ 	.byte	0x3f
	.zero		1


	//   ....[36]....
        /*0b68*/ 	.word	0x0000afe0
        /*0b6c*/ 	.word	0x00000007
        /*0b70*/ 	.word	0x00028840
        /*0b74*/ 	.short	0x010a
        /*0b76*/ 	.byte	0x3f
	.zero		1


	//   ....[37]....
        /*0b78*/ 	.word	0x0000b760
        /*0b7c*/ 	.word	0x00000007
        /*0b80*/ 	.word	0x00028830
        /*0b84*/ 	.short	0x0107
        /*0b86*/ 	.byte	0x3f
	.zero		1


	//   ....[38]....
        /*0b88*/ 	.word	0x0000b830
        /*0b8c*/ 	.word	0x00000007
        /*0b90*/ 	.word	0x00028830
        /*0b94*/ 	.short	0x0101
        /*0b96*/ 	.byte	0x3f
	.zero		1


	//   ....[39]....
        /*0b98*/ 	.word	0x0000c310
        /*0b9c*/ 	.word	0x00000016
        /*0ba0*/ 	.word	0x00028800
        /*0ba4*/ 	.short	0x0107
        /*0ba6*/ 	.byte	0x3f
	.zero		1


	//   ....[40]....
        /*0ba8*/ 	.word	0x0000c410
        /*0bac*/ 	.word	0x00000016
        /*0bb0*/ 	.word	0x00028800
        /*0bb4*/ 	.short	0x0101
        /*0bb6*/ 	.byte	0x3f
	.zero		1


	//   ....[41]....
        /*0bb8*/ 	.word	0x0000c440
        /*0bbc*/ 	.word	0x00000016
        /*0bc0*/ 	.word	0x00028820
        /*0bc4*/ 	.short	0x010a
        /*0bc6*/ 	.byte	0x3f
	.zero		1


	//   ....[42]....
        /*0bc8*/ 	.word	0x0000c7c0
        /*0bcc*/ 	.word	0x00000006
        /*0bd0*/ 	.word	0x00028840
        /*0bd4*/ 	.short	0x010a
        /*0bd6*/ 	.byte	0x3f
	.zero		1


	//   ....[43]....
        /*0bd8*/ 	.word	0x0000cce0
        /*0bdc*/ 	.word	0x00000006
        /*0be0*/ 	.word	0x00028830
        /*0be4*/ 	.short	0x0107
        /*0be6*/ 	.byte	0x3f
	.zero		1


	//   ....[44]....
        /*0be8*/ 	.word	0x0000cda0
        /*0bec*/ 	.word	0x00000006
        /*0bf0*/ 	.word	0x00028830
        /*0bf4*/ 	.short	0x0101
        /*0bf6*/ 	.byte	0x3f
	.zero		1


	//   ....[45]....
        /*0bf8*/ 	.word	0x0000ce10
        /*0bfc*/ 	.word	0x00000006
        /*0c00*/ 	.word	0x00028860
        /*0c04*/ 	.short	0x010a
        /*0c06*/ 	.byte	0x3f
	.zero		1


	//   ....[46]....
        /*0c08*/ 	.word	0x0000d390
        /*0c0c*/ 	.word	0x00000006
        /*0c10*/ 	.word	0x00028850
        /*0c14*/ 	.short	0x0107
        /*0c16*/ 	.byte	0x3f
	.zero		1


	//   ....[47]....
        /*0c18*/ 	.word	0x0000d4f0
        /*0c1c*/ 	.word	0x00000006
        /*0c20*/ 	.word	0x00028850
        /*0c24*/ 	.short	0x0101
        /*0c26*/ 	.byte	0x3f
	.zero		1


	//   ....[48]....
        /*0c28*/ 	.word	0x0000d700
        /*0c2c*/ 	.word	0x00000000
        /*0c30*/ 	.word	0x00028860
        /*0c34*/ 	.short	0x010a
        /*0c36*/ 	.byte	0x3f
	.zero		1


	//   ....[49]....
        /*0c38*/ 	.word	0x0000dc30
        /*0c3c*/ 	.word	0x00000000
        /*0c40*/ 	.word	0x00028850
        /*0c44*/ 	.short	0x0107
        /*0c46*/ 	.byte	0x3f
	.zero		1


	//   ....[50]....
        /*0c48*/ 	.word	0x0000dcf0
        /*0c4c*/ 	.word	0x00000000
        /*0c50*/ 	.word	0x00028850
        /*0c54*/ 	.short	0x0101
        /*0c56*/ 	.byte	0x3f
	.zero		1


	//   ....[51]....
        /*0c58*/ 	.word	0x0000e7f0
        /*0c5c*/ 	.word	0x00000004
        /*0c60*/ 	.word	0x00028820
        /*0c64*/ 	.short	0x010a
        /*0c66*/ 	.byte	0x3f
	.zero		1


	//   ....[52]....
        /*0c68*/ 	.word	0x0000e970
        /*0c6c*/ 	.word	0x00000005
        /*0c70*/ 	.word	0x00028840
        /*0c74*/ 	.short	0x010a
        /*0c76*/ 	.byte	0x3f
	.zero		1


	//   ....[53]....
        /*0c78*/ 	.word	0x0000ea10
        /*0c7c*/ 	.word	0x00000019
        /*0c80*/ 	.word	0x00028840
        /*0c84*/ 	.short	0x010a
        /*0c86*/ 	.byte	0x3f
	.zero		1


	//   ....[54]....
        /*0c88*/ 	.word	0x0000ea50
        /*0c8c*/ 	.word	0x00000005
        /*0c90*/ 	.word	0x00028860
        /*0c94*/ 	.short	0x010a
        /*0c96*/ 	.byte	0x3f
	.zero		1


	//   ....[55]....
        /*0c98*/ 	.word	0x0000ea90
        /*0c9c*/ 	.word	0x00000019
        /*0ca0*/ 	.word	0x00028860
        /*0ca4*/ 	.short	0x010a
        /*0ca6*/ 	.byte	0x3f
	.zero		1


	//   ....[56]....
        /*0ca8*/ 	.word	0x0000eb00
        /*0cac*/ 	.word	0x00000003
        /*0cb0*/ 	.word	0x00028800
        /*0cb4*/ 	.short	0x010a
        /*0cb6*/ 	.byte	0x3f
	.zero		1


	//   ....[57]....
        /*0cb8*/ 	.word	0x0000eb50
        /*0cbc*/ 	.word	0x00000000
        /*0cc0*/ 	.word	0x00028830
        /*0cc4*/ 	.short	0x010a
        /*0cc6*/ 	.byte	0x3f
	.zero		1


	//   ....[58]....
        /*0cc8*/ 	.word	0x0000ebb0
        /*0ccc*/ 	.word	0x00000007
        /*0cd0*/ 	.word	0x00028830
        /*0cd4*/ 	.short	0x010a
        /*0cd6*/ 	.byte	0x3f
	.zero		1


	//   ....[59]....
        /*0cd8*/ 	.word	0x0000ec10
        /*0cdc*/ 	.word	0x00000007
        /*0ce0*/ 	.word	0x00028850
        /*0ce4*/ 	.short	0x010a
        /*0ce6*/ 	.byte	0x3f
	.zero		1


	//   ....[60]....
        /*0ce8*/ 	.word	0x0000ec70
        /*0cec*/ 	.word	0x00000005
        /*0cf0*/ 	.word	0x00028850
        /*0cf4*/ 	.short	0x010a
        /*0cf6*/ 	.byte	0x3f
	.zero		1


	//   ....[61]....
        /*0cf8*/ 	.word	0x0000ed90
        /*0cfc*/ 	.word	0x00000007
        /*0d00*/ 	.word	0x00028840
        /*0d04*/ 	.short	0x010a
        /*0d06*/ 	.byte	0x3f
	.zero		1


	//   ....[62]....
        /*0d08*/ 	.word	0x00010340
        /*0d0c*/ 	.word	0x00000016
        /*0d10*/ 	.word	0x00028820
        /*0d14*/ 	.short	0x010a
        /*0d16*/ 	.byte	0x3f
	.zero		1


	//   ....[63]....
        /*0d18*/ 	.word	0x00010390
        /*0d1c*/ 	.word	0x00000006
        /*0d20*/ 	.word	0x00028840
        /*0d24*/ 	.short	0x010a
        /*0d26*/ 	.byte	0x3f
	.zero		1


	//   ....[64]....
        /*0d28*/ 	.word	0x00010d10
        /*0d2c*/ 	.word	0x00000006
        /*0d30*/ 	.word	0x00028860
        /*0d34*/ 	.short	0x010a
        /*0d36*/ 	.byte	0x3f
	.zero		1


	//   ....[65]....
        /*0d38*/ 	.word	0x00011710
        /*0d3c*/ 	.word	0x00000000
        /*0d40*/ 	.word	0x00028860
        /*0d44*/ 	.short	0x010a
        /*0d46*/ 	.byte	0x3f
	.zero		1


	//   ....[66]....
        /*0d48*/ 	.word	0x00012a80
        /*0d4c*/ 	.word	0x00000004
        /*0d50*/ 	.word	0x00028820
        /*0d54*/ 	.short	0x010a
        /*0d56*/ 	.byte	0x3f
	.zero		1


	//   ....[67]....
        /*0d58*/ 	.word	0x00012c20
        /*0d5c*/ 	.word	0x00000005
        /*0d60*/ 	.word	0x00028840
        /*0d64*/ 	.short	0x010a
        /*0d66*/ 	.byte	0x3f
	.zero		1


	//   ....[68]....
        /*0d68*/ 	.word	0x00012c70
        /*0d6c*/ 	.word	0x00000019
        /*0d70*/ 	.word	0x00028840
        /*0d74*/ 	.short	0x010a
        /*0d76*/ 	.byte	0x3f
	.zero		1


	//   ....[69]....
        /*0d78*/ 	.word	0x00012cc0
        /*0d7c*/ 	.word	0x00000005
        /*0d80*/ 	.word	0x00028860
        /*0d84*/ 	.short	0x010a
        /*0d86*/ 	.byte	0x3f
	.zero		1


	//----- nvinfo : EIATTR_NUM_MBARRIERS
	.align		4
.L_116:
        /*0d88*/ 	.byte	0x03, 0x38
        /*0d8a*/ 	.short	0x0016


	//----- nvinfo : EIATTR_EXIT_INSTR_OFFSETS
	.align		4
        /*0d8c*/ 	.byte	0x04, 0x1c
        /*0d8e*/ 	.short	(.L_118 - .L_117)


	//   ....[0]....
.L_117:
        /*0d90*/ 	.word	0x000009b0


	//   ....[1]....
        /*0d94*/ 	.word	0x00009700


	//   ....[2]....
        /*0d98*/ 	.word	0x0000eae0


	//----- nvinfo : EIATTR_MAX_THREADS
	.align		4
.L_118:
        /*0d9c*/ 	.byte	0x04, 0x05
        /*0d9e*/ 	.short	(.L_120 - .L_119)
.L_119:
        /*0da0*/ 	.word	0x00000180
        /*0da4*/ 	.word	0x00000001
        /*0da8*/ 	.word	0x00000001


	//----- nvinfo : EIATTR_CRS_STACK_SIZE
	.align		4
.L_120:
        /*0dac*/ 	.byte	0x04, 0x1e
        /*0dae*/ 	.short	(.L_122 - .L_121)
.L_121:
        /*0db0*/ 	.word	0x00000000


	//----- nvinfo : EIATTR_CBANK_PARAM_SIZE
	.align		4
.L_122:
        /*0db4*/ 	.byte	0x03, 0x19
        /*0db6*/ 	.short	0x0af0


	//----- nvinfo : EIATTR_PARAM_CBANK
	.align		4
        /*0db8*/ 	.byte	0x04, 0x0a
        /*0dba*/ 	.short	(.L_124 - .L_123)
	.align		4
.L_123:
        /*0dbc*/ 	.word	index@(.nv.constant0._ZN7cutlass13device_kernelIN5flash11enable_sm90INS1_16FlashAttnFwdSm90INS1_25CollectiveMainloopFwdSm90ILi2EN4cute5tupleIJNS5_1CILi1EEES8_S8_EEENS6_IJNS7_ILi128EEESA_SA_EEELi128ENS_6half_tEfNS_4arch4Sm90ELb0ELb0ELb1ELb1ELb1ELb0ELb0ELb1ELb1ELb1ELb0ELb0EEENS1_21CollectiveEpilogueFwdISB_S9_SC_SE_Li256ELb1ELb1ELb0ELb0EEENS1_36VarlenDynamicPersistentTileSchedulerILi128ELi128ELi256ELi128ELb0ELb1ELb1ELb0ELb1ELb1EEEEEEEEEvNT_6ParamsE)
        /*0dc0*/ 	.short	0x0210
        /*0dc2*/ 	.short	0x0af0


	//----- nvinfo : EIATTR_SW_WAR
	.align		4
.L_124:
        /*0dc4*/ 	.byte	0x04, 0x36
        /*0dc6*/ 	.short	(.L_126 - .L_125)
.L_125:
        /*0dc8*/ 	.word	0x00000008
.L_126:


//--------------------- .nv.info._ZN7cutlass13device_kernelIN5flash11enable_sm90INS1_16FlashAttnFwdSm90INS1_25CollectiveMainloopFwdSm90ILi2EN4cute5tupleIJNS5_1CILi1EEES8_S8_EEENS6_IJNS7_ILi128EEESA_SA_EEELi128ENS_6half_tEfNS_4arch4Sm90ELb0ELb0ELb1ELb1ELb1ELb1ELb0ELb1ELb1ELb1ELb0ELb0EEENS1_21CollectiveEpilogueFwdISB_S9_SC_SE_Li256ELb1ELb1ELb0ELb0EEENS1_36VarlenDynamicPersistentTileSchedulerILi128ELi128ELi256ELi128ELb0ELb1ELb1ELb0ELb1ELb1EEEEEEEEEvNT_6ParamsE --------------------------
	.section	.nv.info._ZN7cutlass13device_kernelIN5flash11enable_sm90INS1_16FlashAttnFwdSm90INS1_25CollectiveMainloopFwdSm90ILi2EN4cute5tupleIJNS5_1CILi1EEES8_S8_EEENS6_IJNS7_ILi128EEESA_SA_EEELi128ENS_6half_tEfNS_4arch4Sm90ELb0ELb0ELb1ELb1ELb1ELb1ELb0ELb1ELb1ELb1ELb0ELb0EEENS1_21CollectiveEpilogueFwdISB_S9_SC_SE_Li256ELb1ELb1ELb0ELb0EEENS1_36VarlenDynamicPersistentTileSchedulerILi128ELi128ELi256ELi128ELb0ELb1ELb1ELb0ELb1ELb1EEEEEEEEEvNT_6ParamsE,"",@"SHT_CUDA_INFO"
	.sectionflags	@""
	.align	4


	//----- nvinfo : EIATTR_CUDA_API_VERSION
	.align		4
        /*0000*/ 	.byte	0x04, 0x37
        /*0002*/ 	.short	(.L_128 - .L_127)
.L_127:
        /*0004*/ 	.word	0x00000082


	//----- nvinfo : EIATTR_KPARAM_INFO
	.align		4
.L_128:
        /*0008*/ 	.byte	0x04, 0x17
        /*000a*/ 	.short	(.L_130 - .L_129)
.L_129:
        /*000c*/ 	.word	0x00000000
        /*0010*/ 	.short	0x0000
        /*0012*/ 	.short	0x0070
        /*0014*/ 	.byte	0x00, 0xf0, 0x01, 0x2a


	//----- nvinfo : EIATTR_SPARSE_MMA_MASK
	.align		4
.L_130:
        /*0018*/ 	.byte	0x03, 0x50
        /*001a*/ 	.short	0x0000


	//----- nvinfo : EIATTR_MAXREG_COUNT
	.align		4
        /*001c*/ 	.byte	0x03, 0x1b
        /*001e*/ 	.short	0x00a8


	//----- nvinfo : EIATTR_NUM_BARRIERS
	.align		4
        /*0020*/ 	.byte	0x02, 0x4c
        /*0022*/ 	.byte	0x10
	.zero		1


	//----- nvinfo : EIATTR_EXTERNS
	.align		4
        /*0024*/ 	.byte	0x04, 0x0f
        /*0026*/ 	.short	(.L_132 - .L_131)


	//   ....[0]....
	.align		4
.L_131:
        /*0028*/ 	.word	index@(__assertfail)


	//----- nvinfo : EIATTR_ANNOTATIONS
	.align		4
.L_132:
        /*002c*/ 	.byte	0x04, 0x55
        /*002e*/ 	.short	(.L_134 - .L_133)


	//   ....[0]....
.L_133:
        /* <DEDUP_REMOVED lines=22> */


	//----- nvinfo : EIATTR_MERCURY_ISA_VERSION
	.align		4
.L_134:
        /*0178*/ 	.byte	0x03, 0x5f
        /*017a*/ 	.short	0x0101


	//----- nvinfo : EIATTR_UNUSED_LOAD_BYTE_OFFSET
	.align		4
        /*017c*/ 	.byte	0x04, 0x44
        /*017e*/ 	.short	(.L_136 - .L_135)


	//   ....[0]....
.L_135:
        /*0180*/ 	.word	0x00000a40
        /*0184*/ 	.word	0x0000fff0


	//   ....[1]....
        /*0188*/ 	.word	0x00012060
        /*018c*/ 	.word	0x0000fff0


	//----- nvinfo : EIATTR_INT_WARP_WIDE_INSTR_OFFSETS
	.align		4
.L_136:
        /*0190*/ 	.byte	0x04, 0x31
        /*0192*/ 	.short	(.L_138 - .L_137)


	//   ....[0]....
.L_137:
        /*0194*/ 	.word	0x00000120


	//   ....[1]....
        /*0198*/ 	.word	0x000001c0


	//   ....[2]....
        /*019c*/ 	.word	0x00000230


	//   ....[3]....
        /*01a0*/ 	.word	0x00016230


	//   ....[4]....
        /*01a4*/ 	.word	0x000162c0


	//   ....[5]....
        /*01a8*/ 	.word	0x00019190


	//   ....[6]....
        /*01ac*/ 	.word	0x00019220


	//----- nvinfo : EIATTR_COOP_GROUP_MASK_REGIDS
	.align		4
.L_138:
        /*01b0*/ 	.byte	0x04, 0x29
        /*01b2*/ 	.short	(.L_140 - .L_139)


	//   ....[0]....
.L_139:
        /*01b4*/ 	.word	0xffffffff


	//   ....[1]....
        /*01b8*/ 	.word	0xffffffff


	//   ....[2]....
        /*01bc*/ 	.word	0xffffffff


	//   ....[3]....
        /*01c0*/ 	.word	0xffffffff


	//   ....[4]....
        /*01c4*/ 	.word	0xffffffff


	//   ....[5]....
        /*01c8*/ 	.word	0xffffffff


	//   ....[6]....
        /*01cc*/ 	.word	0xffffffff


	//   ....[7]....
        /*01d0*/ 	.word	0xffffffff


	//   ....[8]....
        /*01d4*/ 	.word	0xffffffff


	//   ....[9]....
        /*01d8*/ 	.word	0xffffffff


	//   ....[10]....
        /*01dc*/ 	.word	0xffffffff


	//   ....[11]....
        /*01e0*/ 	.word	0xffffffff


	//   ....[12]....
        /*01e4*/ 	.word	0xffffffff


	//   ....[13]....
        /*01e8*/ 	.word	0xffffffff


	//   ....[14]....
        /*01ec*/ 	.word	0xffffffff


	//   ....[15]....
        /*01f0*/ 	.word	0xffffffff


	//   ....[16]....
        /*01f4*/ 	.word	0xffffffff


	//   ....[17]....
        /*01f8*/ 	.word	0xffffffff


	//   ....[18]....
        /*01fc*/ 	.word	0xffffffff


	//   ....[19]....
        /*0200*/ 	.word	0xffffffff


	//   ....[20]....
        /*0204*/ 	.word	0xffffffff


	//   ....[21]....
        /*0208*/ 	.word	0xffffffff


	//   ....[22]....
        /*020c*/ 	.word	0xffffffff


	//   ....[23]....
        /*0210*/ 	.word	0xffffffff


	//   ....[24]....
        /*0214*/ 	.word	0xffffffff


	//   ....[25]....
        /*0218*/ 	.word	0xffffffff


	//   ....[26]....
        /*021c*/ 	.word	0xffffffff


	//   ....[27]....
        /*0220*/ 	.word	0xffffffff


	//   ....[28]....
        /*0224*/ 	.word	0xffffffff


	//   ....[29]....
        /*0228*/ 	.word	0xffffffff


	//   ....[30]....
        /*022c*/ 	.word	0xffffffff


	//   ....[31]....
        /*0230*/ 	.word	0xffffffff


	//   ....[32]....
        /*0234*/ 	.word	0xffffffff


	//   ....[33]....
        /*0238*/ 	.word	0xffffffff


	//   ....[34]....
        /*023c*/ 	.word	0xffffffff


	//   ....[35]....
        /*0240*/ 	.word	0xffffffff


	//   ....[36]....
        /*0244*/ 	.word	0xffffffff


	//   ....[37]....
        /*0248*/ 	.word	0xffffffff


	//   ....[38]....
        /*024c*/ 	.word	0xffffffff


	//   ....[39]....
        /*0250*/ 	.word	0xffffffff


	//   ....[40]....
        /*0254*/ 	.word	0xffffffff


	//   ....[41]....
        /*0258*/ 	.word	0xffffffff


	//   ....[42]....
        /*025c*/ 	.word	0xffffffff


	//   ....[43]....
        /*0260*/ 	.word	0xffffffff


	//   ....[44]....
        /*0264*/ 	.word	0xffffffff


	//   ....[45]....
        /*0268*/ 	.word	0xffffffff


	//   ....[46]....
        /*026c*/ 	.word	0xffffffff


	//   ....[47]....
        /*0270*/ 	.word	0xffffffff


	//   ....[48]....
        /*0274*/ 	.word	0xffffffff


	//   ....[49]....
        /*0278*/ 	.word	0xffffffff


	//   ....[50]....
        /*027c*/ 	.word	0xffffffff


	//   ....[51]....
        /*0280*/ 	.word	0xffffffff


	//   ....[52]....
        /*0284*/ 	.word	0xffffffff


	//   ....[53]....
        /*0288*/ 	.word	0xffffffff


	//   ....[54]....
        /*028c*/ 	.word	0xffffffff


	//   ....[55]....
        /*0290*/ 	.word	0xffffffff


	//   ....[56]....
        /*0294*/ 	.word	0xffffffff


	//   ....[57]....
        /*0298*/ 	.word	0xffffffff


	//   ....[58]....
        /*029c*/ 	.word	0xffffffff


	//   ....[59]....
        /*02a0*/ 	.word	0xffffffff


	//   ....[60]....
        /*02a4*/ 	.word	0xffffffff


	//   ....[61]....
        /*02a8*/ 	.word	0xffffffff


	//   ....[62]....
        /*02ac*/ 	.word	0xffffffff


	//   ....[63]....
        /*02b0*/ 	.word	0xffffffff


	//   ....[64]....
        /*02b4*/ 	.word	0xffffffff


	//   ....[65]....
        /*02b8*/ 	.word	0xffffffff


	//   ....[66]....
        /*02bc*/ 	.word	0xffffffff


	//   ....[67]....
        /*02c0*/ 	.word	0xffffffff


	//   ....[68]....
        /*02c4*/ 	.word	0xffffffff


	//   ....[69]....
        /*02c8*/ 	.word	0xffffffff


	//   ....[70]....
        /*02cc*/ 	.word	0xffffffff


	//   ....[71]....
        /*02d0*/ 	.word	0xffffffff


	//   ....[72]....
        /*02d4*/ 	.word	0xffffffff


	//   ....[73]....
        /*02d8*/ 	.word	0xffffffff


	//   ....[74]....
        /*02dc*/ 	.word	0xffffffff


	//   ....[75]....
        /*02e0*/ 	.word	0xffffffff


	//   ....[76]....
        /*02e4*/ 	.word	0xffffffff


	//   ....[77]....
        /*02e8*/ 	.word	0xffffffff


	//   ....[78]....
        /*02ec*/ 	.word	0xffffffff


	//   ....[79]....
        /*02f0*/ 	.word	0xffffffff


	//   ....[80]....
        /*02f4*/ 	.word	0xffffffff


	//   ....[81]....
        /*02f8*/ 	.word	0xffffffff


	//   ....[82]....
        /*02fc*/ 	.word	0xffffffff


	//   ....[83]....
        /*0300*/ 	.word	0xffffffff


	//   ....[84]....
        /*0304*/ 	.word	0xffffffff


	//   ....[85]....
        /*0308*/ 	.word	0xffffffff


	//   ....[86]....
        /*030c*/ 	.word	0xffffffff


	//   ....[87]....
        /*0310*/ 	.word	0xffffffff


	//   ....[88]....
        /*0314*/ 	.word	0xffffffff


	//   ....[89]....
        /*0318*/ 	.word	0xffffffff


	//   ....[90]....
        /*031c*/ 	.word	0xffffffff


	//   ....[91]....
        /*0320*/ 	.word	0xffffffff


	//   ....[92]....
        /*0324*/ 	.word	0xffffffff


	//   ....[93]....
        /*0328*/ 	.word	0xffffffff


	//   ....[94]....
        /*032c*/ 	.word	0xffffffff


	//   ....[95]....
        /*0330*/ 	.word	0xffffffff


	//   ....[96]....
        /*0334*/ 	.word	0xffffffff


	//   ....[97]....
        /*0338*/ 	.word	0xffffffff


	//   ....[98]....
        /*033c*/ 	.word	0xffffffff


	//   ....[99]....
        /*0340*/ 	.word	0xffffffff


	//   ....[100]....
        /*0344*/ 	.word	0xffffffff


	//   ....[101]....
        /*0348*/ 	.word	0xffffffff


	//   ....[102]....
        /*034c*/ 	.word	0xffffffff


	//   ....[103]....
        /*0350*/ 	.word	0xffffffff


	//   ....[104]....
        /*0354*/ 	.word	0xffffffff


	//   ....[105]....
        /*0358*/ 	.word	0xffffffff


	//   ....[106]....
        /*035c*/ 	.word	0xffffffff


	//   ....[107]....
        /*0360*/ 	.word	0xffffffff


	//   ....[108]....
        /*0364*/ 	.word	0xffffffff


	//   ....[109]....
        /*0368*/ 	.word	0xffffffff


	//   ....[110]....
        /*036c*/ 	.word	0xffffffff


	//   ....[111]....
        /*0370*/ 	.word	0xffffffff


	//   ....[112]....
        /*0374*/ 	.word	0xffffffff


	//   ....[113]....
        /*0378*/ 	.word	0xffffffff


	//   ....[114]....
        /*037c*/ 	.word	0xffffffff


	//   ....[115]....
        /*0380*/ 	.word	0xffffffff


	//   ....[116]....
        /*0384*/ 	.word	0xffffffff


	//   ....[117]....
        /*0388*/ 	.word	0xffffffff


	//   ....[118]....
        /*038c*/ 	.word	0xffffffff


	//   ....[119]....
        /*0390*/ 	.word	0xffffffff


	//   ....[120]....
        /*0394*/ 	.word	0xffffffff


	//   ....[121]....
        /*0398*/ 	.word	0xffffffff


	//   ....[122]....
        /*039c*/ 	.word	0xffffffff


	//   ....[123]....
        /*03a0*/ 	.word	0xffffffff


	//   ....[124]....
        /*03a4*/ 	.word	0xffffffff


	//   ....[125]....
        /*03a8*/ 	.word	0xffffffff


	//   ....[126]....
        /*03ac*/ 	.word	0xffffffff


	//   ....[127]....
        /*03b0*/ 	.word	0xffffffff


	//   ....[128]....
        /*03b4*/ 	.word	0xffffffff


	//   ....[129]....
        /*03b8*/ 	.word	0xffffffff


	//   ....[130]....
        /*03bc*/ 	.word	0xffffffff


	//   ....[131]....
        /*03c0*/ 	.word	0xffffffff


	//   ....[132]....
        /*03c4*/ 	.word	0xffffffff


	//   ....[133]....
        /*03c8*/ 	.word	0xffffffff


	//   ....[134]....
        /*03cc*/ 	.word	0xffffffff


	//   ....[135]....
        /*03d0*/ 	.word	0xffffffff


	//   ....[136]....
        /*03d4*/ 	.word	0xffffffff


	//   ....[137]....
        /*03d8*/ 	.word	0xffffffff


	//   ....[138]....
        /*03dc*/ 	.word	0xffffffff


	//   ....[139]....
        /*03e0*/ 	.word	0xffffffff


	//   ....[140]....
        /*03e4*/ 	.word	0xffffffff


	//   ....[141]....
        /*03e8*/ 	.word	0xffffffff


	//   ....[142]....
        /*03ec*/ 	.word	0xffffffff


	//   ....[143]....
        /*03f0*/ 	.word	0xffffffff


	//   ....[144]....
        /*03f4*/ 	.word	0xffffffff


	//   ....[145]....
        /*03f8*/ 	.word	0xffffffff


	//   ....[146]....
        /*03fc*/ 	.word	0xffffffff


	//   ....[147]....
        /*0400*/ 	.word	0xffffffff


	//   ....[148]....
        /*0404*/ 	.word	0xffffffff


	//   ....[149]....
        /*0408*/ 	.word	0xffffffff


	//   ....[150]....
        /*040c*/ 	.word	0xffffffff


	//   ....[151]....
        /*0410*/ 	.word	0xffffffff


	//   ....[152]....
        /*0414*/ 	.word	0xffffffff


	//   ....[153]....
        /*0418*/ 	.word	0xffffffff


	//   ....[154]....
        /*041c*/ 	.word	0xffffffff


	//   ....[155]....
        /*0420*/ 	.word	0xffffffff


	//   ....[156]....
        /*0424*/ 	.word	0xffffffff


	//   ....[157]....
        /*0428*/ 	.word	0xffffffff


	//   ....[158]....
        /*042c*/ 	.word	0xffffffff


	//   ....[159]....
        /*0430*/ 	.word	0xffffffff


	//   ....[160]....
        /*0434*/ 	.word	0xffffffff


	//   ....[161]....
        /*0438*/ 	.word	0xffffffff


	//   ....[162]....
        /*043c*/ 	.word	0xffffffff


	//   ....[163]....
        /*0440*/ 	.word	0xffffffff


	//   ....[164]....
        /*0444*/ 	.word	0xffffffff


	//   ....[165]....
        /*0448*/ 	.word	0xffffffff


	//   ....[166]....
        /*044c*/ 	.word	0xffffffff


	//   ....[167]....
        /*0450*/ 	.word	0xffffffff


	//   ....[168]....
        /*0454*/ 	.word	0xffffffff


	//   ....[169]....
        /*0458*/ 	.word	0xffffffff


	//   ....[170]....
        /*045c*/ 	.word	0xffffffff


	//   ....[171]....
        /*0460*/ 	.word	0xffffffff


	//   ....[172]....
        /*0464*/ 	.word	0xffffffff


	//   ....[173]....
        /*0468*/ 	.word	0xffffffff


	//   ....[174]....
        /*046c*/ 	.word	0xffffffff


	//   ....[175]....
        /*0470*/ 	.word	0xffffffff


	//   ....[176]....
        /*0474*/ 	.word	0xffffffff


	//   ....[177]....
        /*0478*/ 	.word	0xffffffff


	//   ....[178]....
        /*047c*/ 	.word	0xffffffff


	//   ....[179]....
        /*0480*/ 	.word	0xffffffff


	//   ....[180]....
        /*0484*/ 	.word	0xffffffff


	//   ....[181]....
        /*0488*/ 	.word	0xffffffff


	//   ....[182]....
        /*048c*/ 	.word	0xffffffff


	//   ....[183]....
        /*0490*/ 	.word	0xffffffff


	//   ....[184]....
        /*0494*/ 	.word	0xffffffff


	//   ....[185]....
        /*0498*/ 	.word	0xffffffff


	//   ....[186]....
        /*049c*/ 	.word	0xffffffff


	//   ....[187]....
        /*04a0*/ 	.word	0xffffffff


	//   ....[188]....
        /*04a4*/ 	.word	0xffffffff


	//   ....[189]....
        /*04a8*/ 	.word	0xffffffff


	//   ....[190]....
        /*04ac*/ 	.word	0xffffffff


	//   ....[191]....
        /*04b0*/ 	.word	0xffffffff


	//   ....[192]....
        /*04b4*/ 	.word	0xffffffff


	//   ....[193]....
        /*04b8*/ 	.word	0xffffffff


	//   ....[194]....
        /*04bc*/ 	.word	0xffffffff


	//   ....[195]....
        /*04c0*/ 	.word	0x0500000f


	//   ....[196]....
        /*04c4*/ 	.word	0x0500000f


	//   ....[197]....
        /*04c8*/ 	.word	0x0500000f


	//   ....[198]....
        /*04cc*/ 	.word	0x0500000f


	//   ....[199]....
        /*04d0*/ 	.word	0x0500000f


	//   ....[200]....
        /*04d4*/ 	.word	0x0500000f


	//   ....[201]....
        /*04d8*/ 	.word	0x0500000f


	//   ....[202]....
        /*04dc*/ 	.word	0x0500000f


	//   ....[203]....
        /*04e0*/ 	.word	0x0500000f


	//   ....[204]....
        /*04e4*/ 	.word	0x0500000f


	//   ....[205]....
        /*04e8*/ 	.word	0x0500000f


	//   ....[206]....
        /*04ec*/ 	.word	0x0500000f


	//   ....[207]....
        /*04f0*/ 	.word	0x0500000f


	//   ....[208]....
        /*04f4*/ 	.word	0x0500000f


	//   ....[209]....
        /*04f8*/ 	.word	0x0500000f


	//   ....[210]....
        /*04fc*/ 	.word	0x0500000f


	//   ....[211]....
        /*0500*/ 	.word	0x0500000f


	//   ....[212]....
        /*0504*/ 	.word	0x0500000f


	//   ....[213]....
        /*0508*/ 	.word	0x0500000f


	//   ....[214]....
        /*050c*/ 	.word	0x0500000f


	//   ....[215]....
        /*0510*/ 	.word	0x0500000f


	//   ....[216]....
        /*0514*/ 	.word	0x0500000f


	//   ....[217]....
        /*0518*/ 	.word	0x0500000f


	//   ....[218]....
        /*051c*/ 	.word	0x0500000f


	//   ....[219]....
        /*0520*/ 	.word	0x0500000f


	//   ....[220]....
        /*0524*/ 	.word	0x0500000f


	//   ....[221]....
        /*0528*/ 	.word	0x0500000f


	//   ....[222]....
        /*052c*/ 	.word	0x0500000f


	//   ....[223]....
        /*0530*/ 	.word	0x0500000f


	//   ....[224]....
        /*0534*/ 	.word	0x0500000f


	//   ....[225]....
        /*0538*/ 	.word	0x0500000f


	//   ....[226]....
        /*053c*/ 	.word	0x0500000f


	//   ....[227]....
        /*0540*/ 	.word	0x0500000f


	//   ....[228]....
        /*0544*/ 	.word	0x0500000f


	//   ....[229]....
        /*0548*/ 	.word	0x0500000f


	//   ....[230]....
        /*054c*/ 	.word	0x0500000f


	//   ....[231]....
        /*0550*/ 	.word	0x0500000f


	//   ....[232]....
        /*0554*/ 	.word	0x0500000f


	//   ....[233]....
        /*0558*/ 	.word	0x0500000f


	//   ....[234]....
        /*055c*/ 	.word	0x0500000f


	//   ....[235]....
        /*0560*/ 	.word	0x0500000f


	//   ....[236]....
        /*0564*/ 	.word	0x0500000f


	//   ....[237]....
        /*0568*/ 	.word	0x0500000f


	//   ....[238]....
        /*056c*/ 	.word	0x0500000f


	//   ....[239]....
        /*0570*/ 	.word	0x0500000f


	//   ....[240]....
        /*0574*/ 	.word	0x0500000f


	//   ....[241]....
        /*0578*/ 	.word	0x0500000f


	//   ....[242]....
        /*057c*/ 	.word	0x0500000f


	//   ....[243]....
        /*0580*/ 	.word	0x0500000f


	//   ....[244]....
        /*0584*/ 	.word	0x0500000f


	//   ....[245]....
        /*0588*/ 	.word	0x0500000f


	//   ....[246]....
        /*058c*/ 	.word	0x0500000f


	//   ....[247]....
        /*0590*/ 	.word	0x0500000f


	//   ....[248]....
        /*0594*/ 	.word	0x0500000f


	//   ....[249]....
        /*0598*/ 	.word	0x0500000f


	//   ....[250]....
        /*059c*/ 	.word	0x0500000f


	//   ....[251]....
        /*05a0*/ 	.word	0x0500000f


	//   ....[252]....
        /*05a4*/ 	.word	0x0500000f


	//   ....[253]....
        /*05a8*/ 	.word	0x0500000f


	//   ....[254]....
        /*05ac*/ 	.word	0x0500000f


	//   ....[255]....
        /*05b0*/ 	.word	0x0500000f


	//   ....[0]....
        /*05b4*/ 	.word	0x0500000f


	//   ....[1]....
        /*05b8*/ 	.word	0x0500000f


	//   ....[2]....
        /*05bc*/ 	.word	0x0500000f


	//   ....[3]....
        /*05c0*/ 	.word	0x0500000f


	//   ....[4]....
        /*05c4*/ 	.word	0x0500000f


	//   ....[5]....
        /*05c8*/ 	.word	0x0500000f


	//   ....[6]....
        /*05cc*/ 	.word	0x0500000f


	//   ....[7]....
        /*05d0*/ 	.word	0x0500000f


	//   ....[8]....
        /*05d4*/ 	.word	0x0500000f


	//   ....[9]....
        /*05d8*/ 	.word	0x0500000f


	//   ....[10]....
        /*05dc*/ 	.word	0x0500000f


	//   ....[11]....
        /*05e0*/ 	.word	0x0500000f


	//   ....[12]....
        /*05e4*/ 	.word	0x0500000f


	//   ....[13]....
        /*05e8*/ 	.word	0x0500000f


	//   ....[14]....
        /*05ec*/ 	.word	0x0500000f


	//   ....[15]....
        /*05f0*/ 	.word	0x0500000f


	//   ....[16]....
        /*05f4*/ 	.word	0x0500000f


	//   ....[17]....
        /*05f8*/ 	.word	0x0500000f


	//   ....[18]....
        /*05fc*/ 	.word	0x0500000f


	//   ....[19]....
        /*0600*/ 	.word	0x0500000f


	//   ....[20]....
        /*0604*/ 	.word	0x0500000f


	//   ....[21]....
        /*0608*/ 	.word	0x0500000f


	//   ....[22]....
        /*060c*/ 	.word	0x0500000f


	//   ....[23]....
        /*0610*/ 	.word	0x0500000f


	//   ....[24]....
        /*0614*/ 	.word	0x0500000f


	//   ....[25]....
        /*0618*/ 	.word	0x0500000f


	//   ....[26]....
        /*061c*/ 	.word	0x0500000f


	//   ....[27]....
        /*0620*/ 	.word	0x0500000f


	//   ....[28]....
        /*0624*/ 	.word	0x0500000f


	//   ....[29]....
        /*0628*/ 	.word	0x0500000f


	//   ....[30]....
        /*062c*/ 	.word	0x0500000f


	//   ....[31]....
        /*0630*/ 	.word	0x0500000f


	//   ....[32]....
        /*0634*/ 	.word	0x0500000f


	//   ....[33]....
        /*0638*/ 	.word	0x0500000f


	//   ....[34]....
        /*063c*/ 	.word	0x0500000f


	//   ....[35]....
        /*0640*/ 	.word	0x0500000f


	//   ....[36]....
        /*0644*/ 	.word	0x0500000f


	//   ....[37]....
        /*0648*/ 	.word	0x0500000f


	//   ....[38]....
        /*064c*/ 	.word	0x0500000f


	//   ....[39]....
        /*0650*/ 	.word	0x0500000f


	//   ....[40]....
        /*0654*/ 	.word	0x0500000f


	//   ....[41]....
        /*0658*/ 	.word	0x0500000f


	//   ....[42]....
        /*065c*/ 	.word	0x0500000f


	//   ....[43]....
        /*0660*/ 	.word	0x0500000f


	//   ....[44]....
        /*0664*/ 	.word	0x0500000f


	//   ....[45]....
        /*0668*/ 	.word	0x0500000f


	//   ....[46]....
        /*066c*/ 	.word	0x0500000f


	//   ....[47]....
        /*0670*/ 	.word	0x0500000f


	//   ....[48]....
        /*0674*/ 	.word	0x0500000f


	//   ....[49]....
        /*0678*/ 	.word	0x0500000f


	//   ....[50]....
        /*067c*/ 	.word	0x0500000f


	//   ....[51]....
        /*0680*/ 	.word	0x0500000f


	//   ....[52]....
        /*0684*/ 	.word	0x0500000f


	//   ....[53]....
        /*0688*/ 	.word	0x0500000f


	//   ....[54]....
        /*068c*/ 	.word	0x0500000f


	//   ....[55]....
        /*0690*/ 	.word	0x0500000f


	//   ....[56]....
        /*0694*/ 	.word	0x0500000f


	//   ....[57]....
        /*0698*/ 	.word	0x0500000f


	//   ....[58]....
        /*069c*/ 	.word	0x0500000f


	//   ....[59]....
        /*06a0*/ 	.word	0x0500000f


	//   ....[60]....
        /*06a4*/ 	.word	0x0500000f


	//   ....[61]....
        /*06a8*/ 	.word	0x0500000f


	//   ....[62]....
        /*06ac*/ 	.word	0x0500000f


	//   ....[63]....
        /*06b0*/ 	.word	0x0500000f


	//   ....[64]....
        /*06b4*/ 	.word	0x0500000f


	//   ....[65]....
        /*06b8*/ 	.word	0x0500000f


	//   ....[66]....
        /*06bc*/ 	.word	0x0500000f


	//   ....[67]....
        /*06c0*/ 	.word	0x0500000f


	//   ....[68]....
        /*06c4*/ 	.word	0x0500000f


	//   ....[69]....
        /*06c8*/ 	.word	0x0500000f


	//   ....[70]....
        /*06cc*/ 	.word	0x0500000f


	//   ....[71]....
        /*06d0*/ 	.word	0x0500000f


	//   ....[72]....
        /*06d4*/ 	.word	0x0500000f


	//   ....[73]....
        /*06d8*/ 	.word	0x0500000f


	//   ....[74]....
        /*06dc*/ 	.word	0x0500000f


	//   ....[75]....
        /*06e0*/ 	.word	0x0500000f


	//   ....[76]....
        /*06e4*/ 	.word	0x0500000f


	//   ....[77]....
        /*06e8*/ 	.word	0x0500000f


	//   ....[78]....
        /*06ec*/ 	.word	0x0500000f


	//   ....[79]....
        /*06f0*/ 	.word	0x0500000f


	//----- nvinfo : EIATTR_COOP_GROUP_INSTR_OFFSETS
	.align		4
.L_140:
        /*06f4*/ 	.byte	0x04, 0x28
        /*06f6*/ 	.short	(.L_142 - .L_141)


	//   ....[0]....
.L_141:
        /*06f8*/ 	.word	0x00000060


	//   ....[1]....
        /*06fc*/ 	.word	0x00000130


	//   ....[2]....
        /*0700*/ 	.word	0x000001e0


	//   ....[3]....
        /*0704*/ 	.word	0x000003a0


	//   ....[4]....
        /*0708*/ 	.word	0x00000500


	//   ....[5]....
        /*070c*/ 	.word	0x00000620


	//   ....[6]....
        /*0710*/ 	.word	0x00000780


	//   ....[7]....
        /*0714*/ 	.word	0x00002f60


	//   ....[8]....
        /*0718*/ 	.word	0x00002f70


	//   ....[9]....
        /*071c*/ 	.word	0x00003620


	//   ....[10]....
        /*0720*/ 	.word	0x00003630


	//   ....[11]....
        /*0724*/ 	.word	0x00003ce0


	//   ....[12]....
        /*0728*/ 	.word	0x00003cf0


	//   ....[13]....
        /*072c*/ 	.word	0x00004390


	//   ....[14]....
        /*0730*/ 	.word	0x000043a0


	//   ....[15]....
        /*0734*/ 	.word	0x00005380


	//   ....[16]....
        /*0738*/ 	.word	0x00005390


	//   ....[17]....
        /*073c*/ 	.word	0x00005b20


	//   ....[18]....
        /*0740*/ 	.word	0x00005b30


	//   ....[19]....
        /*0744*/ 	.word	0x000062c0


	//   ....[20]....
        /*0748*/ 	.word	0x000062d0


	//   ....[21]....
        /*074c*/ 	.word	0x00006a60


	//   ....[22]....
        /*0750*/ 	.word	0x00006a70


	//   ....[23]....
        /*0754*/ 	.word	0x00007410


	//   ....[24]....
        /*0758*/ 	.word	0x00007420


	//   ....[25]....
        /*075c*/ 	.word	0x00007530


	//   ....[26]....
        /*0760*/ 	.word	0x00007540


	//   ....[27]....
        /*0764*/ 	.word	0x00007660


	//   ....[28]....
        /*0768*/ 	.word	0x00007670


	//   ....[29]....
        /*076c*/ 	.word	0x00007790


	//   ....[30]....
        /*0770*/ 	.word	0x000077a0


	//   ....[31]....
        /*0774*/ 	.word	0x00007b40


	//   ....[32]....
        /*0778*/ 	.word	0x00007b60


	//   ....[33]....
        /*077c*/ 	.word	0x00007c40


	//   ....[34]....
        /*0780*/ 	.word	0x00007c60


	//   ....[35]....
        /*0784*/ 	.word	0x00007d40


	//   ....[36]....
        /*0788*/ 	.word	0x00007d60


	//   ....[37]....
        /*078c*/ 	.word	0x00007e40


	//   ....[38]....
        /*0790*/ 	.word	0x00007e60


	//   ....[39]....
        /*0794*/ 	.word	0x00008350


	//   ....[40]....
        /*0798*/ 	.word	0x000088b0


	//   ....[41]....
        /*079c*/ 	.word	0x000088c0


	//   ....[42]....
        /*07a0*/ 	.word	0x000088d0


	//   ....[43]....
        /*07a4*/ 	.word	0x000088e0


	//   ....[44]....
        /*07a8*/ 	.word	0x0000a2d0


	//   ....[45]....
        /*07ac*/ 	.word	0x0000a2e0


	//   ....[46]....
        /*07b0*/ 	.word	0x0000a2f0


	//   ....[47]....
        /*07b4*/ 	.word	0x0000a300


	//   ....[48]....
        /*07b8*/ 	.word	0x0000d620


	//   ....[49]....
        /*07bc*/ 	.word	0x0000d650


	//   ....[50]....
        /*07c0*/ 	.word	0x0000dc70


	//   ....[51]....
        /*07c4*/ 	.word	0x0000dcd0


	//   ....[52]....
        /*07c8*/ 	.word	0x00010110


	//   ....[53]....
        /*07cc*/ 	.word	0x00010130


	//   ....[54]....
        /*07d0*/ 	.word	0x00010150


	//   ....[55]....
        /*07d4*/ 	.word	0x00010170


	//   ....[56]....
        /*07d8*/ 	.word	0x000116b0


	//   ....[57]....
        /*07dc*/ 	.word	0x000119c0


	//   ....[58]....
        /*07e0*/ 	.word	0x000119d0


	//   ....[59]....
        /*07e4*/ 	.word	0x00011a10


	//   ....[60]....
        /*07e8*/ 	.word	0x00012a60


	//   ....[61]....
        /*07ec*/ 	.word	0x00012aa0


	//   ....[62]....
        /*07f0*/ 	.word	0x00012ae0


	//   ....[63]....
        /*07f4*/ 	.word	0x00012b10


	//   ....[64]....
        /*07f8*/ 	.word	0x000130e0


	//   ....[65]....
        /*07fc*/ 	.word	0x00013110


	//   ....[66]....
        /*0800*/ 	.word	0x000131d0


	//   ....[67]....
        /*0804*/ 	.word	0x000131f0


	//   ....[68]....
        /*0808*/ 	.word	0x000132b0


	//   ....[69]....
        /*080c*/ 	.word	0x000132d0


	//   ....[70]....
        /*0810*/ 	.word	0x000133a0


	//   ....[71]....
        /*0814*/ 	.word	0x000133c0


	//   ....[72]....
        /*0818*/ 	.word	0x00013bb0


	//   ....[73]....
        /*081c*/ 	.word	0x00013bc0


	//   ....[74]....
        /*0820*/ 	.word	0x00013cd0


	//   ....[75]....
        /*0824*/ 	.word	0x00013ce0


	//   ....[76]....
        /*0828*/ 	.word	0x00013df0


	//   ....[77]....
        /*082c*/ 	.word	0x00013e00


	//   ....[78]....
        /*0830*/ 	.word	0x00013f10


	//   ....[79]....
        /*0834*/ 	.word	0x00013f20


	//   ....[80]....
        /*0838*/ 	.word	0x00014090


	//   ....[81]....
        /*083c*/ 	.word	0x00014240


	//   ....[82]....
        /*0840*/ 	.word	0x00014270


	//   ....[83]....
        /*0844*/ 	.word	0x000142a0


	//   ....[84]....
        /*0848*/ 	.word	0x000142d0


	//   ....[85]....
        /*084c*/ 	.word	0x00014300


	//   ....[86]....
        /*0850*/ 	.word	0x00014330


	//   ....[87]....
        /*0854*/ 	.word	0x000144a0


	//   ....[88]....
        /*0858*/ 	.word	0x000144d0


	//   ....[89]....
        /*085c*/ 	.word	0x00014500


	//   ....[90]....
        /*0860*/ 	.word	0x00014530


	//   ....[91]....
        /*0864*/ 	.word	0x00014560


	//   ....[92]....
        /*0868*/ 	.word	0x00014590


	//   ....[93]....
        /*086c*/ 	.word	0x00014620


	//   ....[94]....
        /*0870*/ 	.word	0x00014650


	//   ....[95]....
        /*0874*/ 	.word	0x000146d0


	//   ....[96]....
        /*0878*/ 	.word	0x000151a0


	//   ....[97]....
        /*087c*/ 	.word	0x00016d70


	//   ....[98]....
        /*0880*/ 	.word	0x00016d90


	//   ....[99]....
        /*0884*/ 	.word	0x00016e30


	//   ....[100]....
        /*0888*/ 	.word	0x00016e50


	//   ....[101]....
        /*088c*/ 	.word	0x00016ee0


	//   ....[102]....
        /*0890*/ 	.word	0x00016f00


	//   ....[103]....
        /*0894*/ 	.word	0x00016f90


	//   ....[104]....
        /*0898*/ 	.word	0x00016fb0


	//   ....[105]....
        /*089c*/ 	.word	0x00017040


	//   ....[106]....
        /*08a0*/ 	.word	0x00017060


	//   ....[107]....
        /*08a4*/ 	.word	0x000170f0


	//   ....[108]....
        /*08a8*/ 	.word	0x00017110


	//   ....[109]....
        /*08ac*/ 	.word	0x000171a0


	//   ....[110]....
        /*08b0*/ 	.word	0x000171c0


	//   ....[111]....
        /*08b4*/ 	.word	0x000171d0


	//   ....[112]....
        /*08b8*/ 	.word	0x00017250


	//   ....[113]....
        /*08bc*/ 	.word	0x00017990


	//   ....[114]....
        /*08c0*/ 	.word	0x000179c0


	//   ....[115]....
        /*08c4*/ 	.word	0x00017a20


	//   ....[116]....
        /*08c8*/ 	.word	0x00017a60


	//   ....[117]....
        /*08cc*/ 	.word	0x00017aa0


	//   ....[118]....
        /*08d0*/ 	.word	0x00017b00


	//   ....[119]....
        /*08d4*/ 	.word	0x00017b40


	//   ....[120]....
        /*08d8*/ 	.word	0x00017ba0


	//   ....[121]....
        /*08dc*/ 	.word	0x00017be0


	//   ....[122]....
        /*08e0*/ 	.word	0x00017c40


	//   ....[123]....
        /*08e4*/ 	.word	0x00017c80


	//   ....[124]....
        /*08e8*/ 	.word	0x00017ce0


	//   ....[125]....
        /*08ec*/ 	.word	0x00017d20


	//   ....[126]....
        /*08f0*/ 	.word	0x00017d80


	//   ....[127]....
        /*08f4*/ 	.word	0x00017da0


	//   ....[128]....
        /*08f8*/ 	.word	0x00017dd0


	//   ....[129]....
        /*08fc*/ 	.word	0x00018540


	//   ....[130]....
        /*0900*/ 	.word	0x00018570


	//   ....[131]....
        /*0904*/ 	.word	0x000185d0


	//   ....[132]....
        /*0908*/ 	.word	0x000185e0


	//   ....[133]....
        /*090c*/ 	.word	0x00018630


	//   ....[134]....
        /*0910*/ 	.word	0x00018640


	//   ....[135]....
        /*0914*/ 	.word	0x00018690


	//   ....[136]....
        /*0918*/ 	.word	0x000186a0


	//   ....[137]....
        /*091c*/ 	.word	0x000186f0


	//   ....[138]....
        /*0920*/ 	.word	0x00018700


	//   ....[139]....
        /*0924*/ 	.word	0x00018750


	//   ....[140]....
        /*0928*/ 	.word	0x00018760


	//   ....[141]....
        /*092c*/ 	.word	0x000187b0


	//   ....[142]....
        /*0930*/ 	.word	0x000187c0


	//   ....[143]....
        /*0934*/ 	.word	0x000187d0


	//   ....[144]....
        /*0938*/ 	.word	0x00018820


	//   ....[145]....
        /*093c*/ 	.word	0x00018a80


	//   ....[146]....
        /*0940*/ 	.word	0x00018aa0


	//   ....[147]....
        /*0944*/ 	.word	0x00018ab0


	//   ....[148]....
        /*0948*/ 	.word	0x00018b20


	//   ....[149]....
        /*094c*/ 	.word	0x00018b30


	//   ....[150]....
        /*0950*/ 	.word	0x00018ba0


	//   ....[151]....
        /*0954*/ 	.word	0x00018bb0


	//   ....[152]....
        /*0958*/ 	.word	0x00018c20


	//   ....[153]....
        /*095c*/ 	.word	0x00018c30


	//   ....[154]....
        /*0960*/ 	.word	0x00018ca0


	//   ....[155]....
        /*0964*/ 	.word	0x00018cb0


	//   ....[156]....
        /*0968*/ 	.word	0x00018d20


	//   ....[157]....
        /*096c*/ 	.word	0x00018d30


	//   ....[158]....
        /*0970*/ 	.word	0x00018da0


	//   ....[159]....
        /*0974*/ 	.word	0x00018db0


	//   ....[160]....
        /*0978*/ 	.word	0x00018dc0


	//   ....[161]....
        /*097c*/ 	.word	0x00019370


	//   ....[162]....
        /*0980*/ 	.word	0x000193b0


	//   ....[163]....
        /*0984*/ 	.word	0x000193f0


	//   ....[164]....
        /*0988*/ 	.word	0x00019410


	//   ....[165]....
        /*098c*/ 	.word	0x00019420


	//   ....[166]....
        /*0990*/ 	.word	0x00019440


	//   ....[167]....
        /*0994*/ 	.word	0x000194b0


	//   ....[168]....
        /*0998*/ 	.word	0x000194d0


	//   ....[169]....
        /*099c*/ 	.word	0x00019530


	//   ....[170]....
        /*09a0*/ 	.word	0x00019550


	//   ....[171]....
        /*09a4*/ 	.word	0x000195b0


	//   ....[172]....
        /*09a8*/ 	.word	0x000195d0


	//   ....[173]....
        /*09ac*/ 	.word	0x00019630


	//   ....[174]....
        /*09b0*/ 	.word	0x00019650


	//   ....[175]....
        /*09b4*/ 	.word	0x000196a0


	//   ....[176]....
        /*09b8*/ 	.word	0x000196c0


	//   ....[177]....
        /*09bc*/ 	.word	0x00019ac0


	//   ....[178]....
        /*09c0*/ 	.word	0x00019b10


	//   ....[179]....
        /*09c4*/ 	.word	0x00019b40


	//   ....[180]....
        /*09c8*/ 	.word	0x00019b50


	//   ....[181]....
        /*09cc*/ 	.word	0x00019b80


	//   ....[182]....
        /*09d0*/ 	.word	0x00019bb0


	//   ....[183]....
        /*09d4*/ 	.word	0x00019be0


	//   ....[184]....
        /*09d8*/ 	.word	0x00019c10


	//   ....[185]....
        /*09dc*/ 	.word	0x00019d90


	//   ....[186]....
        /*09e0*/ 	.word	0x00019dc0


	//   ....[187]....
        /*09e4*/ 	.word	0x00019df0


	//   ....[188]....
        /*09e8*/ 	.word	0x00019e20


	//   ....[189]....
        /*09ec*/ 	.word	0x00019e50


	//   ....[190]....
        /*09f0*/ 	.word	0x00019e80


	//   ....[191]....
        /*09f4*/ 	.word	0x00019f40


	//   ....[192]....
        /*09f8*/ 	.word	0x00019f60


	//   ....[193]....
        /*09fc*/ 	.word	0x00019fd0


	//   ....[194]....
        /*0a00*/ 	.word	0x0001a440


	//   ....[195]....
        /*0a04*/ 	.word	0x0001a760


	//   ....[196]....
        /*0a08*/ 	.word	0x0001a7f0


	//   ....[197]....
        /*0a0c*/ 	.word	0x0001a890


	//   ....[198]....
        /*0a10*/ 	.word	0x0001a920


	//   ....[199]....
        /*0a14*/ 	.word	0x0001a9c0


	//   ....[200]....
        /*0a18*/ 	.word	0x0001aa50


	//   ....[201]....
        /*0a1c*/ 	.word	0x0001aaf0


	//   ....[202]....
        /*0a20*/ 	.word	0x0001ab80


	//   ....[203]....
        /*0a24*/ 	.word	0x0001ac70


	//   ....[204]....
        /*0a28*/ 	.word	0x0001ad00


	//   ....[205]....
        /*0a2c*/ 	.word	0x0001ada0


	//   ....[206]....
        /*0a30*/ 	.word	0x0001ae30


	//   ....[207]....
        /*0a34*/ 	.word	0x0001aed0


	//   ....[208]....
        /*0a38*/ 	.word	0x0001af60


	//   ....[209]....
        /*0a3c*/ 	.word	0x0001b000


	//   ....[210]....
        /*0a40*/ 	.word	0x0001b090


	//   ....[211]....
        /*0a44*/ 	.word	0x0001b180


	//   ....[212]....
        /*0a48*/ 	.word	0x0001b210


	//   ....[213]....
        /*0a4c*/ 	.word	0x0001b2a0


	//   ....[214]....
        /*0a50*/ 	.word	0x0001b330


	//   ....[215]....
        /*0a54*/ 	.word	0x0001b3c0


	//   ....[216]....
        /*0a58*/ 	.word	0x0001b450


	//   ....[217]....
        /*0a5c*/ 	.word	0x0001b4e0


	//   ....[218]....
        /*0a60*/ 	.word	0x0001b570


	//   ....[219]....
        /*0a64*/ 	.word	0x0001b650


	//   ....[220]....
        /*0a68*/ 	.word	0x0001b700


	//   ....[221]....
        /*0a6c*/ 	.word	0x0001b790


	//   ....[222]....
        /*0a70*/ 	.word	0x0001b7e0


	//   ....[223]....
        /*0a74*/ 	.word	0x0001b830


	//   ....[224]....
        /*0a78*/ 	.word	0x0001b910


	//   ....[225]....
        /*0a7c*/ 	.word	0x0001b9a0


	//   ....[226]....
        /*0a80*/ 	.word	0x0001b9f0


	//   ....[227]....
        /*0a84*/ 	.word	0x0001ba40


	//   ....[228]....
        /*0a88*/ 	.word	0x0001bc50


	//   ....[229]....
        /*0a8c*/ 	.word	0x0001bca0


	//   ....[230]....
        /*0a90*/ 	.word	0x0001bd30


	//   ....[231]....
        /*0a94*/ 	.word	0x0001bdc0


	//   ....[232]....
        /*0a98*/ 	.word	0x0001be50


	//   ....[233]....
        /*0a9c*/ 	.word	0x0001bee0


	//   ....[234]....
        /*0aa0*/ 	.word	0x0001bf70


	//   ....[235]....
        /*0aa4*/ 	.word	0x0001c000


	//   ....[236]....
        /*0aa8*/ 	.word	0x0001c0c0


	//   ....[237]....
        /*0aac*/ 	.word	0x0001c3a0


	//   ....[238]....
        /*0ab0*/ 	.word	0x0001c490


	//   ....[239]....
        /*0ab4*/ 	.word	0x0001c530


	//   ....[240]....
        /*0ab8*/ 	.word	0x0001c590


	//   ....[241]....
        /*0abc*/ 	.word	0x0001c690


	//   ....[242]....
        /*0ac0*/ 	.word	0x0001c700


	//   ....[243]....
        /*0ac4*/ 	.word	0x0001c800


	//   ....[244]....
        /*0ac8*/ 	.word	0x0001c870


	//   ....[245]....
        /*0acc*/ 	.word	0x0001c970


	//   ....[246]....
        /*0ad0*/ 	.word	0x0001c9e0


	//   ....[247]....
        /*0ad4*/ 	.word	0x0001cae0


	//   ....[248]....
        /*0ad8*/ 	.word	0x0001cb50


	//   ....[249]....
        /*0adc*/ 	.word	0x0001cc50


	//   ....[250]....
        /*0ae0*/ 	.word	0x0001ccc0


	//   ....[251]....
        /*0ae4*/ 	.word	0x0001cdc0


	//   ....[252]....
        /*0ae8*/ 	.word	0x0001ce30


	//   ....[253]....
        /*0aec*/ 	.word	0x0001cf10


	//   ....[254]....
        /*0af0*/ 	.word	0x0001d000


	//   ....[255]....
        /*0af4*/ 	.word	0x0001d070


	//   ....[0]....
        /*0af8*/ 	.word	0x0001d0f0


	//   ....[1]....
        /*0afc*/ 	.word	0x0001d1a0


	//   ....[2]....
        /*0b00*/ 	.word	0x0001d220


	//   ....[3]....
        /*0b04*/ 	.word	0x0001d2f0


	//   ....[4]....
        /*0b08*/ 	.word	0x0001d370


	//   ....[5]....
        /*0b0c*/ 	.word	0x0001d440


	//   ....[6]....
        /*0b10*/ 	.word	0x0001d4c0


	//   ....[7]....
        /*0b14*/ 	.word	0x0001d590


	//   ....[8]....
        /*0b18*/ 	.word	0x0001d610


	//   ....[9]....
        /*0b1c*/ 	.word	0x0001d6e0


	//   ....[10]....
        /*0b20*/ 	.word	0x0001d760


	//   ....[11]....
        /*0b24*/ 	.word	0x0001d820


	//   ....[12]....
        /*0b28*/ 	.word	0x0001d8b0


	//   ....[13]....
        /*0b2c*/ 	.word	0x0001d960


	//   ....[14]....
        /*0b30*/ 	.word	0x0001da90


	//   ....[15]....
        /*0b34*/ 	.word	0x0001db30


	//   ....[16]....
        /*0b38*/ 	.word	0x0001dba0


	//   ....[17]....
        /*0b3c*/ 	.word	0x0001dc60


	//   ....[18]....
        /*0b40*/ 	.word	0x0001dcc0


	//   ....[19]....
        /*0b44*/ 	.word	0x0001dd80


	//   ....[20]....
        /*0b48*/ 	.word	0x0001dde0


	//   ....[21]....
        /*0b4c*/ 	.word	0x0001dea0


	//   ....[22]....
        /*0b50*/ 	.word	0x0001df00


	//   ....[23]....
        /*0b54*/ 	.word	0x0001dfc0


	//   ....[24]....
        /*0b58*/ 	.word	0x0001e020


	//   ....[25]....
        /*0b5c*/ 	.word	0x0001e0e0


	//   ....[26]....
        /*0b60*/ 	.word	0x0001e140


	//   ....[27]....
        /*0b64*/ 	.word	0x0001e200


	//   ....[28]....
        /*0b68*/ 	.word	0x0001e260


	//   ....[29]....
        /*0b6c*/ 	.word	0x0001e320


	//   ....[30]....
        /*0b70*/ 	.word	0x0001e410


	//   ....[31]....
        /*0b74*/ 	.word	0x0001e4b0


	//   ....[32]....
        /*0b78*/ 	.word	0x0001e510


	//   ....[33]....
        /*0b7c*/ 	.word	0x0001e5f0


	//   ....[34]....
        /*0b80*/ 	.word	0x0001e650


	//   ....[35]....
        /*0b84*/ 	.word	0x0001e730


	//   ....[36]....
        /*0b88*/ 	.word	0x0001e790


	//   ....[37]....
        /*0b8c*/ 	.word	0x0001e870


	//   ....[38]....
        /*0b90*/ 	.word	0x0001e8d0


	//   ....[39]....
        /*0b94*/ 	.word	0x0001e9b0


	//   ....[40]....
        /*0b98*/ 	.word	0x0001ea10


	//   ....[41]....
        /*0b9c*/ 	.word	0x0001eaf0


	//   ....[42]....
        /*0ba0*/ 	.word	0x0001eb50


	//   ....[43]....
        /*0ba4*/ 	.word	0x0001ec30


	//   ....[44]....
        /*0ba8*/ 	.word	0x0001ec90


	//   ....[45]....
        /*0bac*/ 	.word	0x0001ed60


	//   ....[46]....
        /*0bb0*/ 	.word	0x0001ee80


	//   ....[47]....
        /*0bb4*/ 	.word	0x0001ef30


	//   ....[48]....
        /*0bb8*/ 	.word	0x0001efe0


	//   ....[49]....
        /*0bbc*/ 	.word	0x0001f0b0


	//   ....[50]....
        /*0bc0*/ 	.word	0x0001f110


	//   ....[51]....
        /*0bc4*/ 	.word	0x0001f1f0


	//   ....[52]....
        /*0bc8*/ 	.word	0x0001f250


	//   ....[53]....
        /*0bcc*/ 	.word	0x0001f320


	//   ....[54]....
        /*0bd0*/ 	.word	0x0001f380


	//   ....[55]....
        /*0bd4*/ 	.word	0x0001f450


	//   ....[56]....
        /*0bd8*/ 	.word	0x0001f4b0


	//   ....[57]....
        /*0bdc*/ 	.word	0x0001f590


	//   ....[58]....
        /*0be0*/ 	.word	0x0001f5f0


	//   ....[59]....
        /*0be4*/ 	.word	0x0001f6c0


	//   ....[60]....
        /*0be8*/ 	.word	0x0001f720


	//   ....[61]....
        /*0bec*/ 	.word	0x0001f7e0


	//   ....[62]....
        /*0bf0*/ 	.word	0x0001f870


	//   ....[63]....
        /*0bf4*/ 	.word	0x0001f910


	//   ....[64]....
        /*0bf8*/ 	.word	0x0001fa30


	//   ....[65]....
        /*0bfc*/ 	.word	0x0001faa0


	//   ....[66]....
        /*0c00*/ 	.word	0x0001fb10


	//   ....[67]....
        /*0c04*/ 	.word	0x0001fb80


	//   ....[68]....
        /*0c08*/ 	.word	0x0001fbf0


	//   ....[69]....
        /*0c0c*/ 	.word	0x0001fc70


	//   ....[70]....
        /*0c10*/ 	.word	0x0001fd00


	//   ....[71]....
        /*0c14*/ 	.word	0x0001fd90


	//   ....[72]....
        /*0c18*/ 	.word	0x0001fe00


	//   ....[73]....
        /*0c1c*/ 	.word	0x0001fe70


	//   ....[74]....
        /*0c20*/ 	.word	0x0001fee0


	//   ....[75]....
        /*0c24*/ 	.word	0x0001ff60


	//   ....[76]....
        /*0c28*/ 	.word	0x0001ffd0


	//   ....[77]....
        /*0c2c*/ 	.word	0x00020070


	//   ....[78]....
        /*0c30*/ 	.word	0x00020100


	//   ....[79]....
        /*0c34*/ 	.word	0x00020220


	//----- nvinfo : EIATTR_REG_RECONFIG
	.align		4
.L_142:
        /*0c38*/ 	.byte	0x01, 0x54
	.zero		2


	//----- nvinfo : EIATTR_SYSCALL_OFFSETS
	.align		4
        /*0c3c*/ 	.byte	0x04, 0x46
        /*0c3e*/ 	.short	(.L_144 - .L_143)


	//   ....[0]....
.L_143:
        /*0c40*/ 	.word	0x00001890


	//   ....[1]....
        /*0c44*/ 	.word	0x000019e0


	//   ....[2]....
        /*0c48*/ 	.word	0x000084e0


	//   ....[3]....
        /*0c4c*/ 	.word	0x00008830


	//   ....[4]....
        /*0c50*/ 	.word	0x00016420


	//   ....[5]....
        /*0c54*/ 	.word	0x00016570


	//   ....[6]....
        /*0c58*/ 	.word	0x00016660


	//   ....[7]....
        /*0c5c*/ 	.word	0x00017620


	//----- nvinfo : EIATTR_MBARRIER_INSTR_OFFSETS
	.align		4
.L_144:
        /*0c60*/ 	.byte	0x04, 0x39
        /*0c62*/ 	.short	(.L_146 - .L_145)


	//   ....[0]....
.L_145:
        /*0c64*/ 	.word	0x00000250
        /*0c68*/ 	.word	0x000000ff
        /*0c6c*/ 	.word	0x00028800
        /*0c70*/ 	.short	0x0100
        /*0c72*/ 	.byte	0x08
	.zero		1


	//   ....[1]....
        /*0c74*/ 	.word	0x00000260
        /*0c78*/ 	.word	0x000000ff
        /*0c7c*/ 	.word	0x00028820
        /*0c80*/ 	.short	0x0100
        /*0c82*/ 	.byte	0x08
	.zero		1


	//   ....[2]....
        /*0c84*/ 	.word	0x00000350
        /*0c88*/ 	.word	0x000000ff
        /*0c8c*/ 	.word	0x00028830
        /*0c90*/ 	.short	0x0100
        /*0c92*/ 	.byte	0x08
	.zero		1


	//   ....[3]....
        /*0c94*/ 	.word	0x00000360
        /*0c98*/ 	.word	0x000000ff
        /*0c9c*/ 	.word	0x00028840
        /*0ca0*/ 	.short	0x0100
        /*0ca2*/ 	.byte	0x08
	.zero		1


	//   ....[4]....
        /*0ca4*/ 	.word	0x00000370
        /*0ca8*/ 	.word	0x000000ff
        /*0cac*/ 	.word	0x00028838
        /*0cb0*/ 	.short	0x0100
        /*0cb2*/ 	.byte	0x08
	.zero		1


	//   ....[5]....
        /*0cb4*/ 	.word	0x00000380
        /*0cb8*/ 	.word	0x000000ff
        /*0cbc*/ 	.word	0x00028848
        /*0cc0*/ 	.short	0x0100
        /*0cc2*/ 	.byte	0x08
	.zero		1


	//   ....[6]....
        /*0cc4*/ 	.word	0x000004b0
        /*0cc8*/ 	.word	0x000000ff
        /*0ccc*/ 	.word	0x00028850
        /*0cd0*/ 	.short	0x0100
        /*0cd2*/ 	.byte	0x08
	.zero		1


	//   ....[7]....
        /*0cd4*/ 	.word	0x000004c0
        /*0cd8*/ 	.word	0x000000ff
        /*0cdc*/ 	.word	0x00028860
        /*0ce0*/ 	.short	0x0100
        /*0ce2*/ 	.byte	0x08
	.zero		1


	//   ....[8]....
        /*0ce4*/ 	.word	0x000004d0
        /*0ce8*/ 	.word	0x000000ff
        /*0cec*/ 	.word	0x00028858
        /*0cf0*/ 	.short	0x0100
        /*0cf2*/ 	.byte	0x08
	.zero		1


	//   ....[9]....
        /*0cf4*/ 	.word	0x000004e0
        /*0cf8*/ 	.word	0x000000ff
        /*0cfc*/ 	.word	0x00028868
        /*0d00*/ 	.short	0x0100
        /*0d02*/ 	.byte	0x08
	.zero		1


	//   ....[10]....
        /*0d04*/ 	.word	0x000005d0
        /*0d08*/ 	.word	0x000000ff
        /*0d0c*/ 	.word	0x00028870
        /*0d10*/ 	.short	0x0100
        /*0d12*/ 	.byte	0x06
	.zero		1


	//   ....[11]....
        /*0d14*/ 	.word	0x000005e0
        /*0d18*/ 	.word	0x000000ff
        /*0d1c*/ 	.word	0x00028880
        /*0d20*/ 	.short	0x0100
        /*0d22*/ 	.byte	0x06
	.zero		1


	//   ....[12]....
        /*0d24*/ 	.word	0x000005f0
        /*0d28*/ 	.word	0x000000ff
        /*0d2c*/ 	.word	0x00028878
        /*0d30*/ 	.short	0x0100
        /*0d32*/ 	.byte	0x06
	.zero		1


	//   ....[13]....
        /*0d34*/ 	.word	0x00000600
        /*0d38*/ 	.word	0x000000ff
        /*0d3c*/ 	.word	0x00028888
        /*0d40*/ 	.short	0x0100
        /*0d42*/ 	.byte	0x06
	.zero		1


	//   ....[14]....
        /*0d44*/ 	.word	0x00000730
        /*0d48*/ 	.word	0x000000ff
        /*0d4c*/ 	.word	0x00028890
        /*0d50*/ 	.short	0x0100
        /*0d52*/ 	.byte	0x08
	.zero		1


	//   ....[15]....
        /*0d54*/ 	.word	0x00000740
        /*0d58*/ 	.word	0x000000ff
        /*0d5c*/ 	.word	0x000288a0
        /*0d60*/ 	.short	0x0100
        /*0d62*/ 	.byte	0x08
	.zero		1


	//   ....[16]....
        /*0d64*/ 	.word	0x00000750
        /*0d68*/ 	.word	0x000000ff
        /*0d6c*/ 	.word	0x00028898
        /*0d70*/ 	.short	0x0100
        /*0d72*/ 	.byte	0x08
	.zero		1


	//   ....[17]....
        /*0d74*/ 	.word	0x00000760
        /*0d78*/ 	.word	0x000000ff
        /*0d7c*/ 	.word	0x000288a8
        /*0d80*/ 	.short	0x0100
        /*0d82*/ 	.byte	0x08
	.zero		1


	//   ....[18]....
        /*0d84*/ 	.word	0x00000890
        /*0d88*/ 	.word	0x000000ff
        /*0d8c*/ 	.word	0x000288b0
        /*0d90*/ 	.short	0x0100
        /*0d92*/ 	.byte	0x08
	.zero		1


	//   ....[19]....
        /*0d94*/ 	.word	0x000008a0
        /*0d98*/ 	.word	0x000000ff
        /*0d9c*/ 	.word	0x000288c0
        /*0da0*/ 	.short	0x0100
        /*0da2*/ 	.byte	0x08
	.zero		1


	//   ....[20]....
        /*0da4*/ 	.word	0x000008b0
        /*0da8*/ 	.word	0x000000ff
        /*0dac*/ 	.word	0x000288b8
        /*0db0*/ 	.short	0x0100
        /*0db2*/ 	.byte	0x08
	.zero		1


	//   ....[21]....
        /*0db4*/ 	.word	0x000008c0
        /*0db8*/ 	.word	0x000000ff
        /*0dbc*/ 	.word	0x000288c8
        /*0dc0*/ 	.short	0x0100
        /*0dc2*/ 	.byte	0x08
	.zero		1


	//   ....[22]....
        /*0dc4*/ 	.word	0x00002f10
        /*0dc8*/ 	.word	0x0000005c
        /*0dcc*/ 	.word	0x00028890
        /*0dd0*/ 	.short	0x010a
        /*0dd2*/ 	.byte	0x3f
	.zero		1


	//   ....[23]....
        /*0dd4*/ 	.word	0x00005320
        /*0dd8*/ 	.word	0x0000005c
        /*0ddc*/ 	.word	0x00028890
        /*0de0*/ 	.short	0x010a
        /*0de2*/ 	.byte	0x3f
	.zero		1


	//   ....[24]....
        /*0de4*/ 	.word	0x00007250
        /*0de8*/ 	.word	0x0000005c
        /*0dec*/ 	.word	0x00028890
        /*0df0*/ 	.short	0x010a
        /*0df2*/ 	.byte	0x3f
	.zero		1


	//   ....[25]....
        /*0df4*/ 	.word	0x00007970
        /*0df8*/ 	.word	0x0000000b
        /*0dfc*/ 	.word	0x00000000
        /*0e00*/ 	.short	0x0101
        /*0e02*/ 	.byte	0x3f
	.zero		1


	//   ....[26]....
        /*0e04*/ 	.word	0x000079b0
        /*0e08*/ 	.word	0x0000005c
        /*0e0c*/ 	.word	0x000288b0
        /*0e10*/ 	.short	0x010a
        /*0e12*/ 	.byte	0x3f
	.zero		1


	//   ....[27]....
        /*0e14*/ 	.word	0x00007fe0
        /*0e18*/ 	.word	0x0000005c
        /*0e1c*/ 	.word	0x00000000
        /*0e20*/ 	.short	0x0101
        /*0e22*/ 	.byte	0x3f
	.zero		1


	//   ....[28]....
        /*0e24*/ 	.word	0x00008560
        /*0e28*/ 	.word	0x0000009c
        /*0e2c*/ 	.word	0x00028800
        /*0e30*/ 	.short	0x010a
        /*0e32*/ 	.byte	0x3f
	.zero		1


	//   ....[29]....
        /*0e34*/ 	.word	0x000085b0
        /*0e38*/ 	.word	0x0000009c
        /*0e3c*/ 	.word	0x00028800
        /*0e40*/ 	.short	0x010a
        /*0e42*/ 	.byte	0x3f
	.zero		1


	//   ....[30]....
        /*0e44*/ 	.word	0x00008b20
        /*0e48*/ 	.word	0x0000009c
        /*0e4c*/ 	.word	0x00028800
        /*0e50*/ 	.short	0x010a
        /*0e52*/ 	.byte	0x3f
	.zero		1


	//   ....[31]....
        /*0e54*/ 	.word	0x0000a540
        /*0e58*/ 	.word	0x0000009c
        /*0e5c*/ 	.word	0x00028800
        /*0e60*/ 	.short	0x010a
        /*0e62*/ 	.byte	0x3f
	.zero		1


	//   ....[32]....
        /*0e64*/ 	.word	0x0000be20
        /*0e68*/ 	.word	0x00000003
        /*0e6c*/ 	.word	0x00028830
        /*0e70*/ 	.short	0x010a
        /*0e72*/ 	.byte	0x3f
	.zero		1


	//   ....[33]....
        /*0e74*/ 	.word	0x0000be70
        /*0e78*/ 	.word	0x00000003
        /*0e7c*/ 	.word	0x00028830
        /*0e80*/ 	.short	0x010a
        /*0e82*/ 	.byte	0x3f
	.zero		1


	//   ....[34]....
        /*0e84*/ 	.word	0x0000ca80
        /*0e88*/ 	.word	0x00000003
        /*0e8c*/ 	.word	0x00000000
        /*0e90*/ 	.short	0x0101
        /*0e92*/ 	.byte	0x3f
	.zero		1


	//   ....[35]....
        /*0e94*/ 	.word	0x0000ebf0
        /*0e98*/ 	.word	0x00000005
        /*0e9c*/ 	.word	0x00028830
        /*0ea0*/ 	.short	0x010a
        /*0ea2*/ 	.byte	0x3f
	.zero		1


	//   ....[36]....
        /*0ea4*/ 	.word	0x0000ec40
        /*0ea8*/ 	.word	0x00000005
        /*0eac*/ 	.word	0x00028830
        /*0eb0*/ 	.short	0x010a
        /*0eb2*/ 	.byte	0x3f
	.zero		1


	//   ....[37]....
        /*0eb4*/ 	.word	0x0000f080
        /*0eb8*/ 	.word	0x00000005
        /*0ebc*/ 	.word	0x00028850
        /*0ec0*/ 	.short	0x010a
        /*0ec2*/ 	.byte	0x3f
	.zero		1


	//   ....[38]....
        /*0ec4*/ 	.word	0x0000f0c0
        /*0ec8*/ 	.word	0x00000005
        /*0ecc*/ 	.word	0x00028850
        /*0ed0*/ 	.short	0x010a
        /*0ed2*/ 	.byte	0x3f
	.zero		1


	//   ....[39]....
        /*0ed4*/ 	.word	0x00010c90
        /*0ed8*/ 	.word	0x00000003
        /*0edc*/ 	.word	0x00000000
        /*0ee0*/ 	.short	0x0101
        /*0ee2*/ 	.byte	0x3f
	.zero		1


	//   ....[40]....
        /*0ee4*/ 	.word	0x00010f60
        /*0ee8*/ 	.word	0x00000007
        /*0eec*/ 	.word	0x00000000
        /*0ef0*/ 	.short	0x0101
        /*0ef2*/ 	.byte	0x3f
	.zero		1


	//   ....[41]....
        /*0ef4*/ 	.word	0x00011590
        /*0ef8*/ 	.word	0x0000000b
        /*0efc*/ 	.word	0x00028850
        /*0f00*/ 	.short	0x010a
        /*0f02*/ 	.byte	0x3f
	.zero		1


	//   ....[42]....
        /*0f04*/ 	.word	0x00011610
        /*0f08*/ 	.word	0x0000000b
        /*0f0c*/ 	.word	0x00028850
        /*0f10*/ 	.short	0x010a
        /*0f12*/ 	.byte	0x3f
	.zero		1


	//   ....[43]....
        /*0f14*/ 	.word	0x00011bf0
        /*0f18*/ 	.word	0x00000005
        /*0f1c*/ 	.word	0x00000000
        /*0f20*/ 	.short	0x0101
        /*0f22*/ 	.byte	0x3f
	.zero		1


	//   ....[44]....
        /*0f24*/ 	.word	0x00013100
        /*0f28*/ 	.word	0x00000000
        /*0f2c*/ 	.word	0x00000000
        /*0f30*/ 	.short	0x0101
        /*0f32*/ 	.byte	0x3f
	.zero		1


	//   ....[45]....
        /*0f34*/ 	.word	0x00015280
        /*0f38*/ 	.word	0x00000016
        /*0f3c*/ 	.word	0x00028820
        /*0f40*/ 	.short	0x010a
        /*0f42*/ 	.byte	0x3f
	.zero		1


	//   ....[46]....
        /*0f44*/ 	.word	0x00015310
        /*0f48*/ 	.word	0x00000005
        /*0f4c*/ 	.word	0x000288a0
        /*0f50*/ 	.short	0x010a
        /*0f52*/ 	.byte	0x3f
	.zero		1


	//   ....[47]....
        /*0f54*/ 	.word	0x00015670
        /*0f58*/ 	.word	0x00000005
        /*0f5c*/ 	.word	0x000288c0
        /*0f60*/ 	.short	0x010a
        /*0f62*/ 	.byte	0x3f
	.zero		1


	//   ....[48]....
        /*0f64*/ 	.word	0x00015aa0
        /*0f68*/ 	.word	0x00000008
        /*0f6c*/ 	.word	0x000288a0
        /*0f70*/ 	.short	0x010a
        /*0f72*/ 	.byte	0x3f
	.zero		1


	//   ....[49]....
        /*0f74*/ 	.word	0x00015de0
        /*0f78*/ 	.word	0x00000008
        /*0f7c*/ 	.word	0x000288c0
        /*0f80*/ 	.short	0x010a
        /*0f82*/ 	.byte	0x3f
	.zero		1


	//   ....[50]....
        /*0f84*/ 	.word	0x00016b80
        /*0f88*/ 	.word	0x00000007
        /*0f8c*/ 	.word	0x00028840
        /*0f90*/ 	.short	0x010a
        /*0f92*/ 	.byte	0x3f
	.zero		1


	//   ....[51]....
        /*0f94*/ 	.word	0x00017300
        /*0f98*/ 	.word	0x00000007
        /*0f9c*/ 	.word	0x00028830
        /*0fa0*/ 	.short	0x0107
        /*0fa2*/ 	.byte	0x3f
	.zero		1


	//   ....[52]....
        /*0fa4*/ 	.word	0x000173d0
        /*0fa8*/ 	.word	0x00000007
        /*0fac*/ 	.word	0x00028830
        /*0fb0*/ 	.short	0x0101
        /*0fb2*/ 	.byte	0x3f
	.zero		1


	//   ....[53]....
        /*0fb4*/ 	.word	0x00017ed0
        /*0fb8*/ 	.word	0x00000016
        /*0fbc*/ 	.word	0x00028800
        /*0fc0*/ 	.short	0x0107
        /*0fc2*/ 	.byte	0x3f
	.zero		1


	//   ....[54]....
        /*0fc4*/ 	.word	0x00017fd0
        /*0fc8*/ 	.word	0x00000016
        /*0fcc*/ 	.word	0x00028800
        /*0fd0*/ 	.short	0x0101
        /*0fd2*/ 	.byte	0x3f
	.zero		1


	//   ....[55]....
        /*0fd4*/ 	.word	0x00018000
        /*0fd8*/ 	.word	0x00000016
        /*0fdc*/ 	.word	0x00028820
        /*0fe0*/ 	.short	0x010a
        /*0fe2*/ 	.byte	0x3f
	.zero		1


	//   ....[56]....
        /*0fe4*/ 	.word	0x00018390
        /*0fe8*/ 	.word	0x00000006
        /*0fec*/ 	.word	0x00028840
        /*0ff0*/ 	.short	0x010a
        /*0ff2*/ 	.byte	0x3f
	.zero		1


	//   ....[57]....
        /*0ff4*/ 	.word	0x000188b0
        /*0ff8*/ 	.word	0x00000006
        /*0ffc*/ 	.word	0x00028830
        /*1000*/ 	.short	0x0107
        /*1002*/ 	.byte	0x3f
	.zero		1


	//   ....[58]....
        /*1004*/ 	.word	0x00018970
        /*1008*/ 	.word	0x00000006
        /*100c*/ 	.word	0x00028830
        /*1010*/ 	.short	0x0101
        /*1012*/ 	.byte	0x3f
	.zero		1


	//   ....[59]....
        /*1014*/ 	.word	0x000189d0
        /*1018*/ 	.word	0x00000006
        /*101c*/ 	.word	0x00028860
        /*1020*/ 	.short	0x010a
        /*1022*/ 	.byte	0x3f
	.zero		1


	//   ....[60]....
        /*1024*/ 	.word	0x00018f10
        /*1028*/ 	.word	0x00000006
        /*102c*/ 	.word	0x00028850
        /*1030*/ 	.short	0x0107
        /*1032*/ 	.byte	0x3f
	.zero		1


	//   ....[61]....
        /*1034*/ 	.word	0x000190c0
        /*1038*/ 	.word	0x00000006
        /*103c*/ 	.word	0x00028850
        /*1040*/ 	.short	0x0101
        /*1042*/ 	.byte	0x3f
	.zero		1


	//   ....[62]....
        /*1044*/ 	.word	0x000192d0
        /*1048*/ 	.word	0x00000000
        /*104c*/ 	.word	0x00028860
        /*1050*/ 	.short	0x010a
        /*1052*/ 	.byte	0x3f
	.zero		1


	//   ....[63]....
        /*1054*/ 	.word	0x00019800
        /*1058*/ 	.word	0x00000000
        /*105c*/ 	.word	0x00028850
        /*1060*/ 	.short	0x0107
        /*1062*/ 	.byte	0x3f
	.zero		1


	//   ....[64]....
        /*1064*/ 	.word	0x000198c0
        /*1068*/ 	.word	0x00000000
        /*106c*/ 	.word	0x00028850
        /*1070*/ 	.short	0x0101
        /*1072*/ 	.byte	0x3f
	.zero		1


	//   ....[65]....
        /*1074*/ 	.word	0x0001a3c0
        /*1078*/ 	.word	0x00000004
        /*107c*/ 	.word	0x00028820
        /*1080*/ 	.short	0x010a
        /*1082*/ 	.byte	0x3f
	.zero		1


	//   ....[66]....
        /*1084*/ 	.word	0x0001a530
        /*1088*/ 	.word	0x00000005
        /*108c*/ 	.word	0x00028840
        /*1090*/ 	.short	0x010a
        /*1092*/ 	.byte	0x3f
	.zero		1


	//   ....[67]....
        /*1094*/ 	.word	0x0001a5d0
        /*1098*/ 	.word	0x00000019
        /*109c*/ 	.word	0x00028840
        /*10a0*/ 	.short	0x010a
        /*10a2*/ 	.byte	0x3f
	.zero		1


	//   ....[68]....
        /*10a4*/ 	.word	0x0001a610
        /*10a8*/ 	.word	0x00000005
        /*10ac*/ 	.word	0x00028860
        /*10b0*/ 	.short	0x010a
        /*10b2*/ 	.byte	0x3f
	.zero		1


	//   ....[69]....
        /*10b4*/ 	.word	0x0001a650
        /*10b8*/ 	.word	0x00000019
        /*10bc*/ 	.word	0x00028860
        /*10c0*/ 	.short	0x010a
        /*10c2*/ 	.byte	0x3f
	.zero		1


	//   ....[70]....
        /*10c4*/ 	.word	0x0001a6b0
        /*10c8*/ 	.word	0x0000005c
        /*10cc*/ 	.word	0x00028890
        /*10d0*/ 	.short	0x010a
        /*10d2*/ 	.byte	0x3f
	.zero		1


	//   ....[71]....
        /*10d4*/ 	.word	0x0001abc0
        /*10d8*/ 	.word	0x0000005c
        /*10dc*/ 	.word	0x00028890
        /*10e0*/ 	.short	0x010a
        /*10e2*/ 	.byte	0x3f
	.zero		1


	//   ....[72]....
        /*10e4*/ 	.word	0x0001b0d0
        /*10e8*/ 	.word	0x0000005c
        /*10ec*/ 	.word	0x00028890
        /*10f0*/ 	.short	0x010a
        /*10f2*/ 	.byte	0x3f
	.zero		1


	//   ....[73]....
        /*10f4*/ 	.word	0x0001b5a0
        /*10f8*/ 	.word	0x0000005c
        /*10fc*/ 	.word	0x000288b0
        /*1100*/ 	.short	0x010a
        /*1102*/ 	.byte	0x3f
	.zero		1


	//   ....[74]....
        /*1104*/ 	.word	0x0001b860
        /*1108*/ 	.word	0x0000009c
        /*110c*/ 	.word	0x00028800
        /*1110*/ 	.short	0x010a
        /*1112*/ 	.byte	0x3f
	.zero		1


	//   ....[75]....
        /*1114*/ 	.word	0x0001ba70
        /*1118*/ 	.word	0x0000009c
        /*111c*/ 	.word	0x00028800
        /*1120*/ 	.short	0x010a
        /*1122*/ 	.byte	0x3f
	.zero		1


	//   ....[76]....
        /*1124*/ 	.word	0x0001bac0
        /*1128*/ 	.word	0x00000003
        /*112c*/ 	.word	0x00028830
        /*1130*/ 	.short	0x010a
        /*1132*/ 	.byte	0x3f
	.zero		1


	//   ....[77]....
        /*1134*/ 	.word	0x0001bb10
        /*1138*/ 	.word	0x00000005
        /*113c*/ 	.word	0x00028830
        /*1140*/ 	.short	0x010a
        /*1142*/ 	.byte	0x3f
	.zero		1


	//   ....[78]....
        /*1144*/ 	.word	0x0001bb60
        /*1148*/ 	.word	0x00000005
        /*114c*/ 	.word	0x00028850
        /*1150*/ 	.short	0x010a
        /*1152*/ 	.byte	0x3f
	.zero		1


	//   ....[79]....
        /*1154*/ 	.word	0x0001bbb0
        /*1158*/ 	.word	0x0000000b
        /*115c*/ 	.word	0x00028850
        /*1160*/ 	.short	0x010a
        /*1162*/ 	.byte	0x3f
	.zero		1


	//   ....[80]....
        /*1164*/ 	.word	0x0001c180
        /*1168*/ 	.word	0x00000016
        /*116c*/ 	.word	0x00028820
        /*1170*/ 	.short	0x010a
        /*1172*/ 	.byte	0x3f
	.zero		1


	//   ....[81]....
        /*1174*/ 	.word	0x0001c1d0
        /*1178*/ 	.word	0x00000005
        /*117c*/ 	.word	0x000288a0
        /*1180*/ 	.short	0x010a
        /*1182*/ 	.byte	0x3f
	.zero		1


	//   ....[82]....
        /*1184*/ 	.word	0x0001c220
        /*1188*/ 	.word	0x00000005
        /*118c*/ 	.word	0x000288c0
        /*1190*/ 	.short	0x010a
        /*1192*/ 	.byte	0x3f
	.zero		1


	//   ....[83]....
        /*1194*/ 	.word	0x0001c270
        /*1198*/ 	.word	0x00000008
        /*119c*/ 	.word	0x000288a0
        /*11a0*/ 	.short	0x010a
        /*11a2*/ 	.byte	0x3f
	.zero		1


	//   ....[84]....
        /*11a4*/ 	.word	0x0001c2c0
        /*11a8*/ 	.word	0x00000008
        /*11ac*/ 	.word	0x000288c0
        /*11b0*/ 	.short	0x010a
        /*11b2*/ 	.byte	0x3f
	.zero		1


	//   ....[85]....
        /*11b4*/ 	.word	0x0001c3e0
        /*11b8*/ 	.word	0x00000007
        /*11bc*/ 	.word	0x00028840
        /*11c0*/ 	.short	0x010a
        /*11c2*/ 	.byte	0x3f
	.zero		1


	//   ....[86]....
        /*11c4*/ 	.word	0x0001d990
        /*11c8*/ 	.word	0x00000016
        /*11cc*/ 	.word	0x00028820
        /*11d0*/ 	.short	0x010a
        /*11d2*/ 	.byte	0x3f
	.zero		1


	//   ....[87]....
        /*11d4*/ 	.word	0x0001d9e0
        /*11d8*/ 	.word	0x00000006
        /*11dc*/ 	.word	0x00028840
        /*11e0*/ 	.short	0x010a
        /*11e2*/ 	.byte	0x3f
	.zero		1


	//   ....[88]....
        /*11e4*/ 	.word	0x0001e360
        /*11e8*/ 	.word	0x00000006
        /*11ec*/ 	.word	0x00028860
        /*11f0*/ 	.short	0x010a
        /*11f2*/ 	.byte	0x3f
	.zero		1


	//   ....[89]....
        /*11f4*/ 	.word	0x0001edd0
        /*11f8*/ 	.word	0x00000000
        /*11fc*/ 	.word	0x00028860
        /*1200*/ 	.short	0x010a
        /*1202*/ 	.byte	0x3f
	.zero		1


	//   ....[90]....
        /*1204*/ 	.word	0x00020140
        /*1208*/ 	.word	0x00000004
        /*120c*/ 	.word	0x00028820
        /*1210*/ 	.short	0x010a
        /*1212*/ 	.byte	0x3f
	.zero		1


	//   ....[91]....
        /*1214*/ 	.word	0x000202e0
        /*1218*/ 	.word	0x00000005
        /*121c*/ 	.word	0x00028840
        /*1220*/ 	.short	0x010a
        /*1222*/ 	.byte	0x3f
	.zero		1


	//   ....[92]....
        /*1224*/ 	.word	0x00020330
        /*1228*/ 	.word	0x00000019
        /*122c*/ 	.word	0x00028840
        /*1230*/ 	.short	0x010a
        /*1232*/ 	.byte	0x3f
	.zero		1


	//   ....[93]....
        /*1234*/ 	.word	0x00020380
        /*1238*/ 	.word	0x00000005
        /*123c*/ 	.word	0x00028860
        /*1240*/ 	.short	0x010a
        /*1242*/ 	.byte	0x3f
	.zero		1


	//----- nvinfo : EIATTR_NUM_MBARRIERS
	.align		4
.L_146:
        /*1244*/ 	.byte	0x03, 0x38
        /*1246*/ 	.short	0x0016


	//----- nvinfo : EIATTR_EXIT_INSTR_OFFSETS
	.align		4
        /*1248*/ 	.byte	0x04, 0x1c
        /*124a*/ 	.short	(.L_148 - .L_147)


	//   ....[0]....
.L_147:
        /*124c*/ 	.word	0x0001a6a0


	//----- nvinfo : EIATTR_MAX_THREADS
	.align		4
.L_148:
        /*1250*/ 	.byte	0x04, 0x05
        /*1252*/ 	.short	(.L_150 - .L_149)
.L_149:
        /*1254*/ 	.word	0x00000180
        /*1258*/ 	.word	0x00000001
        /*125c*/ 	.word	0x00000001


	//----- nvinfo : EIATTR_CRS_STACK_SIZE
	.align		4
.L_150:
        /*1260*/ 	.byte	0x04, 0x1e
        /*1262*/ 	.short	(.L_152 - .L_151)
.L_151:
        /*1264*/ 	.word	0x00000000


	//----- nvinfo : EIATTR_CBANK_PARAM_SIZE
	.align		4
.L_152:
        /*1268*/ 	.byte	0x03, 0x19
        /*126a*/ 	.short	0x0af0


	//----- nvinfo : EIATTR_PARAM_CBANK
	.align		4
        /*126c*/ 	.byte	0x04, 0x0a
        /*126e*/ 	.short	(.L_154 - .L_153)
	.align		4
.L_153:
        /*1270*/ 	.word	index@(.nv.constant0._ZN7cutlass13device_kernelIN5flash11enable_sm90INS1_16FlashAttnFwdSm90INS1_25CollectiveMainloopFwdSm90ILi2EN4cute5tupleIJNS5_1CILi1EEES8_S8_EEENS6_IJNS7_ILi128EEESA_SA_EEELi128ENS_6half_tEfNS_4arch4Sm90ELb0ELb0ELb1ELb1ELb1ELb1ELb0ELb1ELb1ELb1ELb0ELb0EEENS1_21CollectiveEpilogueFwdISB_S9_SC_SE_Li256ELb1ELb1ELb0ELb0EEENS1_36VarlenDynamicPersistentTileSchedulerILi128ELi128ELi256ELi128ELb0ELb1ELb1ELb0ELb1ELb1EEEEEEEEEvNT_6ParamsE)
        /*1274*/ 	.short	0x0210
        /*1276*/ 	.short	0x0af0


	//----- nvinfo : EIATTR_SW_WAR
	.align		4
.L_154:
        /*1278*/ 	.byte	0x04, 0x36
        /*127a*/ 	.short	(.L_156 - .L_155)
.L_155:
        /*127c*/ 	.word	0x00000008
.L_156:


//--------------------- .nv.info._ZN7cutlass13device_kernelIN5flash11enable_sm90INS1_16FlashAttnFwdSm90INS1_25CollectiveMainloopFwdSm90ILi2EN4cute5tupleIJNS5_1CILi1EEES8_S8_EEENS6_IJNS7_ILi128EEESA_SA_EEELi128ENS_6half_tEfNS_4arch4Sm90ELb0ELb1ELb1ELb0ELb1ELb0ELb0ELb1ELb1ELb1ELb0ELb0EEENS1_21CollectiveEpilogueFwdISB_S9_SC_SE_Li256ELb0ELb1ELb0ELb0EEENS1_30DynamicPersistentTileSchedulerILi256ELi128ELb0ELb1ELb1EEEEEEEEEvNT_6ParamsE --------------------------
	.section	.nv.info._ZN7cutlass13device_kernelIN5flash11enable_sm90INS1_16FlashAttnFwdSm90INS1_25CollectiveMainloopFwdSm90ILi2EN4cute5tupleIJNS5_1CILi1EEES8_S8_EEENS6_IJNS7_ILi128EEESA_SA_EEELi128ENS_6half_tEfNS_4arch4Sm90ELb0ELb1ELb1ELb0ELb1ELb0ELb0ELb1ELb1ELb1ELb0ELb0EEENS1_21CollectiveEpilogueFwdISB_S9_SC_SE_Li256ELb0ELb1ELb0ELb0EEENS1_30DynamicPersistentTileSchedulerILi256ELi128ELb0ELb1ELb1EEEEEEEEEvNT_6ParamsE,"",@"SHT_CUDA_INFO"
	.sectionflags	@""
	.align	4


	//----- nvinfo : EIATTR_CUDA_API_VERSION
	.align		4
        /*0000*/ 	.byte	0x04, 0x37
        /*0002*/ 	.short	(.L_158 - .L_157)
.L_157:
        /*0004*/ 	.word	0x00000082


	//----- nvinfo : EIATTR_KPARAM_INFO
	.align		4
.L_158:
        /*0008*/ 	.byte	0x04, 0x17
        /*000a*/ 	.short	(.L_160 - .L_159)
.L_159:
        /*000c*/ 	.word	0x00000000
        /*0010*/ 	.short	0x0000
        /*0012*/ 	.short	0x0070
        /*0014*/ 	.byte	0x00, 0xf0, 0x01, 0x2a


	//----- nvinfo : EIATTR_SPARSE_MMA_MASK
	.align		4
.L_160:
        /*0018*/ 	.byte	0x03, 0x50
        /*001a*/ 	.short	0x0000


	//----- nvinfo : EIATTR_MAXREG_COUNT
	.align		4
        /*001c*/ 	.byte	0x03, 0x1b
        /*001e*/ 	.short	0x00a8


	//----- nvinfo : EIATTR_NUM_BARRIERS
	.align		4
        /*0020*/ 	.byte	0x02, 0x4c
        /*0022*/ 	.byte	0x10
	.zero		1


	//----- nvinfo : EIATTR_EXTERNS
	.align		4
        /*0024*/ 	.byte	0x04, 0x0f
        /*0026*/ 	.short	(.L_162 - .L_161)


	//   ....[0]....
	.align		4
.L_161:
        /*0028*/ 	.word	index@(__assertfail)


	//----- nvinfo : EIATTR_MERCURY_ISA_VERSION
	.align		4
.L_162:
        /*002c*/ 	.byte	0x03, 0x5f
        /*002e*/ 	.short	0x0101


	//----- nvinfo : EIATTR_INT_WARP_WIDE_INSTR_OFFSETS
	.align		4
        /*0030*/ 	.byte	0x04, 0x31
        /*0032*/ 	.short	(.L_164 - .L_163)


	//   ....[0]....
.L_163:
        /*0034*/ 	.word	0x000000b0


	//   ....[1]....
        /*0038*/ 	.word	0x000000c0


	//   ....[2]....
        /*003c*/ 	.word	0x00000160


	//   ....[3]....
        /*0040*/ 	.word	0x000125d0


	//   ....[4]....
        /*0044*/ 	.word	0x00012660


	//   ....[5]....
        /*0048*/ 	.word	0x00015280


	//   ....[6]....
        /*004c*/ 	.word	0x00015310


	//----- nvinfo : EIATTR_COOP_GROUP_MASK_REGIDS
	.align		4
.L_164:
        /*0050*/ 	.byte	0x04, 0x29
        /*0052*/ 	.short	(.L_166 - .L_165)


	//   ....[0]....
.L_165:
        /*0054*/ 	.word	0xffffffff


	//   ....[1]....
        /*0058*/ 	.word	0xffffffff


	//   ....[2]....
        /*005c*/ 	.word	0xffffffff


	//   ....[3]....
        /*0060*/ 	.word	0xffffffff


	//   ....[4]....
        /*0064*/ 	.word	0xffffffff


	//   ....[5]....
        /*0068*/ 	.word	0xffffffff


	//   ....[6]....
        /*006c*/ 	.word	0xffffffff


	//   ....[7]....
        /*0070*/ 	.word	0xffffffff


	//   ....[8]....
        /*0074*/ 	.word	0xffffffff


	//   ....[9]....
        /*0078*/ 	.word	0xffffffff


	//   ....[10]....
        /*007c*/ 	.word	0xffffffff


	//   ....[11]....
        /*0080*/ 	.word	0xffffffff


	//   ....[12]....
        /*0084*/ 	.word	0xffffffff


	//   ....[13]....
        /*0088*/ 	.word	0xffffffff


	//   ....[14]....
        /*008c*/ 	.word	0xffffffff


	//   ....[15]....
        /*0090*/ 	.word	0xffffffff


	//   ....[16]....
        /*0094*/ 	.word	0xffffffff


	//   ....[17]....
        /*0098*/ 	.word	0xffffffff


	//   ....[18]....
        /*009c*/ 	.word	0xffffffff


	//   ....[19]....
        /*00a0*/ 	.word	0xffffffff


	//   ....[20]....
        /*00a4*/ 	.word	0xffffffff


	//   ....[21]....
        /*00a8*/ 	.word	0xffffffff


	//   ....[22]....
        /*00ac*/ 	.word	0xffffffff


	//   ....[23]....
        /*00b0*/ 	.word	0xffffffff


	//   ....[24]....
        /*00b4*/ 	.word	0xffffffff


	//   ....[25]....
        /*00b8*/ 	.word	0xffffffff


	//   ....[26]....
        /*00bc*/ 	.word	0xffffffff


	//   ....[27]....
        /*00c0*/ 	.word	0xffffffff


	//   ....[28]....
        /*00c4*/ 	.word	0xffffffff


	//   ....[29]....
        /*00c8*/ 	.word	0xffffffff


	//   ....[30]....
        /*00cc*/ 	.word	0xffffffff


	//   ....[31]....
        /*00d0*/ 	.word	0xffffffff


	//   ....[32]....
        /*00d4*/ 	.word	0xffffffff


	//   ....[33]....
        /*00d8*/ 	.word	0xffffffff


	//   ....[34]....
        /*00dc*/ 	.word	0xffffffff


	//   ....[35]....
        /*00e0*/ 	.word	0xffffffff


	//   ....[36]....
        /*00e4*/ 	.word	0xffffffff


	//   ....[37]....
        /*00e8*/ 	.word	0xffffffff


	//   ....[38]....
        /*00ec*/ 	.word	0xffffffff


	//   ....[39]....
        /*00f0*/ 	.word	0xffffffff


	//   ....[40]....
        /*00f4*/ 	.word	0xffffffff


	//   ....[41]....
        /*00f8*/ 	.word	0xffffffff


	//   ....[42]....
        /*00fc*/ 	.word	0xffffffff


	//   ....[43]....
        /*0100*/ 	.word	0xffffffff


	//   ....[44]....
        /*0104*/ 	.word	0xffffffff


	//   ....[45]....
        /*0108*/ 	.word	0xffffffff


	//   ....[46]....
        /*010c*/ 	.word	0xffffffff


	//   ....[47]....
        /*0110*/ 	.word	0xffffffff


	//   ....[48]....
        /*0114*/ 	.word	0xffffffff


	//   ....[49]....
        /*0118*/ 	.word	0xffffffff


	//   ....[50]....
        /*011c*/ 	.word	0xffffffff


	//   ....[51]....
        /*0120*/ 	.word	0xffffffff


	//   ....[52]....
        /*0124*/ 	.word	0xffffffff


	//   ....[53]....
        /*0128*/ 	.word	0xffffffff


	//   ....[54]....
        /*012c*/ 	.word	0xffffffff


	//   ....[55]....
        /*0130*/ 	.word	0xffffffff


	//   ....[56]....
        /*0134*/ 	.word	0xffffffff


	//   ....[57]....
        /*0138*/ 	.word	0xffffffff


	//   ....[58]....
        /*013c*/ 	.word	0xffffffff


	//   ....[59]....
        /*0140*/ 	.word	0xffffffff


	//   ....[60]....
        /*0144*/ 	.word	0xffffffff


	//   ....[61]....
        /*0148*/ 	.word	0xffffffff


	//   ....[62]....
        /*014c*/ 	.word	0xffffffff


	//   ....[63]....
        /*0150*/ 	.word	0xffffffff


	//   ....[64]....
        /*0154*/ 	.word	0xffffffff


	//   ....[65]....
        /*0158*/ 	.word	0xffffffff


	//   ....[66]....
        /*015c*/ 	.word	0xffffffff


	//   ....[67]....
        /*0160*/ 	.word	0xffffffff


	//   ....[68]....
        /*0164*/ 	.word	0xffffffff


	//   ....[69]....
        /*0168*/ 	.word	0xffffffff


	//   ....[70]....
        /*016c*/ 	.word	0xffffffff


	//   ....[71]....
        /*0170*/ 	.word	0xffffffff


	//   ....[72]....
        /*0174*/ 	.word	0xffffffff


	//   ....[73]....
        /*0178*/ 	.word	0xffffffff


	//   ....[74]....
        /*017c*/ 	.word	0xffffffff


	//   ....[75]....
        /*0180*/ 	.word	0xffffffff


	//   ....[76]....
        /*0184*/ 	.word	0xffffffff


	//   ....[77]....
        /*0188*/ 	.word	0xffffffff


	//   ....[78]....
        /*018c*/ 	.word	0xffffffff


	//   ....[79]....
        /*0190*/ 	.word	0xffffffff


	//   ....[80]....
        /*0194*/ 	.word	0xffffffff


	//   ....[81]....
        /*0198*/ 	.word	0xffffffff


	//   ....[82]....
        /*019c*/ 	.word	0xffffffff


	//   ....[83]....
        /*01a0*/ 	.word	0xffffffff


	//   ....[84]....
        /*01a4*/ 	.word	0xffffffff


	//   ....[85]....
        /*01a8*/ 	.word	0xffffffff


	//   ....[86]....
        /*01ac*/ 	.word	0xffffffff


	//   ....[87]....
        /*01b0*/ 	.word	0xffffffff


	//   ....[88]....
        /*01b4*/ 	.word	0xffffffff


	//   ....[89]....
        /*01b8*/ 	.word	0xffffffff


	//   ....[90]....
        /*01bc*/ 	.word	0xffffffff


	//   ....[91]....
        /*01c0*/ 	.word	0xffffffff


	//   ....[92]....
        /*01c4*/ 	.word	0xffffffff


	//   ....[93]....
        /*01c8*/ 	.word	0xffffffff


	//   ....[94]....
        /*01cc*/ 	.word	0xffffffff


	//   ....[95]....
        /*01d0*/ 	.word	0xffffffff


	//   ....[96]....
        /*01d4*/ 	.word	0xffffffff


	//   ....[97]....
        /*01d8*/ 	.word	0xffffffff


	//   ....[98]....
        /*01dc*/ 	.word	0xffffffff


	//   ....[99]....
        /*01e0*/ 	.word	0xffffffff


	//   ....[100]....
        /*01e4*/ 	.word	0xffffffff


	//   ....[101]....
        /*01e8*/ 	.word	0xffffffff


	//   ....[102]....
        /*01ec*/ 	.word	0xffffffff


	//   ....[103]....
        /*01f0*/ 	.word	0xffffffff


	//   ....[104]....
        /*01f4*/ 	.word	0xffffffff


	//   ....[105]....
        /*01f8*/ 	.word	0xffffffff


	//   ....[106]....
        /*01fc*/ 	.word	0xffffffff


	//   ....[107]....
        /*0200*/ 	.word	0xffffffff


	//   ....[108]....
        /*0204*/ 	.word	0xffffffff


	//   ....[109]....
        /*0208*/ 	.word	0xffffffff


	//   ....[110]....
        /*020c*/ 	.word	0xffffffff


	//   ....[111]....
        /*0210*/ 	.word	0xffffffff


	//   ....[112]....
        /*0214*/ 	.word	0xffffffff


	//   ....[113]....
        /*0218*/ 	.word	0xffffffff


	//   ....[114]....
        /*021c*/ 	.word	0xffffffff


	//   ....[115]....
        /*0220*/ 	.word	0xffffffff


	//   ....[116]....
        /*0224*/ 	.word	0xffffffff


	//   ....[117]....
        /*0228*/ 	.word	0xffffffff


	//   ....[118]....
        /*022c*/ 	.word	0xffffffff


	//   ....[119]....
        /*0230*/ 	.word	0xffffffff


	//   ....[120]....
        /*0234*/ 	.word	0xffffffff


	//   ....[121]....
        /*0238*/ 	.word	0xffffffff


	//   ....[122]....
        /*023c*/ 	.word	0xffffffff


	//   ....[123]....
        /*0240*/ 	.word	0xffffffff


	//   ....[124]....
        /*0244*/ 	.word	0xffffffff


	//   ....[125]....
        /*0248*/ 	.word	0xffffffff


	//   ....[126]....
        /*024c*/ 	.word	0xffffffff


	//   ....[127]....
        /*0250*/ 	.word	0xffffffff


	//   ....[128]....
        /*0254*/ 	.word	0xffffffff


	//   ....[129]....
        /*0258*/ 	.word	0xffffffff


	//   ....[130]....
        /*025c*/ 	.word	0xffffffff


	//   ....[131]....
        /*0260*/ 	.word	0xffffffff


	//   ....[132]....
        /*0264*/ 	.word	0xffffffff


	//   ....[133]....
        /*0268*/ 	.word	0xffffffff


	//   ....[134]....
        /*026c*/ 	.word	0xffffffff


	//   ....[135]....
        /*0270*/ 	.word	0xffffffff


	//   ....[136]....
        /*0274*/ 	.word	0x0500000f


	//   ....[137]....
        /*0278*/ 	.word	0x0500000f


	//   ....[138]....
        /*027c*/ 	.word	0x0500000f


	//   ....[139]....
        /*0280*/ 	.word	0x0500000f


	//   ....[140]....
        /*0284*/ 	.word	0x0500000f


	//   ....[141]....
        /*0288*/ 	.word	0x0500000f


	//   ....[142]....
        /*028c*/ 	.word	0x0500000f


	//   ....[143]....
        /*0290*/ 	.word	0x0500000f


	//   ....[144]....
        /*0294*/ 	.word	0x0500000f


	//   ....[145]....
        /*0298*/ 	.word	0x0500000f


	//   ....[146]....
        /*029c*/ 	.word	0x0500000f


	//   ....[147]....
        /*02a0*/ 	.word	0x0500000f


	//   ....[148]....
        /*02a4*/ 	.word	0x0500000f


	//   ....[149]....
        /*02a8*/ 	.word	0x0500000f


	//   ....[150]....
        /*02ac*/ 	.word	0x0500000f


	//   ....[151]....
        /*02b0*/ 	.word	0x0500000f


	//   ....[152]....
        /*02b4*/ 	.word	0x0500000f


	//   ....[153]....
        /*02b8*/ 	.word	0x0500000f


	//   ....[154]....
        /*02bc*/ 	.word	0x0500000f


	//   ....[155]....
        /*02c0*/ 	.word	0x0500000f


	//   ....[156]....
        /*02c4*/ 	.word	0x0500000f


	//   ....[157]....
        /*02c8*/ 	.word	0x0500000f


	//   ....[158]....
        /*02cc*/ 	.word	0x0500000f


	//   ....[159]....
        /*02d0*/ 	.word	0x0500000f


	//   ....[160]....
        /*02d4*/ 	.word	0x0500000f


	//   ....[161]....
        /*02d8*/ 	.word	0x0500000f


	//   ....[162]....
        /*02dc*/ 	.word	0x0500000f


	//   ....[163]....
        /*02e0*/ 	.word	0x0500000f


	//   ....[164]....
        /*02e4*/ 	.word	0x0500000f


	//   ....[165]....
        /*02e8*/ 	.word	0x0500000f


	//   ....[166]....
        /*02ec*/ 	.word	0x0500000f


	//   ....[167]....
        /*02f0*/ 	.word	0x0500000f


	//   ....[168]....
        /*02f4*/ 	.word	0x0500000f


	//   ....[169]....
        /*02f8*/ 	.word	0x0500000f


	//   ....[170]....
        /*02fc*/ 	.word	0x0500000f


	//   ....[171]....
        /*0300*/ 	.word	0x0500000f


	//   ....[172]....
        /*0304*/ 	.word	0x0500000f


	//   ....[173]....
        /*0308*/ 	.word	0x0500000f


	//   ....[174]....
        /*030c*/ 	.word	0x0500000f


	//   ....[175]....
        /*0310*/ 	.word	0x0500000f


	//   ....[176]....
        /*0314*/ 	.word	0x0500000f


	//   ....[177]....
        /*0318*/ 	.word	0x0500000f


	//   ....[178]....
        /*031c*/ 	.word	0x0500000f


	//   ....[179]....
        /*0320*/ 	.word	0x0500000f


	//   ....[180]....
        /*0324*/ 	.word	0x0500000f


	//   ....[181]....
        /*0328*/ 	.word	0x0500000f


	//   ....[182]....
        /*032c*/ 	.word	0x0500000f


	//   ....[183]....
        /*0330*/ 	.word	0x0500000f


	//   ....[184]....
        /*0334*/ 	.word	0x0500000f


	//   ....[185]....
        /*0338*/ 	.word	0x0500000f


	//   ....[186]....
        /*033c*/ 	.word	0x0500000f


	//   ....[187]....
        /*0340*/ 	.word	0x0500000f


	//   ....[188]....
        /*0344*/ 	.word	0x0500000f


	//   ....[189]....
        /*0348*/ 	.word	0x0500000f


	//   ....[190]....
        /*034c*/ 	.word	0x0500000f


	//   ....[191]....
        /*0350*/ 	.word	0x0500000f


	//   ....[192]....
        /*0354*/ 	.word	0x0500000f


	//   ....[193]....
        /*0358*/ 	.word	0x0500000f


	//   ....[194]....
        /*035c*/ 	.word	0x0500000f


	//   ....[195]....
        /*0360*/ 	.word	0x0500000f


	//   ....[196]....
        /*0364*/ 	.word	0x0500000f


	//   ....[197]....
        /*0368*/ 	.word	0x0500000f


	//   ....[198]....
        /*036c*/ 	.word	0x0500000f


	//   ....[199]....
        /*0370*/ 	.word	0x0500000f


	//   ....[200]....
        /*0374*/ 	.word	0x0500000f


	//   ....[201]....
        /*0378*/ 	.word	0x0500000f


	//   ....[202]....
        /*037c*/ 	.word	0x0500000f


	//   ....[203]....
        /*0380*/ 	.word	0x0500000f


	//   ....[204]....
        /*0384*/ 	.word	0x0500000f


	//   ....[205]....
        /*0388*/ 	.word	0x0500000f


	//   ....[206]....
        /*038c*/ 	.word	0x0500000f


	//   ....[207]....
        /*0390*/ 	.word	0x0500000f


	//   ....[208]....
        /*0394*/ 	.word	0x0500000f


	//   ....[209]....
        /*0398*/ 	.word	0x0500000f


	//   ....[210]....
        /*039c*/ 	.word	0x0500000f


	//   ....[211]....
        /*03a0*/ 	.word	0x0500000f


	//   ....[212]....
        /*03a4*/ 	.word	0x0500000f


	//   ....[213]....
        /*03a8*/ 	.word	0x0500000f


	//   ....[214]....
        /*03ac*/ 	.word	0x0500000f


	//   ....[215]....
        /*03b0*/ 	.word	0x0500000f


	//   ....[216]....
        /*03b4*/ 	.word	0x0500000f


	//   ....[217]....
        /*03b8*/ 	.word	0x0500000f


	//   ....[218]....
        /*03bc*/ 	.word	0x0500000f


	//----- nvinfo : EIATTR_COOP_GROUP_INSTR_OFFSETS
	.align		4
.L_166:
        /*03c0*/ 	.byte	0x04, 0x28
        /*03c2*/ 	.short	(.L_168 - .L_167)


	//   ....[0]....
.L_167:
        /*03c4*/ 	.word	0x00000070


	//   ....[1]....
        /*03c8*/ 	.word	0x00000080


	//   ....[2]....
        /*03cc*/ 	.word	0x000002c0


	//   ....[3]....
        /*03d0*/ 	.word	0x00000420


	//   ....[4]....
        /*03d4*/ 	.word	0x00000540


	//   ....[5]....
        /*03d8*/ 	.word	0x000006a0


	//   ....[6]....
        /*03dc*/ 	.word	0x00001730


	//   ....[7]....
        /*03e0*/ 	.word	0x00002100


	//   ....[8]....
        /*03e4*/ 	.word	0x00002a30


	//   ....[9]....
        /*03e8*/ 	.word	0x00003c00


	//   ....[10]....
        /*03ec*/ 	.word	0x00003d10


	//   ....[11]....
        /*03f0*/ 	.word	0x00004660


	//   ....[12]....
        /*03f4*/ 	.word	0x000046d0


	//   ....[13]....
        /*03f8*/ 	.word	0x00005ec0


	//   ....[14]....
        /*03fc*/ 	.word	0x00006830


	//   ....[15]....
        /*0400*/ 	.word	0x00007410


	//   ....[16]....
        /*0404*/ 	.word	0x00007480


	//   ....[17]....
        /*0408*/ 	.word	0x00007dd0


	//   ....[18]....
        /*040c*/ 	.word	0x00007e30


	//   ....[19]....
        /*0410*/ 	.word	0x0000a4c0


	//   ....[20]....
        /*0414*/ 	.word	0x0000a510


	//   ....[21]....
        /*0418*/ 	.word	0x0000a530


	//   ....[22]....
        /*041c*/ 	.word	0x0000a550


	//   ....[23]....
        /*0420*/ 	.word	0x0000c2e0


	//   ....[24]....
        /*0424*/ 	.word	0x0000cc40


	//   ....[25]....
        /*0428*/ 	.word	0x0000d7c0


	//   ....[26]....
        /*042c*/ 	.word	0x0000d7e0


	//   ....[27]....
        /*0430*/ 	.word	0x0000e200


	//   ....[28]....
        /*0434*/ 	.word	0x0000e260


	//   ....[29]....
        /*0438*/ 	.word	0x0000f340


	//   ....[30]....
        /*043c*/ 	.word	0x0000f370


	//   ....[31]....
        /*0440*/ 	.word	0x0000f430


	//   ....[32]....
        /*0444*/ 	.word	0x0000f450


	//   ....[33]....
        /*0448*/ 	.word	0x000105b0


	//   ....[34]....
        /*044c*/ 	.word	0x00010610


	//   ....[35]....
        /*0450*/ 	.word	0x00010660


	//   ....[36]....
        /*0454*/ 	.word	0x000106c0


	//   ....[37]....
        /*0458*/ 	.word	0x00010b90


	//   ....[38]....
        /*045c*/ 	.word	0x00010bd0


	//   ....[39]....
        /*0460*/ 	.word	0x00010c90


	//   ....[40]....
        /*0464*/ 	.word	0x00010cb0


	//   ....[41]....
        /*0468*/ 	.word	0x00010d70


	//   ....[42]....
        /*046c*/ 	.word	0x00010d90


	//   ....[43]....
        /*0470*/ 	.word	0x00010e60


	//   ....[44]....
        /*0474*/ 	.word	0x00010e80


	//   ....[45]....
        /*0478*/ 	.word	0x00011520


	//   ....[46]....
        /*047c*/ 	.word	0x00011540


	//   ....[47]....
        /*0480*/ 	.word	0x00011600


	//   ....[48]....
        /*0484*/ 	.word	0x00011620


	//   ....[49]....
        /*0488*/ 	.word	0x000116e0


	//   ....[50]....
        /*048c*/ 	.word	0x00011700


	//   ....[51]....
        /*0490*/ 	.word	0x000117d0


	//   ....[52]....
        /*0494*/ 	.word	0x000117f0


	//   ....[53]....
        /*0498*/ 	.word	0x00011960


	//   ....[54]....
        /*049c*/ 	.word	0x000130e0


	//   ....[55]....
        /*04a0*/ 	.word	0x00013100


	//   ....[56]....
        /*04a4*/ 	.word	0x00013110


	//   ....[57]....
        /*04a8*/ 	.word	0x00013150


	//   ....[58]....
        /*04ac*/ 	.word	0x000131d0


	//   ....[59]....
        /*04b0*/ 	.word	0x000131f0


	//   ....[60]....
        /*04b4*/ 	.word	0x00013270


	//   ....[61]....
        /*04b8*/ 	.word	0x00013290


	//   ....[62]....
        /*04bc*/ 	.word	0x00013310


	//   ....[63]....
        /*04c0*/ 	.word	0x00013330


	//   ....[64]....
        /*04c4*/ 	.word	0x000133b0


	//   ....[65]....
        /*04c8*/ 	.word	0x000133d0


	//   ....[66]....
        /*04cc*/ 	.word	0x00013450


	//   ....[67]....
        /*04d0*/ 	.word	0x00013470


	//   ....[68]....
        /*04d4*/ 	.word	0x000134f0


	//   ....[69]....
        /*04d8*/ 	.word	0x00013510


	//   ....[70]....
        /*04dc*/ 	.word	0x00013b40


	//   ....[71]....
        /*04e0*/ 	.word	0x00013b60


	//   ....[72]....
        /*04e4*/ 	.word	0x00013b90


	//   ....[73]....
        /*04e8*/ 	.word	0x00013bd0


	//   ....[74]....
        /*04ec*/ 	.word	0x00013c40


	//   ....[75]....
        /*04f0*/ 	.word	0x00013c60


	//   ....[76]....
        /*04f4*/ 	.word	0x00013ce0


	//   ....[77]....
        /*04f8*/ 	.word	0x00013d00


	//   ....[78]....
        /*04fc*/ 	.word	0x00013d80


	//   ....[79]....
        /*0500*/ 	.word	0x00013da0


	//   ....[80]....
        /*0504*/ 	.word	0x00013e20


	//   ....[81]....
        /*0508*/ 	.word	0x00013e40


	//   ....[82]....
        /*050c*/ 	.word	0x00013ec0


	//   ....[83]....
        /*0510*/ 	.word	0x00013ee0


	//   ....[84]....
        /*0514*/ 	.word	0x00013f60


	//   ....[85]....
        /*0518*/ 	.word	0x00013f80


	//   ....[86]....
        /*051c*/ 	.word	0x00014640


	//   ....[87]....
        /*0520*/ 	.word	0x00014670


	//   ....[88]....
        /*0524*/ 	.word	0x00014680


	//   ....[89]....
        /*0528*/ 	.word	0x000146d0


	//   ....[90]....
        /*052c*/ 	.word	0x000146e0


	//   ....[91]....
        /*0530*/ 	.word	0x00014730


	//   ....[92]....
        /*0534*/ 	.word	0x00014740


	//   ....[93]....
        /*0538*/ 	.word	0x00014790


	//   ....[94]....
        /*053c*/ 	.word	0x000147a0


	//   ....[95]....
        /*0540*/ 	.word	0x000147f0


	//   ....[96]....
        /*0544*/ 	.word	0x00014800


	//   ....[97]....
        /*0548*/ 	.word	0x00014850


	//   ....[98]....
        /*054c*/ 	.word	0x00014860


	//   ....[99]....
        /*0550*/ 	.word	0x000148b0


	//   ....[100]....
        /*0554*/ 	.word	0x000148c0


	//   ....[101]....
        /*0558*/ 	.word	0x000148d0


	//   ....[102]....
        /*055c*/ 	.word	0x00014b70


	//   ....[103]....
        /*0560*/ 	.word	0x00014b90


	//   ....[104]....
        /*0564*/ 	.word	0x00014bb0


	//   ....[105]....
        /*0568*/ 	.word	0x00014c10


	//   ....[106]....
        /*056c*/ 	.word	0x00014c30


	//   ....[107]....
        /*0570*/ 	.word	0x00014c90


	//   ....[108]....
        /*0574*/ 	.word	0x00014cb0


	//   ....[109]....
        /*0578*/ 	.word	0x00014d10


	//   ....[110]....
        /*057c*/ 	.word	0x00014d30


	//   ....[111]....
        /*0580*/ 	.word	0x00014d90


	//   ....[112]....
        /*0584*/ 	.word	0x00014db0


	//   ....[113]....
        /*0588*/ 	.word	0x00014e10


	//   ....[114]....
        /*058c*/ 	.word	0x00014e30


	//   ....[115]....
        /*0590*/ 	.word	0x00014e90


	//   ....[116]....
        /*0594*/ 	.word	0x00014eb0


	//   ....[117]....
        /*0598*/ 	.word	0x00014ec0


	//   ....[118]....
        /*059c*/ 	.word	0x00015460


	//   ....[119]....
        /*05a0*/ 	.word	0x00015480


	//   ....[120]....
        /*05a4*/ 	.word	0x000154a0


	//   ....[121]....
        /*05a8*/ 	.word	0x000154e0


	//   ....[122]....
        /*05ac*/ 	.word	0x00015530


	//   ....[123]....
        /*05b0*/ 	.word	0x00015560


	//   ....[124]....
        /*05b4*/ 	.word	0x000155b0


	//   ....[125]....
        /*05b8*/ 	.word	0x000155e0


	//   ....[126]....
        /*05bc*/ 	.word	0x00015630


	//   ....[127]....
        /*05c0*/ 	.word	0x00015660


	//   ....[128]....
        /*05c4*/ 	.word	0x000156b0


	//   ....[129]....
        /*05c8*/ 	.word	0x000156e0


	//   ....[130]....
        /*05cc*/ 	.word	0x00015730


	//   ....[131]....
        /*05d0*/ 	.word	0x00015760


	//   ....[132]....
        /*05d4*/ 	.word	0x000157b0


	//   ....[133]....
        /*05d8*/ 	.word	0x000157e0


	//   ....[134]....
        /*05dc*/ 	.word	0x00015ac0


	//   ....[135]....
        /*05e0*/ 	.word	0x00015c90


	//   ....[136]....
        /*05e4*/ 	.word	0x000162e0


	//   ....[137]....
        /*05e8*/ 	.word	0x000163c0


	//   ....[138]....
        /*05ec*/ 	.word	0x00016460


	//   ....[139]....
        /*05f0*/ 	.word	0x000164e0


	//   ....[140]....
        /*05f4*/ 	.word	0x000165a0


	//   ....[141]....
        /*05f8*/ 	.word	0x00016610


	//   ....[142]....
        /*05fc*/ 	.word	0x000166e0


	//   ....[143]....
        /*0600*/ 	.word	0x00016760


	//   ....[144]....
        /*0604*/ 	.word	0x00016830


	//   ....[145]....
        /*0608*/ 	.word	0x000168b0


	//   ....[146]....
        /*060c*/ 	.word	0x00016980


	//   ....[147]....
        /*0610*/ 	.word	0x00016a00


	//   ....[148]....
        /*0614*/ 	.word	0x00016ad0


	//   ....[149]....
        /*0618*/ 	.word	0x00016b50


	//   ....[150]....
        /*061c*/ 	.word	0x00016c20


	//   ....[151]....
        /*0620*/ 	.word	0x00016ca0


	//   ....[152]....
        /*0624*/ 	.word	0x00016d60


	//   ....[153]....
        /*0628*/ 	.word	0x00016df0


	//   ....[154]....
        /*062c*/ 	.word	0x00016e60


	//   ....[155]....
        /*0630*/ 	.word	0x00016ee0


	//   ....[156]....
        /*0634*/ 	.word	0x00016f90


	//   ....[157]....
        /*0638*/ 	.word	0x00017000


	//   ....[158]....
        /*063c*/ 	.word	0x000170e0


	//   ....[159]....
        /*0640*/ 	.word	0x00017150


	//   ....[160]....
        /*0644*/ 	.word	0x00017230


	//   ....[161]....
        /*0648*/ 	.word	0x000172a0


	//   ....[162]....
        /*064c*/ 	.word	0x00017380


	//   ....[163]....
        /*0650*/ 	.word	0x000173f0


	//   ....[164]....
        /*0654*/ 	.word	0x000174d0


	//   ....[165]....
        /*0658*/ 	.word	0x00017540


	//   ....[166]....
        /*065c*/ 	.word	0x00017620


	//   ....[167]....
        /*0660*/ 	.word	0x00017690


	//   ....[168]....
        /*0664*/ 	.word	0x00017750


	//   ....[169]....
        /*0668*/ 	.word	0x00017880


	//   ....[170]....
        /*066c*/ 	.word	0x00017920


	//   ....[171]....
        /*0670*/ 	.word	0x00017990


	//   ....[172]....
        /*0674*/ 	.word	0x00017a50


	//   ....[173]....
        /*0678*/ 	.word	0x00017ab0


	//   ....[174]....
        /*067c*/ 	.word	0x00017b70


	//   ....[175]....
        /*0680*/ 	.word	0x00017bd0


	//   ....[176]....
        /*0684*/ 	.word	0x00017c90


	//   ....[177]....
        /*0688*/ 	.word	0x00017cf0


	//   ....[178]....
        /*068c*/ 	.word	0x00017db0


	//   ....[179]....
        /*0690*/ 	.word	0x00017e10


	//   ....[180]....
        /*0694*/ 	.word	0x00017ed0


	//   ....[181]....
        /*0698*/ 	.word	0x00017f30


	//   ....[182]....
        /*069c*/ 	.word	0x00017ff0


	//   ....[183]....
        /*06a0*/ 	.word	0x00018050


	//   ....[184]....
        /*06a4*/ 	.word	0x00018110


	//   ....[185]....
        /*06a8*/ 	.word	0x000181f0


	//   ....[186]....
        /*06ac*/ 	.word	0x00018290


	//   ....[187]....
        /*06b0*/ 	.word	0x000182f0


	//   ....[188]....
        /*06b4*/ 	.word	0x000183c0


	//   ....[189]....
        /*06b8*/ 	.word	0x00018420


	//   ....[190]....
        /*06bc*/ 	.word	0x000184f0


	//   ....[191]....
        /*06c0*/ 	.word	0x00018550


	//   ....[192]....
        /*06c4*/ 	.word	0x00018620


	//   ....[193]....
        /*06c8*/ 	.word	0x00018680


	//   ....[194]....
        /*06cc*/ 	.word	0x00018750


	//   ....[195]....
        /*06d0*/ 	.word	0x000187b0


	//   ....[196]....
        /*06d4*/ 	.word	0x00018880


	//   ....[197]....
        /*06d8*/ 	.word	0x000188e0


	//   ....[198]....
        /*06dc*/ 	.word	0x000189b0


	//   ....[199]....
        /*06e0*/ 	.word	0x00018a10


	//   ....[200]....
        /*06e4*/ 	.word	0x00018ad0


	//   ....[201]....
        /*06e8*/ 	.word	0x00018bf0


	//   ....[202]....
        /*06ec*/ 	.word	0x00018c90


	//   ....[203]....
        /*06f0*/ 	.word	0x00018cf0


	//   ....[204]....
        /*06f4*/ 	.word	0x00018dc0


	//   ....[205]....
        /*06f8*/ 	.word	0x00018e60


	//   ....[206]....
        /*06fc*/ 	.word	0x00018f20


	//   ....[207]....
        /*0700*/ 	.word	0x00018fc0


	//   ....[208]....
        /*0704*/ 	.word	0x00019080


	//   ....[209]....
        /*0708*/ 	.word	0x00019120


	//   ....[210]....
        /*070c*/ 	.word	0x000191e0


	//   ....[211]....
        /*0710*/ 	.word	0x00019280


	//   ....[212]....
        /*0714*/ 	.word	0x00019340


	//   ....[213]....
        /*0718*/ 	.word	0x000193e0


	//   ....[214]....
        /*071c*/ 	.word	0x000194a0


	//   ....[215]....
        /*0720*/ 	.word	0x00019540


	//   ....[216]....
        /*0724*/ 	.word	0x00019600


	//   ....[217]....
        /*0728*/ 	.word	0x000196d0


	//   ....[218]....
        /*072c*/ 	.word	0x000197f0


	//----- nvinfo : EIATTR_REG_RECONFIG
	.align		4
.L_168:
        /*0730*/ 	.byte	0x01, 0x54
	.zero		2


	//----- nvinfo : EIATTR_SYSCALL_OFFSETS
	.align		4
        /*0734*/ 	.byte	0x04, 0x46
        /*0736*/ 	.short	(.L_170 - .L_169)


	//   ....[0]....
.L_169:
        /*0738*/ 	.word	0x00001910


	//   ....[1]....
        /*073c*/ 	.word	0x000127c0


	//   ....[2]....
        /*0740*/ 	.word	0x00012910


	//   ....[3]....
        /*0744*/ 	.word	0x00012a00


	//   ....[4]....
        /*0748*/ 	.word	0x00013800


	//----- nvinfo : EIATTR_MBARRIER_INSTR_OFFSETS
	.align		4
.L_170:
        /*074c*/ 	.byte	0x04, 0x39
        /*074e*/ 	.short	(.L_172 - .L_171)


	//   ....[0]....
.L_171:
        /*0750*/ 	.word	0x00000170
        /*0754*/ 	.word	0x000000ff
        /*0758*/ 	.word	0x00028800
        /*075c*/ 	.short	0x0100
        /*075e*/ 	.byte	0x08
	.zero		1


	//   ....[1]....
        /*0760*/ 	.word	0x00000180
        /*0764*/ 	.word	0x000000ff
        /*0768*/ 	.word	0x00028820
        /*076c*/ 	.short	0x0100
        /*076e*/ 	.byte	0x08
	.zero		1


	//   ....[2]....
        /*0770*/ 	.word	0x00000270
        /*0774*/ 	.word	0x000000ff
        /*0778*/ 	.word	0x00028830
        /*077c*/ 	.short	0x0100
        /*077e*/ 	.byte	0x08
	.zero		1


	//   ....[3]....
        /*0780*/ 	.word	0x00000280
        /*0784*/ 	.word	0x000000ff
        /*0788*/ 	.word	0x00028840
        /*078c*/ 	.short	0x0100
        /*078e*/ 	.byte	0x08
	.zero		1


	//   ....[4]....
        /*0790*/ 	.word	0x00000290
        /*0794*/ 	.word	0x000000ff
        /*0798*/ 	.word	0x00028838
        /*079c*/ 	.short	0x0100
        /*079e*/ 	.byte	0x08
	.zero		1


	//   ....[5]....
        /*07a0*/ 	.word	0x000002a0
        /*07a4*/ 	.word	0x000000ff
        /*07a8*/ 	.word	0x00028848
        /*07ac*/ 	.short	0x0100
        /*07ae*/ 	.byte	0x08
	.zero		1


	//   ....[6]....
        /*07b0*/ 	.word	0x000003d0
        /*07b4*/ 	.word	0x000000ff
        /*07b8*/ 	.word	0x00028850
        /*07bc*/ 	.short	0x0100
        /*07be*/ 	.byte	0x08
	.zero		1


	//   ....[7]....
        /*07c0*/ 	.word	0x000003e0
        /*07c4*/ 	.word	0x000000ff
        /*07c8*/ 	.word	0x00028860
        /*07cc*/ 	.short	0x0100
        /*07ce*/ 	.byte	0x08
	.zero		1


	//   ....[8]....
        /*07d0*/ 	.word	0x000003f0
        /*07d4*/ 	.word	0x000000ff
        /*07d8*/ 	.word	0x00028858
        /*07dc*/ 	.short	0x0100
        /*07de*/ 	.byte	0x08
	.zero		1


	//   ....[9]....
        /*07e0*/ 	.word	0x00000400
        /*07e4*/ 	.word	0x000000ff
        /*07e8*/ 	.word	0x00028868
        /*07ec*/ 	.short	0x0100
        /*07ee*/ 	.byte	0x08
	.zero		1


	//   ....[10]....
        /*07f0*/ 	.word	0x000004f0
        /*07f4*/ 	.word	0x000000ff
        /*07f8*/ 	.word	0x00028870
        /*07fc*/ 	.short	0x0100
        /*07fe*/ 	.byte	0x06
	.zero		1


	//   ....[11]....
        /*0800*/ 	.word	0x00000500
        /*0804*/ 	.word	0x000000ff
        /*0808*/ 	.word	0x00028880
        /*080c*/ 	.short	0x0100
        /*080e*/ 	.byte	0x06
	.zero		1


	//   ....[12]....
        /*0810*/ 	.word	0x00000510
        /*0814*/ 	.word	0x000000ff
        /*0818*/ 	.word	0x00028878
        /*081c*/ 	.short	0x0100
        /*081e*/ 	.byte	0x06
	.zero		1


	//   ....[13]....
        /*0820*/ 	.word	0x00000520
        /*0824*/ 	.word	0x000000ff
        /*0828*/ 	.word	0x00028888
        /*082c*/ 	.short	0x0100
        /*082e*/ 	.byte	0x06
	.zero		1


	//   ....[14]....
        /*0830*/ 	.word	0x00000650
        /*0834*/ 	.word	0x000000ff
        /*0838*/ 	.word	0x00028890
        /*083c*/ 	.short	0x0100
        /*083e*/ 	.byte	0x08
	.zero		1


	//   ....[15]....
        /*0840*/ 	.word	0x00000660
        /*0844*/ 	.word	0x000000ff
        /*0848*/ 	.word	0x000288a0
        /*084c*/ 	.short	0x0100
        /*084e*/ 	.byte	0x08
	.zero		1


	//   ....[16]....
        /*0850*/ 	.word	0x00000670
        /*0854*/ 	.word	0x000000ff
        /*0858*/ 	.word	0x00028898
        /*085c*/ 	.short	0x0100
        /*085e*/ 	.byte	0x08
	.zero		1


	//   ....[17]....
        /*0860*/ 	.word	0x00000680
        /*0864*/ 	.word	0x000000ff
        /*0868*/ 	.word	0x000288a8
        /*086c*/ 	.short	0x0100
        /*086e*/ 	.byte	0x08
	.zero		1


	//   ....[18]....
        /*0870*/ 	.word	0x000007c0
        /*0874*/ 	.word	0x000000ff
        /*0878*/ 	.word	0x000288b0
        /*087c*/ 	.short	0x0100
        /*087e*/ 	.byte	0x08
	.zero		1


	//   ....[19]....
        /*0880*/ 	.word	0x000007d0
        /*0884*/ 	.word	0x000000ff
        /*0888*/ 	.word	0x000288c0
        /*088c*/ 	.short	0x0100
        /*088e*/ 	.byte	0x08
	.zero		1


	//   ....[20]....
        /*0890*/ 	.word	0x000007e0
        /*0894*/ 	.word	0x000000ff
        /*0898*/ 	.word	0x000288b8
        /*089c*/ 	.short	0x0100
        /*089e*/ 	.byte	0x08
	.zero		1


	//   ....[21]....
        /*08a0*/ 	.word	0x000007f0
        /*08a4*/ 	.word	0x000000ff
        /*08a8*/ 	.word	0x000288c8
        /*08ac*/ 	.short	0x0100
        /*08ae*/ 	.byte	0x08
	.zero		1


	//   ....[22]....
        /*08b0*/ 	.word	0x00001990
        /*08b4*/ 	.word	0x000000ff
        /*08b8*/ 	.word	0x00028800
        /*08bc*/ 	.short	0x010a
        /*08be*/ 	.byte	0x29
	.zero		1


	//   ....[23]....
        /*08c0*/ 	.word	0x00001a10
        /*08c4*/ 	.word	0x00000009
        /*08c8*/ 	.word	0x00028830
        /*08cc*/ 	.short	0x010a
        /*08ce*/ 	.byte	0x3f
	.zero		1


	//   ....[24]....
        /*08d0*/ 	.word	0x00001a50
        /*08d4*/ 	.word	0x00000009
        /*08d8*/ 	.word	0x00028830
        /*08dc*/ 	.short	0x010a
        /*08de*/ 	.byte	0x3f
	.zero		1


	//   ....[25]....
        /*08e0*/ 	.word	0x00002440
        /*08e4*/ 	.word	0x000000ff
        /*08e8*/ 	.word	0x00000000
        /*08ec*/ 	.short	0x0101
        /*08ee*/ 	.byte	0x06
	.zero		1


	//   ....[26]....
        /*08f0*/ 	.word	0x000055f0
        /*08f4*/ 	.word	0x000000ff
        /*08f8*/ 	.word	0x00028830
        /*08fc*/ 	.short	0x010a
        /*08fe*/ 	.byte	0x06
	.zero		1


	//   ....[27]....
        /*0900*/ 	.word	0x00005630
        /*0904*/ 	.word	0x000000ff
        /*0908*/ 	.word	0x00028830
        /*090c*/ 	.short	0x010a
        /*090e*/ 	.byte	0x06
	.zero		1


	//   ....[28]....
        /*0910*/ 	.word	0x00005980
        /*0914*/ 	.word	0x000000ff
        /*0918*/ 	.word	0x00028850
        /*091c*/ 	.short	0x010a
        /*091e*/ 	.byte	0x06
	.zero		1


	//   ....[29]....
        /*0920*/ 	.word	0x000059c0
        /*0924*/ 	.word	0x000000ff
        /*0928*/ 	.word	0x00028850
        /*092c*/ 	.short	0x010a
        /*092e*/ 	.byte	0x06
	.zero		1


	//   ....[30]....
        /*0930*/ 	.word	0x00006240
        /*0934*/ 	.word	0x000000ff
        /*0938*/ 	.word	0x00000000
        /*093c*/ 	.short	0x0101
        /*093e*/ 	.byte	0x06
	.zero		1


	//   ....[31]....
        /*0940*/ 	.word	0x000088a0
        /*0944*/ 	.word	0x000000ff
        /*0948*/ 	.word	0x00000000
        /*094c*/ 	.short	0x0101
        /*094e*/ 	.byte	0x06
	.zero		1


	//   ....[32]....
        /*0950*/ 	.word	0x000091b0
        /*0954*/ 	.word	0x000000ff
        /*0958*/ 	.word	0x00028830
        /*095c*/ 	.short	0x010a
        /*095e*/ 	.byte	0x06
	.zero		1


	//   ....[33]....
        /*0960*/ 	.word	0x000091f0
        /*0964*/ 	.word	0x000000ff
        /*0968*/ 	.word	0x00028830
        /*096c*/ 	.short	0x010a
        /*096e*/ 	.byte	0x06
	.zero		1


	//   ....[34]....
        /*0970*/ 	.word	0x00009540
        /*0974*/ 	.word	0x000000ff
        /*0978*/ 	.word	0x00028850
        /*097c*/ 	.short	0x010a
        /*097e*/ 	.byte	0x06
	.zero		1


	//   ....[35]....
        /*0980*/ 	.word	0x00009580
        /*0984*/ 	.word	0x000000ff
        /*0988*/ 	.word	0x00028850
        /*098c*/ 	.short	0x010a
        /*098e*/ 	.byte	0x06
	.zero		1


	//   ....[36]....
        /*0990*/ 	.word	0x00009e40
        /*0994*/ 	.word	0x000000ff
        /*0998*/ 	.word	0x00000000
        /*099c*/ 	.short	0x0101
        /*099e*/ 	.byte	0x06
	.zero		1


	//   ....[37]....
        /*09a0*/ 	.word	0x0000b330
        /*09a4*/ 	.word	0x000000ff
        /*09a8*/ 	.word	0x00000000
        /*09ac*/ 	.short	0x0101
        /*09ae*/ 	.byte	0x06
	.zero		1


	//   ....[38]....
        /*09b0*/ 	.word	0x0000ba40
        /*09b4*/ 	.word	0x000000ff
        /*09b8*/ 	.word	0x00028830
        /*09bc*/ 	.short	0x010a
        /*09be*/ 	.byte	0x06
	.zero		1


	//   ....[39]....
        /*09c0*/ 	.word	0x0000ba80
        /*09c4*/ 	.word	0x000000ff
        /*09c8*/ 	.word	0x00028830
        /*09cc*/ 	.short	0x010a
        /*09ce*/ 	.byte	0x06
	.zero		1


	//   ....[40]....
        /*09d0*/ 	.word	0x0000bda0
        /*09d4*/ 	.word	0x000000ff
        /*09d8*/ 	.word	0x00028850
        /*09dc*/ 	.short	0x010a
        /*09de*/ 	.byte	0x06
	.zero		1


	//   ....[41]....
        /*09e0*/ 	.word	0x0000bde0
        /*09e4*/ 	.word	0x000000ff
        /*09e8*/ 	.word	0x00028850
        /*09ec*/ 	.short	0x010a
        /*09ee*/ 	.byte	0x06
	.zero		1


	//   ....[42]....
        /*09f0*/ 	.word	0x0000c640
        /*09f4*/ 	.word	0x000000ff
        /*09f8*/ 	.word	0x00000000
        /*09fc*/ 	.short	0x0101
        /*09fe*/ 	.byte	0x06
	.zero		1


	//   ....[43]....
        /*0a00*/ 	.word	0x0000ecb0
        /*0a04*/ 	.word	0x000000ff
        /*0a08*/ 	.word	0x00000000
        /*0a0c*/ 	.short	0x0101
        /*0a0e*/ 	.byte	0x06
	.zero		1


	//   ....[44]....
        /*0a10*/ 	.word	0x0000f2b0
        /*0a14*/ 	.word	0x000000ff
        /*0a18*/ 	.word	0x00028850
        /*0a1c*/ 	.short	0x010a
        /*0a1e*/ 	.byte	0x05
	.zero		1


	//   ....[45]....
        /*0a20*/ 	.word	0x0000f2f0
        /*0a24*/ 	.word	0x000000ff
        /*0a28*/ 	.word	0x00028850
        /*0a2c*/ 	.short	0x010a
        /*0a2e*/ 	.byte	0x05
	.zero		1


	//   ....[46]....
        /*0a30*/ 	.word	0x0000f860
        /*0a34*/ 	.word	0x000000ff
        /*0a38*/ 	.word	0x00000000
        /*0a3c*/ 	.short	0x0101
        /*0a3e*/ 	.byte	0x04
	.zero		1


	//   ....[47]....
        /*0a40*/ 	.word	0x00010bc0
        /*0a44*/ 	.word	0x00000025
        /*0a48*/ 	.word	0x00000000
        /*0a4c*/ 	.short	0x0101
        /*0a4e*/ 	.byte	0x3f
	.zero		1


	//   ....[48]....
        /*0a50*/ 	.word	0x00012f20
        /*0a54*/ 	.word	0x00000007
        /*0a58*/ 	.word	0x00028840
        /*0a5c*/ 	.short	0x010a
        /*0a5e*/ 	.byte	0x3f
	.zero		1


	//   ....[49]....
        /*0a60*/ 	.word	0x000135e0
        /*0a64*/ 	.word	0x00000007
        /*0a68*/ 	.word	0x00028830
        /*0a6c*/ 	.short	0x0107
        /*0a6e*/ 	.byte	0x3f
	.zero		1


	//   ....[50]....
        /*0a70*/ 	.word	0x000136b0
        /*0a74*/ 	.word	0x00000007
        /*0a78*/ 	.word	0x00028830
        /*0a7c*/ 	.short	0x0101
        /*0a7e*/ 	.byte	0x3f
	.zero		1


	//   ....[51]....
        /*0a80*/ 	.word	0x00014050
        /*0a84*/ 	.word	0x00000010
        /*0a88*/ 	.word	0x00028800
        /*0a8c*/ 	.short	0x0107
        /*0a8e*/ 	.byte	0x3f
	.zero		1


	//   ....[52]....
        /*0a90*/ 	.word	0x00014120
        /*0a94*/ 	.word	0x00000010
        /*0a98*/ 	.word	0x00028800
        /*0a9c*/ 	.short	0x0101
        /*0a9e*/ 	.byte	0x3f
	.zero		1


	//   ....[53]....
        /*0aa0*/ 	.word	0x00014140
        /*0aa4*/ 	.word	0x00000010
        /*0aa8*/ 	.word	0x00028820
        /*0aac*/ 	.short	0x010a
        /*0aae*/ 	.byte	0x3f
	.zero		1


	//   ....[54]....
        /*0ab0*/ 	.word	0x00014490
        /*0ab4*/ 	.word	0x00000006
        /*0ab8*/ 	.word	0x00028840
        /*0abc*/ 	.short	0x010a
        /*0abe*/ 	.byte	0x3f
	.zero		1


	//   ....[55]....
        /*0ac0*/ 	.word	0x000149a0
        /*0ac4*/ 	.word	0x00000006
        /*0ac8*/ 	.word	0x00028830
        /*0acc*/ 	.short	0x0107
        /*0ace*/ 	.byte	0x3f
	.zero		1


	//   ....[56]....
        /*0ad0*/ 	.word	0x00014a60
        /*0ad4*/ 	.word	0x00000006
        /*0ad8*/ 	.word	0x00028830
        /*0adc*/ 	.short	0x0101
        /*0ade*/ 	.byte	0x3f
	.zero		1


	//   ....[57]....
        /*0ae0*/ 	.word	0x00014ac0
        /*0ae4*/ 	.word	0x00000006
        /*0ae8*/ 	.word	0x00028860
        /*0aec*/ 	.short	0x010a
        /*0aee*/ 	.byte	0x3f
	.zero		1


	//   ....[58]....
        /*0af0*/ 	.word	0x00015050
        /*0af4*/ 	.word	0x00000006
        /*0af8*/ 	.word	0x00028850
        /*0afc*/ 	.short	0x0107
        /*0afe*/ 	.byte	0x3f
	.zero		1


	//   ....[59]....
        /*0b00*/ 	.word	0x000151b0
        /*0b04*/ 	.word	0x00000006
        /*0b08*/ 	.word	0x00028850
        /*0b0c*/ 	.short	0x0101
        /*0b0e*/ 	.byte	0x3f
	.zero		1


	//   ....[60]....
        /*0b10*/ 	.word	0x000153c0
        /*0b14*/ 	.word	0x00000004
        /*0b18*/ 	.word	0x00028860
        /*0b1c*/ 	.short	0x010a
        /*0b1e*/ 	.byte	0x3f
	.zero		1


	//   ....[61]....
        /*0b20*/ 	.word	0x000158c0
        /*0b24*/ 	.word	0x00000004
        /*0b28*/ 	.word	0x00028850
        /*0b2c*/ 	.short	0x0107
        /*0b2e*/ 	.byte	0x3f
	.zero		1


	//   ....[62]....
        /*0b30*/ 	.word	0x00015980
        /*0b34*/ 	.word	0x00000004
        /*0b38*/ 	.word	0x00028850
        /*0b3c*/ 	.short	0x0101
        /*0b3e*/ 	.byte	0x3f
	.zero		1


	//   ....[63]....
        /*0b40*/ 	.word	0x00015c10
        /*0b44*/ 	.word	0x00000004
        /*0b48*/ 	.word	0x00028820
        /*0b4c*/ 	.short	0x010a
        /*0b4e*/ 	.byte	0x3f
	.zero		1


	//   ....[64]....
        /*0b50*/ 	.word	0x00015d90
        /*0b54*/ 	.word	0x00000005
        /*0b58*/ 	.word	0x00028840
        /*0b5c*/ 	.short	0x010a
        /*0b5e*/ 	.byte	0x3f
	.zero		1


	//   ....[65]....
        /*0b60*/ 	.word	0x00015e30
        /*0b64*/ 	.word	0x00000017
        /*0b68*/ 	.word	0x00028840
        /*0b6c*/ 	.short	0x010a
        /*0b6e*/ 	.byte	0x3f
	.zero		1


	//   ....[66]....
        /*0b70*/ 	.word	0x00015e70
        /*0b74*/ 	.word	0x00000005
        /*0b78*/ 	.word	0x00028860
        /*0b7c*/ 	.short	0x010a
        /*0b7e*/ 	.byte	0x3f
	.zero		1


	//   ....[67]....
        /*0b80*/ 	.word	0x00015eb0
        /*0b84*/ 	.word	0x00000017
        /*0b88*/ 	.word	0x00028860
        /*0b8c*/ 	.short	0x010a
        /*0b8e*/ 	.byte	0x3f
	.zero		1


	//   ....[68]....
        /*0b90*/ 	.word	0x00015f20
        /*0b94*/ 	.word	0x00000003
        /*0b98*/ 	.word	0x00028800
        /*0b9c*/ 	.short	0x010a
        /*0b9e*/ 	.byte	0x3f
	.zero		1


	//   ....[69]....
        /*0ba0*/ 	.word	0x00015f70
        /*0ba4*/ 	.word	0x00000009
        /*0ba8*/ 	.word	0x00028830
        /*0bac*/ 	.short	0x010a
        /*0bae*/ 	.byte	0x3f
	.zero		1


	//   ....[70]....
        /*0bb0*/ 	.word	0x00015fd0
        /*0bb4*/ 	.word	0x00000007
        /*0bb8*/ 	.word	0x00028830
        /*0bbc*/ 	.short	0x010a
        /*0bbe*/ 	.byte	0x3f
	.zero		1


	//   ....[71]....
        /*0bc0*/ 	.word	0x00016030
        /*0bc4*/ 	.word	0x00000007
        /*0bc8*/ 	.word	0x00028850
        /*0bcc*/ 	.short	0x010a
        /*0bce*/ 	.byte	0x3f
	.zero		1


	//   ....[72]....
        /*0bd0*/ 	.word	0x00016090
        /*0bd4*/ 	.word	0x00000006
        /*0bd8*/ 	.word	0x00028830
        /*0bdc*/ 	.short	0x010a
        /*0bde*/ 	.byte	0x3f
	.zero		1


	//   ....[73]....
        /*0be0*/ 	.word	0x000160f0
        /*0be4*/ 	.word	0x00000006
        /*0be8*/ 	.word	0x00028850
        /*0bec*/ 	.short	0x010a
        /*0bee*/ 	.byte	0x3f
	.zero		1


	//   ....[74]....
        /*0bf0*/ 	.word	0x00016150
        /*0bf4*/ 	.word	0x00000007
        /*0bf8*/ 	.word	0x00028830
        /*0bfc*/ 	.short	0x010a
        /*0bfe*/ 	.byte	0x3f
	.zero		1


	//   ....[75]....
        /*0c00*/ 	.word	0x000161b0
        /*0c04*/ 	.word	0x00000007
        /*0c08*/ 	.word	0x00028850
        /*0c0c*/ 	.short	0x010a
        /*0c0e*/ 	.byte	0x3f
	.zero		1


	//   ....[76]....
        /*0c10*/ 	.word	0x00016210
        /*0c14*/ 	.word	0x00000004
        /*0c18*/ 	.word	0x00028850
        /*0c1c*/ 	.short	0x010a
        /*0c1e*/ 	.byte	0x3f
	.zero		1


	//   ....[77]....
        /*0c20*/ 	.word	0x00016310
        /*0c24*/ 	.word	0x00000007
        /*0c28*/ 	.word	0x00028840
        /*0c2c*/ 	.short	0x010a
        /*0c2e*/ 	.byte	0x3f
	.zero		1


	//   ....[78]....
        /*0c30*/ 	.word	0x00017780
        /*0c34*/ 	.word	0x00000010
        /*0c38*/ 	.word	0x00028820
        /*0c3c*/ 	.short	0x010a
        /*0c3e*/ 	.byte	0x3f
	.zero		1


	//   ....[79]....
        /*0c40*/ 	.word	0x000177d0
        /*0c44*/ 	.word	0x00000006
        /*0c48*/ 	.word	0x00028840
        /*0c4c*/ 	.short	0x010a
        /*0c4e*/ 	.byte	0x3f
	.zero		1


	//   ....[80]....
        /*0c50*/ 	.word	0x00018140
        /*0c54*/ 	.word	0x00000006
        /*0c58*/ 	.word	0x00028860
        /*0c5c*/ 	.short	0x010a
        /*0c5e*/ 	.byte	0x3f
	.zero		1


	//   ....[81]....
        /*0c60*/ 	.word	0x00018b40
        /*0c64*/ 	.word	0x00000004
        /*0c68*/ 	.word	0x00028860
        /*0c6c*/ 	.short	0x010a
        /*0c6e*/ 	.byte	0x3f
	.zero		1


	//   ....[82]....
        /*0c70*/ 	.word	0x00019710
        /*0c74*/ 	.word	0x00000004
        /*0c78*/ 	.word	0x00028820
        /*0c7c*/ 	.short	0x010a
        /*0c7e*/ 	.byte	0x3f
	.zero		1


	//   ....[83]....
        /*0c80*/ 	.word	0x000198b0
        /*0c84*/ 	.word	0x00000005
        /*0c88*/ 	.word	0x00028840
        /*0c8c*/ 	.short	0x010a
        /*0c8e*/ 	.byte	0x3f
	.zero		1


	//   ....[84]....
        /*0c90*/ 	.word	0x00019900
        /*0c94*/ 	.word	0x00000017
        /*0c98*/ 	.word	0x00028840
        /*0c9c*/ 	.short	0x010a
        /*0c9e*/ 	.byte	0x3f
	.zero		1


	//   ....[85]....
        /*0ca0*/ 	.word	0x00019950
        /*0ca4*/ 	.word	0x00000005
        /*0ca8*/ 	.word	0x00028860
        /*0cac*/ 	.short	0x010a
        /*0cae*/ 	.byte	0x3f
	.zero		1


	//----- nvinfo : EIATTR_NUM_MBARRIERS
	.align		4
.L_172:
        /*0cb0*/ 	.byte	0x03, 0x38
        /*0cb2*/ 	.short	0x0016


	//----- nvinfo : EIATTR_EXIT_INSTR_OFFSETS
	.align		4
        /*0cb4*/ 	.byte	0x04, 0x1c
        /*0cb6*/ 	.short	(.L_174 - .L_173)


	//   ....[0]....
.L_173:
        /*0cb8*/ 	.word	0x00000960


	//   ....[1]....
        /*0cbc*/ 	.word	0x000118f0


	//   ....[2]....
        /*0cc0*/ 	.word	0x00015f00


	//----- nvinfo : EIATTR_MAX_THREADS
	.align		4
.L_174:
        /*0cc4*/ 	.byte	0x04, 0x05
        /*0cc6*/ 	.short	(.L_176 - .L_175)
.L_175:
        /*0cc8*/ 	.word	0x00000180
        /*0ccc*/ 	.word	0x00000001
        /*0cd0*/ 	.word	0x00000001


	//----- nvinfo : EIATTR_CRS_STACK_SIZE
	.align		4
.L_176:
        /*0cd4*/ 	.byte	0x04, 0x1e
        /*0cd6*/ 	.short	(.L_178 - .L_177)
.L_177:
        /*0cd8*/ 	.word	0x00000000


	//----- nvinfo : EIATTR_CBANK_PARAM_SIZE
	.align		4
.L_178:
        /*0cdc*/ 	.byte	0x03, 0x19
        /*0cde*/ 	.short	0x0af0


	//----- nvinfo : EIATTR_PARAM_CBANK
	.align		4
        /*0ce0*/ 	.byte	0x04, 0x0a
        /*0ce2*/ 	.short	(.L_180 - .L_179)
	.align		4
.L_179:
        /*0ce4*/ 	.word	index@(.nv.constant0._ZN7cutlass13device_kernelIN5flash11enable_sm90INS1_16FlashAttnFwdSm90INS1_25CollectiveMainloopFwdSm90ILi2EN4cute5tupleIJNS5_1CILi1EEES8_S8_EEENS6_IJNS7_ILi128EEESA_SA_EEELi128ENS_6half_tEfNS_4arch4Sm90ELb0ELb1ELb1ELb0ELb1ELb0ELb0ELb1ELb1ELb1ELb0ELb0EEENS1_21CollectiveEpilogueFwdISB_S9_SC_SE_Li256ELb0ELb1ELb0ELb0EEENS1_30DynamicPersistentTileSchedulerILi256ELi128ELb0ELb1ELb1EEEEEEEEEvNT_6ParamsE)
        /*0ce8*/ 	.short	0x0210
        /*0cea*/ 	.short	0x0af0


	//----- nvinfo : EIATTR_SW_WAR
	.align		4
.L_180:
        /*0cec*/ 	.byte	0x04, 0x36
        /*0cee*/ 	.short	(.L_182 - .L_181)
.L_181:
        /*0cf0*/ 	.word	0x00000008
.L_182:


//--------------------- .nv.info._ZN7cutlass13device_kernelIN5flash11enable_sm90INS1_16FlashAttnFwdSm90INS1_25CollectiveMainloopFwdSm90ILi2EN4cute5tupleIJNS5_1CILi1EEES8_S8_EEENS6_IJNS7_ILi128EEESA_SA_EEELi128ENS_6half_tEfNS_4arch4Sm90ELb0ELb1ELb1ELb1ELb1ELb0ELb0ELb1ELb1ELb1ELb0ELb0EEENS1_21CollectiveEpilogueFwdISB_S9_SC_SE_Li256ELb1ELb1ELb0ELb0EEENS1_36VarlenDynamicPersistentTileSchedulerILi128ELi128ELi256ELi128ELb0ELb1ELb1ELb1ELb0ELb1EEEEEEEEEvNT_6ParamsE --------------------------
	.section	.nv.info._ZN7cutlass13device_kernelIN5flash11enable_sm90INS1_16FlashAttnFwdSm90INS1_25CollectiveMainloopFwdSm90ILi2EN4cute5tupleIJNS5_1CILi1EEES8_S8_EEENS6_IJNS7_ILi128EEESA_SA_EEELi128ENS_6half_tEfNS_4arch4Sm90ELb0ELb1ELb1ELb1ELb1ELb0ELb0ELb1ELb1ELb1ELb0ELb0EEENS1_21CollectiveEpilogueFwdISB_S9_SC_SE_Li256ELb1ELb1ELb0ELb0EEENS1_36VarlenDynamicPersistentTileSchedulerILi128ELi128ELi256ELi128ELb0ELb1ELb1ELb1ELb0ELb1EEEEEEEEEvNT_6ParamsE,"",@"SHT_CUDA_INFO"
	.sectionflags	@""
	.align	4


	//----- nvinfo : EIATTR_CUDA_API_VERSION
	.align		4
        /*0000*/ 	.byte	0x04, 0x37
        /*0002*/ 	.short	(.L_184 - .L_183)
.L_183:
        /*0004*/ 	.word	0x00000082


	//----- nvinfo : EIATTR_KPARAM_INFO
	.align		4
.L_184:
        /*0008*/ 	.byte	0x04, 0x17
        /*000a*/ 	.short	(.L_186 - .L_185)
.L_185:
        /*000c*/ 	.word	0x00000000
        /*0010*/ 	.short	0x0000
        /*0012*/ 	.short	0x0070
        /*0014*/ 	.byte	0x00, 0xf0, 0x01, 0x2a


	//----- nvinfo : EIATTR_SPARSE_MMA_MASK
	.align		4
.L_186:
        /*0018*/ 	.byte	0x03, 0x50
        /*001a*/ 	.short	0x0000


	//----- nvinfo : EIATTR_MAXREG_COUNT
	.align		4
        /*001c*/ 	.byte	0x03, 0x1b
        /*001e*/ 	.short	0x00a8


	//----- nvinfo : EIATTR_NUM_BARRIERS
	.align		4
        /*0020*/ 	.byte	0x02, 0x4c
        /*0022*/ 	.byte	0x10
	.zero		1


	//----- nvinfo : EIATTR_EXTERNS
	.align		4
        /*0024*/ 	.byte	0x04, 0x0f
        /*0026*/ 	.short	(.L_188 - .L_187)


	//   ....[0]....
	.align		4
.L_187:
        /*0028*/ 	.word	index@(__assertfail)


	//----- nvinfo : EIATTR_ANNOTATIONS
	.align		4
.L_188:
        /*002c*/ 	.byte	0x04, 0x55
        /*002e*/ 	.short	(.L_190 - .L_189)


	//   ....[0]....
.L_189:
        /* <DEDUP_REMOVED lines=10> */


	//----- nvinfo : EIATTR_MERCURY_ISA_VERSION
	.align		4
.L_190:
        /*00b8*/ 	.byte	0x03, 0x5f
        /*00ba*/ 	.short	0x0101


	//----- nvinfo : EIATTR_UNUSED_LOAD_BYTE_OFFSET
	.align		4
        /*00bc*/ 	.byte	0x04, 0x44
        /*00be*/ 	.short	(.L_192 - .L_191)


	//   ....[0]....
.L_191:
        /*00c0*/ 	.word	0x00000970
        /*00c4*/ 	.word	0x0000fff0


	//   ....[1]....
        /*00c8*/ 	.word	0x0000fe20
        /*00cc*/ 	.word	0x0000fff0


	//----- nvinfo : EIATTR_INT_WARP_WIDE_INSTR_OFFSETS
	.align		4
.L_192:
        /*00d0*/ 	.byte	0x04, 0x31
        /*00d2*/ 	.short	(.L_194 - .L_193)


	//   ....[0]....
.L_193:
        /*00d4*/ 	.word	0x000000c0


	//   ....[1]....
        /*00d8*/ 	.word	0x000000d0


	//   ....[2]....
        /*00dc*/ 	.word	0x00000170


	//   ....[3]....
        /*00e0*/ 	.word	0x000134e0


	//   ....[4]....
        /*00e4*/ 	.word	0x00013570


	//   ....[5]....
        /*00e8*/ 	.word	0x00016450


	//   ....[6]....
        /*00ec*/ 	.word	0x000164e0


	//----- nvinfo : EIATTR_COOP_GROUP_MASK_REGIDS
	.align		4
.L_194:
        /*00f0*/ 	.byte	0x04, 0x29
        /*00f2*/ 	.short	(.L_196 - .L_195)


	//   ....[0]....
.L_195:
        /*00f4*/ 	.word	0xffffffff


	//   ....[1]....
        /*00f8*/ 	.word	0xffffffff


	//   ....[2]....
        /*00fc*/ 	.word	0xffffffff


	//   ....[3]....
        /*0100*/ 	.word	0xffffffff


	//   ....[4]....
        /*0104*/ 	.word	0xffffffff


	//   ....[5]....
        /*0108*/ 	.word	0xffffffff


	//   ....[6]....
        /*010c*/ 	.word	0xffffffff


	//   ....[7]....
        /*0110*/ 	.word	0xffffffff


	//   ....[8]....
        /*0114*/ 	.word	0xffffffff


	//   ....[9]....
        /*0118*/ 	.word	0xffffffff


	//   ....[10]....
        /*011c*/ 	.word	0xffffffff


	//   ....[11]....
        /*0120*/ 	.word	0xffffffff


	//   ....[12]....
        /*0124*/ 	.word	0xffffffff


	//   ....[13]....
        /*0128*/ 	.word	0xffffffff


	//   ....[14]....
        /*012c*/ 	.word	0xffffffff


	//   ....[15]....
        /*0130*/ 	.word	0xffffffff


	//   ....[16]....
        /*0134*/ 	.word	0xffffffff


	//   ....[17]....
        /*0138*/ 	.word	0xffffffff


	//   ....[18]....
        /*013c*/ 	.word	0xffffffff


	//   ....[19]....
        /*0140*/ 	.word	0xffffffff


	//   ....[20]....
        /*0144*/ 	.word	0xffffffff


	//   ....[21]....
        /*0148*/ 	.word	0xffffffff


	//   ....[22]....
        /*014c*/ 	.word	0xffffffff


	//   ....[23]....
        /*0150*/ 	.word	0xffffffff


	//   ....[24]....
        /*0154*/ 	.word	0xffffffff


	//   ....[25]....
        /*0158*/ 	.word	0xffffffff


	//   ....[26]....
        /*015c*/ 	.word	0xffffffff


	//   ....[27]....
        /*0160*/ 	.word	0xffffffff


	//   ....[28]....
        /*0164*/ 	.word	0xffffffff


	//   ....[29]....
        /*0168*/ 	.word	0xffffffff


	//   ....[30]....
        /*016c*/ 	.word	0xffffffff


	//   ....[31]....
        /*0170*/ 	.word	0xffffffff


	//   ....[32]....
        /*0174*/ 	.word	0xffffffff


	//   ....[33]....
        /*0178*/ 	.word	0xffffffff


	//   ....[34]....
        /*017c*/ 	.word	0xffffffff


	//   ....[35]....
        /*0180*/ 	.word	0xffffffff


	//   ....[36]....
        /*0184*/ 	.word	0xffffffff


	//   ....[37]....
        /*0188*/ 	.word	0xffffffff


	//   ....[38]....
        /*018c*/ 	.word	0xffffffff


	//   ....[39]....
        /*0190*/ 	.word	0xffffffff


	//   ....[40]....
        /*0194*/ 	.word	0xffffffff


	//   ....[41]....
        /*0198*/ 	.word	0xffffffff


	//   ....[42]....
        /*019c*/ 	.word	0xffffffff


	//   ....[43]....
        /*01a0*/ 	.word	0xffffffff


	//   ....[44]....
        /*01a4*/ 	.word	0xffffffff


	//   ....[45]....
        /*01a8*/ 	.word	0xffffffff


	//   ....[46]....
        /*01ac*/ 	.word	0xffffffff


	//   ....[47]....
        /*01b0*/ 	.word	0xffffffff


	//   ....[48]....
        /*01b4*/ 	.word	0xffffffff


	//   ....[49]....
        /*01b8*/ 	.word	0xffffffff


	//   ....[50]....
        /*01bc*/ 	.word	0xffffffff


	//   ....[51]....
        /*01c0*/ 	.word	0xffffffff


	//   ....[52]....
        /*01c4*/ 	.word	0xffffffff


	//   ....[53]....
        /*01c8*/ 	.word	0xffffffff


	//   ....[54]....
        /*01cc*/ 	.word	0xffffffff


	//   ....[55]....
        /*01d0*/ 	.word	0xffffffff


	//   ....[56]....
        /*01d4*/ 	.word	0xffffffff


	//   ....[57]....
        /*01d8*/ 	.word	0xffffffff


	//   ....[58]....
        /*01dc*/ 	.word	0xffffffff


	//   ....[59]....
        /*01e0*/ 	.word	0xffffffff


	//   ....[60]....
        /*01e4*/ 	.word	0xffffffff


	//   ....[61]....
        /*01e8*/ 	.word	0xffffffff


	//   ....[62]....
        /*01ec*/ 	.word	0xffffffff


	//   ....[63]....
        /*01f0*/ 	.word	0xffffffff


	//   ....[64]....
        /*01f4*/ 	.word	0xffffffff


	//   ....[65]....
        /*01f8*/ 	.word	0xffffffff


	//   ....[66]....
        /*01fc*/ 	.word	0xffffffff


	//   ....[67]....
        /*0200*/ 	.word	0xffffffff


	//   ....[68]....
        /*0204*/ 	.word	0xffffffff


	//   ....[69]....
        /*0208*/ 	.word	0xffffffff


	//   ....[70]....
        /*020c*/ 	.word	0xffffffff


	//   ....[71]....
        /*0210*/ 	.word	0xffffffff


	//   ....[72]....
        /*0214*/ 	.word	0xffffffff


	//   ....[73]....
        /*0218*/ 	.word	0xffffffff


	//   ....[74]....
        /*021c*/ 	.word	0xffffffff


	//   ....[75]....
        /*0220*/ 	.word	0xffffffff


	//   ....[76]....
        /*0224*/ 	.word	0xffffffff


	//   ....[77]....
        /*0228*/ 	.word	0xffffffff


	//   ....[78]....
        /*022c*/ 	.word	0xffffffff


	//   ....[79]....
        /*0230*/ 	.word	0xffffffff


	//   ....[80]....
        /*0234*/ 	.word	0xffffffff


	//   ....[81]....
        /*0238*/ 	.word	0xffffffff


	//   ....[82]....
        /*023c*/ 	.word	0xffffffff


	//   ....[83]....
        /*0240*/ 	.word	0xffffffff


	//   ....[84]....
        /*0244*/ 	.word	0xffffffff


	//   ....[85]....
        /*0248*/ 	.word	0xffffffff


	//   ....[86]....
        /*024c*/ 	.word	0xffffffff


	//   ....[87]....
        /*0250*/ 	.word	0xffffffff


	//   ....[88]....
        /*0254*/ 	.word	0xffffffff


	//   ....[89]....
        /*0258*/ 	.word	0xffffffff


	//   ....[90]....
        /*025c*/ 	.word	0xffffffff


	//   ....[91]....
        /*0260*/ 	.word	0xffffffff


	//   ....[92]....
        /*0264*/ 	.word	0xffffffff


	//   ....[93]....
        /*0268*/ 	.word	0xffffffff


	//   ....[94]....
        /*026c*/ 	.word	0xffffffff


	//   ....[95]....
        /*0270*/ 	.word	0xffffffff


	//   ....[96]....
        /*0274*/ 	.word	0xffffffff


	//   ....[97]....
        /*0278*/ 	.word	0xffffffff


	//   ....[98]....
        /*027c*/ 	.word	0xffffffff


	//   ....[99]....
        /*0280*/ 	.word	0xffffffff


	//   ....[100]....
        /*0284*/ 	.word	0xffffffff


	//   ....[101]....
        /*0288*/ 	.word	0xffffffff


	//   ....[102]....
        /*028c*/ 	.word	0xffffffff


	//   ....[103]....
        /*0290*/ 	.word	0xffffffff


	//   ....[104]....
        /*0294*/ 	.word	0xffffffff


	//   ....[105]....
        /*0298*/ 	.word	0xffffffff


	//   ....[106]....
        /*029c*/ 	.word	0xffffffff


	//   ....[107]....
        /*02a0*/ 	.word	0xffffffff


	//   ....[108]....
        /*02a4*/ 	.word	0xffffffff


	//   ....[109]....
        /*02a8*/ 	.word	0xffffffff


	//   ....[110]....
        /*02ac*/ 	.word	0xffffffff


	//   ....[111]....
        /*02b0*/ 	.word	0xffffffff


	//   ....[112]....
        /*02b4*/ 	.word	0xffffffff


	//   ....[113]....
        /*02b8*/ 	.word	0xffffffff


	//   ....[114]....
        /*02bc*/ 	.word	0xffffffff


	//   ....[115]....
        /*02c0*/ 	.word	0xffffffff


	//   ....[116]....
        /*02c4*/ 	.word	0xffffffff


	//   ....[117]....
        /*02c8*/ 	.word	0xffffffff


	//   ....[118]....
        /*02cc*/ 	.word	0xffffffff


	//   ....[119]....
        /*02d0*/ 	.word	0xffffffff


	//   ....[120]....
        /*02d4*/ 	.word	0xffffffff


	//   ....[121]....
        /*02d8*/ 	.word	0xffffffff


	//   ....[122]....
        /*02dc*/ 	.word	0xffffffff


	//   ....[123]....
        /*02e0*/ 	.word	0xffffffff


	//   ....[124]....
        /*02e4*/ 	.word	0xffffffff


	//   ....[125]....
        /*02e8*/ 	.word	0xffffffff


	//   ....[126]....
        /*02ec*/ 	.word	0xffffffff


	//   ....[127]....
        /*02f0*/ 	.word	0xffffffff


	//   ....[128]....
        /*02f4*/ 	.word	0xffffffff


	//   ....[129]....
        /*02f8*/ 	.word	0xffffffff


	//   ....[130]....
        /*02fc*/ 	.word	0xffffffff


	//   ....[131]....
        /*0300*/ 	.word	0xffffffff


	//   ....[132]....
        /*0304*/ 	.word	0xffffffff


	//   ....[133]....
        /*0308*/ 	.word	0xffffffff


	//   ....[134]....
        /*030c*/ 	.word	0xffffffff


	//   ....[135]....
        /*0310*/ 	.word	0xffffffff


	//   ....[136]....
        /*0314*/ 	.word	0xffffffff


	//   ....[137]....
        /*0318*/ 	.word	0xffffffff


	//   ....[138]....
        /*031c*/ 	.word	0xffffffff


	//   ....[139]....
        /*0320*/ 	.word	0xffffffff


	//   ....[140]....
        /*0324*/ 	.word	0xffffffff


	//   ....[141]....
        /*0328*/ 	.word	0xffffffff


	//   ....[142]....
        /*032c*/ 	.word	0xffffffff


	//   ....[143]....
        /*0330*/ 	.word	0xffffffff


	//   ....[144]....
        /*0334*/ 	.word	0xffffffff


	//   ....[145]....
        /*0338*/ 	.word	0xffffffff


	//   ....[146]....
        /*033c*/ 	.word	0xffffffff


	//   ....[147]....
        /*0340*/ 	.word	0xffffffff


	//   ....[148]....
        /*0344*/ 	.word	0xffffffff


	//   ....[149]....
        /*0348*/ 	.word	0xffffffff


	//   ....[150]....
        /*034c*/ 	.word	0xffffffff


	//   ....[151]....
        /*0350*/ 	.word	0xffffffff


	//   ....[152]....
        /*0354*/ 	.word	0xffffffff


	//   ....[153]....
        /*0358*/ 	.word	0xffffffff


	//   ....[154]....
        /*035c*/ 	.word	0xffffffff


	//   ....[155]....
        /*0360*/ 	.word	0xffffffff


	//   ....[156]....
        /*0364*/ 	.word	0xffffffff


	//   ....[157]....
        /*0368*/ 	.word	0xffffffff


	//   ....[158]....
        /*036c*/ 	.word	0xffffffff


	//   ....[159]....
        /*0370*/ 	.word	0xffffffff


	//   ....[160]....
        /*0374*/ 	.word	0xffffffff


	//   ....[161]....
        /*0378*/ 	.word	0xffffffff


	//   ....[162]....
        /*037c*/ 	.word	0xffffffff


	//   ....[163]....
        /*0380*/ 	.word	0xffffffff


	//   ....[164]....
        /*0384*/ 	.word	0xffffffff


	//   ....[165]....
        /*0388*/ 	.word	0xffffffff


	//   ....[166]....
        /*038c*/ 	.word	0xffffffff


	//   ....[167]....
        /*0390*/ 	.word	0x0500000f


	//   ....[168]....
        /*0394*/ 	.word	0x0500000f


	//   ....[169]....
        /*0398*/ 	.word	0x0500000f


	//   ....[170]....
        /*039c*/ 	.word	0x0500000f


	//   ....[171]....
        /*03a0*/ 	.word	0x0500000f


	//   ....[172]....
        /*03a4*/ 	.word	0x0500000f


	//   ....[173]....
        /*03a8*/ 	.word	0x0500000f


	//   ....[174]....
        /*03ac*/ 	.word	0x0500000f


	//   ....[175]....
        /*03b0*/ 	.word	0x0500000f


	//   ....[176]....
        /*03b4*/ 	.word	0x0500000f


	//   ....[177]....
        /*03b8*/ 	.word	0x0500000f


	//   ....[178]....
        /*03bc*/ 	.word	0x0500000f


	//   ....[179]....
        /*03c0*/ 	.word	0x0500000f


	//   ....[180]....
        /*03c4*/ 	.word	0x0500000f


	//   ....[181]....
        /*03c8*/ 	.word	0x0500000f


	//   ....[182]....
        /*03cc*/ 	.word	0x0500000f


	//   ....[183]....
        /*03d0*/ 	.word	0x0500000f


	//   ....[184]....
        /*03d4*/ 	.word	0x0500000f


	//   ....[185]....
        /*03d8*/ 	.word	0x0500000f


	//   ....[186]....
        /*03dc*/ 	.word	0x0500000f


	//   ....[187]....
        /*03e0*/ 	.word	0x0500000f


	//   ....[188]....
        /*03e4*/ 	.word	0x0500000f


	//   ....[189]....
        /*03e8*/ 	.word	0x0500000f


	//   ....[190]....
        /*03ec*/ 	.word	0x0500000f


	//   ....[191]....
        /*03f0*/ 	.word	0x0500000f


	//   ....[192]....
        /*03f4*/ 	.word	0x0500000f


	//   ....[193]....
        /*03f8*/ 	.word	0x0500000f


	//   ....[194]....
        /*03fc*/ 	.word	0x0500000f


	//   ....[195]....
        /*0400*/ 	.word	0x0500000f


	//   ....[196]....
        /*0404*/ 	.word	0x0500000f


	//   ....[197]....
        /*0408*/ 	.word	0x0500000f


	//   ....[198]....
        /*040c*/ 	.word	0x0500000f


	//   ....[199]....
        /*0410*/ 	.word	0x0500000f


	//   ....[200]....
        /*0414*/ 	.word	0x0500000f


	//   ....[201]....
        /*0418*/ 	.word	0x0500000f


	//   ....[202]....
        /*041c*/ 	.word	0x0500000f


	//   ....[203]....
        /*0420*/ 	.word	0x0500000f


	//   ....[204]....
        /*0424*/ 	.word	0x0500000f


	//   ....[205]....
        /*0428*/ 	.word	0x0500000f


	//   ....[206]....
        /*042c*/ 	.word	0x0500000f


	//   ....[207]....
        /*0430*/ 	.word	0x0500000f


	//   ....[208]....
        /*0434*/ 	.word	0x0500000f


	//   ....[209]....
        /*0438*/ 	.word	0x0500000f


	//   ....[210]....
        /*043c*/ 	.word	0x0500000f


	//   ....[211]....
        /*0440*/ 	.word	0x0500000f


	//   ....[212]....
        /*0444*/ 	.word	0x0500000f


	//   ....[213]....
        /*0448*/ 	.word	0x0500000f


	//   ....[214]....
        /*044c*/ 	.word	0x0500000f


	//   ....[215]....
        /*0450*/ 	.word	0x0500000f


	//   ....[216]....
        /*0454*/ 	.word	0x0500000f


	//   ....[217]....
        /*0458*/ 	.word	0x0500000f


	//   ....[218]....
        /*045c*/ 	.word	0x0500000f


	//   ....[219]....
        /*0460*/ 	.word	0x0500000f


	//   ....[220]....
        /*0464*/ 	.word	0x0500000f


	//   ....[221]....
        /*0468*/ 	.word	0x0500000f


	//   ....[222]....
        /*046c*/ 	.word	0x0500000f


	//   ....[223]....
        /*0470*/ 	.word	0x0500000f


	//   ....[224]....
        /*0474*/ 	.word	0x0500000f


	//   ....[225]....
        /*0478*/ 	.word	0x0500000f


	//   ....[226]....
        /*047c*/ 	.word	0x0500000f


	//   ....[227]....
        /*0480*/ 	.word	0x0500000f


	//   ....[228]....
        /*0484*/ 	.word	0x0500000f


	//   ....[229]....
        /*0488*/ 	.word	0x0500000f


	//   ....[230]....
        /*048c*/ 	.word	0x0500000f


	//   ....[231]....
        /*0490*/ 	.word	0x0500000f


	//   ....[232]....
        /*0494*/ 	.word	0x0500000f


	//   ....[233]....
        /*0498*/ 	.word	0x0500000f


	//   ....[234]....
        /*049c*/ 	.word	0x0500000f


	//   ....[235]....
        /*04a0*/ 	.word	0x0500000f


	//   ....[236]....
        /*04a4*/ 	.word	0x0500000f


	//   ....[237]....
        /*04a8*/ 	.word	0x0500000f


	//   ....[238]....
        /*04ac*/ 	.word	0x0500000f


	//   ....[239]....
        /*04b0*/ 	.word	0x0500000f


	//   ....[240]....
        /*04b4*/ 	.word	0x0500000f


	//   ....[241]....
        /*04b8*/ 	.word	0x0500000f


	//   ....[242]....
        /*04bc*/ 	.word	0x0500000f


	//   ....[243]....
        /*04c0*/ 	.word	0x0500000f


	//   ....[244]....
        /*04c4*/ 	.word	0x0500000f


	//   ....[245]....
        /*04c8*/ 	.word	0x0500000f


	//   ....[246]....
        /*04cc*/ 	.word	0x0500000f


	//   ....[247]....
        /*04d0*/ 	.word	0x0500000f


	//   ....[248]....
        /*04d4*/ 	.word	0x0500000f


	//   ....[249]....
        /*04d8*/ 	.word	0x0500000f


	//   ....[250]....
        /*04dc*/ 	.word	0x0500000f


	//   ....[251]....
        /*04e0*/ 	.word	0x0500000f


	//   ....[252]....
        /*04e4*/ 	.word	0x0500000f


	//   ....[253]....
        /*04e8*/ 	.word	0x0500000f


	//   ....[254]....
        /*04ec*/ 	.word	0x0500000f


	//   ....[255]....
        /*04f0*/ 	.word	0x0500000f


	//   ....[0]....
        /*04f4*/ 	.word	0x0500000f


	//   ....[1]....
        /*04f8*/ 	.word	0x0500000f


	//   ....[2]....
        /*04fc*/ 	.word	0x0500000f


	//   ....[3]....
        /*0500*/ 	.word	0x0500000f


	//   ....[4]....
        /*0504*/ 	.word	0x0500000f


	//   ....[5]....
        /*0508*/ 	.word	0x0500000f


	//   ....[6]....
        /*050c*/ 	.word	0x0500000f


	//   ....[7]....
        /*0510*/ 	.word	0x0500000f


	//   ....[8]....
        /*0514*/ 	.word	0x0500000f


	//   ....[9]....
        /*0518*/ 	.word	0x0500000f


	//----- nvinfo : EIATTR_COOP_GROUP_INSTR_OFFSETS
	.align		4
.L_196:
        /*051c*/ 	.byte	0x04, 0x28
        /*051e*/ 	.short	(.L_198 - .L_197)


	//   ....[0]....
.L_197:
        /*0520*/ 	.word	0x00000080


	//   ....[1]....
        /*0524*/ 	.word	0x00000090


	//   ....[2]....
        /*0528*/ 	.word	0x000002d0


	//   ....[3]....
        /*052c*/ 	.word	0x00000430


	//   ....[4]....
        /*0530*/ 	.word	0x00000550


	//   ....[5]....
        /*0534*/ 	.word	0x000006b0


	//   ....[6]....
        /*0538*/ 	.word	0x000018e0


	//   ....[7]....
        /*053c*/ 	.word	0x00002210


	//   ....[8]....
        /*0540*/ 	.word	0x00003280


	//   ....[9]....
        /*0544*/ 	.word	0x00003d60


	//   ....[10]....
        /*0548*/ 	.word	0x00003eb0


	//   ....[11]....
        /*054c*/ 	.word	0x000047f0


	//   ....[12]....
        /*0550*/ 	.word	0x00004850


	//   ....[13]....
        /*0554*/ 	.word	0x00006050


	//   ....[14]....
        /*0558*/ 	.word	0x000069a0


	//   ....[15]....
        /*055c*/ 	.word	0x00007550


	//   ....[16]....
        /*0560*/ 	.word	0x00007570


	//   ....[17]....
        /*0564*/ 	.word	0x00007f40


	//   ....[18]....
        /*0568*/ 	.word	0x00007fa0


	//   ....[19]....
        /*056c*/ 	.word	0x0000a670


	//   ....[20]....
        /*0570*/ 	.word	0x0000a6c0


	//   ....[21]....
        /*0574*/ 	.word	0x0000a6e0


	//   ....[22]....
        /*0578*/ 	.word	0x0000a700


	//   ....[23]....
        /*057c*/ 	.word	0x0000c490


	//   ....[24]....
        /*0580*/ 	.word	0x0000cde0


	//   ....[25]....
        /*0584*/ 	.word	0x0000d990


	//   ....[26]....
        /*0588*/ 	.word	0x0000d9b0


	//   ....[27]....
        /*058c*/ 	.word	0x0000e370


	//   ....[28]....
        /*0590*/ 	.word	0x0000e3d0


	//   ....[29]....
        /*0594*/ 	.word	0x0000f4e0


	//   ....[30]....
        /*0598*/ 	.word	0x0000f510


	//   ....[31]....
        /*059c*/ 	.word	0x0000f5c0


	//   ....[32]....
        /*05a0*/ 	.word	0x0000f5e0


	//   ....[33]....
        /*05a4*/ 	.word	0x00010940


	//   ....[34]....
        /*05a8*/ 	.word	0x00010980


	//   ....[35]....
        /*05ac*/ 	.word	0x000109c0


	//   ....[36]....
        /*05b0*/ 	.word	0x00010a00


	//   ....[37]....
        /*05b4*/ 	.word	0x00010f80


	//   ....[38]....
        /*05b8*/ 	.word	0x00010fc0


	//   ....[39]....
        /*05bc*/ 	.word	0x00011080


	//   ....[40]....
        /*05c0*/ 	.word	0x000110a0


	//   ....[41]....
        /*05c4*/ 	.word	0x00011160


	//   ....[42]....
        /*05c8*/ 	.word	0x00011180


	//   ....[43]....
        /*05cc*/ 	.word	0x00011250


	//   ....[44]....
        /*05d0*/ 	.word	0x00011270


	//   ....[45]....
        /*05d4*/ 	.word	0x00011b40


	//   ....[46]....
        /*05d8*/ 	.word	0x00011b60


	//   ....[47]....
        /*05dc*/ 	.word	0x00011c20


	//   ....[48]....
        /*05e0*/ 	.word	0x00011c40


	//   ....[49]....
        /*05e4*/ 	.word	0x00011d00


	//   ....[50]....
        /*05e8*/ 	.word	0x00011d20


	//   ....[51]....
        /*05ec*/ 	.word	0x00011df0


	//   ....[52]....
        /*05f0*/ 	.word	0x00011e10


	//   ....[53]....
        /*05f4*/ 	.word	0x00011f60


	//   ....[54]....
        /*05f8*/ 	.word	0x00012130


	//   ....[55]....
        /*05fc*/ 	.word	0x00012160


	//   ....[56]....
        /*0600*/ 	.word	0x00012190


	//   ....[57]....
        /*0604*/ 	.word	0x000121c0


	//   ....[58]....
        /*0608*/ 	.word	0x000121f0


	//   ....[59]....
        /*060c*/ 	.word	0x00012220


	//   ....[60]....
        /*0610*/ 	.word	0x00012370


	//   ....[61]....
        /*0614*/ 	.word	0x000123a0


	//   ....[62]....
        /*0618*/ 	.word	0x000123d0


	//   ....[63]....
        /*061c*/ 	.word	0x00012400


	//   ....[64]....
        /*0620*/ 	.word	0x00012430


	//   ....[65]....
        /*0624*/ 	.word	0x00012460


	//   ....[66]....
        /*0628*/ 	.word	0x000124f0


	//   ....[67]....
        /*062c*/ 	.word	0x00012550


	//   ....[68]....
        /*0630*/ 	.word	0x000125e0


	//   ....[69]....
        /*0634*/ 	.word	0x00014030


	//   ....[70]....
        /*0638*/ 	.word	0x00014050


	//   ....[71]....
        /*063c*/ 	.word	0x000140f0


	//   ....[72]....
        /*0640*/ 	.word	0x00014110


	//   ....[73]....
        /*0644*/ 	.word	0x000141a0


	//   ....[74]....
        /*0648*/ 	.word	0x000141c0


	//   ....[75]....
        /*064c*/ 	.word	0x00014250


	//   ....[76]....
        /*0650*/ 	.word	0x00014270


	//   ....[77]....
        /*0654*/ 	.word	0x00014300


	//   ....[78]....
        /*0658*/ 	.word	0x00014320


	//   ....[79]....
        /*065c*/ 	.word	0x000143b0


	//   ....[80]....
        /*0660*/ 	.word	0x000143d0


	//   ....[81]....
        /*0664*/ 	.word	0x00014460


	//   ....[82]....
        /*0668*/ 	.word	0x00014480


	//   ....[83]....
        /*066c*/ 	.word	0x00014490


	//   ....[84]....
        /*0670*/ 	.word	0x00014510


	//   ....[85]....
        /*0674*/ 	.word	0x00014c50


	//   ....[86]....
        /*0678*/ 	.word	0x00014c80


	//   ....[87]....
        /*067c*/ 	.word	0x00014ce0


	//   ....[88]....
        /*0680*/ 	.word	0x00014d30


	//   ....[89]....
        /*0684*/ 	.word	0x00014d80


	//   ....[90]....
        /*0688*/ 	.word	0x00014dd0


	//   ....[91]....
        /*068c*/ 	.word	0x00014e20


	//   ....[92]....
        /*0690*/ 	.word	0x00014e70


	//   ....[93]....
        /*0694*/ 	.word	0x00014ec0


	//   ....[94]....
        /*0698*/ 	.word	0x00014f10


	//   ....[95]....
        /*069c*/ 	.word	0x00014f60


	//   ....[96]....
        /*06a0*/ 	.word	0x00014fb0


	//   ....[97]....
        /*06a4*/ 	.word	0x00015000


	//   ....[98]....
        /*06a8*/ 	.word	0x00015040


	//   ....[99]....
        /*06ac*/ 	.word	0x00015060


	//   ....[100]....
        /*06b0*/ 	.word	0x000150a0


	//   ....[101]....
        /*06b4*/ 	.word	0x00015800


	//   ....[102]....
        /*06b8*/ 	.word	0x00015830


	//   ....[103]....
        /*06bc*/ 	.word	0x00015890


	//   ....[104]....
        /*06c0*/ 	.word	0x000158a0


	//   ....[105]....
        /*06c4*/ 	.word	0x000158f0


	//   ....[106]....
        /*06c8*/ 	.word	0x00015900


	//   ....[107]....
        /*06cc*/ 	.word	0x00015950


	//   ....[108]....
        /*06d0*/ 	.word	0x00015960


	//   ....[109]....
        /*06d4*/ 	.word	0x000159b0


	//   ....[110]....
        /*06d8*/ 	.word	0x000159c0


	//   ....[111]....
        /*06dc*/ 	.word	0x00015a10


	//   ....[112]....
        /*06e0*/ 	.word	0x00015a20


	//   ....[113]....
        /*06e4*/ 	.word	0x00015a70


	//   ....[114]....
        /*06e8*/ 	.word	0x00015a80


	//   ....[115]....
        /*06ec*/ 	.word	0x00015a90


	//   ....[116]....
        /*06f0*/ 	.word	0x00015ae0


	//   ....[117]....
        /*06f4*/ 	.word	0x00015d40


	//   ....[118]....
        /*06f8*/ 	.word	0x00015d60


	//   ....[119]....
        /*06fc*/ 	.word	0x00015d70


	//   ....[120]....
        /*0700*/ 	.word	0x00015de0


	//   ....[121]....
        /*0704*/ 	.word	0x00015df0


	//   ....[122]....
        /*0708*/ 	.word	0x00015e60


	//   ....[123]....
        /*070c*/ 	.word	0x00015e70


	//   ....[124]....
        /*0710*/ 	.word	0x00015ee0


	//   ....[125]....
        /*0714*/ 	.word	0x00015ef0


	//   ....[126]....
        /*0718*/ 	.word	0x00015f60


	//   ....[127]....
        /*071c*/ 	.word	0x00015f70


	//   ....[128]....
        /*0720*/ 	.word	0x00015fe0


	//   ....[129]....
        /*0724*/ 	.word	0x00015ff0


	//   ....[130]....
        /*0728*/ 	.word	0x00016060


	//   ....[131]....
        /*072c*/ 	.word	0x00016070


	//   ....[132]....
        /*0730*/ 	.word	0x00016080


	//   ....[133]....
        /*0734*/ 	.word	0x00016630


	//   ....[134]....
        /*0738*/ 	.word	0x00016670


	//   ....[135]....
        /*073c*/ 	.word	0x000166b0


	//   ....[136]....
        /*0740*/ 	.word	0x000166d0


	//   ....[137]....
        /*0744*/ 	.word	0x000166e0


	//   ....[138]....
        /*0748*/ 	.word	0x00016700


	//   ....[139]....
        /*074c*/ 	.word	0x00016770


	//   ....[140]....
        /*0750*/ 	.word	0x00016790


	//   ....[141]....
        /*0754*/ 	.word	0x000167f0


	//   ....[142]....
        /*0758*/ 	.word	0x00016810


	//   ....[143]....
        /*075c*/ 	.word	0x00016870


	//   ....[144]....
        /*0760*/ 	.word	0x00016890


	//   ....[145]....
        /*0764*/ 	.word	0x000168f0


	//   ....[146]....
        /*0768*/ 	.word	0x00016910


	//   ....[147]....
        /*076c*/ 	.word	0x00016960


	//   ....[148]....
        /*0770*/ 	.word	0x00016980


	//   ....[149]....
        /*0774*/ 	.word	0x00016d80


	//   ....[150]....
        /*0778*/ 	.word	0x00016dd0


	//   ....[151]....
        /*077c*/ 	.word	0x00016e00


	//   ....[152]....
        /*0780*/ 	.word	0x00016e10


	//   ....[153]....
        /*0784*/ 	.word	0x00016e40


	//   ....[154]....
        /*0788*/ 	.word	0x00016e70


	//   ....[155]....
        /*078c*/ 	.word	0x00016ea0


	//   ....[156]....
        /*0790*/ 	.word	0x00016ed0


	//   ....[157]....
        /*0794*/ 	.word	0x00017050


	//   ....[158]....
        /*0798*/ 	.word	0x00017080


	//   ....[159]....
        /*079c*/ 	.word	0x000170b0


	//   ....[160]....
        /*07a0*/ 	.word	0x000170e0


	//   ....[161]....
        /*07a4*/ 	.word	0x00017110


	//   ....[162]....
        /*07a8*/ 	.word	0x00017140


	//   ....[163]....
        /*07ac*/ 	.word	0x00017200


	//   ....[164]....
        /*07b0*/ 	.word	0x00017220


	//   ....[165]....
        /*07b4*/ 	.word	0x00017290


	//   ....[166]....
        /*07b8*/ 	.word	0x00017930


	//   ....[167]....
        /*07bc*/ 	.word	0x00017f90


	//   ....[168]....
        /*07c0*/ 	.word	0x00018080


	//   ....[169]....
        /*07c4*/ 	.word	0x00018120


	//   ....[170]....
        /*07c8*/ 	.word	0x00018180


	//   ....[171]....
        /*07cc*/ 	.word	0x00018280


	//   ....[172]....
        /*07d0*/ 	.word	0x000182f0


	//   ....[173]....
        /*07d4*/ 	.word	0x000183f0


	//   ....[174]....
        /*07d8*/ 	.word	0x00018460


	//   ....[175]....
        /*07dc*/ 	.word	0x00018560


	//   ....[176]....
        /*07e0*/ 	.word	0x000185d0


	//   ....[177]....
        /*07e4*/ 	.word	0x000186d0


	//   ....[178]....
        /*07e8*/ 	.word	0x00018740


	//   ....[179]....
        /*07ec*/ 	.word	0x00018840


	//   ....[180]....
        /*07f0*/ 	.word	0x000188b0


	//   ....[181]....
        /*07f4*/ 	.word	0x000189b0


	//   ....[182]....
        /*07f8*/ 	.word	0x00018a20


	//   ....[183]....
        /*07fc*/ 	.word	0x00018ac0


	//   ....[184]....
        /*0800*/ 	.word	0x00018bc0


	//   ....[185]....
        /*0804*/ 	.word	0x00018c30


	//   ....[186]....
        /*0808*/ 	.word	0x00018cb0


	//   ....[187]....
        /*080c*/ 	.word	0x00018d70


	//   ....[188]....
        /*0810*/ 	.word	0x00018df0


	//   ....[189]....
        /*0814*/ 	.word	0x00018ec0


	//   ....[190]....
        /*0818*/ 	.word	0x00018f40


	//   ....[191]....
        /*081c*/ 	.word	0x00019010


	//   ....[192]....
        /*0820*/ 	.word	0x00019090


	//   ....[193]....
        /*0824*/ 	.word	0x00019160


	//   ....[194]....
        /*0828*/ 	.word	0x000191e0


	//   ....[195]....
        /*082c*/ 	.word	0x000192b0


	//   ....[196]....
        /*0830*/ 	.word	0x00019330


	//   ....[197]....
        /*0834*/ 	.word	0x000193f0


	//   ....[198]....
        /*0838*/ 	.word	0x00019470


	//   ....[199]....
        /*083c*/ 	.word	0x00019520


	//   ....[200]....
        /*0840*/ 	.word	0x00019650


	//   ....[201]....
        /*0844*/ 	.word	0x000196f0


	//   ....[202]....
        /*0848*/ 	.word	0x00019760


	//   ....[203]....
        /*084c*/ 	.word	0x00019820


	//   ....[204]....
        /*0850*/ 	.word	0x00019880


	//   ....[205]....
        /*0854*/ 	.word	0x00019940


	//   ....[206]....
        /*0858*/ 	.word	0x000199a0


	//   ....[207]....
        /*085c*/ 	.word	0x00019a60


	//   ....[208]....
        /*0860*/ 	.word	0x00019ac0


	//   ....[209]....
        /*0864*/ 	.word	0x00019b80


	//   ....[210]....
        /*0868*/ 	.word	0x00019be0


	//   ....[211]....
        /*086c*/ 	.word	0x00019ca0


	//   ....[212]....
        /*0870*/ 	.word	0x00019d00


	//   ....[213]....
        /*0874*/ 	.word	0x00019dc0


	//   ....[214]....
        /*0878*/ 	.word	0x00019e20


	//   ....[215]....
        /*087c*/ 	.word	0x00019ee0


	//   ....[216]....
        /*0880*/ 	.word	0x00019fd0


	//   ....[217]....
        /*0884*/ 	.word	0x0001a070


	//   ....[218]....
        /*0888*/ 	.word	0x0001a0d0


	//   ....[219]....
        /*088c*/ 	.word	0x0001a1b0


	//   ....[220]....
        /*0890*/ 	.word	0x0001a210


	//   ....[221]....
        /*0894*/ 	.word	0x0001a2f0


	//   ....[222]....
        /*0898*/ 	.word	0x0001a350


	//   ....[223]....
        /*089c*/ 	.word	0x0001a430


	//   ....[224]....
        /*08a0*/ 	.word	0x0001a490


	//   ....[225]....
        /*08a4*/ 	.word	0x0001a570


	//   ....[226]....
        /*08a8*/ 	.word	0x0001a5d0


	//   ....[227]....
        /*08ac*/ 	.word	0x0001a6b0


	//   ....[228]....
        /*08b0*/ 	.word	0x0001a710


	//   ....[229]....
        /*08b4*/ 	.word	0x0001a7f0


	//   ....[230]....
        /*08b8*/ 	.word	0x0001a850


	//   ....[231]....
        /*08bc*/ 	.word	0x0001a920


	//   ....[232]....
        /*08c0*/ 	.word	0x0001aa40


	//   ....[233]....
        /*08c4*/ 	.word	0x0001aae0


	//   ....[234]....
        /*08c8*/ 	.word	0x0001aba0


	//   ....[235]....
        /*08cc*/ 	.word	0x0001ac70


	//   ....[236]....
        /*08d0*/ 	.word	0x0001acd0


	//   ....[237]....
        /*08d4*/ 	.word	0x0001adb0


	//   ....[238]....
        /*08d8*/ 	.word	0x0001ae10


	//   ....[239]....
        /*08dc*/ 	.word	0x0001aee0


	//   ....[240]....
        /*08e0*/ 	.word	0x0001af40


	//   ....[241]....
        /*08e4*/ 	.word	0x0001b010


	//   ....[242]....
        /*08e8*/ 	.word	0x0001b070


	//   ....[243]....
        /*08ec*/ 	.word	0x0001b150


	//   ....[244]....
        /*08f0*/ 	.word	0x0001b1b0


	//   ....[245]....
        /*08f4*/ 	.word	0x0001b280


	//   ....[246]....
        /*08f8*/ 	.word	0x0001b2e0


	//   ....[247]....
        /*08fc*/ 	.word	0x0001b3a0


	//   ....[248]....
        /*0900*/ 	.word	0x0001b430


	//   ....[249]....
        /*0904*/ 	.word	0x0001b4d0


	//   ....[250]....
        /*0908*/ 	.word	0x0001b5f0


	//   ....[251]....
        /*090c*/ 	.word	0x0001b660


	//   ....[252]....
        /*0910*/ 	.word	0x0001b6d0


	//   ....[253]....
        /*0914*/ 	.word	0x0001b740


	//   ....[254]....
        /*0918*/ 	.word	0x0001b7b0


	//   ....[255]....
        /*091c*/ 	.word	0x0001b830


	//   ....[0]....
        /*0920*/ 	.word	0x0001b8c0


	//   ....[1]....
        /*0924*/ 	.word	0x0001b950


	//   ....[2]....
        /*0928*/ 	.word	0x0001b9c0


	//   ....[3]....
        /*092c*/ 	.word	0x0001ba30


	//   ....[4]....
        /*0930*/ 	.word	0x0001baa0


	//   ....[5]....
        /*0934*/ 	.word	0x0001bb20


	//   ....[6]....
        /*0938*/ 	.word	0x0001bb90


	//   ....[7]....
        /*093c*/ 	.word	0x0001bc30


	//   ....[8]....
        /*0940*/ 	.word	0x0001bcc0


	//   ....[9]....
        /*0944*/ 	.word	0x0001bde0


	//----- nvinfo : EIATTR_REG_RECONFIG
	.align		4
.L_198:
        /*0948*/ 	.byte	0x01, 0x54
	.zero		2


	//----- nvinfo : EIATTR_SYSCALL_OFFSETS
	.align		4
        /*094c*/ 	.byte	0x04, 0x46
        /*094e*/ 	.short	(.L_200 - .L_199)


	//   ....[0]....
.L_199:
        /*0950*/ 	.word	0x00001ac0


	//   ....[1]....
        /*0954*/ 	.word	0x000136d0


	//   ....[2]....
        /*0958*/ 	.word	0x00013820


	//   ....[3]....
        /*095c*/ 	.word	0x00013910


	//   ....[4]....
        /*0960*/ 	.word	0x00014870


	//----- nvinfo : EIATTR_MBARRIER_INSTR_OFFSETS
	.align		4
.L_200:
        /*0964*/ 	.byte	0x04, 0x39
        /*0966*/ 	.short	(.L_202 - .L_201)


	//   ....[0]....
.L_201:
        /*0968*/ 	.word	0x00000180
        /*096c*/ 	.word	0x000000ff
        /*0970*/ 	.word	0x00028800
        /*0974*/ 	.short	0x0100
        /*0976*/ 	.byte	0x08
	.zero		1


	//   ....[1]....
        /*0978*/ 	.word	0x00000190
        /*097c*/ 	.word	0x000000ff
        /*0980*/ 	.word	0x00028820
        /*0984*/ 	.short	0x0100
        /*0986*/ 	.byte	0x08
	.zero		1


	//   ....[2]....
        /*0988*/ 	.word	0x00000280
        /*098c*/ 	.word	0x000000ff
        /*0990*/ 	.word	0x00028830
        /*0994*/ 	.short	0x0100
        /*0996*/ 	.byte	0x08
	.zero		1


	//   ....[3]....
        /*0998*/ 	.word	0x00000290
        /*099c*/ 	.word	0x000000ff
        /*09a0*/ 	.word	0x00028840
        /*09a4*/ 	.short	0x0100
        /*09a6*/ 	.byte	0x08
	.zero		1


	//   ....[4]....
        /*09a8*/ 	.word	0x000002a0
        /*09ac*/ 	.word	0x000000ff
        /*09b0*/ 	.word	0x00028838
        /*09b4*/ 	.short	0x0100
        /*09b6*/ 	.byte	0x08
	.zero		1


	//   ....[5]....
        /*09b8*/ 	.word	0x000002b0
        /*09bc*/ 	.word	0x000000ff
        /*09c0*/ 	.word	0x00028848
        /*09c4*/ 	.short	0x0100
        /*09c6*/ 	.byte	0x08
	.zero		1


	//   ....[6]....
        /*09c8*/ 	.word	0x000003e0
        /*09cc*/ 	.word	0x000000ff
        /*09d0*/ 	.word	0x00028850
        /*09d4*/ 	.short	0x0100
        /*09d6*/ 	.byte	0x08
	.zero		1


	//   ....[7]....
        /*09d8*/ 	.word	0x000003f0
        /*09dc*/ 	.word	0x000000ff
        /*09e0*/ 	.word	0x00028860
        /*09e4*/ 	.short	0x0100
        /*09e6*/ 	.byte	0x08
	.zero		1


	//   ....[8]....
        /*09e8*/ 	.word	0x00000400
        /*09ec*/ 	.word	0x000000ff
        /*09f0*/ 	.word	0x00028858
        /*09f4*/ 	.short	0x0100
        /*09f6*/ 	.byte	0x08
	.zero		1


	//   ....[9]....
        /*09f8*/ 	.word	0x00000410
        /*09fc*/ 	.word	0x000000ff
        /*0a00*/ 	.word	0x00028868
        /*0a04*/ 	.short	0x0100
        /*0a06*/ 	.byte	0x08
	.zero		1


	//   ....[10]....
        /*0a08*/ 	.word	0x00000500
        /*0a0c*/ 	.word	0x000000ff
        /*0a10*/ 	.word	0x00028870
        /*0a14*/ 	.short	0x0100
        /*0a16*/ 	.byte	0x06
	.zero		1


	//   ....[11]....
        /*0a18*/ 	.word	0x00000510
        /*0a1c*/ 	.word	0x000000ff
        /*0a20*/ 	.word	0x00028880
        /*0a24*/ 	.short	0x0100
        /*0a26*/ 	.byte	0x06
	.zero		1


	//   ....[12]....
        /*0a28*/ 	.word	0x00000520
        /*0a2c*/ 	.word	0x000000ff
        /*0a30*/ 	.word	0x00028878
        /*0a34*/ 	.short	0x0100
        /*0a36*/ 	.byte	0x06
	.zero		1


	//   ....[13]....
        /*0a38*/ 	.word	0x00000530
        /*0a3c*/ 	.word	0x000000ff
        /*0a40*/ 	.word	0x00028888
        /*0a44*/ 	.short	0x0100
        /*0a46*/ 	.byte	0x06
	.zero		1


	//   ....[14]....
        /*0a48*/ 	.word	0x00000660
        /*0a4c*/ 	.word	0x000000ff
        /*0a50*/ 	.word	0x00028890
        /*0a54*/ 	.short	0x0100
        /*0a56*/ 	.byte	0x08
	.zero		1


	//   ....[15]....
        /*0a58*/ 	.word	0x00000670
        /*0a5c*/ 	.word	0x000000ff
        /*0a60*/ 	.word	0x000288a0
        /*0a64*/ 	.short	0x0100
        /*0a66*/ 	.byte	0x08
	.zero		1


	//   ....[16]....
        /*0a68*/ 	.word	0x00000680
        /*0a6c*/ 	.word	0x000000ff
        /*0a70*/ 	.word	0x00028898
        /*0a74*/ 	.short	0x0100
        /*0a76*/ 	.byte	0x08
	.zero		1


	//   ....[17]....
        /*0a78*/ 	.word	0x00000690
        /*0a7c*/ 	.word	0x000000ff
        /*0a80*/ 	.word	0x000288a8
        /*0a84*/ 	.short	0x0100
        /*0a86*/ 	.byte	0x08
	.zero		1


	//   ....[18]....
        /*0a88*/ 	.word	0x000007d0
        /*0a8c*/ 	.word	0x000000ff
        /*0a90*/ 	.word	0x000288b0
        /*0a94*/ 	.short	0x0100
        /*0a96*/ 	.byte	0x08
	.zero		1


	//   ....[19]....
        /*0a98*/ 	.word	0x000007e0
        /*0a9c*/ 	.word	0x000000ff
        /*0aa0*/ 	.word	0x000288c0
        /*0aa4*/ 	.short	0x0100
        /*0aa6*/ 	.byte	0x08
	.zero		1


	//   ....[20]....
        /*0aa8*/ 	.word	0x000007f0
        /*0aac*/ 	.word	0x000000ff
        /*0ab0*/ 	.word	0x000288b8
        /*0ab4*/ 	.short	0x0100
        /*0ab6*/ 	.byte	0x08
	.zero		1


	//   ....[21]....
        /*0ab8*/ 	.word	0x00000800
        /*0abc*/ 	.word	0x000000ff
        /*0ac0*/ 	.word	0x000288c8
        /*0ac4*/ 	.short	0x0100
        /*0ac6*/ 	.byte	0x08
	.zero		1


	//   ....[22]....
        /*0ac8*/ 	.word	0x00001b40
        /*0acc*/ 	.word	0x000000ff
        /*0ad0*/ 	.word	0x00028800
        /*0ad4*/ 	.short	0x010a
        /*0ad6*/ 	.byte	0x29
	.zero		1


	//   ....[23]....
        /*0ad8*/ 	.word	0x00001bc0
        /*0adc*/ 	.word	0x00000009
        /*0ae0*/ 	.word	0x00028830
        /*0ae4*/ 	.short	0x010a
        /*0ae6*/ 	.byte	0x3f
	.zero		1


	//   ....[24]....
        /*0ae8*/ 	.word	0x00001c00
        /*0aec*/ 	.word	0x00000009
        /*0af0*/ 	.word	0x00028830
        /*0af4*/ 	.short	0x010a
        /*0af6*/ 	.byte	0x3f
	.zero		1


	//   ....[25]....
        /*0af8*/ 	.word	0x000025f0
        /*0afc*/ 	.word	0x000000ff
        /*0b00*/ 	.word	0x00000000
        /*0b04*/ 	.short	0x0101
        /*0b06*/ 	.byte	0x06
	.zero		1


	//   ....[26]....
        /*0b08*/ 	.word	0x00005780
        /*0b0c*/ 	.word	0x000000ff
        /*0b10*/ 	.word	0x00028830
        /*0b14*/ 	.short	0x010a
        /*0b16*/ 	.byte	0x06
	.zero		1


	//   ....[27]....
        /*0b18*/ 	.word	0x000057c0
        /*0b1c*/ 	.word	0x000000ff
        /*0b20*/ 	.word	0x00028830
        /*0b24*/ 	.short	0x010a
        /*0b26*/ 	.byte	0x06
	.zero		1


	//   ....[28]....
        /*0b28*/ 	.word	0x00005b10
        /*0b2c*/ 	.word	0x000000ff
        /*0b30*/ 	.word	0x00028850
        /*0b34*/ 	.short	0x010a
        /*0b36*/ 	.byte	0x06
	.zero		1


	//   ....[29]....
        /*0b38*/ 	.word	0x00005b50
        /*0b3c*/ 	.word	0x000000ff
        /*0b40*/ 	.word	0x00028850
        /*0b44*/ 	.short	0x010a
        /*0b46*/ 	.byte	0x06
	.zero		1


	//   ....[30]....
        /*0b48*/ 	.word	0x000063b0
        /*0b4c*/ 	.word	0x000000ff
        /*0b50*/ 	.word	0x00000000
        /*0b54*/ 	.short	0x0101
        /*0b56*/ 	.byte	0x06
	.zero		1


	//   ....[31]....
        /*0b58*/ 	.word	0x00008a10
        /*0b5c*/ 	.word	0x000000ff
        /*0b60*/ 	.word	0x00000000
        /*0b64*/ 	.short	0x0101
        /*0b66*/ 	.byte	0x06
	.zero		1


	//   ....[32]....
        /*0b68*/ 	.word	0x00009360
        /*0b6c*/ 	.word	0x000000ff
        /*0b70*/ 	.word	0x00028830
        /*0b74*/ 	.short	0x010a
        /*0b76*/ 	.byte	0x06
	.zero		1


	//   ....[33]....
        /*0b78*/ 	.word	0x000093a0
        /*0b7c*/ 	.word	0x000000ff
        /*0b80*/ 	.word	0x00028830
        /*0b84*/ 	.short	0x010a
        /*0b86*/ 	.byte	0x06
	.zero		1


	//   ....[34]....
        /*0b88*/ 	.word	0x000096f0
        /*0b8c*/ 	.word	0x000000ff
        /*0b90*/ 	.word	0x00028850
        /*0b94*/ 	.short	0x010a
        /*0b96*/ 	.byte	0x06
	.zero		1


	//   ....[35]....
        /*0b98*/ 	.word	0x00009730
        /*0b9c*/ 	.word	0x000000ff
        /*0ba0*/ 	.word	0x00028850
        /*0ba4*/ 	.short	0x010a
        /*0ba6*/ 	.byte	0x06
	.zero		1


	//   ....[36]....
        /*0ba8*/ 	.word	0x00009ff0
        /*0bac*/ 	.word	0x000000ff
        /*0bb0*/ 	.word	0x00000000
        /*0bb4*/ 	.short	0x0101
        /*0bb6*/ 	.byte	0x06
	.zero		1


	//   ....[37]....
        /*0bb8*/ 	.word	0x0000b4e0
        /*0bbc*/ 	.word	0x000000ff
        /*0bc0*/ 	.word	0x00000000
        /*0bc4*/ 	.short	0x0101
        /*0bc6*/ 	.byte	0x06
	.zero		1


	//   ....[38]....
        /*0bc8*/ 	.word	0x0000bbf0
        /*0bcc*/ 	.word	0x000000ff
        /*0bd0*/ 	.word	0x00028830
        /*0bd4*/ 	.short	0x010a
        /*0bd6*/ 	.byte	0x06
	.zero		1


	//   ....[39]....
        /*0bd8*/ 	.word	0x0000bc30
        /*0bdc*/ 	.word	0x000000ff
        /*0be0*/ 	.word	0x00028830
        /*0be4*/ 	.short	0x010a
        /*0be6*/ 	.byte	0x06
	.zero		1


	//   ....[40]....
        /*0be8*/ 	.word	0x0000bf50
        /*0bec*/ 	.word	0x000000ff
        /*0bf0*/ 	.word	0x00028850
        /*0bf4*/ 	.short	0x010a
        /*0bf6*/ 	.byte	0x06
	.zero		1


	//   ....[41]....
        /*0bf8*/ 	.word	0x0000bf90
        /*0bfc*/ 	.word	0x000000ff
        /*0c00*/ 	.word	0x00028850
        /*0c04*/ 	.short	0x010a
        /*0c06*/ 	.byte	0x06
	.zero		1


	//   ....[42]....
        /*0c08*/ 	.word	0x0000c7f0
        /*0c0c*/ 	.word	0x000000ff
        /*0c10*/ 	.word	0x00000000
        /*0c14*/ 	.short	0x0101
        /*0c16*/ 	.byte	0x06
	.zero		1


	//   ....[43]....
        /*0c18*/ 	.word	0x0000ee50
        /*0c1c*/ 	.word	0x000000ff
        /*0c20*/ 	.word	0x00000000
        /*0c24*/ 	.short	0x0101
        /*0c26*/ 	.byte	0x06
	.zero		1


	//   ....[44]....
        /*0c28*/ 	.word	0x0000f450
        /*0c2c*/ 	.word	0x000000ff
        /*0c30*/ 	.word	0x00028850
        /*0c34*/ 	.short	0x010a
        /*0c36*/ 	.byte	0x05
	.zero		1


	//   ....[45]....
        /*0c38*/ 	.word	0x0000f490
        /*0c3c*/ 	.word	0x000000ff
        /*0c40*/ 	.word	0x00028850
        /*0c44*/ 	.short	0x010a
        /*0c46*/ 	.byte	0x05
	.zero		1


	//   ....[46]....
        /*0c48*/ 	.word	0x0000fa00
        /*0c4c*/ 	.word	0x000000ff
        /*0c50*/ 	.word	0x00000000
        /*0c54*/ 	.short	0x0101
        /*0c56*/ 	.byte	0x04
	.zero		1


	//   ....[47]....
        /*0c58*/ 	.word	0x00010fb0
        /*0c5c*/ 	.word	0x00000003
        /*0c60*/ 	.word	0x00000000
        /*0c64*/ 	.short	0x0101
        /*0c66*/ 	.byte	0x3f
	.zero		1


	//   ....[48]....
        /*0c68*/ 	.word	0x00013e40
        /*0c6c*/ 	.word	0x00000007
        /*0c70*/ 	.word	0x00028840
        /*0c74*/ 	.short	0x010a
        /*0c76*/ 	.byte	0x3f
	.zero		1


	//   ....[49]....
        /*0c78*/ 	.word	0x000145c0
        /*0c7c*/ 	.word	0x00000007
        /*0c80*/ 	.word	0x00028830
        /*0c84*/ 	.short	0x0107
        /*0c86*/ 	.byte	0x3f
	.zero		1


	//   ....[50]....
        /*0c88*/ 	.word	0x00014690
        /*0c8c*/ 	.word	0x00000007
        /*0c90*/ 	.word	0x00028830
        /*0c94*/ 	.short	0x0101
        /*0c96*/ 	.byte	0x3f
	.zero		1


	//   ....[51]....
        /*0c98*/ 	.word	0x00015190
        /*0c9c*/ 	.word	0x00000016
        /*0ca0*/ 	.word	0x00028800
        /*0ca4*/ 	.short	0x0107
        /*0ca6*/ 	.byte	0x3f
	.zero		1


	//   ....[52]....
        /*0ca8*/ 	.word	0x000152a0
        /*0cac*/ 	.word	0x00000016
        /*0cb0*/ 	.word	0x00028800
        /*0cb4*/ 	.short	0x0101
        /*0cb6*/ 	.byte	0x3f
	.zero		1


	//   ....[53]....
        /*0cb8*/ 	.word	0x000152c0
        /*0cbc*/ 	.word	0x00000016
        /*0cc0*/ 	.word	0x00028820
        /*0cc4*/ 	.short	0x010a
        /*0cc6*/ 	.byte	0x3f
	.zero		1


	//   ....[54]....
        /*0cc8*/ 	.word	0x00015650
        /*0ccc*/ 	.word	0x00000006
        /*0cd0*/ 	.word	0x00028840
        /*0cd4*/ 	.short	0x010a
        /*0cd6*/ 	.byte	0x3f
	.zero		1


	//   ....[55]....
        /*0cd8*/ 	.word	0x00015b70
        /*0cdc*/ 	.word	0x00000006
        /*0ce0*/ 	.word	0x00028830
        /*0ce4*/ 	.short	0x0107
        /*0ce6*/ 	.byte	0x3f
	.zero		1


	//   ....[56]....
        /*0ce8*/ 	.word	0x00015c30
        /*0cec*/ 	.word	0x00000006
        /*0cf0*/ 	.word	0x00028830
        /*0cf4*/ 	.short	0x0101
        /*0cf6*/ 	.byte	0x3f
	.zero		1


	//   ....[57]....
        /*0cf8*/ 	.word	0x00015c90
        /*0cfc*/ 	.word	0x00000006
        /*0d00*/ 	.word	0x00028860
        /*0d04*/ 	.short	0x010a
        /*0d06*/ 	.byte	0x3f
	.zero		1


	//   ....[58]....
        /*0d08*/ 	.word	0x00016220
        /*0d0c*/ 	.word	0x00000006
        /*0d10*/ 	.word	0x00028850
        /*0d14*/ 	.short	0x0107
        /*0d16*/ 	.byte	0x3f
	.zero		1


	//   ....[59]....
        /*0d18*/ 	.word	0x00016380
        /*0d1c*/ 	.word	0x00000006
        /*0d20*/ 	.word	0x00028850
        /*0d24*/ 	.short	0x0101
        /*0d26*/ 	.byte	0x3f
	.zero		1


	//   ....[60]....
        /*0d28*/ 	.word	0x00016590
        /*0d2c*/ 	.word	0x00000000
        /*0d30*/ 	.word	0x00028860
        /*0d34*/ 	.short	0x010a
        /*0d36*/ 	.byte	0x3f
	.zero		1


	//   ....[61]....
        /*0d38*/ 	.word	0x00016ac0
        /*0d3c*/ 	.word	0x00000000
        /*0d40*/ 	.word	0x00028850
        /*0d44*/ 	.short	0x0107
        /*0d46*/ 	.byte	0x3f
	.zero		1


	//   ....[62]....
        /*0d48*/ 	.word	0x00016b80
        /*0d4c*/ 	.word	0x00000000
        /*0d50*/ 	.word	0x00028850
        /*0d54*/ 	.short	0x0101
        /*0d56*/ 	.byte	0x3f
	.zero		1


	//   ....[63]....
        /*0d58*/ 	.word	0x000178b0
        /*0d5c*/ 	.word	0x00000007
        /*0d60*/ 	.word	0x00028820
        /*0d64*/ 	.short	0x010a
        /*0d66*/ 	.byte	0x3f
	.zero		1


	//   ....[64]....
        /*0d68*/ 	.word	0x00017a30
        /*0d6c*/ 	.word	0x00000005
        /*0d70*/ 	.word	0x00028840
        /*0d74*/ 	.short	0x010a
        /*0d76*/ 	.byte	0x3f
	.zero		1


	//   ....[65]....
        /*0d78*/ 	.word	0x00017ad0
        /*0d7c*/ 	.word	0x00000003
        /*0d80*/ 	.word	0x00028840
        /*0d84*/ 	.short	0x010a
        /*0d86*/ 	.byte	0x3f
	.zero		1


	//   ....[66]....
        /*0d88*/ 	.word	0x00017b10
        /*0d8c*/ 	.word	0x00000005
        /*0d90*/ 	.word	0x00028860
        /*0d94*/ 	.short	0x010a
        /*0d96*/ 	.byte	0x3f
	.zero		1


	//   ....[67]....
        /*0d98*/ 	.word	0x00017b50
        /*0d9c*/ 	.word	0x00000003
        /*0da0*/ 	.word	0x00028860
        /*0da4*/ 	.short	0x010a
        /*0da6*/ 	.byte	0x3f
	.zero		1


	//   ....[68]....
        /*0da8*/ 	.word	0x00017bc0
        /*0dac*/ 	.word	0x00000003
        /*0db0*/ 	.word	0x00028800
        /*0db4*/ 	.short	0x010a
        /*0db6*/ 	.byte	0x3f
	.zero		1


	//   ....[69]....
        /*0db8*/ 	.word	0x00017c10
        /*0dbc*/ 	.word	0x00000009
        /*0dc0*/ 	.word	0x00028830
        /*0dc4*/ 	.short	0x010a
        /*0dc6*/ 	.byte	0x3f
	.zero		1


	//   ....[70]....
        /*0dc8*/ 	.word	0x00017c70
        /*0dcc*/ 	.word	0x00000004
        /*0dd0*/ 	.word	0x00028830
        /*0dd4*/ 	.short	0x010a
        /*0dd6*/ 	.byte	0x3f
	.zero		1


	//   ....[71]....
        /*0dd8*/ 	.word	0x00017cd0
        /*0ddc*/ 	.word	0x00000004
        /*0de0*/ 	.word	0x00028850
        /*0de4*/ 	.short	0x010a
        /*0de6*/ 	.byte	0x3f
	.zero		1


	//   ....[72]....
        /*0de8*/ 	.word	0x00017d30
        /*0dec*/ 	.word	0x00000004
        /*0df0*/ 	.word	0x00028830
        /*0df4*/ 	.short	0x010a
        /*0df6*/ 	.byte	0x3f
	.zero		1


	//   ....[73]....
        /*0df8*/ 	.word	0x00017d90
        /*0dfc*/ 	.word	0x00000004
        /*0e00*/ 	.word	0x00028850
        /*0e04*/ 	.short	0x010a
        /*0e06*/ 	.byte	0x3f
	.zero		1


	//   ....[74]....
        /*0e08*/ 	.word	0x00017df0
        /*0e0c*/ 	.word	0x00000004
        /*0e10*/ 	.word	0x00028830
        /*0e14*/ 	.short	0x010a
        /*0e16*/ 	.byte	0x3f
	.zero		1


	//   ....[75]....
        /*0e18*/ 	.word	0x00017e50
        /*0e1c*/ 	.word	0x00000004
        /*0e20*/ 	.word	0x00028850
        /*0e24*/ 	.short	0x010a
        /*0e26*/ 	.byte	0x3f
	.zero		1


	//   ....[76]....
        /*0e28*/ 	.word	0x00017eb0
        /*0e2c*/ 	.word	0x00000006
        /*0e30*/ 	.word	0x00028850
        /*0e34*/ 	.short	0x010a
        /*0e36*/ 	.byte	0x3f
	.zero		1


	//   ....[77]....
        /*0e38*/ 	.word	0x00017fd0
        /*0e3c*/ 	.word	0x00000007
        /*0e40*/ 	.word	0x00028840
        /*0e44*/ 	.short	0x010a
        /*0e46*/ 	.byte	0x3f
	.zero		1


	//   ....[78]....
        /*0e48*/ 	.word	0x00019550
        /*0e4c*/ 	.word	0x00000016
        /*0e50*/ 	.word	0x00028820
        /*0e54*/ 	.short	0x010a
        /*0e56*/ 	.byte	0x3f
	.zero		1


	//   ....[79]....
        /*0e58*/ 	.word	0x000195a0
        /*0e5c*/ 	.word	0x00000006
        /*0e60*/ 	.word	0x00028840
        /*0e64*/ 	.short	0x010a
        /*0e66*/ 	.byte	0x3f
	.zero		1


	//   ....[80]....
        /*0e68*/ 	.word	0x00019f20
        /*0e6c*/ 	.word	0x00000006
        /*0e70*/ 	.word	0x00028860
        /*0e74*/ 	.short	0x010a
        /*0e76*/ 	.byte	0x3f
	.zero		1


	//   ....[81]....
        /*0e78*/ 	.word	0x0001a990
        /*0e7c*/ 	.word	0x00000000
        /*0e80*/ 	.word	0x00028860
        /*0e84*/ 	.short	0x010a
        /*0e86*/ 	.byte	0x3f
	.zero		1


	//   ....[82]....
        /*0e88*/ 	.word	0x0001bd00
        /*0e8c*/ 	.word	0x00000007
        /*0e90*/ 	.word	0x00028820
        /*0e94*/ 	.short	0x010a
        /*0e96*/ 	.byte	0x3f
	.zero		1


	//   ....[83]....
        /*0e98*/ 	.word	0x0001bea0
        /*0e9c*/ 	.word	0x00000005
        /*0ea0*/ 	.word	0x00028840
        /*0ea4*/ 	.short	0x010a
        /*0ea6*/ 	.byte	0x3f
	.zero		1


	//   ....[84]....
        /*0ea8*/ 	.word	0x0001bef0
        /*0eac*/ 	.word	0x00000003
        /*0eb0*/ 	.word	0x00028840
        /*0eb4*/ 	.short	0x010a
        /*0eb6*/ 	.byte	0x3f
	.zero		1


	//   ....[85]....
        /*0eb8*/ 	.word	0x0001bf40
        /*0ebc*/ 	.word	0x00000005
        /*0ec0*/ 	.word	0x00028860
        /*0ec4*/ 	.short	0x010a
        /*0ec6*/ 	.byte	0x3f
	.zero		1


	//----- nvinfo : EIATTR_NUM_MBARRIERS
	.align		4
.L_202:
        /*0ec8*/ 	.byte	0x03, 0x38
        /*0eca*/ 	.short	0x0016


	//----- nvinfo : EIATTR_EXIT_INSTR_OFFSETS
	.align		4
        /*0ecc*/ 	.byte	0x04, 0x1c
        /*0ece*/ 	.short	(.L_204 - .L_203)


	//   ....[0]....
.L_203:
        /*0ed0*/ 	.word	0x000009b0


	//   ....[1]....
        /*0ed4*/ 	.word	0x00011f10


	//   ....[2]....
        /*0ed8*/ 	.word	0x00017ba0


	//----- nvinfo : EIATTR_MAX_THREADS
	.align		4
.L_204:
        /*0edc*/ 	.byte	0x04, 0x05
        /*0ede*/ 	.short	(.L_206 - .L_205)
.L_205:
        /*0ee0*/ 	.word	0x00000180
        /*0ee4*/ 	.word	0x00000001
        /*0ee8*/ 	.word	0x00000001


	//----- nvinfo : EIATTR_CRS_STACK_SIZE
	.align		4
.L_206:
        /*0eec*/ 	.byte	0x04, 0x1e
        /*0eee*/ 	.short	(.L_208 - .L_207)
.L_207:
        /*0ef0*/ 	.word	0x00000000


	//----- nvinfo : EIATTR_CBANK_PARAM_SIZE
	.align		4
.L_208:
        /*0ef4*/ 	.byte	0x03, 0x19
        /*0ef6*/ 	.short	0x0af0


	//----- nvinfo : EIATTR_PARAM_CBANK
	.align		4
        /*0ef8*/ 	.byte	0x04, 0x0a
        /*0efa*/ 	.short	(.L_210 - .L_209)
	.align		4
.L_209:
        /*0efc*/ 	.word	index@(.nv.constant0._ZN7cutlass13device_kernelIN5flash11enable_sm90INS1_16FlashAttnFwdSm90INS1_25CollectiveMainloopFwdSm90ILi2EN4cute5tupleIJNS5_1CILi1EEES8_S8_EEENS6_IJNS7_ILi128EEESA_SA_EEELi128ENS_6half_tEfNS_4arch4Sm90ELb0ELb1ELb1ELb1ELb1ELb0ELb0ELb1ELb1ELb1ELb0ELb0EEENS1_21CollectiveEpilogueFwdISB_S9_SC_SE_Li256ELb1ELb1ELb0ELb0EEENS1_36VarlenDynamicPersistentTileSchedulerILi128ELi128ELi256ELi128ELb0ELb1ELb1ELb1ELb0ELb1EEEEEEEEEvNT_6ParamsE)
        /*0f00*/ 	.short	0x0210
        /*0f02*/ 	.short	0x0af0


	//----- nvinfo : EIATTR_SW_WAR
	.align		4
.L_210:
        /*0f04*/ 	.byte	0x04, 0x36
        /*0f06*/ 	.short	(.L_212 - .L_211)
.L_211:
        /*0f08*/ 	.word	0x00000008
.L_212:


//--------------------- .nv.info._ZN7cutlass13device_kernelIN5flash11enable_sm90INS1_16FlashAttnFwdSm90INS1_25CollectiveMainloopFwdSm90ILi2EN4cute5tupleIJNS5_1CILi1EEES8_S8_EEENS6_IJNS7_ILi128EEESA_SA_EEELi128ENS_6half_tEfNS_4arch4Sm90ELb0ELb1ELb1ELb1ELb1ELb1ELb0ELb1ELb1ELb1ELb0ELb0EEENS1_21CollectiveEpilogueFwdISB_S9_SC_SE_Li256ELb1ELb1ELb0ELb0EEENS1_36VarlenDynamicPersistentTileSchedulerILi128ELi128ELi256ELi128ELb0ELb1ELb1ELb1ELb0ELb1EEEEEEEEEvNT_6ParamsE --------------------------
	.section	.nv.info._ZN7cutlass13device_kernelIN5flash11enable_sm90INS1_16FlashAttnFwdSm90INS1_25CollectiveMainloopFwdSm90ILi2EN4cute5tupleIJNS5_1CILi1EEES8_S8_EEENS6_IJNS7_ILi128EEESA_SA_EEELi128ENS_6half_tEfNS_4arch4Sm90ELb0ELb1ELb1ELb1ELb1ELb1ELb0ELb1ELb1ELb1ELb0ELb0EEENS1_21CollectiveEpilogueFwdISB_S9_SC_SE_Li256ELb1ELb1ELb0ELb0EEENS1_36VarlenDynamicPersistentTileSchedulerILi128ELi128ELi256ELi128ELb0ELb1ELb1ELb1ELb0ELb1EEEEEEEEEvNT_6ParamsE,"",@"SHT_CUDA_INFO"
	.sectionflags	@""
	.align	4


	//----- nvinfo : EIATTR_CUDA_API_VERSION
	.align		4
        /*0000*/ 	.byte	0x04, 0x37
        /*0002*/ 	.short	(.L_214 - .L_213)
.L_213:
        /*0004*/ 	.word	0x00000082


	//----- nvinfo : EIATTR_KPARAM_INFO
	.align		4
.L_214:
        /*0008*/ 	.byte	0x04, 0x17
        /*000a*/ 	.short	(.L_216 - .L_215)
.L_215:
        /*000c*/ 	.word	0x00000000
        /*0010*/ 	.short	0x0000
        /*0012*/ 	.short	0x0070
        /*0014*/ 	.byte	0x00, 0xf0, 0x01, 0x2a


	//----- nvinfo : EIATTR_SPARSE_MMA_MASK
	.align		4
.L_216:
        /*0018*/ 	.byte	0x03, 0x50
        /*001a*/ 	.short	0x0000


	//----- nvinfo : EIATTR_MAXREG_COUNT
	.align		4
        /*001c*/ 	.byte	0x03, 0x1b
        /*001e*/ 	.short	0x00a8


	//----- nvinfo : EIATTR_NUM_BARRIERS
	.align		4
        /*0020*/ 	.byte	0x02, 0x4c
        /*0022*/ 	.byte	0x10
	.zero		1


	//----- nvinfo : EIATTR_EXTERNS
	.align		4
        /*0024*/ 	.byte	0x04, 0x0f
        /*0026*/ 	.short	(.L_218 - .L_217)


	//   ....[0]....
	.align		4
.L_217:
        /*0028*/ 	.word	index@(__assertfail)


	//----- nvinfo : EIATTR_ANNOTATIONS
	.align		4
.L_218:
        /*002c*/ 	.byte	0x04, 0x55
        /*002e*/ 	.short	(.L_220 - .L_219)


	//   ....[0]....
.L_219:
        /* <DEDUP_REMOVED lines=14> */
        /*0104*/ 	.byte	0xb0, 0x41, 0x02, 0x00, 0x01, 0x00, 0x00, 0x00, 0x60, 0x56, 0x02, 0x00


	//----- nvinfo : EIATTR_MERCURY_ISA_VERSION
	.align		4
.L_220:
        /*0110*/ 	.byte	0x03, 0x5f
        /*0112*/ 	.short	0x0101


	//----- nvinfo : EIATTR_UNUSED_LOAD_BYTE_OFFSET
	.align		4
        /*0114*/ 	.byte	0x04, 0x44
        /*0116*/ 	.short	(.L_222 - .L_221)


	//   ....[0]....
.L_221:
        /*0118*/ 	.word	0x00000a60
        /*011c*/ 	.word	0x0000fff0


	//   ....[1]....
        /*0120*/ 	.word	0x0001c6f0
        /*0124*/ 	.word	0x0000fff0


	//----- nvinfo : EIATTR_INT_WARP_WIDE_INSTR_OFFSETS
	.align		4
.L_222:
        /*0128*/ 	.byte	0x04, 0x31
        /*012a*/ 	.short	(.L_224 - .L_223)


	//   ....[0]....
.L_223:
        /*012c*/ 	.word	0x00000130


	//   ....[1]....
        /*0130*/ 	.word	0x00000170


	//   ....[2]....
        /*0134*/ 	.word	0x000001e0


	//   ....[3]....
        /*0138*/ 	.word	0x000212d0


	//   ....[4]....
        /*013c*/ 	.word	0x00021360


	//   ....[5]....
        /*0140*/ 	.word	0x000242a0


	//   ....[6]....
        /*0144*/ 	.word	0x00024330


	//----- nvinfo : EIATTR_COOP_GROUP_MASK_REGIDS
	.align		4
.L_224:
        /*0148*/ 	.byte	0x04, 0x29
        /*014a*/ 	.short	(.L_226 - .L_225)


	//   ....[0]....
.L_225:
        /*014c*/ 	.word	0xffffffff


	//   ....[1]....
        /*0150*/ 	.word	0xffffffff


	//   ....[2]....
        /*0154*/ 	.word	0xffffffff


	//   ....[3]....
        /*0158*/ 	.word	0xffffffff


	//   ....[4]....
        /*015c*/ 	.word	0xffffffff


	//   ....[5]....
        /*0160*/ 	.word	0xffffffff


	//   ....[6]....
        /*0164*/ 	.word	0xffffffff


	//   ....[7]....
        /*0168*/ 	.word	0xffffffff


	//   ....[8]....
        /*016c*/ 	.word	0xffffffff


	//   ....[9]....
        /*0170*/ 	.word	0xffffffff


	//   ....[10]....
        /*0174*/ 	.word	0xffffffff


	//   ....[11]....
        /*0178*/ 	.word	0xffffffff


	//   ....[12]....
        /*017c*/ 	.word	0xffffffff


	//   ....[13]....
        /*0180*/ 	.word	0xffffffff


	//   ....[14]....
        /*0184*/ 	.word	0xffffffff


	//   ....[15]....
        /*0188*/ 	.word	0xffffffff


	//   ....[16]....
        /*018c*/ 	.word	0xffffffff


	//   ....[17]....
        /*0190*/ 	.word	0xffffffff


	//   ....[18]....
        /*0194*/ 	.word	0xffffffff


	//   ....[19]....
        /*0198*/ 	.word	0xffffffff


	//   ....[20]....
        /*019c*/ 	.word	0xffffffff


	//   ....[21]....
        /*01a0*/ 	.word	0xffffffff


	//   ....[22]....
        /*01a4*/ 	.word	0xffffffff


	//   ....[23]....
        /*01a8*/ 	.word	0xffffffff


	//   ....[24]....
        /*01ac*/ 	.word	0xffffffff


	//   ....[25]....
        /*01b0*/ 	.word	0xffffffff


	//   ....[26]....
        /*01b4*/ 	.word	0xffffffff


	//   ....[27]....
        /*01b8*/ 	.word	0xffffffff


	//   ....[28]....
        /*01bc*/ 	.word	0xffffffff


	//   ....[29]....
        /*01c0*/ 	.word	0xffffffff


	//   ....[30]....
        /*01c4*/ 	.word	0xffffffff


	//   ....[31]....
        /*01c8*/ 	.word	0xffffffff


	//   ....[32]....
        /*01cc*/ 	.word	0xffffffff


	//   ....[33]....
        /*01d0*/ 	.word	0xffffffff


	//   ....[34]....
        /*01d4*/ 	.word	0xffffffff


	//   ....[35]....
        /*01d8*/ 	.word	0xffffffff


	//   ....[36]....
        /*01dc*/ 	.word	0xffffffff


	//   ....[37]....
        /*01e0*/ 	.word	0xffffffff


	//   ....[38]....
        /*01e4*/ 	.word	0xffffffff


	//   ....[39]....
        /*01e8*/ 	.word	0xffffffff


	//   ....[40]....
        /*01ec*/ 	.word	0xffffffff


	//   ....[41]....
        /*01f0*/ 	.word	0xffffffff


	//   ....[42]....
        /*01f4*/ 	.word	0xffffffff


	//   ....[43]....
        /*01f8*/ 	.word	0xffffffff


	//   ....[44]....
        /*01fc*/ 	.word	0xffffffff


	//   ....[45]....
        /*0200*/ 	.word	0xffffffff


	//   ....[46]....
        /*0204*/ 	.word	0xffffffff


	//   ....[47]....
        /*0208*/ 	.word	0xffffffff


	//   ....[48]....
        /*020c*/ 	.word	0xffffffff


	//   ....[49]....
        /*0210*/ 	.word	0xffffffff


	//   ....[50]....
        /*0214*/ 	.word	0xffffffff


	//   ....[51]....
        /*0218*/ 	.word	0xffffffff


	//   ....[52]....
        /*021c*/ 	.word	0xffffffff


	//   ....[53]....
        /*0220*/ 	.word	0xffffffff


	//   ....[54]....
        /*0224*/ 	.word	0xffffffff


	//   ....[55]....
        /*0228*/ 	.word	0xffffffff


	//   ....[56]....
        /*022c*/ 	.word	0xffffffff


	//   ....[57]....
        /*0230*/ 	.word	0xffffffff


	//   ....[58]....
        /*0234*/ 	.word	0xffffffff


	//   ....[59]....
        /*0238*/ 	.word	0xffffffff


	//   ....[60]....
        /*023c*/ 	.word	0xffffffff


	//   ....[61]....
        /*0240*/ 	.word	0xffffffff


	//   ....[62]....
        /*0244*/ 	.word	0xffffffff


	//   ....[63]....
        /*0248*/ 	.word	0xffffffff


	//   ....[64]....
        /*024c*/ 	.word	0xffffffff


	//   ....[65]....
        /*0250*/ 	.word	0xffffffff


	//   ....[66]....
        /*0254*/ 	.word	0xffffffff


	//   ....[67]....
        /*0258*/ 	.word	0xffffffff


	//   ....[68]....
        /*025c*/ 	.word	0xffffffff


	//   ....[69]....
        /*0260*/ 	.word	0xffffffff


	//   ....[70]....
        /*0264*/ 	.word	0xffffffff


	//   ....[71]....
        /*0268*/ 	.word	0xffffffff


	//   ....[72]....
        /*026c*/ 	.word	0xffffffff


	//   ....[73]....
        /*0270*/ 	.word	0xffffffff


	//   ....[74]....
        /*0274*/ 	.word	0xffffffff


	//   ....[75]....
        /*0278*/ 	.word	0xffffffff


	//   ....[76]....
        /*027c*/ 	.word	0xffffffff


	//   ....[77]....
        /*0280*/ 	.word	0xffffffff


	//   ....[78]....
        /*0284*/ 	.word	0xffffffff


	//   ....[79]....
        /*0288*/ 	.word	0xffffffff


	//   ....[80]....
        /*028c*/ 	.word	0xffffffff


	//   ....[81]....
        /*0290*/ 	.word	0xffffffff


	//   ....[82]....
        /*0294*/ 	.word	0xffffffff


	//   ....[83]....
        /*0298*/ 	.word	0xffffffff


	//   ....[84]....
        /*029c*/ 	.word	0xffffffff


	//   ....[85]....
        /*02a0*/ 	.word	0xffffffff


	//   ....[86]....
        /*02a4*/ 	.word	0xffffffff


	//   ....[87]....
        /*02a8*/ 	.word	0xffffffff


	//   ....[88]....
        /*02ac*/ 	.word	0xffffffff


	//   ....[89]....
        /*02b0*/ 	.word	0xffffffff


	//   ....[90]....
        /*02b4*/ 	.word	0xffffffff


	//   ....[91]....
        /*02b8*/ 	.word	0xffffffff


	//   ....[92]....
        /*02bc*/ 	.word	0xffffffff


	//   ....[93]....
        /*02c0*/ 	.word	0xffffffff


	//   ....[94]....
        /*02c4*/ 	.word	0xffffffff


	//   ....[95]....
        /*02c8*/ 	.word	0xffffffff


	//   ....[96]....
        /*02cc*/ 	.word	0xffffffff


	//   ....[97]....
        /*02d0*/ 	.word	0xffffffff


	//   ....[98]....
        /*02d4*/ 	.word	0xffffffff


	//   ....[99]....
        /*02d8*/ 	.word	0xffffffff


	//   ....[100]....
        /*02dc*/ 	.word	0xffffffff


	//   ....[101]....
        /*02e0*/ 	.word	0xffffffff


	//   ....[102]....
        /*02e4*/ 	.word	0xffffffff


	//   ....[103]....
        /*02e8*/ 	.word	0xffffffff


	//   ....[104]....
        /*02ec*/ 	.word	0xffffffff


	//   ....[105]....
        /*02f0*/ 	.word	0xffffffff


	//   ....[106]....
        /*02f4*/ 	.word	0xffffffff


	//   ....[107]....
        /*02f8*/ 	.word	0xffffffff


	//   ....[108]....
        /*02fc*/ 	.word	0xffffffff


	//   ....[109]....
        /*0300*/ 	.word	0xffffffff


	//   ....[110]....
        /*0304*/ 	.word	0xffffffff


	//   ....[111]....
        /*0308*/ 	.word	0xffffffff


	//   ....[112]....
        /*030c*/ 	.word	0xffffffff


	//   ....[113]....
        /*0310*/ 	.word	0xffffffff


	//   ....[114]....
        /*0314*/ 	.word	0xffffffff


	//   ....[115]....
        /*0318*/ 	.word	0xffffffff


	//   ....[116]....
        /*031c*/ 	.word	0xffffffff


	//   ....[117]....
        /*0320*/ 	.word	0xffffffff


	//   ....[118]....
        /*0324*/ 	.word	0xffffffff


	//   ....[119]....
        /*0328*/ 	.word	0xffffffff


	//   ....[120]....
        /*032c*/ 	.word	0xffffffff


	//   ....[121]....
        /*0330*/ 	.word	0xffffffff


	//   ....[122]....
        /*0334*/ 	.word	0xffffffff


	//   ....[123]....
        /*0338*/ 	.word	0xffffffff


	//   ....[124]....
        /*033c*/ 	.word	0xffffffff


	//   ....[125]....
        /*0340*/ 	.word	0xffffffff


	//   ....[126]....
        /*0344*/ 	.word	0xffffffff


	//   ....[127]....
        /*0348*/ 	.word	0xffffffff


	//   ....[128]....
        /*034c*/ 	.word	0xffffffff


	//   ....[129]....
        /*0350*/ 	.word	0xffffffff


	//   ....[130]....
        /*0354*/ 	.word	0xffffffff


	//   ....[131]....
        /*0358*/ 	.word	0xffffffff


	//   ....[132]....
        /*035c*/ 	.word	0xffffffff


	//   ....[133]....
        /*0360*/ 	.word	0xffffffff


	//   ....[134]....
        /*0364*/ 	.word	0xffffffff


	//   ....[135]....
        /*0368*/ 	.word	0xffffffff


	//   ....[136]....
        /*036c*/ 	.word	0xffffffff


	//   ....[137]....
        /*0370*/ 	.word	0xffffffff


	//   ....[138]....
        /*0374*/ 	.word	0xffffffff


	//   ....[139]....
        /*0378*/ 	.word	0xffffffff


	//   ....[140]....
        /*037c*/ 	.word	0xffffffff


	//   ....[141]....
        /*0380*/ 	.word	0xffffffff


	//   ....[142]....
        /*0384*/ 	.word	0xffffffff


	//   ....[143]....
        /*0388*/ 	.word	0xffffffff


	//   ....[144]....
        /*038c*/ 	.word	0xffffffff


	//   ....[145]....
        /*0390*/ 	.word	0xffffffff


	//   ....[146]....
        /*0394*/ 	.word	0xffffffff


	//   ....[147]....
        /*0398*/ 	.word	0xffffffff


	//   ....[148]....
        /*039c*/ 	.word	0xffffffff


	//   ....[149]....
        /*03a0*/ 	.word	0xffffffff


	//   ....[150]....
        /*03a4*/ 	.word	0xffffffff


	//   ....[151]....
        /*03a8*/ 	.word	0xffffffff


	//   ....[152]....
        /*03ac*/ 	.word	0xffffffff


	//   ....[153]....
        /*03b0*/ 	.word	0xffffffff


	//   ....[154]....
        /*03b4*/ 	.word	0xffffffff


	//   ....[155]....
        /*03b8*/ 	.word	0xffffffff


	//   ....[156]....
        /*03bc*/ 	.word	0xffffffff


	//   ....[157]....
        /*03c0*/ 	.word	0xffffffff


	//   ....[158]....
        /*03c4*/ 	.word	0xffffffff


	//   ....[159]....
        /*03c8*/ 	.word	0xffffffff


	//   ....[160]....
        /*03cc*/ 	.word	0xffffffff


	//   ....[161]....
        /*03d0*/ 	.word	0xffffffff


	//   ....[162]....
        /*03d4*/ 	.word	0xffffffff


	//   ....[163]....
        /*03d8*/ 	.word	0xffffffff


	//   ....[164]....
        /*03dc*/ 	.word	0xffffffff


	//   ....[165]....
        /*03e0*/ 	.word	0xffffffff


	//   ....[166]....
        /*03e4*/ 	.word	0xffffffff


	//   ....[167]....
        /*03e8*/ 	.word	0xffffffff


	//   ....[168]....
        /*03ec*/ 	.word	0xffffffff


	//   ....[169]....
        /*03f0*/ 	.word	0xffffffff


	//   ....[170]....
        /*03f4*/ 	.word	0xffffffff


	//   ....[171]....
        /*03f8*/ 	.word	0xffffffff


	//   ....[172]....
        /*03fc*/ 	.word	0xffffffff


	//   ....[173]....
        /*0400*/ 	.word	0xffffffff


	//   ....[174]....
        /*0404*/ 	.word	0xffffffff


	//   ....[175]....
        /*0408*/ 	.word	0xffffffff


	//   ....[176]....
        /*040c*/ 	.word	0xffffffff


	//   ....[177]....
        /*0410*/ 	.word	0xffffffff


	//   ....[178]....
        /*0414*/ 	.word	0xffffffff


	//   ....[179]....
        /*0418*/ 	.word	0xffffffff


	//   ....[180]....
        /*041c*/ 	.word	0xffffffff


	//   ....[181]....
        /*0420*/ 	.word	0xffffffff


	//   ....[182]....
        /*0424*/ 	.word	0xffffffff


	//   ....[183]....
        /*0428*/ 	.word	0xffffffff


	//   ....[184]....
        /*042c*/ 	.word	0xffffffff


	//   ....[185]....
        /*0430*/ 	.word	0xffffffff


	//   ....[186]....
        /*0434*/ 	.word	0xffffffff


	//   ....[187]....
        /*0438*/ 	.word	0xffffffff


	//   ....[188]....
        /*043c*/ 	.word	0xffffffff


	//   ....[189]....
        /*0440*/ 	.word	0xffffffff


	//   ....[190]....
        /*0444*/ 	.word	0xffffffff


	//   ....[191]....
        /*0448*/ 	.word	0xffffffff


	//   ....[192]....
        /*044c*/ 	.word	0xffffffff


	//   ....[193]....
        /*0450*/ 	.word	0xffffffff


	//   ....[194]....
        /*0454*/ 	.word	0xffffffff


	//   ....[195]....
        /*0458*/ 	.word	0xffffffff


	//   ....[196]....
        /*045c*/ 	.word	0xffffffff


	//   ....[197]....
        /*0460*/ 	.word	0xffffffff


	//   ....[198]....
        /*0464*/ 	.word	0xffffffff


	//   ....[199]....
        /*0468*/ 	.word	0xffffffff


	//   ....[200]....
        /*046c*/ 	.word	0xffffffff


	//   ....[201]....
        /*0470*/ 	.word	0xffffffff


	//   ....[202]....
        /*0474*/ 	.word	0xffffffff


	//   ....[203]....
        /*0478*/ 	.word	0xffffffff


	//   ....[204]....
        /*047c*/ 	.word	0xffffffff


	//   ....[205]....
        /*0480*/ 	.word	0xffffffff


	//   ....[206]....
        /*0484*/ 	.word	0xffffffff


	//   ....[207]....
        /*0488*/ 	.word	0xffffffff


	//   ....[208]....
        /*048c*/ 	.word	0xffffffff


	//   ....[209]....
        /*0490*/ 	.word	0xffffffff


	//   ....[210]....
        /*0494*/ 	.word	0xffffffff


	//   ....[211]....
        /*0498*/ 	.word	0xffffffff


	//   ....[212]....
        /*049c*/ 	.word	0xffffffff


	//   ....[213]....
        /*04a0*/ 	.word	0xffffffff


	//   ....[214]....
        /*04a4*/ 	.word	0xffffffff


	//   ....[215]....
        /*04a8*/ 	.word	0xffffffff


	//   ....[216]....
        /*04ac*/ 	.word	0xffffffff


	//   ....[217]....
        /*04b0*/ 	.word	0xffffffff


	//   ....[218]....
        /*04b4*/ 	.word	0xffffffff


	//   ....[219]....
        /*04b8*/ 	.word	0xffffffff


	//   ....[220]....
        /*04bc*/ 	.word	0xffffffff


	//   ....[221]....
        /*04c0*/ 	.word	0xffffffff


	//   ....[222]....
        /*04c4*/ 	.word	0xffffffff


	//   ....[223]....
        /*04c8*/ 	.word	0xffffffff


	//   ....[224]....
        /*04cc*/ 	.word	0xffffffff


	//   ....[225]....
        /*04d0*/ 	.word	0xffffffff


	//   ....[226]....
        /*04d4*/ 	.word	0xffffffff


	//   ....[227]....
        /*04d8*/ 	.word	0xffffffff


	//   ....[228]....
        /*04dc*/ 	.word	0xffffffff


	//   ....[229]....
        /*04e0*/ 	.word	0xffffffff


	//   ....[230]....
        /*04e4*/ 	.word	0xffffffff


	//   ....[231]....
        /*04e8*/ 	.word	0xffffffff


	//   ....[232]....
        /*04ec*/ 	.word	0xffffffff


	//   ....[233]....
        /*04f0*/ 	.word	0x0500000f


	//   ....[234]....
        /*04f4*/ 	.word	0x0500000f


	//   ....[235]....
        /*04f8*/ 	.word	0x0500000f


	//   ....[236]....
        /*04fc*/ 	.word	0x0500000f


	//   ....[237]....
        /*0500*/ 	.word	0x0500000f


	//   ....[238]....
        /*0504*/ 	.word	0x0500000f


	//   ....[239]....
        /*0508*/ 	.word	0x0500000f


	//   ....[240]....
        /*050c*/ 	.word	0x0500000f


	//   ....[241]....
        /*0510*/ 	.word	0x0500000f


	//   ....[242]....
        /*0514*/ 	.word	0x0500000f


	//   ....[243]....
        /*0518*/ 	.word	0x0500000f


	//   ....[244]....
        /*051c*/ 	.word	0x0500000f


	//   ....[245]....
        /*0520*/ 	.word	0x0500000f


	//   ....[246]....
        /*0524*/ 	.word	0x0500000f


	//   ....[247]....
        /*0528*/ 	.word	0x0500000f


	//   ....[248]....
        /*052c*/ 	.word	0x0500000f


	//   ....[249]....
        /*0530*/ 	.word	0x0500000f


	//   ....[250]....
        /*0534*/ 	.word	0x0500000f


	//   ....[251]....
        /*0538*/ 	.word	0x0500000f


	//   ....[252]....
        /*053c*/ 	.word	0x0500000f


	//   ....[253]....
        /*0540*/ 	.word	0x0500000f


	//   ....[254]....
        /*0544*/ 	.word	0x0500000f


	//   ....[255]....
        /*0548*/ 	.word	0x0500000f


	//   ....[0]....
        /*054c*/ 	.word	0x0500000f


	//   ....[1]....
        /*0550*/ 	.word	0x0500000f


	//   ....[2]....
        /*0554*/ 	.word	0x0500000f


	//   ....[3]....
        /*0558*/ 	.word	0x0500000f


	//   ....[4]....
        /*055c*/ 	.word	0x0500000f


	//   ....[5]....
        /*0560*/ 	.word	0x0500000f


	//   ....[6]....
        /*0564*/ 	.word	0x0500000f


	//   ....[7]....
        /*0568*/ 	.word	0x0500000f


	//   ....[8]....
        /*056c*/ 	.word	0x0500000f


	//   ....[9]....
        /*0570*/ 	.word	0x0500000f


	//   ....[10]....
        /*0574*/ 	.word	0x0500000f


	//   ....[11]....
        /*0578*/ 	.word	0x0500000f


	//   ....[12]....
        /*057c*/ 	.word	0x0500000f


	//   ....[13]....
        /*0580*/ 	.word	0x0500000f


	//   ....[14]....
        /*0584*/ 	.word	0x0500000f


	//   ....[15]....
        /*0588*/ 	.word	0x0500000f


	//   ....[16]....
        /*058c*/ 	.word	0x0500000f


	//   ....[17]....
        /*0590*/ 	.word	0x0500000f


	//   ....[18]....
        /*0594*/ 	.word	0x0500000f


	//   ....[19]....
        /*0598*/ 	.word	0x0500000f


	//   ....[20]....
        /*059c*/ 	.word	0x0500000f


	//   ....[21]....
        /*05a0*/ 	.word	0x0500000f


	//   ....[22]....
        /*05a4*/ 	.word	0x0500000f


	//   ....[23]....
        /*05a8*/ 	.word	0x0500000f


	//   ....[24]....
        /*05ac*/ 	.word	0x0500000f


	//   ....[25]....
        /*05b0*/ 	.word	0x0500000f


	//   ....[26]....
        /*05b4*/ 	.word	0x0500000f


	//   ....[27]....
        /*05b8*/ 	.word	0x0500000f


	//   ....[28]....
        /*05bc*/ 	.word	0x0500000f


	//   ....[29]....
        /*05c0*/ 	.word	0x0500000f


	//   ....[30]....
        /*05c4*/ 	.word	0x0500000f


	//   ....[31]....
        /*05c8*/ 	.word	0x0500000f


	//   ....[32]....
        /*05cc*/ 	.word	0x0500000f


	//   ....[33]....
        /*05d0*/ 	.word	0x0500000f


	//   ....[34]....
        /*05d4*/ 	.word	0x0500000f


	//   ....[35]....
        /*05d8*/ 	.word	0x0500000f


	//   ....[36]....
        /*05dc*/ 	.word	0x0500000f


	//   ....[37]....
        /*05e0*/ 	.word	0x0500000f


	//   ....[38]....
        /*05e4*/ 	.word	0x0500000f


	//   ....[39]....
        /*05e8*/ 	.word	0x0500000f


	//   ....[40]....
        /*05ec*/ 	.word	0x0500000f


	//   ....[41]....
        /*05f0*/ 	.word	0x0500000f


	//   ....[42]....
        /*05f4*/ 	.word	0x0500000f


	//   ....[43]....
        /*05f8*/ 	.word	0x0500000f


	//   ....[44]....
        /*05fc*/ 	.word	0x0500000f


	//   ....[45]....
        /*0600*/ 	.word	0x0500000f


	//   ....[46]....
        /*0604*/ 	.word	0x0500000f


	//   ....[47]....
        /*0608*/ 	.word	0x0500000f


	//   ....[48]....
        /*060c*/ 	.word	0x0500000f


	//   ....[49]....
        /*0610*/ 	.word	0x0500000f


	//   ....[50]....
        /*0614*/ 	.word	0x0500000f


	//   ....[51]....
        /*0618*/ 	.word	0x0500000f


	//   ....[52]....
        /*061c*/ 	.word	0x0500000f


	//   ....[53]....
        /*0620*/ 	.word	0x0500000f


	//   ....[54]....
        /*0624*/ 	.word	0x0500000f


	//   ....[55]....
        /*0628*/ 	.word	0x0500000f


	//   ....[56]....
        /*062c*/ 	.word	0x0500000f


	//   ....[57]....
        /*0630*/ 	.word	0x0500000f


	//   ....[58]....
        /*0634*/ 	.word	0x0500000f


	//   ....[59]....
        /*0638*/ 	.word	0x0500000f


	//   ....[60]....
        /*063c*/ 	.word	0x0500000f


	//   ....[61]....
        /*0640*/ 	.word	0x0500000f


	//   ....[62]....
        /*0644*/ 	.word	0x0500000f


	//   ....[63]....
        /*0648*/ 	.word	0x0500000f


	//   ....[64]....
        /*064c*/ 	.word	0x0500000f


	//   ....[65]....
        /*0650*/ 	.word	0x0500000f


	//   ....[66]....
        /*0654*/ 	.word	0x0500000f


	//   ....[67]....
        /*0658*/ 	.word	0x0500000f


	//   ....[68]....
        /*065c*/ 	.word	0x0500000f


	//   ....[69]....
        /*0660*/ 	.word	0x0500000f


	//   ....[70]....
        /*0664*/ 	.word	0x0500000f


	//   ....[71]....
        /*0668*/ 	.word	0x0500000f


	//   ....[72]....
        /*066c*/ 	.word	0x0500000f


	//   ....[73]....
        /*0670*/ 	.word	0x0500000f


	//   ....[74]....
        /*0674*/ 	.word	0x0500000f


	//   ....[75]....
        /*0678*/ 	.word	0x0500000f


	//   ....[76]....
        /*067c*/ 	.word	0x0500000f


	//   ....[77]....
        /*0680*/ 	.word	0x0500000f


	//   ....[78]....
        /*0684*/ 	.word	0x0500000f


	//   ....[79]....
        /*0688*/ 	.word	0x0500000f


	//   ....[80]....
        /*068c*/ 	.word	0x0500000f


	//   ....[81]....
        /*0690*/ 	.word	0x0500000f


	//   ....[82]....
        /*0694*/ 	.word	0x0500000f


	//   ....[83]....
        /*0698*/ 	.word	0x0500000f


	//   ....[84]....
        /*069c*/ 	.word	0x0500000f


	//   ....[85]....
        /*06a0*/ 	.word	0x0500000f


	//   ....[86]....
        /*06a4*/ 	.word	0x0500000f


	//   ....[87]....
        /*06a8*/ 	.word	0x0500000f


	//   ....[88]....
        /*06ac*/ 	.word	0x0500000f


	//   ....[89]....
        /*06b0*/ 	.word	0x0500000f


	//   ....[90]....
        /*06b4*/ 	.word	0x0500000f


	//   ....[91]....
        /*06b8*/ 	.word	0x0500000f


	//   ....[92]....
        /*06bc*/ 	.word	0x0500000f


	//   ....[93]....
        /*06c0*/ 	.word	0x0500000f


	//   ....[94]....
        /*06c4*/ 	.word	0x0500000f


	//   ....[95]....
        /*06c8*/ 	.word	0x0500000f


	//   ....[96]....
        /*06cc*/ 	.word	0x0500000f


	//   ....[97]....
        /*06d0*/ 	.word	0x0500000f


	//   ....[98]....
        /*06d4*/ 	.word	0x0500000f


	//   ....[99]....
        /*06d8*/ 	.word	0x0500000f


	//   ....[100]....
        /*06dc*/ 	.word	0x0500000f


	//   ....[101]....
        /*06e0*/ 	.word	0x0500000f


	//   ....[102]....
        /*06e4*/ 	.word	0x0500000f


	//   ....[103]....
        /*06e8*/ 	.word	0x0500000f


	//   ....[104]....
        /*06ec*/ 	.word	0x0500000f


	//   ....[105]....
        /*06f0*/ 	.word	0x0500000f


	//   ....[106]....
        /*06f4*/ 	.word	0x0500000f


	//   ....[107]....
        /*06f8*/ 	.word	0x0500000f


	//   ....[108]....
        /*06fc*/ 	.word	0x0500000f


	//   ....[109]....
        /*0700*/ 	.word	0x0500000f


	//   ....[110]....
        /*0704*/ 	.word	0x0500000f


	//   ....[111]....
        /*0708*/ 	.word	0x0500000f


	//   ....[112]....
        /*070c*/ 	.word	0x0500000f


	//   ....[113]....
        /*0710*/ 	.word	0x0500000f


	//   ....[114]....
        /*0714*/ 	.word	0x0500000f


	//   ....[115]....
        /*0718*/ 	.word	0x0500000f


	//   ....[116]....
        /*071c*/ 	.word	0x0500000f


	//   ....[117]....
        /*0720*/ 	.word	0x0500000f


	//   ....[118]....
        /*0724*/ 	.word	0x0500000f


	//   ....[119]....
        /*0728*/ 	.word	0x0500000f


	//   ....[120]....
        /*072c*/ 	.word	0x0500000f


	//   ....[121]....
        /*0730*/ 	.word	0x0500000f


	//   ....[122]....
        /*0734*/ 	.word	0x0500000f


	//   ....[123]....
        /*0738*/ 	.word	0x0500000f


	//   ....[124]....
        /*073c*/ 	.word	0x0500000f


	//   ....[125]....
        /*0740*/ 	.word	0x0500000f


	//   ....[126]....
        /*0744*/ 	.word	0x0500000f


	//   ....[127]....
        /*0748*/ 	.word	0x0500000f


	//   ....[128]....
        /*074c*/ 	.word	0x0500000f


	//   ....[129]....
        /*0750*/ 	.word	0x0500000f


	//   ....[130]....
        /*0754*/ 	.word	0x0500000f


	//   ....[131]....
        /*0758*/ 	.word	0x0500000f


	//   ....[132]....
        /*075c*/ 	.word	0x0500000f


	//   ....[133]....
        /*0760*/ 	.word	0x0500000f


	//   ....[134]....
        /*0764*/ 	.word	0x0500000f


	//   ....[135]....
        /*0768*/ 	.word	0x0500000f


	//   ....[136]....
        /*076c*/ 	.word	0x0500000f


	//   ....[137]....
        /*0770*/ 	.word	0x0500000f


	//   ....[138]....
        /*0774*/ 	.word	0x0500000f


	//   ....[139]....
        /*0778*/ 	.word	0x0500000f


	//   ....[140]....
        /*077c*/ 	.word	0x0500000f


	//   ....[141]....
        /*0780*/ 	.word	0x0500000f


	//----- nvinfo : EIATTR_COOP_GROUP_INSTR_OFFSETS
	.align		4
.L_226:
        /*0784*/ 	.byte	0x04, 0x28
        /*0786*/ 	.short	(.L_228 - .L_227)


	//   ....[0]....
.L_227:
        /*0788*/ 	.word	0x00000070


	//   ....[1]....
        /*078c*/ 	.word	0x00000140


	//   ....[2]....
        /*0790*/ 	.word	0x00000190


	//   ....[3]....
        /*0794*/ 	.word	0x000003c0


	//   ....[4]....
        /*0798*/ 	.word	0x00000520


	//   ....[5]....
        /*079c*/ 	.word	0x00000640


	//   ....[6]....
        /*07a0*/ 	.word	0x000007a0


	//   ....[7]....
        /*07a4*/ 	.word	0x00003330


	//   ....[8]....
        /*07a8*/ 	.word	0x00003340


	//   ....[9]....
        /*07ac*/ 	.word	0x000039f0


	//   ....[10]....
        /*07b0*/ 	.word	0x00003a00


	//   ....[11]....
        /*07b4*/ 	.word	0x000040b0


	//   ....[12]....
        /*07b8*/ 	.word	0x000040c0


	//   ....[13]....
        /*07bc*/ 	.word	0x00004760


	//   ....[14]....
        /*07c0*/ 	.word	0x00004770


	//   ....[15]....
        /*07c4*/ 	.word	0x00005740


	//   ....[16]....
        /*07c8*/ 	.word	0x00005750


	//   ....[17]....
        /*07cc*/ 	.word	0x00005ee0


	//   ....[18]....
        /*07d0*/ 	.word	0x00005ef0


	//   ....[19]....
        /*07d4*/ 	.word	0x00006690


	//   ....[20]....
        /*07d8*/ 	.word	0x000066a0


	//   ....[21]....
        /*07dc*/ 	.word	0x00006e40


	//   ....[22]....
        /*07e0*/ 	.word	0x00006e50


	//   ....[23]....
        /*07e4*/ 	.word	0x00007800


	//   ....[24]....
        /*07e8*/ 	.word	0x00007810


	//   ....[25]....
        /*07ec*/ 	.word	0x00007920


	//   ....[26]....
        /*07f0*/ 	.word	0x00007930


	//   ....[27]....
        /*07f4*/ 	.word	0x00007a50


	//   ....[28]....
        /*07f8*/ 	.word	0x00007a60


	//   ....[29]....
        /*07fc*/ 	.word	0x00007b80


	//   ....[30]....
        /*0800*/ 	.word	0x00007b90


	//   ....[31]....
        /*0804*/ 	.word	0x00007f30


	//   ....[32]....
        /*0808*/ 	.word	0x00007f50


	//   ....[33]....
        /*080c*/ 	.word	0x00008030


	//   ....[34]....
        /*0810*/ 	.word	0x00008050


	//   ....[35]....
        /*0814*/ 	.word	0x00008130


	//   ....[36]....
        /*0818*/ 	.word	0x00008150


	//   ....[37]....
        /*081c*/ 	.word	0x00008230


	//   ....[38]....
        /*0820*/ 	.word	0x00008250


	//   ....[39]....
        /*0824*/ 	.word	0x00008b90


	//   ....[40]....
        /*0828*/ 	.word	0x00009270


	//   ....[41]....
        /*082c*/ 	.word	0x00009280


	//   ....[42]....
        /*0830*/ 	.word	0x00009290


	//   ....[43]....
        /*0834*/ 	.word	0x000092a0


	//   ....[44]....
        /*0838*/ 	.word	0x000095e0


	//   ....[45]....
        /*083c*/ 	.word	0x000095f0


	//   ....[46]....
        /*0840*/ 	.word	0x00009600


	//   ....[47]....
        /*0844*/ 	.word	0x00009610


	//   ....[48]....
        /*0848*/ 	.word	0x00009910


	//   ....[49]....
        /*084c*/ 	.word	0x00009920


	//   ....[50]....
        /*0850*/ 	.word	0x00009930


	//   ....[51]....
        /*0854*/ 	.word	0x00009940


	//   ....[52]....
        /*0858*/ 	.word	0x00009c40


	//   ....[53]....
        /*085c*/ 	.word	0x00009c50


	//   ....[54]....
        /*0860*/ 	.word	0x00009c60


	//   ....[55]....
        /*0864*/ 	.word	0x00009c70


	//   ....[56]....
        /*0868*/ 	.word	0x0000b940


	//   ....[57]....
        /*086c*/ 	.word	0x0000b960


	//   ....[58]....
        /*0870*/ 	.word	0x0000b970


	//   ....[59]....
        /*0874*/ 	.word	0x0000b980


	//   ....[60]....
        /*0878*/ 	.word	0x0000ba90


	//   ....[61]....
        /*087c*/ 	.word	0x0000bab0


	//   ....[62]....
        /*0880*/ 	.word	0x0000bb60


	//   ....[63]....
        /*0884*/ 	.word	0x0000bb90


	//   ....[64]....
        /*0888*/ 	.word	0x0000be70


	//   ....[65]....
        /*088c*/ 	.word	0x0000be90


	//   ....[66]....
        /*0890*/ 	.word	0x0000beb0


	//   ....[67]....
        /*0894*/ 	.word	0x0000bec0


	//   ....[68]....
        /*0898*/ 	.word	0x0000bfe0


	//   ....[69]....
        /*089c*/ 	.word	0x0000c020


	//   ....[70]....
        /*08a0*/ 	.word	0x0000c050


	//   ....[71]....
        /*08a4*/ 	.word	0x0000c090


	//   ....[72]....
        /*08a8*/ 	.word	0x0000e750


	//   ....[73]....
        /*08ac*/ 	.word	0x0000f7a0


	//   ....[74]....
        /*08b0*/ 	.word	0x0000fef0


	//   ....[75]....
        /*08b4*/ 	.word	0x0000ff90


	//   ....[76]....
        /*08b8*/ 	.word	0x00010860


	//   ....[77]....
        /*08bc*/ 	.word	0x000108c0


	//   ....[78]....
        /*08c0*/ 	.word	0x000124b0


	//   ....[79]....
        /*08c4*/ 	.word	0x00012d10


	//   ....[80]....
        /*08c8*/ 	.word	0x000138d0


	//   ....[81]....
        /*08cc*/ 	.word	0x000139d0


	//   ....[82]....
        /*08d0*/ 	.word	0x00014220


	//   ....[83]....
        /*08d4*/ 	.word	0x00014290


	//   ....[84]....
        /*08d8*/ 	.word	0x00016c10


	//   ....[85]....
        /*08dc*/ 	.word	0x00016c30


	//   ....[86]....
        /*08e0*/ 	.word	0x00016c50


	//   ....[87]....
        /*08e4*/ 	.word	0x00016c70


	//   ....[88]....
        /*08e8*/ 	.word	0x00018d30


	//   ....[89]....
        /*08ec*/ 	.word	0x00019590


	//   ....[90]....
        /*08f0*/ 	.word	0x0001a150


	//   ....[91]....
        /*08f4*/ 	.word	0x0001a250


	//   ....[92]....
        /*08f8*/ 	.word	0x0001aa80


	//   ....[93]....
        /*08fc*/ 	.word	0x0001aae0


	//   ....[94]....
        /*0900*/ 	.word	0x0001bcf0


	//   ....[95]....
        /*0904*/ 	.word	0x0001bd20


	//   ....[96]....
        /*0908*/ 	.word	0x0001c040


	//   ....[97]....
        /*090c*/ 	.word	0x0001c060


	//   ....[98]....
        /*0910*/ 	.word	0x0001d110


	//   ....[99]....
        /*0914*/ 	.word	0x0001d150


	//   ....[100]....
        /*0918*/ 	.word	0x0001d190


	//   ....[101]....
        /*091c*/ 	.word	0x0001d1c0


	//   ....[102]....
        /*0920*/ 	.word	0x0001d780


	//   ....[103]....
        /*0924*/ 	.word	0x0001d7b0


	//   ....[104]....
        /*0928*/ 	.word	0x0001d870


	//   ....[105]....
        /*092c*/ 	.word	0x0001d890


	//   ....[106]....
        /*0930*/ 	.word	0x0001d950


	//   ....[107]....
        /*0934*/ 	.word	0x0001d970


	//   ....[108]....
        /*0938*/ 	.word	0x0001da40


	//   ....[109]....
        /*093c*/ 	.word	0x0001da60


	//   ....[110]....
        /*0940*/ 	.word	0x0001e230


	//   ....[111]....
        /*0944*/ 	.word	0x0001e240


	//   ....[112]....
        /*0948*/ 	.word	0x0001e350


	//   ....[113]....
        /*094c*/ 	.word	0x0001e360


	//   ....[114]....
        /*0950*/ 	.word	0x0001e470


	//   ....[115]....
        /*0954*/ 	.word	0x0001e480


	//   ....[116]....
        /*0958*/ 	.word	0x0001e590


	//   ....[117]....
        /*095c*/ 	.word	0x0001e5a0


	//   ....[118]....
        /*0960*/ 	.word	0x0001e710


	//   ....[119]....
        /*0964*/ 	.word	0x0001e8c0


	//   ....[120]....
        /*0968*/ 	.word	0x0001e8f0


	//   ....[121]....
        /*096c*/ 	.word	0x0001e920


	//   ....[122]....
        /*0970*/ 	.word	0x0001e950


	//   ....[123]....
        /*0974*/ 	.word	0x0001e980


	//   ....[124]....
        /*0978*/ 	.word	0x0001e9b0


	//   ....[125]....
        /*097c*/ 	.word	0x0001eb20


	//   ....[126]....
        /*0980*/ 	.word	0x0001eb50


	//   ....[127]....
        /*0984*/ 	.word	0x0001eb80


	//   ....[128]....
        /*0988*/ 	.word	0x0001ebb0


	//   ....[129]....
        /*098c*/ 	.word	0x0001ebe0


	//   ....[130]....
        /*0990*/ 	.word	0x0001ec10


	//   ....[131]....
        /*0994*/ 	.word	0x0001eca0


	//   ....[132]....
        /*0998*/ 	.word	0x0001ed00


	//   ....[133]....
        /*099c*/ 	.word	0x0001ed90


	//   ....[134]....
        /*09a0*/ 	.word	0x0001fe10


	//   ....[135]....
        /*09a4*/ 	.word	0x00021e10


	//   ....[136]....
        /*09a8*/ 	.word	0x00021e30


	//   ....[137]....
        /*09ac*/ 	.word	0x00021ed0


	//   ....[138]....
        /*09b0*/ 	.word	0x00021ef0


	//   ....[139]....
        /*09b4*/ 	.word	0x00021f80


	//   ....[140]....
        /*09b8*/ 	.word	0x00021fa0


	//   ....[141]....
        /*09bc*/ 	.word	0x00022030


	//   ....[142]....
        /*09c0*/ 	.word	0x00022050


	//   ....[143]....
        /*09c4*/ 	.word	0x000220e0


	//   ....[144]....
        /*09c8*/ 	.word	0x00022100


	//   ....[145]....
        /*09cc*/ 	.word	0x00022190


	//   ....[146]....
        /*09d0*/ 	.word	0x000221b0


	//   ....[147]....
        /*09d4*/ 	.word	0x00022240


	//   ....[148]....
        /*09d8*/ 	.word	0x00022260


	//   ....[149]....
        /*09dc*/ 	.word	0x00022270


	//   ....[150]....
        /*09e0*/ 	.word	0x000222f0


	//   ....[151]....
        /*09e4*/ 	.word	0x00022a70


	//   ....[152]....
        /*09e8*/ 	.word	0x00022aa0


	//   ....[153]....
        /*09ec*/ 	.word	0x00022ad0


	//   ....[154]....
        /*09f0*/ 	.word	0x00022b40


	//   ....[155]....
        /*09f4*/ 	.word	0x00022b60


	//   ....[156]....
        /*09f8*/ 	.word	0x00022be0


	//   ....[157]....
        /*09fc*/ 	.word	0x00022c00


	//   ....[158]....
        /*0a00*/ 	.word	0x00022c80


	//   ....[159]....
        /*0a04*/ 	.word	0x00022ca0


	//   ....[160]....
        /*0a08*/ 	.word	0x00022d20


	//   ....[161]....
        /*0a0c*/ 	.word	0x00022d40


	//   ....[162]....
        /*0a10*/ 	.word	0x00022dc0


	//   ....[163]....
        /*0a14*/ 	.word	0x00022de0


	//   ....[164]....
        /*0a18*/ 	.word	0x00022e60


	//   ....[165]....
        /*0a1c*/ 	.word	0x00022e70


	//   ....[166]....
        /*0a20*/ 	.word	0x00022e80


	//   ....[167]....
        /*0a24*/ 	.word	0x00023630


	//   ....[168]....
        /*0a28*/ 	.word	0x00023660


	//   ....[169]....
        /*0a2c*/ 	.word	0x000236c0


	//   ....[170]....
        /*0a30*/ 	.word	0x000236d0


	//   ....[171]....
        /*0a34*/ 	.word	0x00023720


	//   ....[172]....
        /*0a38*/ 	.word	0x00023730


	//   ....[173]....
        /*0a3c*/ 	.word	0x00023780


	//   ....[174]....
        /*0a40*/ 	.word	0x00023790


	//   ....[175]....
        /*0a44*/ 	.word	0x000237e0


	//   ....[176]....
        /*0a48*/ 	.word	0x000237f0


	//   ....[177]....
        /*0a4c*/ 	.word	0x00023840


	//   ....[178]....
        /*0a50*/ 	.word	0x00023850


	//   ....[179]....
        /*0a54*/ 	.word	0x000238a0


	//   ....[180]....
        /*0a58*/ 	.word	0x000238b0


	//   ....[181]....
        /*0a5c*/ 	.word	0x000238c0


	//   ....[182]....
        /*0a60*/ 	.word	0x00023910


	//   ....[183]....
        /*0a64*/ 	.word	0x00023b70


	//   ....[184]....
        /*0a68*/ 	.word	0x00023b90


	//   ....[185]....
        /*0a6c*/ 	.word	0x00023c10


	//   ....[186]....
        /*0a70*/ 	.word	0x00023c20


	//   ....[187]....
        /*0a74*/ 	.word	0x00023c90


	//   ....[188]....
        /*0a78*/ 	.word	0x00023ca0


	//   ....[189]....
        /*0a7c*/ 	.word	0x00023d10


	//   ....[190]....
        /*0a80*/ 	.word	0x00023d20


	//   ....[191]....
        /*0a84*/ 	.word	0x00023d90


	//   ....[192]....
        /*0a88*/ 	.word	0x00023da0


	//   ....[193]....
        /*0a8c*/ 	.word	0x00023e10


	//   ....[194]....
        /*0a90*/ 	.word	0x00023e20


	//   ....[195]....
        /*0a94*/ 	.word	0x00023e90


	//   ....[196]....
        /*0a98*/ 	.word	0x00023ea0


	//   ....[197]....
        /*0a9c*/ 	.word	0x00023eb0


	//   ....[198]....
        /*0aa0*/ 	.word	0x00023f20


	//   ....[199]....
        /*0aa4*/ 	.word	0x00024480


	//   ....[200]....
        /*0aa8*/ 	.word	0x000244c0


	//   ....[201]....
        /*0aac*/ 	.word	0x00024500


	//   ....[202]....
        /*0ab0*/ 	.word	0x00024520


	//   ....[203]....
        /*0ab4*/ 	.word	0x00024530


	//   ....[204]....
        /*0ab8*/ 	.word	0x00024550


	//   ....[205]....
        /*0abc*/ 	.word	0x000245c0


	//   ....[206]....
        /*0ac0*/ 	.word	0x000245e0


	//   ....[207]....
        /*0ac4*/ 	.word	0x00024640


	//   ....[208]....
        /*0ac8*/ 	.word	0x00024660


	//   ....[209]....
        /*0acc*/ 	.word	0x000246c0


	//   ....[210]....
        /*0ad0*/ 	.word	0x000246e0


	//   ....[211]....
        /*0ad4*/ 	.word	0x00024740


	//   ....[212]....
        /*0ad8*/ 	.word	0x00024760


	//   ....[213]....
        /*0adc*/ 	.word	0x000247b0


	//   ....[214]....
        /*0ae0*/ 	.word	0x000247d0


	//   ....[215]....
        /*0ae4*/ 	.word	0x00024bd0


	//   ....[216]....
        /*0ae8*/ 	.word	0x00024c00


	//   ....[217]....
        /*0aec*/ 	.word	0x00024c30


	//   ....[218]....
        /*0af0*/ 	.word	0x00024c60


	//   ....[219]....
        /*0af4*/ 	.word	0x00024c90


	//   ....[220]....
        /*0af8*/ 	.word	0x00024cc0


	//   ....[221]....
        /*0afc*/ 	.word	0x00024cf0


	//   ....[222]....
        /*0b00*/ 	.word	0x00024d20


	//   ....[223]....
        /*0b04*/ 	.word	0x00024ea0


	//   ....[224]....
        /*0b08*/ 	.word	0x00024ed0


	//   ....[225]....
        /*0b0c*/ 	.word	0x00024f00


	//   ....[226]....
        /*0b10*/ 	.word	0x00024f30


	//   ....[227]....
        /*0b14*/ 	.word	0x00024f60


	//   ....[228]....
        /*0b18*/ 	.word	0x00024f90


	//   ....[229]....
        /*0b1c*/ 	.word	0x00025050


	//   ....[230]....
        /*0b20*/ 	.word	0x00025070


	//   ....[231]....
        /*0b24*/ 	.word	0x000250e0


	//   ....[232]....
        /*0b28*/ 	.word	0x00025780


	//   ....[233]....
        /*0b2c*/ 	.word	0x00025aa0


	//   ....[234]....
        /*0b30*/ 	.word	0x00025b30


	//   ....[235]....
        /*0b34*/ 	.word	0x00025bd0


	//   ....[236]....
        /*0b38*/ 	.word	0x00025c60


	//   ....[237]....
        /*0b3c*/ 	.word	0x00025d00


	//   ....[238]....
        /*0b40*/ 	.word	0x00025d90


	//   ....[239]....
        /*0b44*/ 	.word	0x00025e30


	//   ....[240]....
        /*0b48*/ 	.word	0x00025ec0


	//   ....[241]....
        /*0b4c*/ 	.word	0x00025fb0


	//   ....[242]....
        /*0b50*/ 	.word	0x00026040


	//   ....[243]....
        /*0b54*/ 	.word	0x000260e0


	//   ....[244]....
        /*0b58*/ 	.word	0x00026170


	//   ....[245]....
        /*0b5c*/ 	.word	0x00026210


	//   ....[246]....
        /*0b60*/ 	.word	0x000262a0


	//   ....[247]....
        /*0b64*/ 	.word	0x00026330


	//   ....[248]....
        /*0b68*/ 	.word	0x000263c0


	//   ....[249]....
        /*0b6c*/ 	.word	0x000264b0


	//   ....[250]....
        /*0b70*/ 	.word	0x00026540


	//   ....[251]....
        /*0b74*/ 	.word	0x000265d0


	//   ....[252]....
        /*0b78*/ 	.word	0x00026660


	//   ....[253]....
        /*0b7c*/ 	.word	0x000266f0


	//   ....[254]....
        /*0b80*/ 	.word	0x00026780


	//   ....[255]....
        /*0b84*/ 	.word	0x00026810


	//   ....[0]....
        /*0b88*/ 	.word	0x000268a0


	//   ....[1]....
        /*0b8c*/ 	.word	0x00026980


	//   ....[2]....
        /*0b90*/ 	.word	0x00026a30


	//   ....[3]....
        /*0b94*/ 	.word	0x00026ac0


	//   ....[4]....
        /*0b98*/ 	.word	0x00026b10


	//   ....[5]....
        /*0b9c*/ 	.word	0x00026b60


	//   ....[6]....
        /*0ba0*/ 	.word	0x00026bf0


	//   ....[7]....
        /*0ba4*/ 	.word	0x00026c80


	//   ....[8]....
        /*0ba8*/ 	.word	0x00026cd0


	//   ....[9]....
        /*0bac*/ 	.word	0x00026d20


	//   ....[10]....
        /*0bb0*/ 	.word	0x00026db0


	//   ....[11]....
        /*0bb4*/ 	.word	0x00026e40


	//   ....[12]....
        /*0bb8*/ 	.word	0x00026e90


	//   ....[13]....
        /*0bbc*/ 	.word	0x00026ee0


	//   ....[14]....
        /*0bc0*/ 	.word	0x00026f70


	//   ....[15]....
        /*0bc4*/ 	.word	0x00027000


	//   ....[16]....
        /*0bc8*/ 	.word	0x00027050


	//   ....[17]....
        /*0bcc*/ 	.word	0x000270a0


	//   ....[18]....
        /*0bd0*/ 	.word	0x00027190


	//   ....[19]....
        /*0bd4*/ 	.word	0x00027240


	//   ....[20]....
        /*0bd8*/ 	.word	0x000272c0


	//   ....[21]....
        /*0bdc*/ 	.word	0x00027360


	//   ....[22]....
        /*0be0*/ 	.word	0x000273f0


	//   ....[23]....
        /*0be4*/ 	.word	0x000274b0


	//   ....[24]....
        /*0be8*/ 	.word	0x00027530


	//   ....[25]....
        /*0bec*/ 	.word	0x00027580


	//   ....[26]....
        /*0bf0*/ 	.word	0x00027720


	//   ....[27]....
        /*0bf4*/ 	.word	0x000277d0


	//   ....[28]....
        /*0bf8*/ 	.word	0x00027840


	//   ....[29]....
        /*0bfc*/ 	.word	0x000278e0


	//   ....[30]....
        /*0c00*/ 	.word	0x00027980


	//   ....[31]....
        /*0c04*/ 	.word	0x00027a60


	//   ....[32]....
        /*0c08*/ 	.word	0x00027ab0


	//   ....[33]....
        /*0c0c*/ 	.word	0x00027b20


	//   ....[34]....
        /*0c10*/ 	.word	0x00027f60


	//   ....[35]....
        /*0c14*/ 	.word	0x00027fb0


	//   ....[36]....
        /*0c18*/ 	.word	0x00028040


	//   ....[37]....
        /*0c1c*/ 	.word	0x000280d0


	//   ....[38]....
        /*0c20*/ 	.word	0x00028160


	//   ....[39]....
        /*0c24*/ 	.word	0x000281f0


	//   ....[40]....
        /*0c28*/ 	.word	0x00028280


	//   ....[41]....
        /*0c2c*/ 	.word	0x00028310


	//   ....[42]....
        /*0c30*/ 	.word	0x000283d0


	//   ....[43]....
        /*0c34*/ 	.word	0x000286b0


	//   ....[44]....
        /*0c38*/ 	.word	0x000287a0


	//   ....[45]....
        /*0c3c*/ 	.word	0x00028840


	//   ....[46]....
        /*0c40*/ 	.word	0x000288a0


	//   ....[47]....
        /*0c44*/ 	.word	0x000289a0


	//   ....[48]....
        /*0c48*/ 	.word	0x00028a10


	//   ....[49]....
        /*0c4c*/ 	.word	0x00028b10


	//   ....[50]....
        /*0c50*/ 	.word	0x00028b80


	//   ....[51]....
        /*0c54*/ 	.word	0x00028c80


	//   ....[52]....
        /*0c58*/ 	.word	0x00028cf0


	//   ....[53]....
        /*0c5c*/ 	.word	0x00028df0


	//   ....[54]....
        /*0c60*/ 	.word	0x00028e60


	//   ....[55]....
        /*0c64*/ 	.word	0x00028f60


	//   ....[56]....
        /*0c68*/ 	.word	0x00028fd0


	//   ....[57]....
        /*0c6c*/ 	.word	0x000290d0


	//   ....[58]....
        /*0c70*/ 	.word	0x00029140


	//   ....[59]....
        /*0c74*/ 	.word	0x000291e0


	//   ....[60]....
        /*0c78*/ 	.word	0x000292f0


	//   ....[61]....
        /*0c7c*/ 	.word	0x00029350


	//   ....[62]....
        /*0c80*/ 	.word	0x000293b0


	//   ....[63]....
        /*0c84*/ 	.word	0x00029490


	//   ....[64]....
        /*0c88*/ 	.word	0x000294f0


	//   ....[65]....
        /*0c8c*/ 	.word	0x000295e0


	//   ....[66]....
        /*0c90*/ 	.word	0x00029640


	//   ....[67]....
        /*0c94*/ 	.word	0x00029730


	//   ....[68]....
        /*0c98*/ 	.word	0x00029790


	//   ....[69]....
        /*0c9c*/ 	.word	0x00029880


	//   ....[70]....
        /*0ca0*/ 	.word	0x000298e0


	//   ....[71]....
        /*0ca4*/ 	.word	0x000299d0


	//   ....[72]....
        /*0ca8*/ 	.word	0x00029a30


	//   ....[73]....
        /*0cac*/ 	.word	0x00029b20


	//   ....[74]....
        /*0cb0*/ 	.word	0x00029b80


	//   ....[75]....
        /*0cb4*/ 	.word	0x00029c60


	//   ....[76]....
        /*0cb8*/ 	.word	0x00029d90


	//   ....[77]....
        /*0cbc*/ 	.word	0x00029e40


	//   ....[78]....
        /*0cc0*/ 	.word	0x00029ea0


	//   ....[79]....
        /*0cc4*/ 	.word	0x00029f60


	//   ....[80]....
        /*0cc8*/ 	.word	0x00029fc0


	//   ....[81]....
        /*0ccc*/ 	.word	0x0002a080


	//   ....[82]....
        /*0cd0*/ 	.word	0x0002a0e0


	//   ....[83]....
        /*0cd4*/ 	.word	0x0002a1a0


	//   ....[84]....
        /*0cd8*/ 	.word	0x0002a200


	//   ....[85]....
        /*0cdc*/ 	.word	0x0002a2c0


	//   ....[86]....
        /*0ce0*/ 	.word	0x0002a320


	//   ....[87]....
        /*0ce4*/ 	.word	0x0002a3e0


	//   ....[88]....
        /*0ce8*/ 	.word	0x0002a440


	//   ....[89]....
        /*0cec*/ 	.word	0x0002a500


	//   ....[90]....
        /*0cf0*/ 	.word	0x0002a560


	//   ....[91]....
        /*0cf4*/ 	.word	0x0002a620


	//   ....[92]....
        /*0cf8*/ 	.word	0x0002a710


	//   ....[93]....
        /*0cfc*/ 	.word	0x0002a7b0


	//   ....[94]....
        /*0d00*/ 	.word	0x0002a810


	//   ....[95]....
        /*0d04*/ 	.word	0x0002a8f0


	//   ....[96]....
        /*0d08*/ 	.word	0x0002a950


	//   ....[97]....
        /*0d0c*/ 	.word	0x0002aa30


	//   ....[98]....
        /*0d10*/ 	.word	0x0002aa90


	//   ....[99]....
        /*0d14*/ 	.word	0x0002ab70


	//   ....[100]....
        /*0d18*/ 	.word	0x0002abd0


	//   ....[101]....
        /*0d1c*/ 	.word	0x0002acb0


	//   ....[102]....
        /*0d20*/ 	.word	0x0002ad10


	//   ....[103]....
        /*0d24*/ 	.word	0x0002adf0


	//   ....[104]....
        /*0d28*/ 	.word	0x0002ae50


	//   ....[105]....
        /*0d2c*/ 	.word	0x0002af30


	//   ....[106]....
        /*0d30*/ 	.word	0x0002af90


	//   ....[107]....
        /*0d34*/ 	.word	0x0002b060


	//   ....[108]....
        /*0d38*/ 	.word	0x0002b190


	//   ....[109]....
        /*0d3c*/ 	.word	0x0002b240


	//   ....[110]....
        /*0d40*/ 	.word	0x0002b2f0


	//   ....[111]....
        /*0d44*/ 	.word	0x0002b3c0


	//   ....[112]....
        /*0d48*/ 	.word	0x0002b420


	//   ....[113]....
        /*0d4c*/ 	.word	0x0002b500


	//   ....[114]....
        /*0d50*/ 	.word	0x0002b560


	//   ....[115]....
        /*0d54*/ 	.word	0x0002b630


	//   ....[116]....
        /*0d58*/ 	.word	0x0002b690


	//   ....[117]....
        /*0d5c*/ 	.word	0x0002b760


	//   ....[118]....
        /*0d60*/ 	.word	0x0002b7c0


	//   ....[119]....
        /*0d64*/ 	.word	0x0002b8a0


	//   ....[120]....
        /*0d68*/ 	.word	0x0002b900


	//   ....[121]....
        /*0d6c*/ 	.word	0x0002b9d0


	//   ....[122]....
        /*0d70*/ 	.word	0x0002ba30


	//   ....[123]....
        /*0d74*/ 	.word	0x0002baf0


	//   ....[124]....
        /*0d78*/ 	.word	0x0002bb80


	//   ....[125]....
        /*0d7c*/ 	.word	0x0002bc20


	//   ....[126]....
        /*0d80*/ 	.word	0x0002bd40


	//   ....[127]....
        /*0d84*/ 	.word	0x0002bdb0


	//   ....[128]....
        /*0d88*/ 	.word	0x0002be20


	//   ....[129]....
        /*0d8c*/ 	.word	0x0002be90


	//   ....[130]....
        /*0d90*/ 	.word	0x0002bf00


	//   ....[131]....
        /*0d94*/ 	.word	0x0002bf80


	//   ....[132]....
        /*0d98*/ 	.word	0x0002c010


	//   ....[133]....
        /*0d9c*/ 	.word	0x0002c0a0


	//   ....[134]....
        /*0da0*/ 	.word	0x0002c110


	//   ....[135]....
        /*0da4*/ 	.word	0x0002c180


	//   ....[136]....
        /*0da8*/ 	.word	0x0002c1f0


	//   ....[137]....
        /*0dac*/ 	.word	0x0002c270


	//   ....[138]....
        /*0db0*/ 	.word	0x0002c2e0


	//   ....[139]....
        /*0db4*/ 	.word	0x0002c380


	//   ....[140]....
        /*0db8*/ 	.word	0x0002c410


	//   ....[141]....
        /*0dbc*/ 	.word	0x0002c530


	//----- nvinfo : EIATTR_REG_RECONFIG
	.align		4
.L_228:
        /*0dc0*/ 	.byte	0x01, 0x54
	.zero		2


	//----- nvinfo : EIATTR_SYSCALL_OFFSETS
	.align		4
        /*0dc4*/ 	.byte	0x04, 0x46
        /*0dc6*/ 	.short	(.L_230 - .L_229)


	//   ....[0]....
.L_229:
        /*0dc8*/ 	.word	0x00001c60


	//   ....[1]....
        /*0dcc*/ 	.word	0x00001db0


	//   ....[2]....
        /*0dd0*/ 	.word	0x00008d30


	//   ....[3]....
        /*0dd4*/ 	.word	0x00009030


	//   ....[4]....
        /*0dd8*/ 	.word	0x000214c0


	//   ....[5]....
        /*0ddc*/ 	.word	0x00021610


	//   ....[6]....
        /*0de0*/ 	.word	0x00021700


	//   ....[7]....
        /*0de4*/ 	.word	0x000226d0


	//----- nvinfo : EIATTR_MBARRIER_INSTR_OFFSETS
	.align		4
.L_230:
        /*0de8*/ 	.byte	0x04, 0x39
        /*0dea*/ 	.short	(.L_232 - .L_231)


	//   ....[0]....
.L_231:
        /*0dec*/ 	.word	0x00000270
        /*0df0*/ 	.word	0x000000ff
        /*0df4*/ 	.word	0x00028800
        /*0df8*/ 	.short	0x0100
        /*0dfa*/ 	.byte	0x08
	.zero		1


	//   ....[1]....
        /*0dfc*/ 	.word	0x00000280
        /*0e00*/ 	.word	0x000000ff
        /*0e04*/ 	.word	0x00028820
        /*0e08*/ 	.short	0x0100
        /*0e0a*/ 	.byte	0x08
	.zero		1


	//   ....[2]....
        /*0e0c*/ 	.word	0x00000370
        /*0e10*/ 	.word	0x000000ff
        /*0e14*/ 	.word	0x00028830
        /*0e18*/ 	.short	0x0100
        /*0e1a*/ 	.byte	0x08
	.zero		1


	//   ....[3]....
        /*0e1c*/ 	.word	0x00000380
        /*0e20*/ 	.word	0x000000ff
        /*0e24*/ 	.word	0x00028840
        /*0e28*/ 	.short	0x0100
        /*0e2a*/ 	.byte	0x08
	.zero		1


	//   ....[4]....
        /*0e2c*/ 	.word	0x00000390
        /*0e30*/ 	.word	0x000000ff
        /*0e34*/ 	.word	0x00028838
        /*0e38*/ 	.short	0x0100
        /*0e3a*/ 	.byte	0x08
	.zero		1


	//   ....[5]....
        /*0e3c*/ 	.word	0x000003a0
        /*0e40*/ 	.word	0x000000ff
        /*0e44*/ 	.word	0x00028848
        /*0e48*/ 	.short	0x0100
        /*0e4a*/ 	.byte	0x08
	.zero		1


	//   ....[6]....
        /*0e4c*/ 	.word	0x000004d0
        /*0e50*/ 	.word	0x000000ff
        /*0e54*/ 	.word	0x00028850
        /*0e58*/ 	.short	0x0100
        /*0e5a*/ 	.byte	0x08
	.zero		1


	//   ....[7]....
        /*0e5c*/ 	.word	0x000004e0
        /*0e60*/ 	.word	0x000000ff
        /*0e64*/ 	.word	0x00028860
        /*0e68*/ 	.short	0x0100
        /*0e6a*/ 	.byte	0x08
	.zero		1


	//   ....[8]....
        /*0e6c*/ 	.word	0x000004f0
        /*0e70*/ 	.word	0x000000ff
        /*0e74*/ 	.word	0x00028858
        /*0e78*/ 	.short	0x0100
        /*0e7a*/ 	.byte	0x08
	.zero		1


	//   ....[9]....
        /*0e7c*/ 	.word	0x00000500
        /*0e80*/ 	.word	0x000000ff
        /*0e84*/ 	.word	0x00028868
        /*0e88*/ 	.short	0x0100
        /*0e8a*/ 	.byte	0x08
	.zero		1


	//   ....[10]....
        /*0e8c*/ 	.word	0x000005f0
        /*0e90*/ 	.word	0x000000ff
        /*0e94*/ 	.word	0x00028870
        /*0e98*/ 	.short	0x0100
        /*0e9a*/ 	.byte	0x06
	.zero		1


	//   ....[11]....
        /*0e9c*/ 	.word	0x00000600
        /*0ea0*/ 	.word	0x000000ff
        /*0ea4*/ 	.word	0x00028880
        /*0ea8*/ 	.short	0x0100
        /*0eaa*/ 	.byte	0x06
	.zero		1


	//   ....[12]....
        /*0eac*/ 	.word	0x00000610
        /*0eb0*/ 	.word	0x000000ff
        /*0eb4*/ 	.word	0x00028878
        /*0eb8*/ 	.short	0x0100
        /*0eba*/ 	.byte	0x06
	.zero		1


	//   ....[13]....
        /*0ebc*/ 	.word	0x00000620
        /*0ec0*/ 	.word	0x000000ff
        /*0ec4*/ 	.word	0x00028888
        /*0ec8*/ 	.short	0x0100
        /*0eca*/ 	.byte	0x06
	.zero		1


	//   ....[14]....
        /*0ecc*/ 	.word	0x00000750
        /*0ed0*/ 	.word	0x000000ff
        /*0ed4*/ 	.word	0x00028890
        /*0ed8*/ 	.short	0x0100
        /*0eda*/ 	.byte	0x08
	.zero		1


	//   ....[15]....
        /*0edc*/ 	.word	0x00000760
        /*0ee0*/ 	.word	0x000000ff
        /*0ee4*/ 	.word	0x000288a0
        /*0ee8*/ 	.short	0x0100
        /*0eea*/ 	.byte	0x08
	.zero		1


	//   ....[16]....
        /*0eec*/ 	.word	0x00000770
        /*0ef0*/ 	.word	0x000000ff
        /*0ef4*/ 	.word	0x00028898
        /*0ef8*/ 	.short	0x0100
        /*0efa*/ 	.byte	0x08
	.zero		1


	//   ....[17]....
        /*0efc*/ 	.word	0x00000780
        /*0f00*/ 	.word	0x000000ff
        /*0f04*/ 	.word	0x000288a8
        /*0f08*/ 	.short	0x0100
        /*0f0a*/ 	.byte	0x08
	.zero		1


	//   ....[18]....
        /*0f0c*/ 	.word	0x000008b0
        /*0f10*/ 	.word	0x000000ff
        /*0f14*/ 	.word	0x000288b0
        /*0f18*/ 	.short	0x0100
        /*0f1a*/ 	.byte	0x08
	.zero		1


	//   ....[19]....
        /*0f1c*/ 	.word	0x000008c0
        /*0f20*/ 	.word	0x000000ff
        /*0f24*/ 	.word	0x000288c0
        /*0f28*/ 	.short	0x0100
        /*0f2a*/ 	.byte	0x08
	.zero		1


	//   ....[20]....
        /*0f2c*/ 	.word	0x000008d0
        /*0f30*/ 	.word	0x000000ff
        /*0f34*/ 	.word	0x000288b8
        /*0f38*/ 	.short	0x0100
        /*0f3a*/ 	.byte	0x08
	.zero		1


	//   ....[21]....
        /*0f3c*/ 	.word	0x000008e0
        /*0f40*/ 	.word	0x000000ff
        /*0f44*/ 	.word	0x000288c8
        /*0f48*/ 	.short	0x0100
        /*0f4a*/ 	.byte	0x08
	.zero		1


	//   ....[22]....
        /*0f4c*/ 	.word	0x000032e0
        /*0f50*/ 	.word	0x0000005b
        /*0f54*/ 	.word	0x00028890
        /*0f58*/ 	.short	0x010a
        /*0f5a*/ 	.byte	0x3f
	.zero		1


	//   ....[23]....
        /*0f5c*/ 	.word	0x000056e0
        /*0f60*/ 	.word	0x0000005b
        /*0f64*/ 	.word	0x00028890
        /*0f68*/ 	.short	0x010a
        /*0f6a*/ 	.byte	0x3f
	.zero		1


	//   ....[24]....
        /*0f6c*/ 	.word	0x00007640
        /*0f70*/ 	.word	0x0000005b
        /*0f74*/ 	.word	0x00028890
        /*0f78*/ 	.short	0x010a
        /*0f7a*/ 	.byte	0x3f
	.zero		1


	//   ....[25]....
        /*0f7c*/ 	.word	0x00007d60
        /*0f80*/ 	.word	0x0000000b
        /*0f84*/ 	.word	0x00000000
        /*0f88*/ 	.short	0x0101
        /*0f8a*/ 	.byte	0x3f
	.zero		1


	//   ....[26]....
        /*0f8c*/ 	.word	0x00007da0
        /*0f90*/ 	.word	0x0000005b
        /*0f94*/ 	.word	0x000288b0
        /*0f98*/ 	.short	0x010a
        /*0f9a*/ 	.byte	0x3f
	.zero		1


	//   ....[27]....
        /*0f9c*/ 	.word	0x000083d0
        /*0fa0*/ 	.word	0x0000005b
        /*0fa4*/ 	.word	0x00000000
        /*0fa8*/ 	.short	0x0101
        /*0faa*/ 	.byte	0x3f
	.zero		1


	//   ....[28]....
        /*0fac*/ 	.word	0x00008dc0
        /*0fb0*/ 	.word	0x00000012
        /*0fb4*/ 	.word	0x00028800
        /*0fb8*/ 	.short	0x010a
        /*0fba*/ 	.byte	0x3f
	.zero		1


	//   ....[29]....
        /*0fbc*/ 	.word	0x00008e10
        /*0fc0*/ 	.word	0x00000012
        /*0fc4*/ 	.word	0x00028800
        /*0fc8*/ 	.short	0x010a
        /*0fca*/ 	.byte	0x3f
	.zero		1


	//   ....[30]....
        /*0fcc*/ 	.word	0x00009fa0
        /*0fd0*/ 	.word	0x00000012
        /*0fd4*/ 	.word	0x00028800
        /*0fd8*/ 	.short	0x010a
        /*0fda*/ 	.byte	0x3f
	.zero		1


	//   ....[31]....
        /*0fdc*/ 	.word	0x0000c3d0
        /*0fe0*/ 	.word	0x00000012
        /*0fe4*/ 	.word	0x00028800
        /*0fe8*/ 	.short	0x010a
        /*0fea*/ 	.byte	0x3f
	.zero		1


	//   ....[32]....
        /*0fec*/ 	.word	0x0000dd50
        /*0ff0*/ 	.word	0x00000008
        /*0ff4*/ 	.word	0x00028830
        /*0ff8*/ 	.short	0x010a
        /*0ffa*/ 	.byte	0x3f
	.zero		1


	//   ....[33]....
        /*0ffc*/ 	.word	0x0000dd90
        /*1000*/ 	.word	0x00000008
        /*1004*/ 	.word	0x00028830
        /*1008*/ 	.short	0x010a
        /*100a*/ 	.byte	0x3f
	.zero		1


	//   ....[34]....
        /*100c*/ 	.word	0x0000e810
        /*1010*/ 	.word	0x00000008
        /*1014*/ 	.word	0x00000000
        /*1018*/ 	.short	0x0101
        /*101a*/ 	.byte	0x3f
	.zero		1


	//   ....[35]....
        /*101c*/ 	.word	0x00011930
        /*1020*/ 	.word	0x00000007
        /*1024*/ 	.word	0x00028830
        /*1028*/ 	.short	0x010a
        /*102a*/ 	.byte	0x3f
	.zero		1


	//   ....[36]....
        /*102c*/ 	.word	0x00011980
        /*1030*/ 	.word	0x00000007
        /*1034*/ 	.word	0x00028830
        /*1038*/ 	.short	0x010a
        /*103a*/ 	.byte	0x3f
	.zero		1


	//   ....[37]....
        /*103c*/ 	.word	0x00011dd0
        /*1040*/ 	.word	0x00000007
        /*1044*/ 	.word	0x00028850
        /*1048*/ 	.short	0x010a
        /*104a*/ 	.byte	0x3f
	.zero		1


	//   ....[38]....
        /*104c*/ 	.word	0x00011e10
        /*1050*/ 	.word	0x00000007
        /*1054*/ 	.word	0x00028850
        /*1058*/ 	.short	0x010a
        /*105a*/ 	.byte	0x3f
	.zero		1


	//   ....[39]....
        /*105c*/ 	.word	0x00012780
        /*1060*/ 	.word	0x00000006
        /*1064*/ 	.word	0x00000000
        /*1068*/ 	.short	0x0101
        /*106a*/ 	.byte	0x3f
	.zero		1


	//   ....[40]....
        /*106c*/ 	.word	0x00014d10
        /*1070*/ 	.word	0x00000009
        /*1074*/ 	.word	0x00000000
        /*1078*/ 	.short	0x0101
        /*107a*/ 	.byte	0x3f
	.zero		1


	//   ....[41]....
        /*107c*/ 	.word	0x000156b0
        /*1080*/ 	.word	0x00000007
        /*1084*/ 	.word	0x00028830
        /*1088*/ 	.short	0x010a
        /*108a*/ 	.byte	0x3f
	.zero		1


	//   ....[42]....
        /*108c*/ 	.word	0x00015700
        /*1090*/ 	.word	0x00000007
        /*1094*/ 	.word	0x00028830
        /*1098*/ 	.short	0x010a
        /*109a*/ 	.byte	0x3f
	.zero		1


	//   ....[43]....
        /*109c*/ 	.word	0x00015b80
        /*10a0*/ 	.word	0x00000007
        /*10a4*/ 	.word	0x00028850
        /*10a8*/ 	.short	0x010a
        /*10aa*/ 	.byte	0x3f
	.zero		1


	//   ....[44]....
        /*10ac*/ 	.word	0x00015bc0
        /*10b0*/ 	.word	0x00000007
        /*10b4*/ 	.word	0x00028850
        /*10b8*/ 	.short	0x010a
        /*10ba*/ 	.byte	0x3f
	.zero		1


	//   ....[45]....
        /*10bc*/ 	.word	0x00017790
        /*10c0*/ 	.word	0x00000003
        /*10c4*/ 	.word	0x00000000
        /*10c8*/ 	.short	0x0101
        /*10ca*/ 	.byte	0x3f
	.zero		1


	//   ....[46]....
        /*10cc*/ 	.word	0x00017a60
        /*10d0*/ 	.word	0x0000000f
        /*10d4*/ 	.word	0x00000000
        /*10d8*/ 	.short	0x0101
        /*10da*/ 	.byte	0x3f
	.zero		1


	//   ....[47]....
        /*10dc*/ 	.word	0x00018180
        /*10e0*/ 	.word	0x00000007
        /*10e4*/ 	.word	0x00028830
        /*10e8*/ 	.short	0x010a
        /*10ea*/ 	.byte	0x3f
	.zero		1


	//   ....[48]....
        /*10ec*/ 	.word	0x000181d0
        /*10f0*/ 	.word	0x00000007
        /*10f4*/ 	.word	0x00028830
        /*10f8*/ 	.short	0x010a
        /*10fa*/ 	.byte	0x3f
	.zero		1


	//   ....[49]....
        /*10fc*/ 	.word	0x00018650
        /*1100*/ 	.word	0x00000007
        /*1104*/ 	.word	0x00028850
        /*1108*/ 	.short	0x010a
        /*110a*/ 	.byte	0x3f
	.zero		1


	//   ....[50]....
        /*110c*/ 	.word	0x00018690
        /*1110*/ 	.word	0x00000007
        /*1114*/ 	.word	0x00028850
        /*1118*/ 	.short	0x010a
        /*111a*/ 	.byte	0x3f
	.zero		1


	//   ....[51]....
        /*111c*/ 	.word	0x00018fc0
        /*1120*/ 	.word	0x00000007
        /*1124*/ 	.word	0x00000000
        /*1128*/ 	.short	0x0101
        /*112a*/ 	.byte	0x3f
	.zero		1


	//   ....[52]....
        /*112c*/ 	.word	0x0001b590
        /*1130*/ 	.word	0x00000009
        /*1134*/ 	.word	0x00000000
        /*1138*/ 	.short	0x0101
        /*113a*/ 	.byte	0x3f
	.zero		1


	//   ....[53]....
        /*113c*/ 	.word	0x0001bbe0
        /*1140*/ 	.word	0x0000000d
        /*1144*/ 	.word	0x00028850
        /*1148*/ 	.short	0x010a
        /*114a*/ 	.byte	0x3f
	.zero		1


	//   ....[54]....
        /*114c*/ 	.word	0x0001bc60
        /*1150*/ 	.word	0x0000000d
        /*1154*/ 	.word	0x00028850
        /*1158*/ 	.short	0x010a
        /*115a*/ 	.byte	0x3f
	.zero		1


	//   ....[55]....
        /*115c*/ 	.word	0x0001c280
        /*1160*/ 	.word	0x00000005
        /*1164*/ 	.word	0x00000000
        /*1168*/ 	.short	0x0101
        /*116a*/ 	.byte	0x3f
	.zero		1


	//   ....[56]....
        /*116c*/ 	.word	0x0001d7a0
        /*1170*/ 	.word	0x00000000
        /*1174*/ 	.word	0x00000000
        /*1178*/ 	.short	0x0101
        /*117a*/ 	.byte	0x3f
	.zero		1


	//   ....[57]....
        /*117c*/ 	.word	0x0001fef0
        /*1180*/ 	.word	0x00000016
        /*1184*/ 	.word	0x00028820
        /*1188*/ 	.short	0x010a
        /*118a*/ 	.byte	0x3f
	.zero		1


	//   ....[58]....
        /*118c*/ 	.word	0x0001ff80
        /*1190*/ 	.word	0x0000000b
        /*1194*/ 	.word	0x000288a0
        /*1198*/ 	.short	0x010a
        /*119a*/ 	.byte	0x3f
	.zero		1


	//   ....[59]....
        /*119c*/ 	.word	0x000202e0
        /*11a0*/ 	.word	0x0000000b
        /*11a4*/ 	.word	0x000288c0
        /*11a8*/ 	.short	0x010a
        /*11aa*/ 	.byte	0x3f
	.zero		1


	//   ....[60]....
        /*11ac*/ 	.word	0x00020710
        /*11b0*/ 	.word	0x0000000c
        /*11b4*/ 	.word	0x000288a0
        /*11b8*/ 	.short	0x010a
        /*11ba*/ 	.byte	0x3f
	.zero		1


	//   ....[61]....
        /*11bc*/ 	.word	0x00020a50
        /*11c0*/ 	.word	0x0000000c
        /*11c4*/ 	.word	0x000288c0
        /*11c8*/ 	.short	0x010a
        /*11ca*/ 	.byte	0x3f
	.zero		1


	//   ....[62]....
        /*11cc*/ 	.word	0x00021c20
        /*11d0*/ 	.word	0x00000007
        /*11d4*/ 	.word	0x00028840
        /*11d8*/ 	.short	0x010a
        /*11da*/ 	.byte	0x3f
	.zero		1


	//   ....[63]....
        /*11dc*/ 	.word	0x000223a0
        /*11e0*/ 	.word	0x00000007
        /*11e4*/ 	.word	0x00028830
        /*11e8*/ 	.short	0x0107
        /*11ea*/ 	.byte	0x3f
	.zero		1


	//   ....[64]....
        /*11ec*/ 	.word	0x00022470
        /*11f0*/ 	.word	0x00000007
        /*11f4*/ 	.word	0x00028830
        /*11f8*/ 	.short	0x0101
        /*11fa*/ 	.byte	0x3f
	.zero		1


	//   ....[65]....
        /*11fc*/ 	.word	0x00022fb0
        /*1200*/ 	.word	0x00000016
        /*1204*/ 	.word	0x00028800
        /*1208*/ 	.short	0x0107
        /*120a*/ 	.byte	0x3f
	.zero		1


	//   ....[66]....
        /*120c*/ 	.word	0x000230c0
        /*1210*/ 	.word	0x00000016
        /*1214*/ 	.word	0x00028800
        /*1218*/ 	.short	0x0101
        /*121a*/ 	.byte	0x3f
	.zero		1


	//   ....[67]....
        /*121c*/ 	.word	0x000230f0
        /*1220*/ 	.word	0x00000016
        /*1224*/ 	.word	0x00028820
        /*1228*/ 	.short	0x010a
        /*122a*/ 	.byte	0x3f
	.zero		1


	//   ....[68]....
        /*122c*/ 	.word	0x00023480
        /*1230*/ 	.word	0x00000006
        /*1234*/ 	.word	0x00028840
        /*1238*/ 	.short	0x010a
        /*123a*/ 	.byte	0x3f
	.zero		1


	//   ....[69]....
        /*123c*/ 	.word	0x000239a0
        /*1240*/ 	.word	0x00000006
        /*1244*/ 	.word	0x00028830
        /*1248*/ 	.short	0x0107
        /*124a*/ 	.byte	0x3f
	.zero		1


	//   ....[70]....
        /*124c*/ 	.word	0x00023a60
        /*1250*/ 	.word	0x00000006
        /*1254*/ 	.word	0x00028830
        /*1258*/ 	.short	0x0101
        /*125a*/ 	.byte	0x3f
	.zero		1


	//   ....[71]....
        /*125c*/ 	.word	0x00023ac0
        /*1260*/ 	.word	0x00000006
        /*1264*/ 	.word	0x00028860
        /*1268*/ 	.short	0x010a
        /*126a*/ 	.byte	0x3f
	.zero		1


	//   ....[72]....
        /*126c*/ 	.word	0x00024010
        /*1270*/ 	.word	0x00000006
        /*1274*/ 	.word	0x00028850
        /*1278*/ 	.short	0x0107
        /*127a*/ 	.byte	0x3f
	.zero		1


	//   ....[73]....
        /*127c*/ 	.word	0x000241c0
        /*1280*/ 	.word	0x00000006
        /*1284*/ 	.word	0x00028850
        /*1288*/ 	.short	0x0101
        /*128a*/ 	.byte	0x3f
	.zero		1


	//   ....[74]....
        /*128c*/ 	.word	0x000243e0
        /*1290*/ 	.word	0x00000000
        /*1294*/ 	.word	0x00028860
        /*1298*/ 	.short	0x010a
        /*129a*/ 	.byte	0x3f
	.zero		1


	//   ....[75]....
        /*129c*/ 	.word	0x00024910
        /*12a0*/ 	.word	0x00000000
        /*12a4*/ 	.word	0x00028850
        /*12a8*/ 	.short	0x0107
        /*12aa*/ 	.byte	0x3f
	.zero		1


	//   ....[76]....
        /*12ac*/ 	.word	0x000249d0
        /*12b0*/ 	.word	0x00000000
        /*12b4*/ 	.word	0x00028850
        /*12b8*/ 	.short	0x0101
        /*12ba*/ 	.byte	0x3f
	.zero		1


	//   ....[77]....
        /*12bc*/ 	.word	0x00025700
        /*12c0*/ 	.word	0x00000007
        /*12c4*/ 	.word	0x00028820
        /*12c8*/ 	.short	0x010a
        /*12ca*/ 	.byte	0x3f
	.zero		1


	//   ....[78]....
        /*12cc*/ 	.word	0x00025870
        /*12d0*/ 	.word	0x00000005
        /*12d4*/ 	.word	0x00028840
        /*12d8*/ 	.short	0x010a
        /*12da*/ 	.byte	0x3f
	.zero		1


	//   ....[79]....
        /*12dc*/ 	.word	0x00025910
        /*12e0*/ 	.word	0x00000003
        /*12e4*/ 	.word	0x00028840
        /*12e8*/ 	.short	0x010a
        /*12ea*/ 	.byte	0x3f
	.zero		1


	//   ....[80]....
        /*12ec*/ 	.word	0x00025950
        /*12f0*/ 	.word	0x00000005
        /*12f4*/ 	.word	0x00028860
        /*12f8*/ 	.short	0x010a
        /*12fa*/ 	.byte	0x3f
	.zero		1


	//   ....[81]....
        /*12fc*/ 	.word	0x00025990
        /*1300*/ 	.word	0x00000003
        /*1304*/ 	.word	0x00028860
        /*1308*/ 	.short	0x010a
        /*130a*/ 	.byte	0x3f
	.zero		1


	//   ....[82]....
        /*130c*/ 	.word	0x000259f0
        /*1310*/ 	.word	0x0000005b
        /*1314*/ 	.word	0x00028890
        /*1318*/ 	.short	0x010a
        /*131a*/ 	.byte	0x3f
	.zero		1


	//   ....[83]....
        /*131c*/ 	.word	0x00025f00
        /*1320*/ 	.word	0x0000005b
        /*1324*/ 	.word	0x00028890
        /*1328*/ 	.short	0x010a
        /*132a*/ 	.byte	0x3f
	.zero		1


	//   ....[84]....
        /*132c*/ 	.word	0x00026400
        /*1330*/ 	.word	0x0000005b
        /*1334*/ 	.word	0x00028890
        /*1338*/ 	.short	0x010a
        /*133a*/ 	.byte	0x3f
	.zero		1


	//   ....[85]....
        /*133c*/ 	.word	0x000268d0
        /*1340*/ 	.word	0x0000005b
        /*1344*/ 	.word	0x000288b0
        /*1348*/ 	.short	0x010a
        /*134a*/ 	.byte	0x3f
	.zero		1


	//   ....[86]....
        /*134c*/ 	.word	0x000270d0
        /*1350*/ 	.word	0x00000012
        /*1354*/ 	.word	0x00028800
        /*1358*/ 	.short	0x010a
        /*135a*/ 	.byte	0x3f
	.zero		1


	//   ....[87]....
        /*135c*/ 	.word	0x00027c40
        /*1360*/ 	.word	0x00000012
        /*1364*/ 	.word	0x00028800
        /*1368*/ 	.short	0x010a
        /*136a*/ 	.byte	0x3f
	.zero		1


	//   ....[88]....
        /*136c*/ 	.word	0x00027c90
        /*1370*/ 	.word	0x00000008
        /*1374*/ 	.word	0x00028830
        /*1378*/ 	.short	0x010a
        /*137a*/ 	.byte	0x3f
	.zero		1


	//   ....[89]....
        /*137c*/ 	.word	0x00027ce0
        /*1380*/ 	.word	0x00000007
        /*1384*/ 	.word	0x00028830
        /*1388*/ 	.short	0x010a
        /*138a*/ 	.byte	0x3f
	.zero		1


	//   ....[90]....
        /*138c*/ 	.word	0x00027d30
        /*1390*/ 	.word	0x00000007
        /*1394*/ 	.word	0x00028850
        /*1398*/ 	.short	0x010a
        /*139a*/ 	.byte	0x3f
	.zero		1


	//   ....[91]....
        /*139c*/ 	.word	0x00027d80
        /*13a0*/ 	.word	0x00000007
        /*13a4*/ 	.word	0x00028830
        /*13a8*/ 	.short	0x010a
        /*13aa*/ 	.byte	0x3f
	.zero		1


	//   ....[92]....
        /*13ac*/ 	.word	0x00027dd0
        /*13b0*/ 	.word	0x00000007
        /*13b4*/ 	.word	0x00028850
        /*13b8*/ 	.short	0x010a
        /*13ba*/ 	.byte	0x3f
	.zero		1


	//   ....[93]....
        /*13bc*/ 	.word	0x00027e20
        /*13c0*/ 	.word	0x00000007
        /*13c4*/ 	.word	0x00028830
        /*13c8*/ 	.short	0x010a
        /*13ca*/ 	.byte	0x3f
	.zero		1


	//   ....[94]....
        /*13cc*/ 	.word	0x00027e70
        /*13d0*/ 	.word	0x00000007
        /*13d4*/ 	.word	0x00028850
        /*13d8*/ 	.short	0x010a
        /*13da*/ 	.byte	0x3f
	.zero		1


	//   ....[95]....
        /*13dc*/ 	.word	0x00027ec0
        /*13e0*/ 	.word	0x0000000d
        /*13e4*/ 	.word	0x00028850
        /*13e8*/ 	.short	0x010a
        /*13ea*/ 	.byte	0x3f
	.zero		1


	//   ....[96]....
        /*13ec*/ 	.word	0x00028490
        /*13f0*/ 	.word	0x00000016
        /*13f4*/ 	.word	0x00028820
        /*13f8*/ 	.short	0x010a
        /*13fa*/ 	.byte	0x3f
	.zero		1


	//   ....[97]....
        /*13fc*/ 	.word	0x000284e0
        /*1400*/ 	.word	0x0000000b
        /*1404*/ 	.word	0x000288a0
        /*1408*/ 	.short	0x010a
        /*140a*/ 	.byte	0x3f
	.zero		1


	//   ....[98]....
        /*140c*/ 	.word	0x00028530
        /*1410*/ 	.word	0x0000000b
        /*1414*/ 	.word	0x000288c0
        /*1418*/ 	.short	0x010a
        /*141a*/ 	.byte	0x3f
	.zero		1


	//   ....[99]....
        /*141c*/ 	.word	0x00028580
        /*1420*/ 	.word	0x0000000c
        /*1424*/ 	.word	0x000288a0
        /*1428*/ 	.short	0x010a
        /*142a*/ 	.byte	0x3f
	.zero		1


	//   ....[100]....
        /*142c*/ 	.word	0x000285d0
        /*1430*/ 	.word	0x0000000c
        /*1434*/ 	.word	0x000288c0
        /*1438*/ 	.short	0x010a
        /*143a*/ 	.byte	0x3f
	.zero		1


	//   ....[101]....
        /*143c*/ 	.word	0x000286f0
        /*1440*/ 	.word	0x00000007
        /*1444*/ 	.word	0x00028840
        /*1448*/ 	.short	0x010a
        /*144a*/ 	.byte	0x3f
	.zero		1


	//   ....[102]....
        /*144c*/ 	.word	0x00029c90
        /*1450*/ 	.word	0x00000016
        /*1454*/ 	.word	0x00028820
        /*1458*/ 	.short	0x010a
        /*145a*/ 	.byte	0x3f
	.zero		1


	//   ....[103]....
        /*145c*/ 	.word	0x00029ce0
        /*1460*/ 	.word	0x00000006
        /*1464*/ 	.word	0x00028840
        /*1468*/ 	.short	0x010a
        /*146a*/ 	.byte	0x3f
	.zero		1


	//   ....[104]....
        /*146c*/ 	.word	0x0002a660
        /*1470*/ 	.word	0x00000006
        /*1474*/ 	.word	0x00028860
        /*1478*/ 	.short	0x010a
        /*147a*/ 	.byte	0x3f
	.zero		1


	//   ....[105]....
        /*147c*/ 	.word	0x0002b0e0
        /*1480*/ 	.word	0x00000000
        /*1484*/ 	.word	0x00028860
        /*1488*/ 	.short	0x010a
        /*148a*/ 	.byte	0x3f
	.zero		1


	//   ....[106]....
        /*148c*/ 	.word	0x0002c450
        /*1490*/ 	.word	0x00000007
        /*1494*/ 	.word	0x00028820
        /*1498*/ 	.short	0x010a
        /*149a*/ 	.byte	0x3f
	.zero		1


	//   ....[107]....
        /*149c*/ 	.word	0x0002c5f0
        /*14a0*/ 	.word	0x00000005
        /*14a4*/ 	.word	0x00028840
        /*14a8*/ 	.short	0x010a
        /*14aa*/ 	.byte	0x3f
	.zero		1


	//   ....[108]....
        /*14ac*/ 	.word	0x0002c640
        /*14b0*/ 	.word	0x00000003
        /*14b4*/ 	.word	0x00028840
        /*14b8*/ 	.short	0x010a
        /*14ba*/ 	.byte	0x3f
	.zero		1


	//   ....[109]....
        /*14bc*/ 	.word	0x0002c690
        /*14c0*/ 	.word	0x00000005
        /*14c4*/ 	.word	0x00028860
        /*14c8*/ 	.short	0x010a
        /*14ca*/ 	.byte	0x3f
	.zero		1


	//----- nvinfo : EIATTR_NUM_MBARRIERS
	.align		4
.L_232:
        /*14cc*/ 	.byte	0x03, 0x38
        /*14ce*/ 	.short	0x0016


	//----- nvinfo : EIATTR_EXIT_INSTR_OFFSETS
	.align		4
        /*14d0*/ 	.byte	0x04, 0x1c
        /*14d2*/ 	.short	(.L_234 - .L_233)


	//   ....[0]....
.L_233:
        /*14d4*/ 	.word	0x000259e0


	//----- nvinfo : EIATTR_MAX_THREADS
	.align		4
.L_234:
        /*14d8*/ 	.byte	0x04, 0x05
        /*14da*/ 	.short	(.L_236 - .L_235)
.L_235:
        /*14dc*/ 	.word	0x00000180
        /*14e0*/ 	.word	0x00000001
        /*14e4*/ 	.word	0x00000001


	//----- nvinfo : EIATTR_CRS_STACK_SIZE
	.align		4
.L_236:
        /*14e8*/ 	.byte	0x04, 0x1e
        /*14ea*/ 	.short	(.L_238 - .L_237)
.L_237:
        /*14ec*/ 	.word	0x00000000


	//----- nvinfo : EIATTR_CBANK_PARAM_SIZE
	.align		4
.L_238:
        /*14f0*/ 	.byte	0x03, 0x19
        /*14f2*/ 	.short	0x0af0


	//----- nvinfo : EIATTR_PARAM_CBANK
	.align		4
        /*14f4*/ 	.byte	0x04, 0x0a
        /*14f6*/ 	.short	(.L_240 - .L_239)
	.align		4
.L_239:
        /*14f8*/ 	.word	index@(.nv.constant0._ZN7cutlass13device_kernelIN5flash11enable_sm90INS1_16FlashAttnFwdSm90INS1_25CollectiveMainloopFwdSm90ILi2EN4cute5tupleIJNS5_1CILi1EEES8_S8_EEENS6_IJNS7_ILi128EEESA_SA_EEELi128ENS_6half_tEfNS_4arch4Sm90ELb0ELb1ELb1ELb1ELb1ELb1ELb0ELb1ELb1ELb1ELb0ELb0EEENS1_21CollectiveEpilogueFwdISB_S9_SC_SE_Li256ELb1ELb1ELb0ELb0EEENS1_36VarlenDynamicPersistentTileSchedulerILi128ELi128ELi256ELi128ELb0ELb1ELb1ELb1ELb0ELb1EEEEEEEEEvNT_6ParamsE)
        /*14fc*/ 	.short	0x0210
        /*14fe*/ 	.short	0x0af0


	//----- nvinfo : EIATTR_SW_WAR
	.align		4
.L_240:
        /*1500*/ 	.byte	0x04, 0x36
        /*1502*/ 	.short	(.L_242 - .L_241)
.L_241:
        /*1504*/ 	.word	0x00000008
.L_242:


//--------------------- .nv.info._ZN7cutlass13device_kernelIN5flash11enable_sm90INS1_16FlashAttnFwdSm90INS1_25CollectiveMainloopFwdSm90ILi2EN4cute5tupleIJNS5_1CILi1EEES8_S8_EEENS6_IJNS7_ILi128EEESA_SA_EEELi128ENS_6half_tEfNS_4arch4Sm90ELb1ELb0ELb1ELb0ELb1ELb0ELb0ELb1ELb1ELb1ELb0ELb0EEENS1_21CollectiveEpilogueFwdISB_S9_SC_SE_Li256ELb0ELb1ELb0ELb0EEENS1_30DynamicPersistentTileSchedulerILi256ELi128ELb0ELb1ELb1EEEEEEEEEvNT_6ParamsE --------------------------
	.section	.nv.info._ZN7cutlass13device_kernelIN5flash11enable_sm90INS1_16FlashAttnFwdSm90INS1_25CollectiveMainloopFwdSm90ILi2EN4cute5tupleIJNS5_1CILi1EEES8_S8_EEENS6_IJNS7_ILi128EEESA_SA_EEELi128ENS_6half_tEfNS_4arch4Sm90ELb1ELb0ELb1ELb0ELb1ELb0ELb0ELb1ELb1ELb1ELb0ELb0EEENS1_21CollectiveEpilogueFwdISB_S9_SC_SE_Li256ELb0ELb1ELb0ELb0EEENS1_30DynamicPersistentTileSchedulerILi256ELi128ELb0ELb1ELb1EEEEEEEEEvNT_6ParamsE,"",@"SHT_CUDA_INFO"
	.sectionflags	@""
	.align	4


	//----- nvinfo : EIATTR_CUDA_API_VERSION
	.align		4
        /*0000*/ 	.byte	0x04, 0x37
        /*0002*/ 	.short	(.L_244 - .L_243)
.L_243:
        /*0004*/ 	.word	0x00000082


	//----- nvinfo : EIATTR_KPARAM_INFO
	.align		4
.L_244:
        /*0008*/ 	.byte	0x04, 0x17
        /*000a*/ 	.short	(.L_246 - .L_245)
.L_245:
        /*000c*/ 	.word	0x00000000
        /*0010*/ 	.short	0x0000
        /*0012*/ 	.short	0x0070
        /*0014*/ 	.byte	0x00, 0xf0, 0x01, 0x2a


	//----- nvinfo : EIATTR_SPARSE_MMA_MASK
	.align		4
.L_246:
        /*0018*/ 	.byte	0x03, 0x50
        /*001a*/ 	.short	0x0000


	//----- nvinfo : EIATTR_MAXREG_COUNT
	.align		4
        /*001c*/ 	.byte	0x03, 0x1b
        /*001e*/ 	.short	0x00a8


	//----- nvinfo : EIATTR_NUM_BARRIERS
	.align		4
        /*0020*/ 	.byte	0x02, 0x4c
        /*0022*/ 	.byte	0x10
	.zero		1


	//----- nvinfo : EIATTR_EXTERNS
	.align		4
        /*0024*/ 	.byte	0x04, 0x0f
        /*0026*/ 	.short	(.L_248 - .L_247)


	//   ....[0]....
	.align		4
.L_247:
        /*0028*/ 	.word	index@(__assertfail)


	//----- nvinfo : EIATTR_MERCURY_ISA_VERSION
	.align		4
.L_248:
        /*002c*/ 	.byte	0x03, 0x5f
        /*002e*/ 	.short	0x0101


	//----- nvinfo : EIATTR_INT_WARP_WIDE_INSTR_OFFSETS
	.align		4
        /*0030*/ 	.byte	0x04, 0x31
        /*0032*/ 	.short	(.L_250 - .L_249)


	//   ....[0]....
.L_249:
        /*0034*/ 	.word	0x000000b0


	//   ....[1]....
        /*0038*/ 	.word	0x000000c0


	//   ....[2]....
        /*003c*/ 	.word	0x00000160


	//   ....[3]....
        /*0040*/ 	.word	0x0000cce0


	//   ....[4]....
        /*0044*/ 	.word	0x0000cd70


	//   ....[5]....
        /*0048*/ 	.word	0x0000f9b0


	//   ....[6]....
        /*004c*/ 	.word	0x0000fa40


	//----- nvinfo : EIATTR_COOP_GROUP_MASK_REGIDS
	.align		4
.L_250:
        /*0050*/ 	.byte	0x04, 0x29
        /*0052*/ 	.short	(.L_252 - .L_251)


	//   ....[0]....
.L_251:
        /*0054*/ 	.word	0xffffffff


	//   ....[1]....
        /*0058*/ 	.word	0xffffffff


	//   ....[2]....
        /*005c*/ 	.word	0xffffffff


	//   ....[3]....
        /*0060*/ 	.word	0xffffffff


	//   ....[4]....
        /*0064*/ 	.word	0xffffffff


	//   ....[5]....
        /*0068*/ 	.word	0xffffffff


	//   ....[6]....
        /*006c*/ 	.word	0xffffffff


	//   ....[7]....
        /*0070*/ 	.word	0xffffffff


	//   ....[8]....
        /*0074*/ 	.word	0xffffffff


	//   ....[9]....
        /*0078*/ 	.word	0xffffffff


	//   ....[10]....
        /*007c*/ 	.word	0xffffffff


	//   ....[11]....
        /*0080*/ 	.word	0xffffffff


	//   ....[12]....
        /*0084*/ 	.word	0xffffffff


	//   ....[13]....
        /*0088*/ 	.word	0xffffffff


	//   ....[14]....
        /*008c*/ 	.word	0xffffffff


	//   ....[15]....
        /*0090*/ 	.word	0xffffffff


	//   ....[16]....
        /*0094*/ 	.word	0xffffffff


	//   ....[17]....
        /*0098*/ 	.word	0xffffffff


	//   ....[18]....
        /*009c*/ 	.word	0xffffffff


	//   ....[19]....
        /*00a0*/ 	.word	0xffffffff


	//   ....[20]....
        /*00a4*/ 	.word	0xffffffff


	//   ....[21]....
        /*00a8*/ 	.word	0xffffffff


	//   ....[22]....
        /*00ac*/ 	.word	0xffffffff


	//   ....[23]....
        /*00b0*/ 	.word	0xffffffff


	//   ....[24]....
        /*00b4*/ 	.word	0xffffffff


	//   ....[25]....
        /*00b8*/ 	.word	0xffffffff


	//   ....[26]....
        /*00bc*/ 	.word	0xffffffff


	//   ....[27]....
        /*00c0*/ 	.word	0xffffffff


	//   ....[28]....
        /*00c4*/ 	.word	0xffffffff


	//   ....[29]....
        /*00c8*/ 	.word	0xffffffff


	//   ....[30]....
        /*00cc*/ 	.word	0xffffffff


	//   ....[31]....
        /*00d0*/ 	.word	0xffffffff


	//   ....[32]....
        /*00d4*/ 	.word	0xffffffff


	//   ....[33]....
        /*00d8*/ 	.word	0xffffffff


	//   ....[34]....
        /*00dc*/ 	.word	0xffffffff


	//   ....[35]....
        /*00e0*/ 	.word	0xffffffff


	//   ....[36]....
        /*00e4*/ 	.word	0xffffffff


	//   ....[37]....
        /*00e8*/ 	.word	0xffffffff


	//   ....[38]....
        /*00ec*/ 	.word	0xffffffff


	//   ....[39]....
        /*00f0*/ 	.word	0xffffffff


	//   ....[40]....
        /*00f4*/ 	.word	0xffffffff


	//   ....[41]....
        /*00f8*/ 	.word	0xffffffff


	//   ....[42]....
        /*00fc*/ 	.word	0xffffffff


	//   ....[43]....
        /*0100*/ 	.word	0xffffffff


	//   ....[44]....
        /*0104*/ 	.word	0xffffffff


	//   ....[45]....
        /*0108*/ 	.word	0xffffffff


	//   ....[46]....
        /*010c*/ 	.word	0xffffffff


	//   ....[47]....
        /*0110*/ 	.word	0xffffffff


	//   ....[48]....
        /*0114*/ 	.word	0xffffffff


	//   ....[49]....
        /*0118*/ 	.word	0xffffffff


	//   ....[50]....
        /*011c*/ 	.word	0xffffffff


	//   ....[51]....
        /*0120*/ 	.word	0xffffffff


	//   ....[52]....
        /*0124*/ 	.word	0xffffffff


	//   ....[53]....
        /*0128*/ 	.word	0xffffffff


	//   ....[54]....
        /*012c*/ 	.word	0xffffffff


	//   ....[55]....
        /*0130*/ 	.word	0xffffffff


	//   ....[56]....
        /*0134*/ 	.word	0xffffffff


	//   ....[57]....
        /*0138*/ 	.word	0xffffffff


	//   ....[58]....
        /*013c*/ 	.word	0xffffffff


	//   ....[59]....
        /*0140*/ 	.word	0xffffffff


	//   ....[60]....
        /*0144*/ 	.word	0xffffffff


	//   ....[61]....
        /*0148*/ 	.word	0xffffffff


	//   ....[62]....
        /*014c*/ 	.word	0xffffffff


	//   ....[63]....
        /*0150*/ 	.word	0xffffffff


	//   ....[64]....
        /*0154*/ 	.word	0xffffffff


	//   ....[65]....
        /*0158*/ 	.word	0xffffffff


	//   ....[66]....
        /*015c*/ 	.word	0xffffffff


	//   ....[67]....
        /*0160*/ 	.word	0xffffffff


	//   ....[68]....
        /*0164*/ 	.word	0xffffffff


	//   ....[69]....
        /*0168*/ 	.word	0xffffffff


	//   ....[70]....
        /*016c*/ 	.word	0xffffffff


	//   ....[71]....
        /*0170*/ 	.word	0xffffffff


	//   ....[72]....
        /*0174*/ 	.word	0xffffffff


	//   ....[73]....
        /*0178*/ 	.word	0xffffffff


	//   ....[74]....
        /*017c*/ 	.word	0xffffffff


	//   ....[75]....
        /*0180*/ 	.word	0xffffffff


	//   ....[76]....
        /*0184*/ 	.word	0xffffffff


	//   ....[77]....
        /*0188*/ 	.word	0xffffffff


	//   ....[78]....
        /*018c*/ 	.word	0xffffffff


	//   ....[79]....
        /*0190*/ 	.word	0xffffffff


	//   ....[80]....
        /*0194*/ 	.word	0xffffffff


	//   ....[81]....
        /*0198*/ 	.word	0xffffffff


	//   ....[82]....
        /*019c*/ 	.word	0xffffffff


	//   ....[83]....
        /*01a0*/ 	.word	0xffffffff


	//   ....[84]....
        /*01a4*/ 	.word	0xffffffff


	//   ....[85]....
        /*01a8*/ 	.word	0xffffffff


	//   ....[86]....
        /*01ac*/ 	.word	0xffffffff


	//   ....[87]....
        /*01b0*/ 	.word	0xffffffff


	//   ....[88]....
        /*01b4*/ 	.word	0xffffffff


	//   ....[89]....
        /*01b8*/ 	.word	0xffffffff


	//   ....[90]....
        /*01bc*/ 	.word	0xffffffff


	//   ....[91]....
        /*01c0*/ 	.word	0xffffffff


	//   ....[92]....
        /*01c4*/ 	.word	0xffffffff


	//   ....[93]....
        /*01c8*/ 	.word	0xffffffff


	//   ....[94]....
        /*01cc*/ 	.word	0xffffffff


	//   ....[95]....
        /*01d0*/ 	.word	0xffffffff


	//   ....[96]....
        /*01d4*/ 	.word	0xffffffff


	//   ....[97]....
        /*01d8*/ 	.word	0xffffffff


	//   ....[98]....
        /*01dc*/ 	.word	0xffffffff


	//   ....[99]....
        /*01e0*/ 	.word	0xffffffff


	//   ....[100]....
        /*01e4*/ 	.word	0xffffffff


	//   ....[101]....
        /*01e8*/ 	.word	0xffffffff


	//   ....[102]....
        /*01ec*/ 	.word	0xffffffff


	//   ....[103]....
        /*01f0*/ 	.word	0xffffffff


	//   ....[104]....
        /*01f4*/ 	.word	0xffffffff


	//   ....[105]....
        /*01f8*/ 	.word	0xffffffff


	//   ....[106]....
        /*01fc*/ 	.word	0xffffffff


	//   ....[107]....
        /*0200*/ 	.word	0xffffffff


	//   ....[108]....
        /*0204*/ 	.word	0xffffffff


	//   ....[109]....
        /*0208*/ 	.word	0xffffffff


	//   ....[110]....
        /*020c*/ 	.word	0xffffffff


	//   ....[111]....
        /*0210*/ 	.word	0xffffffff


	//   ....[112]....
        /*0214*/ 	.word	0xffffffff


	//   ....[113]....
        /*0218*/ 	.word	0xffffffff


	//   ....[114]....
        /*021c*/ 	.word	0xffffffff


	//   ....[115]....
        /*0220*/ 	.word	0xffffffff


	//   ....[116]....
        /*0224*/ 	.word	0xffffffff


	//   ....[117]....
        /*0228*/ 	.word	0xffffffff


	//   ....[118]....
        /*022c*/ 	.word	0xffffffff


	//   ....[119]....
        /*0230*/ 	.word	0xffffffff


	//   ....[120]....
        /*0234*/ 	.word	0xffffffff


	//   ....[121]....
        /*0238*/ 	.word	0xffffffff


	//   ....[122]....
        /*023c*/ 	.word	0xffffffff


	//   ....[123]....
        /*0240*/ 	.word	0xffffffff


	//   ....[124]....
        /*0244*/ 	.word	0xffffffff


	//   ....[125]....
        /*0248*/ 	.word	0xffffffff


	//   ....[126]....
        /*024c*/ 	.word	0xffffffff


	//   ....[127]....
        /*0250*/ 	.word	0xffffffff


	//   ....[128]....
        /*0254*/ 	.word	0xffffffff


	//   ....[129]....
        /*0258*/ 	.word	0xffffffff


	//   ....[130]....
        /*025c*/ 	.word	0x0500000f


	//   ....[131]....
        /*0260*/ 	.word	0x0500000f


	//   ....[132]....
        /*0264*/ 	.word	0x0500000f


	//   ....[133]....
        /*0268*/ 	.word	0x0500000f


	//   ....[134]....
        /*026c*/ 	.word	0x0500000f


	//   ....[135]....
        /*0270*/ 	.word	0x0500000f


	//   ....[136]....
        /*0274*/ 	.word	0x0500000f


	//   ....[137]....
        /*0278*/ 	.word	0x0500000f


	//   ....[138]....
        /*027c*/ 	.word	0x0500000f


	//   ....[139]....
        /*0280*/ 	.word	0x0500000f


	//   ....[140]....
        /*0284*/ 	.word	0x0500000f


	//   ....[141]....
        /*0288*/ 	.word	0x0500000f


	//   ....[142]....
        /*028c*/ 	.word	0x0500000f


	//   ....[143]....
        /*0290*/ 	.word	0x0500000f


	//   ....[144]....
        /*0294*/ 	.word	0x0500000f


	//   ....[145]....
        /*0298*/ 	.word	0x0500000f


	//   ....[146]....
        /*029c*/ 	.word	0x0500000f


	//   ....[147]....
        /*02a0*/ 	.word	0x0500000f


	//   ....[148]....
        /*02a4*/ 	.word	0x0500000f


	//   ....[149]....
        /*02a8*/ 	.word	0x0500000f


	//   ....[150]....
        /*02ac*/ 	.word	0x0500000f


	//   ....[151]....
        /*02b0*/ 	.word	0x0500000f


	//   ....[152]....
        /*02b4*/ 	.word	0x0500000f


	//   ....[153]....
        /*02b8*/ 	.word	0x0500000f


	//   ....[154]....
        /*02bc*/ 	.word	0x0500000f


	//   ....[155]....
        /*02c0*/ 	.word	0x0500000f


	//   ....[156]....
        /*02c4*/ 	.word	0x0500000f


	//   ....[157]....
        /*02c8*/ 	.word	0x0500000f


	//   ....[158]....
        /*02cc*/ 	.word	0x0500000f


	//   ....[159]....
        /*02d0*/ 	.word	0x0500000f


	//   ....[160]....
        /*02d4*/ 	.word	0x0500000f


	//   ....[161]....
        /*02d8*/ 	.word	0x0500000f


	//   ....[162]....
        /*02dc*/ 	.word	0x0500000f


	//   ....[163]....
        /*02e0*/ 	.word	0x0500000f


	//   ....[164]....
        /*02e4*/ 	.word	0x0500000f


	//   ....[165]....
        /*02e8*/ 	.word	0x0500000f


	//   ....[166]....
        /*02ec*/ 	.word	0x0500000f


	//   ....[167]....
        /*02f0*/ 	.word	0x0500000f


	//   ....[168]....
        /*02f4*/ 	.word	0x0500000f


	//   ....[169]....
        /*02f8*/ 	.word	0x0500000f


	//   ....[170]....
        /*02fc*/ 	.word	0x0500000f


	//   ....[171]....
        /*0300*/ 	.word	0x0500000f


	//   ....[172]....
        /*0304*/ 	.word	0x0500000f


	//   ....[173]....
        /*0308*/ 	.word	0x0500000f


	//   ....[174]....
        /*030c*/ 	.word	0x0500000f


	//   ....[175]....
        /*0310*/ 	.word	0x0500000f


	//   ....[176]....
        /*0314*/ 	.word	0x0500000f


	//   ....[177]....
        /*0318*/ 	.word	0x0500000f


	//   ....[178]....
        /*031c*/ 	.word	0x0500000f


	//   ....[179]....
        /*0320*/ 	.word	0x0500000f


	//   ....[180]....
        /*0324*/ 	.word	0x0500000f


	//   ....[181]....
        /*0328*/ 	.word	0x0500000f


	//   ....[182]....
        /*032c*/ 	.word	0x0500000f


	//   ....[183]....
        /*0330*/ 	.word	0x0500000f


	//   ....[184]....
        /*0334*/ 	.word	0x0500000f


	//   ....[185]....
        /*0338*/ 	.word	0x0500000f


	//   ....[186]....
        /*033c*/ 	.word	0x0500000f


	//   ....[187]....
        /*0340*/ 	.word	0x0500000f


	//   ....[188]....
        /*0344*/ 	.word	0x0500000f


	//   ....[189]....
        /*0348*/ 	.word	0x0500000f


	//   ....[190]....
        /*034c*/ 	.word	0x0500000f


	//   ....[191]....
        /*0350*/ 	.word	0x0500000f


	//   ....[192]....
        /*0354*/ 	.word	0x0500000f


	//   ....[193]....
        /*0358*/ 	.word	0x0500000f


	//   ....[194]....
        /*035c*/ 	.word	0x0500000f


	//   ....[195]....
        /*0360*/ 	.word	0x0500000f


	//   ....[196]....
        /*0364*/ 	.word	0x0500000f


	//   ....[197]....
        /*0368*/ 	.word	0x0500000f


	//   ....[198]....
        /*036c*/ 	.word	0x0500000f


	//   ....[199]....
        /*0370*/ 	.word	0x0500000f


	//   ....[200]....
        /*0374*/ 	.word	0x0500000f


	//   ....[201]....
        /*0378*/ 	.word	0x0500000f


	//   ....[202]....
        /*037c*/ 	.word	0x0500000f


	//   ....[203]....
        /*0380*/ 	.word	0x0500000f


	//   ....[204]....
        /*0384*/ 	.word	0x0500000f


	//   ....[205]....
        /*0388*/ 	.word	0x0500000f


	//   ....[206]....
        /*038c*/ 	.word	0x0500000f


	//   ....[207]....
        /*0390*/ 	.word	0x0500000f


	//   ....[208]....
        /*0394*/ 	.word	0x0500000f


	//   ....[209]....
        /*0398*/ 	.word	0x0500000f


	//   ....[210]....
        /*039c*/ 	.word	0x0500000f


	//   ....[211]....
        /*03a0*/ 	.word	0x0500000f


	//   ....[212]....
        /*03a4*/ 	.word	0x0500000f


	//----- nvinfo : EIATTR_COOP_GROUP_INSTR_OFFSETS
	.align		4
.L_252:
        /*03a8*/ 	.byte	0x04, 0x28
        /*03aa*/ 	.short	(.L_254 - .L_253)


	//   ....[0]....
.L_253:
        /*03ac*/ 	.word	0x00000070


	//   ....[1]....
        /*03b0*/ 	.word	0x00000080


	//   ....[2]....
        /*03b4*/ 	.word	0x000002c0


	//   ....[3]....
        /*03b8*/ 	.word	0x00000420


	//   ....[4]....
        /*03bc*/ 	.word	0x00000540


	//   ....[5]....
        /*03c0*/ 	.word	0x000006a0


	//   ....[6]....
        /*03c4*/ 	.word	0x000013a0


	//   ....[7]....
        /*03c8*/ 	.word	0x00001ca0


	//   ....[8]....
        /*03cc*/ 	.word	0x00002170


	//   ....[9]....
        /*03d0*/ 	.word	0x00002a70


	//   ....[10]....
        /*03d4*/ 	.word	0x00002af0


	//   ....[11]....
        /*03d8*/ 	.word	0x00003630


	//   ....[12]....
        /*03dc*/ 	.word	0x000036a0


	//   ....[13]....
        /*03e0*/ 	.word	0x00004c90


	//   ....[14]....
        /*03e4*/ 	.word	0x00005020


	//   ....[15]....
        /*03e8*/ 	.word	0x00005890


	//   ....[16]....
        /*03ec*/ 	.word	0x00005990


	//   ....[17]....
        /*03f0*/ 	.word	0x00006300


	//   ....[18]....
        /*03f4*/ 	.word	0x00006350


	//   ....[19]....
        /*03f8*/ 	.word	0x00008900


	//   ....[20]....
        /*03fc*/ 	.word	0x00008930


	//   ....[21]....
        /*0400*/ 	.word	0x00008950


	//   ....[22]....
        /*0404*/ 	.word	0x00008970


	//   ....[23]....
        /*0408*/ 	.word	0x00009df0


	//   ....[24]....
        /*040c*/ 	.word	0x00009e30


	//   ....[25]....
        /*0410*/ 	.word	0x00009ef0


	//   ....[26]....
        /*0414*/ 	.word	0x00009f00


	//   ....[27]....
        /*0418*/ 	.word	0x0000b030


	//   ....[28]....
        /*041c*/ 	.word	0x0000b060


	//   ....[29]....
        /*0420*/ 	.word	0x0000b090


	//   ....[30]....
        /*0424*/ 	.word	0x0000b0c0


	//   ....[31]....
        /*0428*/ 	.word	0x0000b640


	//   ....[32]....
        /*042c*/ 	.word	0x0000b680


	//   ....[33]....
        /*0430*/ 	.word	0x0000b740


	//   ....[34]....
        /*0434*/ 	.word	0x0000b760


	//   ....[35]....
        /*0438*/ 	.word	0x0000b820


	//   ....[36]....
        /*043c*/ 	.word	0x0000b840


	//   ....[37]....
        /*0440*/ 	.word	0x0000b910


	//   ....[38]....
        /*0444*/ 	.word	0x0000b930


	//   ....[39]....
        /*0448*/ 	.word	0x0000bfd0


	//   ....[40]....
        /*044c*/ 	.word	0x0000bff0


	//   ....[41]....
        /*0450*/ 	.word	0x0000c0b0


	//   ....[42]....
        /*0454*/ 	.word	0x0000c0d0


	//   ....[43]....
        /*0458*/ 	.word	0x0000c190


	//   ....[44]....
        /*045c*/ 	.word	0x0000c1b0


	//   ....[45]....
        /*0460*/ 	.word	0x0000c280


	//   ....[46]....
        /*0464*/ 	.word	0x0000c2a0


	//   ....[47]....
        /*0468*/ 	.word	0x0000c420


	//   ....[48]....
        /*046c*/ 	.word	0x0000d7f0


	//   ....[49]....
        /*0470*/ 	.word	0x0000d810


	//   ....[50]....
        /*0474*/ 	.word	0x0000d820


	//   ....[51]....
        /*0478*/ 	.word	0x0000d860


	//   ....[52]....
        /*047c*/ 	.word	0x0000d8e0


	//   ....[53]....
        /*0480*/ 	.word	0x0000d900


	//   ....[54]....
        /*0484*/ 	.word	0x0000d980


	//   ....[55]....
        /*0488*/ 	.word	0x0000d9a0


	//   ....[56]....
        /*048c*/ 	.word	0x0000da20


	//   ....[57]....
        /*0490*/ 	.word	0x0000da40


	//   ....[58]....
        /*0494*/ 	.word	0x0000dac0


	//   ....[59]....
        /*0498*/ 	.word	0x0000dae0


	//   ....[60]....
        /*049c*/ 	.word	0x0000db60


	//   ....[61]....
        /*04a0*/ 	.word	0x0000db80


	//   ....[62]....
        /*04a4*/ 	.word	0x0000dc00


	//   ....[63]....
        /*04a8*/ 	.word	0x0000dc20


	//   ....[64]....
        /*04ac*/ 	.word	0x0000e260


	//   ....[65]....
        /*04b0*/ 	.word	0x0000e280


	//   ....[66]....
        /*04b4*/ 	.word	0x0000e2a0


	//   ....[67]....
        /*04b8*/ 	.word	0x0000e300


	//   ....[68]....
        /*04bc*/ 	.word	0x0000e370


	//   ....[69]....
        /*04c0*/ 	.word	0x0000e390


	//   ....[70]....
        /*04c4*/ 	.word	0x0000e410


	//   ....[71]....
        /*04c8*/ 	.word	0x0000e440


	//   ....[72]....
        /*04cc*/ 	.word	0x0000e4b0


	//   ....[73]....
        /*04d0*/ 	.word	0x0000e4d0


	//   ....[74]....
        /*04d4*/ 	.word	0x0000e550


	//   ....[75]....
        /*04d8*/ 	.word	0x0000e570


	//   ....[76]....
        /*04dc*/ 	.word	0x0000e5f0


	//   ....[77]....
        /*04e0*/ 	.word	0x0000e610


	//   ....[78]....
        /*04e4*/ 	.word	0x0000e690


	//   ....[79]....
        /*04e8*/ 	.word	0x0000e6b0


	//   ....[80]....
        /*04ec*/ 	.word	0x0000ed70


	//   ....[81]....
        /*04f0*/ 	.word	0x0000eda0


	//   ....[82]....
        /*04f4*/ 	.word	0x0000edb0


	//   ....[83]....
        /*04f8*/ 	.word	0x0000ee00


	//   ....[84]....
        /*04fc*/ 	.word	0x0000ee10


	//   ....[85]....
        /*0500*/ 	.word	0x0000ee60


	//   ....[86]....
        /*0504*/ 	.word	0x0000ee70


	//   ....[87]....
        /*0508*/ 	.word	0x0000eec0


	//   ....[88]....
        /*050c*/ 	.word	0x0000eed0


	//   ....[89]....
        /*0510*/ 	.word	0x0000ef20


	//   ....[90]....
        /*0514*/ 	.word	0x0000ef30


	//   ....[91]....
        /*0518*/ 	.word	0x0000ef80


	//   ....[92]....
        /*051c*/ 	.word	0x0000ef90


	//   ....[93]....
        /*0520*/ 	.word	0x0000efe0


	//   ....[94]....
        /*0524*/ 	.word	0x0000eff0


	//   ....[95]....
        /*0528*/ 	.word	0x0000f000


	//   ....[96]....
        /*052c*/ 	.word	0x0000f2a0


	//   ....[97]....
        /*0530*/ 	.word	0x0000f2c0


	//   ....[98]....
        /*0534*/ 	.word	0x0000f2e0


	//   ....[99]....
        /*0538*/ 	.word	0x0000f340


	//   ....[100]....
        /*053c*/ 	.word	0x0000f360


	//   ....[101]....
        /*0540*/ 	.word	0x0000f3c0


	//   ....[102]....
        /*0544*/ 	.word	0x0000f3e0


	//   ....[103]....
        /*0548*/ 	.word	0x0000f440


	//   ....[104]....
        /*054c*/ 	.word	0x0000f460


	//   ....[105]....
        /*0550*/ 	.word	0x0000f4c0


	//   ....[106]....
        /*0554*/ 	.word	0x0000f4e0


	//   ....[107]....
        /*0558*/ 	.word	0x0000f540


	//   ....[108]....
        /*055c*/ 	.word	0x0000f560


	//   ....[109]....
        /*0560*/ 	.word	0x0000f5c0


	//   ....[110]....
        /*0564*/ 	.word	0x0000f5e0


	//   ....[111]....
        /*0568*/ 	.word	0x0000f5f0


	//   ....[112]....
        /*056c*/ 	.word	0x0000fb90


	//   ....[113]....
        /*0570*/ 	.word	0x0000fbb0


	//   ....[114]....
        /*0574*/ 	.word	0x0000fbd0


	//   ....[115]....
        /*0578*/ 	.word	0x0000fc10


	//   ....[116]....
        /*057c*/ 	.word	0x0000fc60


	//   ....[117]....
        /*0580*/ 	.word	0x0000fc90


	//   ....[118]....
        /*0584*/ 	.word	0x0000fce0


	//   ....[119]....
        /*0588*/ 	.word	0x0000fd10


	//   ....[120]....
        /*058c*/ 	.word	0x0000fd60


	//   ....[121]....
        /*0590*/ 	.word	0x0000fd90


	//   ....[122]....
        /*0594*/ 	.word	0x0000fde0


	//   ....[123]....
        /*0598*/ 	.word	0x0000fe10


	//   ....[124]....
        /*059c*/ 	.word	0x0000fe60


	//   ....[125]....
        /*05a0*/ 	.word	0x0000fe90


	//   ....[126]....
        /*05a4*/ 	.word	0x0000fee0


	//   ....[127]....
        /*05a8*/ 	.word	0x0000ff10


	//   ....[128]....
        /*05ac*/ 	.word	0x000101f0


	//   ....[129]....
        /*05b0*/ 	.word	0x000103c0


	//   ....[130]....
        /*05b4*/ 	.word	0x00010950


	//   ....[131]....
        /*05b8*/ 	.word	0x00010a30


	//   ....[132]....
        /*05bc*/ 	.word	0x00010ad0


	//   ....[133]....
        /*05c0*/ 	.word	0x00010b50


	//   ....[134]....
        /*05c4*/ 	.word	0x00010c10


	//   ....[135]....
        /*05c8*/ 	.word	0x00010c80


	//   ....[136]....
        /*05cc*/ 	.word	0x00010d50


	//   ....[137]....
        /*05d0*/ 	.word	0x00010de0


	//   ....[138]....
        /*05d4*/ 	.word	0x00010ea0


	//   ....[139]....
        /*05d8*/ 	.word	0x00010f30


	//   ....[140]....
        /*05dc*/ 	.word	0x00010ff0


	//   ....[141]....
        /*05e0*/ 	.word	0x00011070


	//   ....[142]....
        /*05e4*/ 	.word	0x00011140


	//   ....[143]....
        /*05e8*/ 	.word	0x000111c0


	//   ....[144]....
        /*05ec*/ 	.word	0x00011290


	//   ....[145]....
        /*05f0*/ 	.word	0x00011310


	//   ....[146]....
        /*05f4*/ 	.word	0x000113d0


	//   ....[147]....
        /*05f8*/ 	.word	0x00011460


	//   ....[148]....
        /*05fc*/ 	.word	0x000114e0


	//   ....[149]....
        /*0600*/ 	.word	0x00011560


	//   ....[150]....
        /*0604*/ 	.word	0x00011610


	//   ....[151]....
        /*0608*/ 	.word	0x00011690


	//   ....[152]....
        /*060c*/ 	.word	0x00011760


	//   ....[153]....
        /*0610*/ 	.word	0x000117d0


	//   ....[154]....
        /*0614*/ 	.word	0x000118b0


	//   ....[155]....
        /*0618*/ 	.word	0x00011920


	//   ....[156]....
        /*061c*/ 	.word	0x00011a00


	//   ....[157]....
        /*0620*/ 	.word	0x00011a80


	//   ....[158]....
        /*0624*/ 	.word	0x00011b50


	//   ....[159]....
        /*0628*/ 	.word	0x00011bc0


	//   ....[160]....
        /*062c*/ 	.word	0x00011ca0


	//   ....[161]....
        /*0630*/ 	.word	0x00011d20


	//   ....[162]....
        /*0634*/ 	.word	0x00011dd0


	//   ....[163]....
        /*0638*/ 	.word	0x00011f00


	//   ....[164]....
        /*063c*/ 	.word	0x00011fa0


	//   ....[165]....
        /*0640*/ 	.word	0x00012010


	//   ....[166]....
        /*0644*/ 	.word	0x000120d0


	//   ....[167]....
        /*0648*/ 	.word	0x00012130


	//   ....[168]....
        /*064c*/ 	.word	0x000121f0


	//   ....[169]....
        /*0650*/ 	.word	0x00012250


	//   ....[170]....
        /*0654*/ 	.word	0x00012310


	//   ....[171]....
        /*0658*/ 	.word	0x00012370


	//   ....[172]....
        /*065c*/ 	.word	0x00012430


	//   ....[173]....
        /*0660*/ 	.word	0x00012490


	//   ....[174]....
        /*0664*/ 	.word	0x00012550


	//   ....[175]....
        /*0668*/ 	.word	0x000125b0


	//   ....[176]....
        /*066c*/ 	.word	0x00012670


	//   ....[177]....
        /*0670*/ 	.word	0x000126d0


	//   ....[178]....
        /*0674*/ 	.word	0x00012790


	//   ....[179]....
        /*0678*/ 	.word	0x00012870


	//   ....[180]....
        /*067c*/ 	.word	0x00012910


	//   ....[181]....
        /*0680*/ 	.word	0x00012970


	//   ....[182]....
        /*0684*/ 	.word	0x00012a40


	//   ....[183]....
        /*0688*/ 	.word	0x00012aa0


	//   ....[184]....
        /*068c*/ 	.word	0x00012b70


	//   ....[185]....
        /*0690*/ 	.word	0x00012bd0


	//   ....[186]....
        /*0694*/ 	.word	0x00012ca0


	//   ....[187]....
        /*0698*/ 	.word	0x00012d00


	//   ....[188]....
        /*069c*/ 	.word	0x00012dd0


	//   ....[189]....
        /*06a0*/ 	.word	0x00012e30


	//   ....[190]....
        /*06a4*/ 	.word	0x00012f00


	//   ....[191]....
        /*06a8*/ 	.word	0x00012f60


	//   ....[192]....
        /*06ac*/ 	.word	0x00013030


	//   ....[193]....
        /*06b0*/ 	.word	0x00013090


	//   ....[194]....
        /*06b4*/ 	.word	0x00013150


	//   ....[195]....
        /*06b8*/ 	.word	0x00013270


	//   ....[196]....
        /*06bc*/ 	.word	0x00013310


	//   ....[197]....
        /*06c0*/ 	.word	0x00013370


	//   ....[198]....
        /*06c4*/ 	.word	0x00013440


	//   ....[199]....
        /*06c8*/ 	.word	0x000134e0


	//   ....[200]....
        /*06cc*/ 	.word	0x000135a0


	//   ....[201]....
        /*06d0*/ 	.word	0x00013640


	//   ....[202]....
        /*06d4*/ 	.word	0x00013700


	//   ....[203]....
        /*06d8*/ 	.word	0x000137a0


	//   ....[204]....
        /*06dc*/ 	.word	0x00013860


	//   ....[205]....
        /*06e0*/ 	.word	0x00013900


	//   ....[206]....
        /*06e4*/ 	.word	0x000139c0


	//   ....[207]....
        /*06e8*/ 	.word	0x00013a60


	//   ....[208]....
        /*06ec*/ 	.word	0x00013b20


	//   ....[209]....
        /*06f0*/ 	.word	0x00013bc0


	//   ....[210]....
        /*06f4*/ 	.word	0x00013c80


	//   ....[211]....
        /*06f8*/ 	.word	0x00013d50


	//   ....[212]....
        /*06fc*/ 	.word	0x00013e70


	//----- nvinfo : EIATTR_REG_RECONFIG
	.align		4
.L_254:
        /*0700*/ 	.byte	0x01, 0x54
	.zero		2


	//----- nvinfo : EIATTR_SYSCALL_OFFSETS
	.align		4
        /*0704*/ 	.byte	0x04, 0x46
        /*0706*/ 	.short	(.L_256 - .L_255)


	//   ....[0]....
.L_255:
        /*0708*/ 	.word	0x00001580


	//   ....[1]....
        /*070c*/ 	.word	0x0000ced0


	//   ....[2]....
        /*0710*/ 	.word	0x0000d020


	//   ....[3]....
        /*0714*/ 	.word	0x0000d110


	//   ....[4]....
        /*0718*/ 	.word	0x0000df10


	//----- nvinfo : EIATTR_MBARRIER_INSTR_OFFSETS
	.align		4
.L_256:
        /*071c*/ 	.byte	0x04, 0x39
        /*071e*/ 	.short	(.L_258 - .L_257)


	//   ....[0]....
.L_257:
        /*0720*/ 	.word	0x00000170
        /*0724*/ 	.word	0x000000ff
        /*0728*/ 	.word	0x00028800
        /*072c*/ 	.short	0x0100
        /*072e*/ 	.byte	0x08
	.zero		1


	//   ....[1]....
        /*0730*/ 	.word	0x00000180
        /*0734*/ 	.word	0x000000ff
        /*0738*/ 	.word	0x00028820
        /*073c*/ 	.short	0x0100
        /*073e*/ 	.byte	0x08
	.zero		1


	//   ....[2]....
        /*0740*/ 	.word	0x00000270
        /*0744*/ 	.word	0x000000ff
        /*0748*/ 	.word	0x00028830
        /*074c*/ 	.short	0x0100
        /*074e*/ 	.byte	0x08
	.zero		1


	//   ....[3]....
        /*0750*/ 	.word	0x00000280
        /*0754*/ 	.word	0x000000ff
        /*0758*/ 	.word	0x00028840
        /*075c*/ 	.short	0x0100
        /*075e*/ 	.byte	0x08
	.zero		1


	//   ....[4]....
        /*0760*/ 	.word	0x00000290
        /*0764*/ 	.word	0x000000ff
        /*0768*/ 	.word	0x00028838
        /*076c*/ 	.short	0x0100
        /*076e*/ 	.byte	0x08
	.zero		1


	//   ....[5]....
        /*0770*/ 	.word	0x000002a0
        /*0774*/ 	.word	0x000000ff
        /*0778*/ 	.word	0x00028848
        /*077c*/ 	.short	0x0100
        /*077e*/ 	.byte	0x08
	.zero		1


	//   ....[6]....
        /*0780*/ 	.word	0x000003d0
        /*0784*/ 	.word	0x000000ff
        /*0788*/ 	.word	0x00028850
        /*078c*/ 	.short	0x0100
        /*078e*/ 	.byte	0x08
	.zero		1


	//   ....[7]....
        /*0790*/ 	.word	0x000003e0
        /*0794*/ 	.word	0x000000ff
        /*0798*/ 	.word	0x00028860
        /*079c*/ 	.short	0x0100
        /*079e*/ 	.byte	0x08
	.zero		1


	//   ....[8]....
        /*07a0*/ 	.word	0x000003f0
        /*07a4*/ 	.word	0x000000ff
        /*07a8*/ 	.word	0x00028858
        /*07ac*/ 	.short	0x0100
        /*07ae*/ 	.byte	0x08
	.zero		1


	//   ....[9]....
        /*07b0*/ 	.word	0x00000400
        /*07b4*/ 	.word	0x000000ff
        /*07b8*/ 	.word	0x00028868
        /*07bc*/ 	.short	0x0100
        /*07be*/ 	.byte	0x08
	.zero		1


	//   ....[10]....
        /*07c0*/ 	.word	0x000004f0
        /*07c4*/ 	.word	0x000000ff
        /*07c8*/ 	.word	0x00028870
        /*07cc*/ 	.short	0x0100
        /*07ce*/ 	.byte	0x06
	.zero		1


	//   ....[11]....
        /*07d0*/ 	.word	0x00000500
        /*07d4*/ 	.word	0x000000ff
        /*07d8*/ 	.word	0x00028880
        /*07dc*/ 	.short	0x0100
        /*07de*/ 	.byte	0x06
	.zero		1


	//   ....[12]....
        /*07e0*/ 	.word	0x00000510
        /*07e4*/ 	.word	0x000000ff
        /*07e8*/ 	.word	0x00028878
        /*07ec*/ 	.short	0x0100
        /*07ee*/ 	.byte	0x06
	.zero		1


	//   ....[13]....
        /*07f0*/ 	.word	0x00000520
        /*07f4*/ 	.word	0x000000ff
        /*07f8*/ 	.word	0x00028888
        /*07fc*/ 	.short	0x0100
        /*07fe*/ 	.byte	0x06
	.zero		1


	//   ....[14]....
        /*0800*/ 	.word	0x00000650
        /*0804*/ 	.word	0x000000ff
        /*0808*/ 	.word	0x00028890
        /*080c*/ 	.short	0x0100
        /*080e*/ 	.byte	0x08
	.zero		1


	//   ....[15]....
        /*0810*/ 	.word	0x00000660
        /*0814*/ 	.word	0x000000ff
        /*0818*/ 	.word	0x000288a0
        /*081c*/ 	.short	0x0100
        /*081e*/ 	.byte	0x08
	.zero		1


	//   ....[16]....
        /*0820*/ 	.word	0x00000670
        /*0824*/ 	.word	0x000000ff
        /*0828*/ 	.word	0x00028898
        /*082c*/ 	.short	0x0100
        /*082e*/ 	.byte	0x08
	.zero		1


	//   ....[17]....
        /*0830*/ 	.word	0x00000680
        /*0834*/ 	.word	0x000000ff
        /*0838*/ 	.word	0x000288a8
        /*083c*/ 	.short	0x0100
        /*083e*/ 	.byte	0x08
	.zero		1


	//   ....[18]....
        /*0840*/ 	.word	0x000007c0
        /*0844*/ 	.word	0x000000ff
        /*0848*/ 	.word	0x000288b0
        /*084c*/ 	.short	0x0100
        /*084e*/ 	.byte	0x08
	.zero		1


	//   ....[19]....
        /*0850*/ 	.word	0x000007d0
        /*0854*/ 	.word	0x000000ff
        /*0858*/ 	.word	0x000288c0
        /*085c*/ 	.short	0x0100
        /*085e*/ 	.byte	0x08
	.zero		1


	//   ....[20]....
        /*0860*/ 	.word	0x000007e0
        /*0864*/ 	.word	0x000000ff
        /*0868*/ 	.word	0x000288b8
        /*086c*/ 	.short	0x0100
        /*086e*/ 	.byte	0x08
	.zero		1


	//   ....[21]....
        /*0870*/ 	.word	0x000007f0
        /*0874*/ 	.word	0x000000ff
        /*0878*/ 	.word	0x000288c8
        /*087c*/ 	.short	0x0100
        /*087e*/ 	.byte	0x08
	.zero		1


	//   ....[22]....
        /*0880*/ 	.word	0x00001600
        /*0884*/ 	.word	0x000000ff
        /*0888*/ 	.word	0x00028800
        /*088c*/ 	.short	0x010a
        /*088e*/ 	.byte	0x29
	.zero		1


	//   ....[23]....
        /*0890*/ 	.word	0x00001680
        /*0894*/ 	.word	0x00000000
        /*0898*/ 	.word	0x00028830
        /*089c*/ 	.short	0x010a
        /*089e*/ 	.byte	0x3f
	.zero		1


	//   ....[24]....
        /*08a0*/ 	.word	0x000016c0
        /*08a4*/ 	.word	0x00000000
        /*08a8*/ 	.word	0x00028830
        /*08ac*/ 	.short	0x010a
        /*08ae*/ 	.byte	0x3f
	.zero		1


	//   ....[25]....
        /*08b0*/ 	.word	0x00003290
        /*08b4*/ 	.word	0x000000ff
        /*08b8*/ 	.word	0x00000000
        /*08bc*/ 	.short	0x0101
        /*08be*/ 	.byte	0x06
	.zero		1


	//   ....[26]....
        /*08c0*/ 	.word	0x000043c0
        /*08c4*/ 	.word	0x000000ff
        /*08c8*/ 	.word	0x00028830
        /*08cc*/ 	.short	0x010a
        /*08ce*/ 	.byte	0x06
	.zero		1


	//   ....[27]....
        /*08d0*/ 	.word	0x00004400
        /*08d4*/ 	.word	0x000000ff
        /*08d8*/ 	.word	0x00028830
        /*08dc*/ 	.short	0x010a
        /*08de*/ 	.byte	0x06
	.zero		1


	//   ....[28]....
        /*08e0*/ 	.word	0x00004750
        /*08e4*/ 	.word	0x000000ff
        /*08e8*/ 	.word	0x00028850
        /*08ec*/ 	.short	0x010a
        /*08ee*/ 	.byte	0x06
	.zero		1


	//   ....[29]....
        /*08f0*/ 	.word	0x00004790
        /*08f4*/ 	.word	0x000000ff
        /*08f8*/ 	.word	0x00028850
        /*08fc*/ 	.short	0x010a
        /*08fe*/ 	.byte	0x06
	.zero		1


	//   ....[30]....
        /*0900*/ 	.word	0x000052f0
        /*0904*/ 	.word	0x000000ff
        /*0908*/ 	.word	0x00000000
        /*090c*/ 	.short	0x0101
        /*090e*/ 	.byte	0x06
	.zero		1


	//   ....[31]....
        /*0910*/ 	.word	0x00006ee0
        /*0914*/ 	.word	0x000000ff
        /*0918*/ 	.word	0x00000000
        /*091c*/ 	.short	0x0101
        /*091e*/ 	.byte	0x06
	.zero		1


	//   ....[32]....
        /*0920*/ 	.word	0x000075d0
        /*0924*/ 	.word	0x000000ff
        /*0928*/ 	.word	0x00028830
        /*092c*/ 	.short	0x010a
        /*092e*/ 	.byte	0x06
	.zero		1


	//   ....[33]....
        /*0930*/ 	.word	0x00007610
        /*0934*/ 	.word	0x000000ff
        /*0938*/ 	.word	0x00028830
        /*093c*/ 	.short	0x010a
        /*093e*/ 	.byte	0x06
	.zero		1


	//   ....[34]....
        /*0940*/ 	.word	0x00007960
        /*0944*/ 	.word	0x000000ff
        /*0948*/ 	.word	0x00028850
        /*094c*/ 	.short	0x010a
        /*094e*/ 	.byte	0x06
	.zero		1


	//   ....[35]....
        /*0950*/ 	.word	0x000079a0
        /*0954*/ 	.word	0x000000ff
        /*0958*/ 	.word	0x00028850
        /*095c*/ 	.short	0x010a
        /*095e*/ 	.byte	0x06
	.zero		1


	//   ....[36]....
        /*0960*/ 	.word	0x00008260
        /*0964*/ 	.word	0x000000ff
        /*0968*/ 	.word	0x00000000
        /*096c*/ 	.short	0x0101
        /*096e*/ 	.byte	0x06
	.zero		1


	//   ....[37]....
        /*0970*/ 	.word	0x00009750
        /*0974*/ 	.word	0x000000ff
        /*0978*/ 	.word	0x00000000
        /*097c*/ 	.short	0x0101
        /*097e*/ 	.byte	0x06
	.zero		1


	//   ....[38]....
        /*0980*/ 	.word	0x00009d60
        /*0984*/ 	.word	0x000000ff
        /*0988*/ 	.word	0x00028850
        /*098c*/ 	.short	0x010a
        /*098e*/ 	.byte	0x05
	.zero		1


	//   ....[39]....
        /*0990*/ 	.word	0x00009da0
        /*0994*/ 	.word	0x000000ff
        /*0998*/ 	.word	0x00028850
        /*099c*/ 	.short	0x010a
        /*099e*/ 	.byte	0x05
	.zero		1


	//   ....[40]....
        /*09a0*/ 	.word	0x0000a310
        /*09a4*/ 	.word	0x000000ff
        /*09a8*/ 	.word	0x00000000
        /*09ac*/ 	.short	0x0101
        /*09ae*/ 	.byte	0x04
	.zero		1


	//   ....[41]....
        /*09b0*/ 	.word	0x0000b670
        /*09b4*/ 	.word	0x00000026
        /*09b8*/ 	.word	0x00000000
        /*09bc*/ 	.short	0x0101
        /*09be*/ 	.byte	0x3f
	.zero		1


	//   ....[42]....
        /*09c0*/ 	.word	0x0000d630
        /*09c4*/ 	.word	0x00000007
        /*09c8*/ 	.word	0x00028840
        /*09cc*/ 	.short	0x010a
        /*09ce*/ 	.byte	0x3f
	.zero		1


	//   ....[43]....
        /*09d0*/ 	.word	0x0000dcf0
        /*09d4*/ 	.word	0x00000007
        /*09d8*/ 	.word	0x00028830
        /*09dc*/ 	.short	0x0107
        /*09de*/ 	.byte	0x3f
	.zero		1


	//   ....[44]....
        /*09e0*/ 	.word	0x0000ddc0
        /*09e4*/ 	.word	0x00000007
        /*09e8*/ 	.word	0x00028830
        /*09ec*/ 	.short	0x0101
        /*09ee*/ 	.byte	0x3f
	.zero		1


	//   ....[45]....
        /*09f0*/ 	.word	0x0000e780
        /*09f4*/ 	.word	0x00000010
        /*09f8*/ 	.word	0x00028800
        /*09fc*/ 	.short	0x0107
        /*09fe*/ 	.byte	0x3f
	.zero		1


	//   ....[46]....
        /*0a00*/ 	.word	0x0000e850
        /*0a04*/ 	.word	0x00000010
        /*0a08*/ 	.word	0x00028800
        /*0a0c*/ 	.short	0x0101
        /*0a0e*/ 	.byte	0x3f
	.zero		1


	//   ....[47]....
        /*0a10*/ 	.word	0x0000e870
        /*0a14*/ 	.word	0x00000010
        /*0a18*/ 	.word	0x00028820
        /*0a1c*/ 	.short	0x010a
        /*0a1e*/ 	.byte	0x3f
	.zero		1


	//   ....[48]....
        /*0a20*/ 	.word	0x0000ebc0
        /*0a24*/ 	.word	0x00000006
        /*0a28*/ 	.word	0x00028840
        /*0a2c*/ 	.short	0x010a
        /*0a2e*/ 	.byte	0x3f
	.zero		1


	//   ....[49]....
        /*0a30*/ 	.word	0x0000f0d0
        /*0a34*/ 	.word	0x00000006
        /*0a38*/ 	.word	0x00028830
        /*0a3c*/ 	.short	0x0107
        /*0a3e*/ 	.byte	0x3f
	.zero		1


	//   ....[50]....
        /*0a40*/ 	.word	0x0000f190
        /*0a44*/ 	.word	0x00000006
        /*0a48*/ 	.word	0x00028830
        /*0a4c*/ 	.short	0x0101
        /*0a4e*/ 	.byte	0x3f
	.zero		1


	//   ....[51]....
        /*0a50*/ 	.word	0x0000f1f0
        /*0a54*/ 	.word	0x00000006
        /*0a58*/ 	.word	0x00028860
        /*0a5c*/ 	.short	0x010a
        /*0a5e*/ 	.byte	0x3f
	.zero		1


	//   ....[52]....
        /*0a60*/ 	.word	0x0000f780
        /*0a64*/ 	.word	0x00000006
        /*0a68*/ 	.word	0x00028850
        /*0a6c*/ 	.short	0x0107
        /*0a6e*/ 	.byte	0x3f
	.zero		1


	//   ....[53]....
        /*0a70*/ 	.word	0x0000f8e0
        /*0a74*/ 	.word	0x00000006
        /*0a78*/ 	.word	0x00028850
        /*0a7c*/ 	.short	0x0101
        /*0a7e*/ 	.byte	0x3f
	.zero		1


	//   ....[54]....
        /*0a80*/ 	.word	0x0000faf0
        /*0a84*/ 	.word	0x00000004
        /*0a88*/ 	.word	0x00028860
        /*0a8c*/ 	.short	0x010a
        /*0a8e*/ 	.byte	0x3f
	.zero		1


	//   ....[55]....
        /*0a90*/ 	.word	0x0000fff0
        /*0a94*/ 	.word	0x00000004
        /*0a98*/ 	.word	0x00028850
        /*0a9c*/ 	.short	0x0107
        /*0a9e*/ 	.byte	0x3f
	.zero		1


	//   ....[56]....
        /*0aa0*/ 	.word	0x000100b0
        /*0aa4*/ 	.word	0x00000004
        /*0aa8*/ 	.word	0x00028850
        /*0aac*/ 	.short	0x0101
        /*0aae*/ 	.byte	0x3f
	.zero		1


	//   ....[57]....
        /*0ab0*/ 	.word	0x00010340
        /*0ab4*/ 	.word	0x00000004
        /*0ab8*/ 	.word	0x00028820
        /*0abc*/ 	.short	0x010a
        /*0abe*/ 	.byte	0x3f
	.zero		1


	//   ....[58]....
        /*0ac0*/ 	.word	0x000104c0
        /*0ac4*/ 	.word	0x00000005
        /*0ac8*/ 	.word	0x00028840
        /*0acc*/ 	.short	0x010a
        /*0ace*/ 	.byte	0x3f
	.zero		1


	//   ....[59]....
        /*0ad0*/ 	.word	0x00010560
        /*0ad4*/ 	.word	0x00000017
        /*0ad8*/ 	.word	0x00028840
        /*0adc*/ 	.short	0x010a
        /*0ade*/ 	.byte	0x3f
	.zero		1


	//   ....[60]....
        /*0ae0*/ 	.word	0x000105a0
        /*0ae4*/ 	.word	0x00000005
        /*0ae8*/ 	.word	0x00028860
        /*0aec*/ 	.short	0x010a
        /*0aee*/ 	.byte	0x3f
	.zero		1


	//   ....[61]....
        /*0af0*/ 	.word	0x000105e0
        /*0af4*/ 	.word	0x00000017
        /*0af8*/ 	.word	0x00028860
        /*0afc*/ 	.short	0x010a
        /*0afe*/ 	.byte	0x3f
	.zero		1


	//   ....[62]....
        /*0b00*/ 	.word	0x00010650
        /*0b04*/ 	.word	0x00000003
        /*0b08*/ 	.word	0x00028800
        /*0b0c*/ 	.short	0x010a
        /*0b0e*/ 	.byte	0x3f
	.zero		1


	//   ....[63]....
        /*0b10*/ 	.word	0x000106a0
        /*0b14*/ 	.word	0x00000000
        /*0b18*/ 	.word	0x00028830
        /*0b1c*/ 	.short	0x010a
        /*0b1e*/ 	.byte	0x3f
	.zero		1


	//   ....[64]....
        /*0b20*/ 	.word	0x00010700
        /*0b24*/ 	.word	0x00000007
        /*0b28*/ 	.word	0x00028830
        /*0b2c*/ 	.short	0x010a
        /*0b2e*/ 	.byte	0x3f
	.zero		1


	//   ....[65]....
        /*0b30*/ 	.word	0x00010760
        /*0b34*/ 	.word	0x00000007
        /*0b38*/ 	.word	0x00028850
        /*0b3c*/ 	.short	0x010a
        /*0b3e*/ 	.byte	0x3f
	.zero		1


	//   ....[66]....
        /*0b40*/ 	.word	0x000107c0
        /*0b44*/ 	.word	0x00000005
        /*0b48*/ 	.word	0x00028830
        /*0b4c*/ 	.short	0x010a
        /*0b4e*/ 	.byte	0x3f
	.zero		1


	//   ....[67]....
        /*0b50*/ 	.word	0x00010820
        /*0b54*/ 	.word	0x00000005
        /*0b58*/ 	.word	0x00028850
        /*0b5c*/ 	.short	0x010a
        /*0b5e*/ 	.byte	0x3f
	.zero		1


	//   ....[68]....
        /*0b60*/ 	.word	0x00010880
        /*0b64*/ 	.word	0x00000006
        /*0b68*/ 	.word	0x00028850
        /*0b6c*/ 	.short	0x010a
        /*0b6e*/ 	.byte	0x3f
	.zero		1


	//   ....[69]....
        /*0b70*/ 	.word	0x00010980
        /*0b74*/ 	.word	0x00000007
        /*0b78*/ 	.word	0x00028840
        /*0b7c*/ 	.short	0x010a
        /*0b7e*/ 	.byte	0x3f
	.zero		1


	//   ....[70]....
        /*0b80*/ 	.word	0x00011e00
        /*0b84*/ 	.word	0x00000010
        /*0b88*/ 	.word	0x00028820
        /*0b8c*/ 	.short	0x010a
        /*0b8e*/ 	.byte	0x3f
	.zero		1


	//   ....[71]....
        /*0b90*/ 	.word	0x00011e50
        /*0b94*/ 	.word	0x00000006
        /*0b98*/ 	.word	0x00028840
        /*0b9c*/ 	.short	0x010a
        /*0b9e*/ 	.byte	0x3f
	.zero		1


	//   ....[72]....
        /*0ba0*/ 	.word	0x000127c0
        /*0ba4*/ 	.word	0x00000006
        /*0ba8*/ 	.word	0x00028860
        /*0bac*/ 	.short	0x010a
        /*0bae*/ 	.byte	0x3f
	.zero		1


	//   ....[73]....
        /*0bb0*/ 	.word	0x000131c0
        /*0bb4*/ 	.word	0x00000004
        /*0bb8*/ 	.word	0x00028860
        /*0bbc*/ 	.short	0x010a
        /*0bbe*/ 	.byte	0x3f
	.zero		1


	//   ....[74]....
        /*0bc0*/ 	.word	0x00013d90
        /*0bc4*/ 	.word	0x00000004
        /*0bc8*/ 	.word	0x00028820
        /*0bcc*/ 	.short	0x010a
        /*0bce*/ 	.byte	0x3f
	.zero		1


	//   ....[75]....
        /*0bd0*/ 	.word	0x00013f30
        /*0bd4*/ 	.word	0x00000005
        /*0bd8*/ 	.word	0x00028840
        /*0bdc*/ 	.short	0x010a
        /*0bde*/ 	.byte	0x3f
	.zero		1


	//   ....[76]....
        /*0be0*/ 	.word	0x00013f80
        /*0be4*/ 	.word	0x00000017
        /*0be8*/ 	.word	0x00028840
        /*0bec*/ 	.short	0x010a
        /*0bee*/ 	.byte	0x3f
	.zero		1


	//   ....[77]....
        /*0bf0*/ 	.word	0x00013fd0
        /*0bf4*/ 	.word	0x00000005
        /*0bf8*/ 	.word	0x00028860
        /*0bfc*/ 	.short	0x010a
        /*0bfe*/ 	.byte	0x3f
	.zero		1


	//----- nvinfo : EIATTR_NUM_MBARRIERS
	.align		4
.L_258:
        /*0c00*/ 	.byte	0x03, 0x38
        /*0c02*/ 	.short	0x0016


	//----- nvinfo : EIATTR_EXIT_INSTR_OFFSETS
	.align		4
        /*0c04*/ 	.byte	0x04, 0x1c
        /*0c06*/ 	.short	(.L_260 - .L_259)


	//   ....[0]....
.L_259:
        /*0c08*/ 	.word	0x00000960


	//   ....[1]....
        /*0c0c*/ 	.word	0x0000c3a0


	//   ....[2]....
        /*0c10*/ 	.word	0x00010630


	//----- nvinfo : EIATTR_MAX_THREADS
	.align		4
.L_260:
        /*0c14*/ 	.byte	0x04, 0x05
        /*0c16*/ 	.short	(.L_262 - .L_261)
.L_261:
        /*0c18*/ 	.word	0x00000180
        /*0c1c*/ 	.word	0x00000001
        /*0c20*/ 	.word	0x00000001


	//----- nvinfo : EIATTR_CRS_STACK_SIZE
	.align		4
.L_262:
        /*0c24*/ 	.byte	0x04, 0x1e
        /*0c26*/ 	.short	(.L_264 - .L_263)
.L_263:
        /*0c28*/ 	.word	0x00000000


	//----- nvinfo : EIATTR_CBANK_PARAM_SIZE
	.align		4
.L_264:
        /*0c2c*/ 	.byte	0x03, 0x19
        /*0c2e*/ 	.short	0x0af0


	//----- nvinfo : EIATTR_PARAM_CBANK
	.align		4
        /*0c30*/ 	.byte	0x04, 0x0a
        /*0c32*/ 	.short	(.L_266 - .L_265)
	.align		4
.L_265:
        /*0c34*/ 	.word	index@(.nv.constant0._ZN7cutlass13device_kernelIN5flash11enable_sm90INS1_16FlashAttnFwdSm90INS1_25CollectiveMainloopFwdSm90ILi2EN4cute5tupleIJNS5_1CILi1EEES8_S8_EEENS6_IJNS7_ILi128EEESA_SA_EEELi128ENS_6half_tEfNS_4arch4Sm90ELb1ELb0ELb1ELb0ELb1ELb0ELb0ELb1ELb1ELb1ELb0ELb0EEENS1_21CollectiveEpilogueFwdISB_S9_SC_SE_Li256ELb0ELb1ELb0ELb0EEENS1_30DynamicPersistentTileSchedulerILi256ELi128ELb0ELb1ELb1EEEEEEEEEvNT_6ParamsE)
        /*0c38*/ 	.short	0x0210
        /*0c3a*/ 	.short	0x0af0


	//----- nvinfo : EIATTR_SW_WAR
	.align		4
.L_266:
        /*0c3c*/ 	.byte	0x04, 0x36
        /*0c3e*/ 	.short	(.L_268 - .L_267)
.L_267:
        /*0c40*/ 	.word	0x00000008
.L_268:


//--------------------- .nv.info._ZN7cutlass13device_kernelIN5flash11enable_sm90INS1_16FlashAttnFwdSm90INS1_25CollectiveMainloopFwdSm90ILi2EN4cute5tupleIJNS5_1CILi1EEES8_S8_EEENS6_IJNS7_ILi128EEESA_SA_EEELi128ENS_6half_tEfNS_4arch4Sm90ELb1ELb0ELb1ELb1ELb1ELb0ELb0ELb1ELb1ELb1ELb0ELb0EEENS1_21CollectiveEpilogueFwdISB_S9_SC_SE_Li256ELb1ELb1ELb0ELb0EEENS1_36VarlenDynamicPersistentTileSchedulerILi128ELi128ELi256ELi128ELb0ELb1ELb1ELb1ELb1ELb1EEEEEEEEEvNT_6ParamsE --------------------------
	.section	.nv.info._ZN7cutlass13device_kernelIN5flash11enable_sm90INS1_16FlashAttnFwdSm90INS1_25CollectiveMainloopFwdSm90ILi2EN4cute5tupleIJNS5_1CILi1EEES8_S8_EEENS6_IJNS7_ILi128EEESA_SA_EEELi128ENS_6half_tEfNS_4arch4Sm90ELb1ELb0ELb1ELb1ELb1ELb0ELb0ELb1ELb1ELb1ELb0ELb0EEENS1_21CollectiveEpilogueFwdISB_S9_SC_SE_Li256ELb1ELb1ELb0ELb0EEENS1_36VarlenDynamicPersistentTileSchedulerILi128ELi128ELi256ELi128ELb0ELb1ELb1ELb1ELb1ELb1EEEEEEEEEvNT_6ParamsE,"",@"SHT_CUDA_INFO"
	.sectionflags	@""
	.align	4


	//----- nvinfo : EIATTR_CUDA_API_VERSION
	.align		4
        /*0000*/ 	.byte	0x04, 0x37
        /*0002*/ 	.short	(.L_270 - .L_269)
.L_269:
        /*0004*/ 	.word	0x00000082


	//----- nvinfo : EIATTR_KPARAM_INFO
	.align		4
.L_270:
        /*0008*/ 	.byte	0x04, 0x17
        /*000a*/ 	.short	(.L_272 - .L_271)
.L_271:
        /*000c*/ 	.word	0x00000000
        /*0010*/ 	.short	0x0000
        /*0012*/ 	.short	0x0070
        /*0014*/ 	.byte	0x00, 0xf0, 0x01, 0x2a


	//----- nvinfo : EIATTR_SPARSE_MMA_MASK
	.align		4
.L_272:
        /*0018*/ 	.byte	0x03, 0x50
        /*001a*/ 	.short	0x0000


	//----- nvinfo : EIATTR_MAXREG_COUNT
	.align		4
        /*001c*/ 	.byte	0x03, 0x1b
        /*001e*/ 	.short	0x00a8


	//----- nvinfo : EIATTR_NUM_BARRIERS
	.align		4
        /*0020*/ 	.byte	0x02, 0x4c
        /*0022*/ 	.byte	0x10
	.zero		1


	//----- nvinfo : EIATTR_EXTERNS
	.align		4
        /*0024*/ 	.byte	0x04, 0x0f
        /*0026*/ 	.short	(.L_274 - .L_273)


	//   ....[0]....
	.align		4
.L_273:
        /*0028*/ 	.word	index@(__assertfail)


	//----- nvinfo : EIATTR_ANNOTATIONS
	.align		4
.L_274:
        /*002c*/ 	.byte	0x04, 0x55
        /*002e*/ 	.short	(.L_276 - .L_275)


	//   ....[0]....
.L_275:
        /* <DEDUP_REMOVED lines=14> */


	//----- nvinfo : EIATTR_MERCURY_ISA_VERSION
	.align		4
.L_276:
        /*00f8*/ 	.byte	0x03, 0x5f
        /*00fa*/ 	.short	0x0101


	//----- nvinfo : EIATTR_UNUSED_LOAD_BYTE_OFFSET
	.align		4
        /*00fc*/ 	.byte	0x04, 0x44
        /*00fe*/ 	.short	(.L_278 - .L_277)


	//   ....[0]....
.L_277:
        /*0100*/ 	.word	0x00000970
        /*0104*/ 	.word	0x0000fff0


	//   ....[1]....
        /*0108*/ 	.word	0x0000a870
        /*010c*/ 	.word	0x0000fff0


	//----- nvinfo : EIATTR_INT_WARP_WIDE_INSTR_OFFSETS
	.align		4
.L_278:
        /*0110*/ 	.byte	0x04, 0x31
        /*0112*/ 	.short	(.L_280 - .L_279)


	//   ....[0]....
.L_279:
        /*0114*/ 	.word	0x000000c0


	//   ....[1]....
        /*0118*/ 	.word	0x000000d0


	//   ....[2]....
        /*011c*/ 	.word	0x00000170


	//   ....[3]....
        /*0120*/ 	.word	0x0000dc80


	//   ....[4]....
        /*0124*/ 	.word	0x0000dd10


	//   ....[5]....
        /*0128*/ 	.word	0x00010bf0


	//   ....[6]....
        /*012c*/ 	.word	0x00010c80


	//----- nvinfo : EIATTR_COOP_GROUP_MASK_REGIDS
	.align		4
.L_280:
        /*0130*/ 	.byte	0x04, 0x29
        /*0132*/ 	.short	(.L_282 - .L_281)


	//   ....[0]....
.L_281:
        /*0134*/ 	.word	0xffffffff


	//   ....[1]....
        /*0138*/ 	.word	0xffffffff


	//   ....[2]....
        /*013c*/ 	.word	0xffffffff


	//   ....[3]....
        /*0140*/ 	.word	0xffffffff


	//   ....[4]....
        /*0144*/ 	.word	0xffffffff


	//   ....[5]....
        /*0148*/ 	.word	0xffffffff


	//   ....[6]....
        /*014c*/ 	.word	0xffffffff


	//   ....[7]....
        /*0150*/ 	.word	0xffffffff


	//   ....[8]....
        /*0154*/ 	.word	0xffffffff


	//   ....[9]....
        /*0158*/ 	.word	0xffffffff


	//   ....[10]....
        /*015c*/ 	.word	0xffffffff


	//   ....[11]....
        /*0160*/ 	.word	0xffffffff


	//   ....[12]....
        /*0164*/ 	.word	0xffffffff


	//   ....[13]....
        /*0168*/ 	.word	0xffffffff


	//   ....[14]....
        /*016c*/ 	.word	0xffffffff


	//   ....[15]....
        /*0170*/ 	.word	0xffffffff


	//   ....[16]....
        /*0174*/ 	.word	0xffffffff


	//   ....[17]....
        /*0178*/ 	.word	0xffffffff


	//   ....[18]....
        /*017c*/ 	.word	0xffffffff


	//   ....[19]....
        /*0180*/ 	.word	0xffffffff


	//   ....[20]....
        /*0184*/ 	.word	0xffffffff


	//   ....[21]....
        /*0188*/ 	.word	0xffffffff


	//   ....[22]....
        /*018c*/ 	.word	0xffffffff


	//   ....[23]....
        /*0190*/ 	.word	0xffffffff


	//   ....[24]....
        /*0194*/ 	.word	0xffffffff


	//   ....[25]....
        /*0198*/ 	.word	0xffffffff


	//   ....[26]....
        /*019c*/ 	.word	0xffffffff


	//   ....[27]....
        /*01a0*/ 	.word	0xffffffff


	//   ....[28]....
        /*01a4*/ 	.word	0xffffffff


	//   ....[29]....
        /*01a8*/ 	.word	0xffffffff


	//   ....[30]....
        /*01ac*/ 	.word	0xffffffff


	//   ....[31]....
        /*01b0*/ 	.word	0xffffffff


	//   ....[32]....
        /*01b4*/ 	.word	0xffffffff


	//   ....[33]....
        /*01b8*/ 	.word	0xffffffff


	//   ....[34]....
        /*01bc*/ 	.word	0xffffffff


	//   ....[35]....
        /*01c0*/ 	.word	0xffffffff


	//   ....[36]....
        /*01c4*/ 	.word	0xffffffff


	//   ....[37]....
        /*01c8*/ 	.word	0xffffffff


	//   ....[38]....
        /*01cc*/ 	.word	0xffffffff


	//   ....[39]....
        /*01d0*/ 	.word	0xffffffff


	//   ....[40]....
        /*01d4*/ 	.word	0xffffffff


	//   ....[41]....
        /*01d8*/ 	.word	0xffffffff


	//   ....[42]....
        /*01dc*/ 	.word	0xffffffff


	//   ....[43]....
        /*01e0*/ 	.word	0xffffffff


	//   ....[44]....
        /*01e4*/ 	.word	0xffffffff


	//   ....[45]....
        /*01e8*/ 	.word	0xffffffff


	//   ....[46]....
        /*01ec*/ 	.word	0xffffffff


	//   ....[47]....
        /*01f0*/ 	.word	0xffffffff


	//   ....[48]....
        /*01f4*/ 	.word	0xffffffff


	//   ....[49]....
        /*01f8*/ 	.word	0xffffffff


	//   ....[50]....
        /*01fc*/ 	.word	0xffffffff


	//   ....[51]....
        /*0200*/ 	.word	0xffffffff


	//   ....[52]....
        /*0204*/ 	.word	0xffffffff


	//   ....[53]....
        /*0208*/ 	.word	0xffffffff


	//   ....[54]....
        /*020c*/ 	.word	0xffffffff


	//   ....[55]....
        /*0210*/ 	.word	0xffffffff


	//   ....[56]....
        /*0214*/ 	.word	0xffffffff


	//   ....[57]....
        /*0218*/ 	.word	0xffffffff


	//   ....[58]....
        /*021c*/ 	.word	0xffffffff


	//   ....[59]....
        /*0220*/ 	.word	0xffffffff


	//   ....[60]....
        /*0224*/ 	.word	0xffffffff


	//   ....[61]....
        /*0228*/ 	.word	0xffffffff


	//   ....[62]....
        /*022c*/ 	.word	0xffffffff


	//   ....[63]....
        /*0230*/ 	.word	0xffffffff


	//   ....[64]....
        /*0234*/ 	.word	0xffffffff


	//   ....[65]....
        /*0238*/ 	.word	0xffffffff


	//   ....[66]....
        /*023c*/ 	.word	0xffffffff


	//   ....[67]....
        /*0240*/ 	.word	0xffffffff


	//   ....[68]....
        /*0244*/ 	.word	0xffffffff


	//   ....[69]....
        /*0248*/ 	.word	0xffffffff


	//   ....[70]....
        /*024c*/ 	.word	0xffffffff


	//   ....[71]....
        /*0250*/ 	.word	0xffffffff


	//   ....[72]....
        /*0254*/ 	.word	0xffffffff


	//   ....[73]....
        /*0258*/ 	.word	0xffffffff


	//   ....[74]....
        /*025c*/ 	.word	0xffffffff


	//   ....[75]....
        /*0260*/ 	.word	0xffffffff


	//   ....[76]....
        /*0264*/ 	.word	0xffffffff


	//   ....[77]....
        /*0268*/ 	.word	0xffffffff


	//   ....[78]....
        /*026c*/ 	.word	0xffffffff


	//   ....[79]....
        /*0270*/ 	.word	0xffffffff


	//   ....[80]....
        /*0274*/ 	.word	0xffffffff


	//   ....[81]....
        /*0278*/ 	.word	0xffffffff


	//   ....[82]....
        /*027c*/ 	.word	0xffffffff


	//   ....[83]....
        /*0280*/ 	.word	0xffffffff


	//   ....[84]....
        /*0284*/ 	.word	0xffffffff


	//   ....[85]....
        /*0288*/ 	.word	0xffffffff


	//   ....[86]....
        /*028c*/ 	.word	0xffffffff


	//   ....[87]....
        /*0290*/ 	.word	0xffffffff


	//   ....[88]....
        /*0294*/ 	.word	0xffffffff


	//   ....[89]....
        /*0298*/ 	.word	0xffffffff


	//   ....[90]....
        /*029c*/ 	.word	0xffffffff


	//   ....[91]....
        /*02a0*/ 	.word	0xffffffff


	//   ....[92]....
        /*02a4*/ 	.word	0xffffffff


	//   ....[93]....
        /*02a8*/ 	.word	0xffffffff


	//   ....[94]....
        /*02ac*/ 	.word	0xffffffff


	//   ....[95]....
        /*02b0*/ 	.word	0xffffffff


	//   ....[96]....
        /*02b4*/ 	.word	0xffffffff


	//   ....[97]....
        /*02b8*/ 	.word	0xffffffff


	//   ....[98]....
        /*02bc*/ 	.word	0xffffffff


	//   ....[99]....
        /*02c0*/ 	.word	0xffffffff


	//   ....[100]....
        /*02c4*/ 	.word	0xffffffff


	//   ....[101]....
        /*02c8*/ 	.word	0xffffffff


	//   ....[102]....
        /*02cc*/ 	.word	0xffffffff


	//   ....[103]....
        /*02d0*/ 	.word	0xffffffff


	//   ....[104]....
        /*02d4*/ 	.word	0xffffffff


	//   ....[105]....
        /*02d8*/ 	.word	0xffffffff


	//   ....[106]....
        /*02dc*/ 	.word	0xffffffff


	//   ....[107]....
        /*02e0*/ 	.word	0xffffffff


	//   ....[108]....
        /*02e4*/ 	.word	0xffffffff


	//   ....[109]....
        /*02e8*/ 	.word	0xffffffff


	//   ....[110]....
        /*02ec*/ 	.word	0xffffffff


	//   ....[111]....
        /*02f0*/ 	.word	0xffffffff


	//   ....[112]....
        /*02f4*/ 	.word	0xffffffff


	//   ....[113]....
        /*02f8*/ 	.word	0xffffffff


	//   ....[114]....
        /*02fc*/ 	.word	0xffffffff


	//   ....[115]....
        /*0300*/ 	.word	0xffffffff


	//   ....[116]....
        /*0304*/ 	.word	0xffffffff


	//   ....[117]....
        /*0308*/ 	.word	0xffffffff


	//   ....[118]....
        /*030c*/ 	.word	0xffffffff


	//   ....[119]....
        /*0310*/ 	.word	0xffffffff


	//   ....[120]....
        /*0314*/ 	.word	0xffffffff


	//   ....[121]....
        /*0318*/ 	.word	0xffffffff


	//   ....[122]....
        /*031c*/ 	.word	0xffffffff


	//   ....[123]....
        /*0320*/ 	.word	0xffffffff


	//   ....[124]....
        /*0324*/ 	.word	0xffffffff


	//   ....[125]....
        /*0328*/ 	.word	0xffffffff


	//   ....[126]....
        /*032c*/ 	.word	0xffffffff


	//   ....[127]....
        /*0330*/ 	.word	0xffffffff


	//   ....[128]....
        /*0334*/ 	.word	0xffffffff


	//   ....[129]....
        /*0338*/ 	.word	0xffffffff


	//   ....[130]....
        /*033c*/ 	.word	0xffffffff


	//   ....[131]....
        /*0340*/ 	.word	0xffffffff


	//   ....[132]....
        /*0344*/ 	.word	0xffffffff


	//   ....[133]....
        /*0348*/ 	.word	0xffffffff


	//   ....[134]....
        /*034c*/ 	.word	0xffffffff


	//   ....[135]....
        /*0350*/ 	.word	0xffffffff


	//   ....[136]....
        /*0354*/ 	.word	0xffffffff


	//   ....[137]....
        /*0358*/ 	.word	0xffffffff


	//   ....[138]....
        /*035c*/ 	.word	0xffffffff


	//   ....[139]....
        /*0360*/ 	.word	0xffffffff


	//   ....[140]....
        /*0364*/ 	.word	0xffffffff


	//   ....[141]....
        /*0368*/ 	.word	0xffffffff


	//   ....[142]....
        /*036c*/ 	.word	0xffffffff


	//   ....[143]....
        /*0370*/ 	.word	0xffffffff


	//   ....[144]....
        /*0374*/ 	.word	0xffffffff


	//   ....[145]....
        /*0378*/ 	.word	0xffffffff


	//   ....[146]....
        /*037c*/ 	.word	0xffffffff


	//   ....[147]....
        /*0380*/ 	.word	0xffffffff


	//   ....[148]....
        /*0384*/ 	.word	0xffffffff


	//   ....[149]....
        /*0388*/ 	.word	0xffffffff


	//   ....[150]....
        /*038c*/ 	.word	0xffffffff


	//   ....[151]....
        /*0390*/ 	.word	0xffffffff


	//   ....[152]....
        /*0394*/ 	.word	0xffffffff


	//   ....[153]....
        /*0398*/ 	.word	0xffffffff


	//   ....[154]....
        /*039c*/ 	.word	0xffffffff


	//   ....[155]....
        /*03a0*/ 	.word	0xffffffff


	//   ....[156]....
        /*03a4*/ 	.word	0xffffffff


	//   ....[157]....
        /*03a8*/ 	.word	0xffffffff


	//   ....[158]....
        /*03ac*/ 	.word	0xffffffff


	//   ....[159]....
        /*03b0*/ 	.word	0xffffffff


	//   ....[160]....
        /*03b4*/ 	.word	0xffffffff


	//   ....[161]....
        /*03b8*/ 	.word	0x0500000f


	//   ....[162]....
        /*03bc*/ 	.word	0x0500000f


	//   ....[163]....
        /*03c0*/ 	.word	0x0500000f


	//   ....[164]....
        /*03c4*/ 	.word	0x0500000f


	//   ....[165]....
        /*03c8*/ 	.word	0x0500000f


	//   ....[166]....
        /*03cc*/ 	.word	0x0500000f


	//   ....[167]....
        /*03d0*/ 	.word	0x0500000f


	//   ....[168]....
        /*03d4*/ 	.word	0x0500000f


	//   ....[169]....
        /*03d8*/ 	.word	0x0500000f


	//   ....[170]....
        /*03dc*/ 	.word	0x0500000f


	//   ....[171]....
        /*03e0*/ 	.word	0x0500000f


	//   ....[172]....
        /*03e4*/ 	.word	0x0500000f


	//   ....[173]....
        /*03e8*/ 	.word	0x0500000f


	//   ....[174]....
        /*03ec*/ 	.word	0x0500000f


	//   ....[175]....
        /*03f0*/ 	.word	0x0500000f


	//   ....[176]....
        /*03f4*/ 	.word	0x0500000f


	//   ....[177]....
        /*03f8*/ 	.word	0x0500000f


	//   ....[178]....
        /*03fc*/ 	.word	0x0500000f


	//   ....[179]....
        /*0400*/ 	.word	0x0500000f


	//   ....[180]....
        /*0404*/ 	.word	0x0500000f


	//   ....[181]....
        /*0408*/ 	.word	0x0500000f


	//   ....[182]....
        /*040c*/ 	.word	0x0500000f


	//   ....[183]....
        /*0410*/ 	.word	0x0500000f


	//   ....[184]....
        /*0414*/ 	.word	0x0500000f


	//   ....[185]....
        /*0418*/ 	.word	0x0500000f


	//   ....[186]....
        /*041c*/ 	.word	0x0500000f


	//   ....[187]....
        /*0420*/ 	.word	0x0500000f


	//   ....[188]....
        /*0424*/ 	.word	0x0500000f


	//   ....[189]....
        /*0428*/ 	.word	0x0500000f


	//   ....[190]....
        /*042c*/ 	.word	0x0500000f


	//   ....[191]....
        /*0430*/ 	.word	0x0500000f


	//   ....[192]....
        /*0434*/ 	.word	0x0500000f


	//   ....[193]....
        /*0438*/ 	.word	0x0500000f


	//   ....[194]....
        /*043c*/ 	.word	0x0500000f


	//   ....[195]....
        /*0440*/ 	.word	0x0500000f


	//   ....[196]....
        /*0444*/ 	.word	0x0500000f


	//   ....[197]....
        /*0448*/ 	.word	0x0500000f


	//   ....[198]....
        /*044c*/ 	.word	0x0500000f


	//   ....[199]....
        /*0450*/ 	.word	0x0500000f


	//   ....[200]....
        /*0454*/ 	.word	0x0500000f


	//   ....[201]....
        /*0458*/ 	.word	0x0500000f


	//   ....[202]....
        /*045c*/ 	.word	0x0500000f


	//   ....[203]....
        /*0460*/ 	.word	0x0500000f


	//   ....[204]....
        /*0464*/ 	.word	0x0500000f


	//   ....[205]....
        /*0468*/ 	.word	0x0500000f


	//   ....[206]....
        /*046c*/ 	.word	0x0500000f


	//   ....[207]....
        /*0470*/ 	.word	0x0500000f


	//   ....[208]....
        /*0474*/ 	.word	0x0500000f


	//   ....[209]....
        /*0478*/ 	.word	0x0500000f


	//   ....[210]....
        /*047c*/ 	.word	0x0500000f


	//   ....[211]....
        /*0480*/ 	.word	0x0500000f


	//   ....[212]....
        /*0484*/ 	.word	0x0500000f


	//   ....[213]....
        /*0488*/ 	.word	0x0500000f


	//   ....[214]....
        /*048c*/ 	.word	0x0500000f


	//   ....[215]....
        /*0490*/ 	.word	0x0500000f


	//   ....[216]....
        /*0494*/ 	.word	0x0500000f


	//   ....[217]....
        /*0498*/ 	.word	0x0500000f


	//   ....[218]....
        /*049c*/ 	.word	0x0500000f


	//   ....[219]....
        /*04a0*/ 	.word	0x0500000f


	//   ....[220]....
        /*04a4*/ 	.word	0x0500000f


	//   ....[221]....
        /*04a8*/ 	.word	0x0500000f


	//   ....[222]....
        /*04ac*/ 	.word	0x0500000f


	//   ....[223]....
        /*04b0*/ 	.word	0x0500000f


	//   ....[224]....
        /*04b4*/ 	.word	0x0500000f


	//   ....[225]....
        /*04b8*/ 	.word	0x0500000f


	//   ....[226]....
        /*04bc*/ 	.word	0x0500000f


	//   ....[227]....
        /*04c0*/ 	.word	0x0500000f


	//   ....[228]....
        /*04c4*/ 	.word	0x0500000f


	//   ....[229]....
        /*04c8*/ 	.word	0x0500000f


	//   ....[230]....
        /*04cc*/ 	.word	0x0500000f


	//   ....[231]....
        /*04d0*/ 	.word	0x0500000f


	//   ....[232]....
        /*04d4*/ 	.word	0x0500000f


	//   ....[233]....
        /*04d8*/ 	.word	0x0500000f


	//   ....[234]....
        /*04dc*/ 	.word	0x0500000f


	//   ....[235]....
        /*04e0*/ 	.word	0x0500000f


	//   ....[236]....
        /*04e4*/ 	.word	0x0500000f


	//   ....[237]....
        /*04e8*/ 	.word	0x0500000f


	//   ....[238]....
        /*04ec*/ 	.word	0x0500000f


	//   ....[239]....
        /*04f0*/ 	.word	0x0500000f


	//   ....[240]....
        /*04f4*/ 	.word	0x0500000f


	//   ....[241]....
        /*04f8*/ 	.word	0x0500000f


	//   ....[242]....
        /*04fc*/ 	.word	0x0500000f


	//   ....[243]....
        /*0500*/ 	.word	0x0500000f


	//   ....[244]....
        /*0504*/ 	.word	0x0500000f


	//   ....[245]....
        /*0508*/ 	.word	0x0500000f


	//   ....[246]....
        /*050c*/ 	.word	0x0500000f


	//   ....[247]....
        /*0510*/ 	.word	0x0500000f


	//   ....[248]....
        /*0514*/ 	.word	0x0500000f


	//   ....[249]....
        /*0518*/ 	.word	0x0500000f


	//   ....[250]....
        /*051c*/ 	.word	0x0500000f


	//   ....[251]....
        /*0520*/ 	.word	0x0500000f


	//   ....[252]....
        /*0524*/ 	.word	0x0500000f


	//   ....[253]....
        /*0528*/ 	.word	0x0500000f


	//   ....[254]....
        /*052c*/ 	.word	0x0500000f


	//   ....[255]....
        /*0530*/ 	.word	0x0500000f


	//   ....[0]....
        /*0534*/ 	.word	0x0500000f


	//   ....[1]....
        /*0538*/ 	.word	0x0500000f


	//   ....[2]....
        /*053c*/ 	.word	0x0500000f


	//   ....[3]....
        /*0540*/ 	.word	0x0500000f


	//----- nvinfo : EIATTR_COOP_GROUP_INSTR_OFFSETS
	.align		4
.L_282:
        /*0544*/ 	.byte	0x04, 0x28
        /*0546*/ 	.short	(.L_284 - .L_283)


	//   ....[0]....
.L_283:
        /*0548*/ 	.word	0x00000080


	//   ....[1]....
        /*054c*/ 	.word	0x00000090


	//   ....[2]....
        /*0550*/ 	.word	0x000002d0


	//   ....[3]....
        /*0554*/ 	.word	0x00000430


	//   ....[4]....
        /*0558*/ 	.word	0x00000550


	//   ....[5]....
        /*055c*/ 	.word	0x000006b0


	//   ....[6]....
        /*0560*/ 	.word	0x00001580


	//   ....[7]....
        /*0564*/ 	.word	0x00001e80


	//   ....[8]....
        /*0568*/ 	.word	0x00002290


	//   ....[9]....
        /*056c*/ 	.word	0x00002c10


	//   ....[10]....
        /*0570*/ 	.word	0x00002c90


	//   ....[11]....
        /*0574*/ 	.word	0x000037d0


	//   ....[12]....
        /*0578*/ 	.word	0x00003840


	//   ....[13]....
        /*057c*/ 	.word	0x00004e10


	//   ....[14]....
        /*0580*/ 	.word	0x000051a0


	//   ....[15]....
        /*0584*/ 	.word	0x00005a10


	//   ....[16]....
        /*0588*/ 	.word	0x00005b10


	//   ....[17]....
        /*058c*/ 	.word	0x00006480


	//   ....[18]....
        /*0590*/ 	.word	0x000064d0


	//   ....[19]....
        /*0594*/ 	.word	0x00008a40


	//   ....[20]....
        /*0598*/ 	.word	0x00008a70


	//   ....[21]....
        /*059c*/ 	.word	0x00008a90


	//   ....[22]....
        /*05a0*/ 	.word	0x00008ab0


	//   ....[23]....
        /*05a4*/ 	.word	0x00009f30


	//   ....[24]....
        /*05a8*/ 	.word	0x00009f70


	//   ....[25]....
        /*05ac*/ 	.word	0x0000a030


	//   ....[26]....
        /*05b0*/ 	.word	0x0000a040


	//   ....[27]....
        /*05b4*/ 	.word	0x0000b370


	//   ....[28]....
        /*05b8*/ 	.word	0x0000b3b0


	//   ....[29]....
        /*05bc*/ 	.word	0x0000b3f0


	//   ....[30]....
        /*05c0*/ 	.word	0x0000b420


	//   ....[31]....
        /*05c4*/ 	.word	0x0000b9e0


	//   ....[32]....
        /*05c8*/ 	.word	0x0000ba00


	//   ....[33]....
        /*05cc*/ 	.word	0x0000bad0


	//   ....[34]....
        /*05d0*/ 	.word	0x0000baf0


	//   ....[35]....
        /*05d4*/ 	.word	0x0000bbb0


	//   ....[36]....
        /*05d8*/ 	.word	0x0000bbd0


	//   ....[37]....
        /*05dc*/ 	.word	0x0000bca0


	//   ....[38]....
        /*05e0*/ 	.word	0x0000bcc0


	//   ....[39]....
        /*05e4*/ 	.word	0x0000c560


	//   ....[40]....
        /*05e8*/ 	.word	0x0000c590


	//   ....[41]....
        /*05ec*/ 	.word	0x0000c660


	//   ....[42]....
        /*05f0*/ 	.word	0x0000c680


	//   ....[43]....
        /*05f4*/ 	.word	0x0000c740


	//   ....[44]....
        /*05f8*/ 	.word	0x0000c760


	//   ....[45]....
        /*05fc*/ 	.word	0x0000c830


	//   ....[46]....
        /*0600*/ 	.word	0x0000c850


	//   ....[47]....
        /*0604*/ 	.word	0x0000c990


	//   ....[48]....
        /*0608*/ 	.word	0x0000cb60


	//   ....[49]....
        /*060c*/ 	.word	0x0000cb90


	//   ....[50]....
        /*0610*/ 	.word	0x0000cbc0


	//   ....[51]....
        /*0614*/ 	.word	0x0000cbf0


	//   ....[52]....
        /*0618*/ 	.word	0x0000cc20


	//   ....[53]....
        /*061c*/ 	.word	0x0000cc50


	//   ....[54]....
        /*0620*/ 	.word	0x0000cda0


	//   ....[55]....
        /*0624*/ 	.word	0x0000cdd0


	//   ....[56]....
        /*0628*/ 	.word	0x0000ce00


	//   ....[57]....
        /*062c*/ 	.word	0x0000ce30


	//   ....[58]....
        /*0630*/ 	.word	0x0000ce60


	//   ....[59]....
        /*0634*/ 	.word	0x0000ce90


	//   ....[60]....
        /*0638*/ 	.word	0x0000cf20


	//   ....[61]....
        /*063c*/ 	.word	0x0000cf80


	//   ....[62]....
        /*0640*/ 	.word	0x0000d010


	//   ....[63]....
        /*0644*/ 	.word	0x0000e7b0


	//   ....[64]....
        /*0648*/ 	.word	0x0000e7d0


	//   ....[65]....
        /*064c*/ 	.word	0x0000e870


	//   ....[66]....
        /*0650*/ 	.word	0x0000e890


	//   ....[67]....
        /*0654*/ 	.word	0x0000e920


	//   ....[68]....
        /*0658*/ 	.word	0x0000e940


	//   ....[69]....
        /*065c*/ 	.word	0x0000e9d0


	//   ....[70]....
        /*0660*/ 	.word	0x0000e9f0


	//   ....[71]....
        /*0664*/ 	.word	0x0000ea80


	//   ....[72]....
        /*0668*/ 	.word	0x0000eaa0


	//   ....[73]....
        /*066c*/ 	.word	0x0000eb30


	//   ....[74]....
        /*0670*/ 	.word	0x0000eb50


	//   ....[75]....
        /*0674*/ 	.word	0x0000ebe0


	//   ....[76]....
        /*0678*/ 	.word	0x0000ec00


	//   ....[77]....
        /*067c*/ 	.word	0x0000ec10


	//   ....[78]....
        /*0680*/ 	.word	0x0000ec90


	//   ....[79]....
        /*0684*/ 	.word	0x0000f3f0


	//   ....[80]....
        /*0688*/ 	.word	0x0000f420


	//   ....[81]....
        /*068c*/ 	.word	0x0000f480


	//   ....[82]....
        /*0690*/ 	.word	0x0000f4d0


	//   ....[83]....
        /*0694*/ 	.word	0x0000f510


	//   ....[84]....
        /*0698*/ 	.word	0x0000f570


	//   ....[85]....
        /*069c*/ 	.word	0x0000f5c0


	//   ....[86]....
        /*06a0*/ 	.word	0x0000f610


	//   ....[87]....
        /*06a4*/ 	.word	0x0000f660


	//   ....[88]....
        /*06a8*/ 	.word	0x0000f6b0


	//   ....[89]....
        /*06ac*/ 	.word	0x0000f6f0


	//   ....[90]....
        /*06b0*/ 	.word	0x0000f750


	//   ....[91]....
        /*06b4*/ 	.word	0x0000f7a0


	//   ....[92]....
        /*06b8*/ 	.word	0x0000f7e0


	//   ....[93]....
        /*06bc*/ 	.word	0x0000f800


	//   ....[94]....
        /*06c0*/ 	.word	0x0000f840


	//   ....[95]....
        /*06c4*/ 	.word	0x0000ffa0


	//   ....[96]....
        /*06c8*/ 	.word	0x0000ffd0


	//   ....[97]....
        /*06cc*/ 	.word	0x00010030


	//   ....[98]....
        /*06d0*/ 	.word	0x00010040


	//   ....[99]....
        /*06d4*/ 	.word	0x00010090


	//   ....[100]....
        /*06d8*/ 	.word	0x000100a0


	//   ....[101]....
        /*06dc*/ 	.word	0x000100f0


	//   ....[102]....
        /*06e0*/ 	.word	0x00010100


	//   ....[103]....
        /*06e4*/ 	.word	0x00010150


	//   ....[104]....
        /*06e8*/ 	.word	0x00010160


	//   ....[105]....
        /*06ec*/ 	.word	0x000101b0


	//   ....[106]....
        /*06f0*/ 	.word	0x000101c0


	//   ....[107]....
        /*06f4*/ 	.word	0x00010210


	//   ....[108]....
        /*06f8*/ 	.word	0x00010220


	//   ....[109]....
        /*06fc*/ 	.word	0x00010230


	//   ....[110]....
        /*0700*/ 	.word	0x00010280


	//   ....[111]....
        /*0704*/ 	.word	0x000104e0


	//   ....[112]....
        /*0708*/ 	.word	0x00010500


	//   ....[113]....
        /*070c*/ 	.word	0x00010510


	//   ....[114]....
        /*0710*/ 	.word	0x00010580


	//   ....[115]....
        /*0714*/ 	.word	0x00010590


	//   ....[116]....
        /*0718*/ 	.word	0x00010600


	//   ....[117]....
        /*071c*/ 	.word	0x00010610


	//   ....[118]....
        /*0720*/ 	.word	0x00010680


	//   ....[119]....
        /*0724*/ 	.word	0x00010690


	//   ....[120]....
        /*0728*/ 	.word	0x00010700


	//   ....[121]....
        /*072c*/ 	.word	0x00010710


	//   ....[122]....
        /*0730*/ 	.word	0x00010780


	//   ....[123]....
        /*0734*/ 	.word	0x00010790


	//   ....[124]....
        /*0738*/ 	.word	0x00010800


	//   ....[125]....
        /*073c*/ 	.word	0x00010810


	//   ....[126]....
        /*0740*/ 	.word	0x00010820


	//   ....[127]....
        /*0744*/ 	.word	0x00010dd0


	//   ....[128]....
        /*0748*/ 	.word	0x00010e10


	//   ....[129]....
        /*074c*/ 	.word	0x00010e50


	//   ....[130]....
        /*0750*/ 	.word	0x00010e70


	//   ....[131]....
        /*0754*/ 	.word	0x00010e80


	//   ....[132]....
        /*0758*/ 	.word	0x00010ea0


	//   ....[133]....
        /*075c*/ 	.word	0x00010f10


	//   ....[134]....
        /*0760*/ 	.word	0x00010f30


	//   ....[135]....
        /*0764*/ 	.word	0x00010f90


	//   ....[136]....
        /*0768*/ 	.word	0x00010fb0


	//   ....[137]....
        /*076c*/ 	.word	0x00011010


	//   ....[138]....
        /*0770*/ 	.word	0x00011030


	//   ....[139]....
        /*0774*/ 	.word	0x00011090


	//   ....[140]....
        /*0778*/ 	.word	0x000110b0


	//   ....[141]....
        /*077c*/ 	.word	0x00011100


	//   ....[142]....
        /*0780*/ 	.word	0x00011120


	//   ....[143]....
        /*0784*/ 	.word	0x00011520


	//   ....[144]....
        /*0788*/ 	.word	0x00011570


	//   ....[145]....
        /*078c*/ 	.word	0x000115a0


	//   ....[146]....
        /*0790*/ 	.word	0x000115b0


	//   ....[147]....
        /*0794*/ 	.word	0x000115e0


	//   ....[148]....
        /*0798*/ 	.word	0x00011610


	//   ....[149]....
        /*079c*/ 	.word	0x00011640


	//   ....[150]....
        /*07a0*/ 	.word	0x00011670


	//   ....[151]....
        /*07a4*/ 	.word	0x000117f0


	//   ....[152]....
        /*07a8*/ 	.word	0x00011820


	//   ....[153]....
        /*07ac*/ 	.word	0x00011850


	//   ....[154]....
        /*07b0*/ 	.word	0x00011880


	//   ....[155]....
        /*07b4*/ 	.word	0x000118b0


	//   ....[156]....
        /*07b8*/ 	.word	0x000118e0


	//   ....[157]....
        /*07bc*/ 	.word	0x000119a0


	//   ....[158]....
        /*07c0*/ 	.word	0x000119c0


	//   ....[159]....
        /*07c4*/ 	.word	0x00011a30


	//   ....[160]....
        /*07c8*/ 	.word	0x000120d0


	//   ....[161]....
        /*07cc*/ 	.word	0x00012670


	//   ....[162]....
        /*07d0*/ 	.word	0x00012760


	//   ....[163]....
        /*07d4*/ 	.word	0x00012800


	//   ....[164]....
        /*07d8*/ 	.word	0x00012860


	//   ....[165]....
        /*07dc*/ 	.word	0x00012960


	//   ....[166]....
        /*07e0*/ 	.word	0x000129d0


	//   ....[167]....
        /*07e4*/ 	.word	0x00012ad0


	//   ....[168]....
        /*07e8*/ 	.word	0x00012b40


	//   ....[169]....
        /*07ec*/ 	.word	0x00012c40


	//   ....[170]....
        /*07f0*/ 	.word	0x00012cb0


	//   ....[171]....
        /*07f4*/ 	.word	0x00012db0


	//   ....[172]....
        /*07f8*/ 	.word	0x00012e20


	//   ....[173]....
        /*07fc*/ 	.word	0x00012f20


	//   ....[174]....
        /*0800*/ 	.word	0x00012f90


	//   ....[175]....
        /*0804*/ 	.word	0x00013090


	//   ....[176]....
        /*0808*/ 	.word	0x00013100


	//   ....[177]....
        /*080c*/ 	.word	0x000131e0


	//   ....[178]....
        /*0810*/ 	.word	0x000132d0


	//   ....[179]....
        /*0814*/ 	.word	0x00013340


	//   ....[180]....
        /*0818*/ 	.word	0x000133c0


	//   ....[181]....
        /*081c*/ 	.word	0x00013480


	//   ....[182]....
        /*0820*/ 	.word	0x00013500


	//   ....[183]....
        /*0824*/ 	.word	0x000135d0


	//   ....[184]....
        /*0828*/ 	.word	0x00013650


	//   ....[185]....
        /*082c*/ 	.word	0x00013720


	//   ....[186]....
        /*0830*/ 	.word	0x000137a0


	//   ....[187]....
        /*0834*/ 	.word	0x00013870


	//   ....[188]....
        /*0838*/ 	.word	0x000138f0


	//   ....[189]....
        /*083c*/ 	.word	0x000139c0


	//   ....[190]....
        /*0840*/ 	.word	0x00013a40


	//   ....[191]....
        /*0844*/ 	.word	0x00013b00


	//   ....[192]....
        /*0848*/ 	.word	0x00013b80


	//   ....[193]....
        /*084c*/ 	.word	0x00013c30


	//   ....[194]....
        /*0850*/ 	.word	0x00013d60


	//   ....[195]....
        /*0854*/ 	.word	0x00013e10


	//   ....[196]....
        /*0858*/ 	.word	0x00013e70


	//   ....[197]....
        /*085c*/ 	.word	0x00013f30


	//   ....[198]....
        /*0860*/ 	.word	0x00013f90


	//   ....[199]....
        /*0864*/ 	.word	0x00014050


	//   ....[200]....
        /*0868*/ 	.word	0x000140b0


	//   ....[201]....
        /*086c*/ 	.word	0x00014170


	//   ....[202]....
        /*0870*/ 	.word	0x000141d0


	//   ....[203]....
        /*0874*/ 	.word	0x00014290


	//   ....[204]....
        /*0878*/ 	.word	0x000142f0


	//   ....[205]....
        /*087c*/ 	.word	0x000143b0


	//   ....[206]....
        /*0880*/ 	.word	0x00014410


	//   ....[207]....
        /*0884*/ 	.word	0x000144d0


	//   ....[208]....
        /*0888*/ 	.word	0x00014530


	//   ....[209]....
        /*088c*/ 	.word	0x000145f0


	//   ....[210]....
        /*0890*/ 	.word	0x000146e0


	//   ....[211]....
        /*0894*/ 	.word	0x00014780


	//   ....[212]....
        /*0898*/ 	.word	0x000147e0


	//   ....[213]....
        /*089c*/ 	.word	0x000148c0


	//   ....[214]....
        /*08a0*/ 	.word	0x00014920


	//   ....[215]....
        /*08a4*/ 	.word	0x00014a00


	//   ....[216]....
        /*08a8*/ 	.word	0x00014a60


	//   ....[217]....
        /*08ac*/ 	.word	0x00014b40


	//   ....[218]....
        /*08b0*/ 	.word	0x00014ba0


	//   ....[219]....
        /*08b4*/ 	.word	0x00014c80


	//   ....[220]....
        /*08b8*/ 	.word	0x00014ce0


	//   ....[221]....
        /*08bc*/ 	.word	0x00014dc0


	//   ....[222]....
        /*08c0*/ 	.word	0x00014e20


	//   ....[223]....
        /*08c4*/ 	.word	0x00014f00


	//   ....[224]....
        /*08c8*/ 	.word	0x00014f60


	//   ....[225]....
        /*08cc*/ 	.word	0x00015030


	//   ....[226]....
        /*08d0*/ 	.word	0x00015150


	//   ....[227]....
        /*08d4*/ 	.word	0x000151f0


	//   ....[228]....
        /*08d8*/ 	.word	0x000152b0


	//   ....[229]....
        /*08dc*/ 	.word	0x00015380


	//   ....[230]....
        /*08e0*/ 	.word	0x000153e0


	//   ....[231]....
        /*08e4*/ 	.word	0x000154c0


	//   ....[232]....
        /*08e8*/ 	.word	0x00015520


	//   ....[233]....
        /*08ec*/ 	.word	0x000155f0


	//   ....[234]....
        /*08f0*/ 	.word	0x00015650


	//   ....[235]....
        /*08f4*/ 	.word	0x00015720


	//   ....[236]....
        /*08f8*/ 	.word	0x00015780


	//   ....[237]....
        /*08fc*/ 	.word	0x00015860


	//   ....[238]....
        /*0900*/ 	.word	0x000158c0


	//   ....[239]....
        /*0904*/ 	.word	0x00015990


	//   ....[240]....
        /*0908*/ 	.word	0x000159f0


	//   ....[241]....
        /*090c*/ 	.word	0x00015ab0


	//   ....[242]....
        /*0910*/ 	.word	0x00015b40


	//   ....[243]....
        /*0914*/ 	.word	0x00015be0


	//   ....[244]....
        /*0918*/ 	.word	0x00015d00


	//   ....[245]....
        /*091c*/ 	.word	0x00015d70


	//   ....[246]....
        /*0920*/ 	.word	0x00015de0


	//   ....[247]....
        /*0924*/ 	.word	0x00015e50


	//   ....[248]....
        /*0928*/ 	.word	0x00015ec0


	//   ....[249]....
        /*092c*/ 	.word	0x00015f40


	//   ....[250]....
        /*0930*/ 	.word	0x00015fd0


	//   ....[251]....
        /*0934*/ 	.word	0x00016060


	//   ....[252]....
        /*0938*/ 	.word	0x000160d0


	//   ....[253]....
        /*093c*/ 	.word	0x00016140


	//   ....[254]....
        /*0940*/ 	.word	0x000161b0


	//   ....[255]....
        /*0944*/ 	.word	0x00016230


	//   ....[0]....
        /*0948*/ 	.word	0x000162a0


	//   ....[1]....
        /*094c*/ 	.word	0x00016340


	//   ....[2]....
        /*0950*/ 	.word	0x000163d0


	//   ....[3]....
        /*0954*/ 	.word	0x000164f0


	//----- nvinfo : EIATTR_REG_RECONFIG
	.align		4
.L_284:
        /*0958*/ 	.byte	0x01, 0x54
	.zero		2


	//----- nvinfo : EIATTR_SYSCALL_OFFSETS
	.align		4
        /*095c*/ 	.byte	0x04, 0x46
        /*095e*/ 	.short	(.L_286 - .L_285)


	//   ....[0]....
.L_285:
        /*0960*/ 	.word	0x00001760


	//   ....[1]....
        /*0964*/ 	.word	0x0000de70


	//   ....[2]....
        /*0968*/ 	.word	0x0000dfc0


	//   ....[3]....
        /*096c*/ 	.word	0x0000e0b0


	//   ....[4]....
        /*0970*/ 	.word	0x0000f040


	//----- nvinfo : EIATTR_MBARRIER_INSTR_OFFSETS
	.align		4
.L_286:
        /*0974*/ 	.byte	0x04, 0x39
        /*0976*/ 	.short	(.L_288 - .L_287)


	//   ....[0]....
.L_287:
        /*0978*/ 	.word	0x00000180
        /*097c*/ 	.word	0x000000ff
        /*0980*/ 	.word	0x00028800
        /*0984*/ 	.short	0x0100
        /*0986*/ 	.byte	0x08
	.zero		1


	//   ....[1]....
        /*0988*/ 	.word	0x00000190
        /*098c*/ 	.word	0x000000ff
        /*0990*/ 	.word	0x00028820
        /*0994*/ 	.short	0x0100
        /*0996*/ 	.byte	0x08
	.zero		1


	//   ....[2]....
        /*0998*/ 	.word	0x00000280
        /*099c*/ 	.word	0x000000ff
        /*09a0*/ 	.word	0x00028830
        /*09a4*/ 	.short	0x0100
        /*09a6*/ 	.byte	0x08
	.zero		1


	//   ....[3]....
        /*09a8*/ 	.word	0x00000290
        /*09ac*/ 	.word	0x000000ff
        /*09b0*/ 	.word	0x00028840
        /*09b4*/ 	.short	0x0100
        /*09b6*/ 	.byte	0x08
	.zero		1


	//   ....[4]....
        /*09b8*/ 	.word	0x000002a0
        /*09bc*/ 	.word	0x000000ff
        /*09c0*/ 	.word	0x00028838
        /*09c4*/ 	.short	0x0100
        /*09c6*/ 	.byte	0x08
	.zero		1


	//   ....[5]....
        /*09c8*/ 	.word	0x000002b0
        /*09cc*/ 	.word	0x000000ff
        /*09d0*/ 	.word	0x00028848
        /*09d4*/ 	.short	0x0100
        /*09d6*/ 	.byte	0x08
	.zero		1


	//   ....[6]....
        /*09d8*/ 	.word	0x000003e0
        /*09dc*/ 	.word	0x000000ff
        /*09e0*/ 	.word	0x00028850
        /*09e4*/ 	.short	0x0100
        /*09e6*/ 	.byte	0x08
	.zero		1


	//   ....[7]....
        /*09e8*/ 	.word	0x000003f0
        /*09ec*/ 	.word	0x000000ff
        /*09f0*/ 	.word	0x00028860
        /*09f4*/ 	.short	0x0100
        /*09f6*/ 	.byte	0x08
	.zero		1


	//   ....[8]....
        /*09f8*/ 	.word	0x00000400
        /*09fc*/ 	.word	0x000000ff
        /*0a00*/ 	.word	0x00028858
        /*0a04*/ 	.short	0x0100
        /*0a06*/ 	.byte	0x08
	.zero		1


	//   ....[9]....
        /*0a08*/ 	.word	0x00000410
        /*0a0c*/ 	.word	0x000000ff
        /*0a10*/ 	.word	0x00028868
        /*0a14*/ 	.short	0x0100
        /*0a16*/ 	.byte	0x08
	.zero		1


	//   ....[10]....
        /*0a18*/ 	.word	0x00000500
        /*0a1c*/ 	.word	0x000000ff
        /*0a20*/ 	.word	0x00028870
        /*0a24*/ 	.short	0x0100
        /*0a26*/ 	.byte	0x06
	.zero		1


	//   ....[11]....
        /*0a28*/ 	.word	0x00000510
        /*0a2c*/ 	.word	0x000000ff
        /*0a30*/ 	.word	0x00028880
        /*0a34*/ 	.short	0x0100
        /*0a36*/ 	.byte	0x06
	.zero		1


	//   ....[12]....
        /*0a38*/ 	.word	0x00000520
        /*0a3c*/ 	.word	0x000000ff
        /*0a40*/ 	.word	0x00028878
        /*0a44*/ 	.short	0x0100
        /*0a46*/ 	.byte	0x06
	.zero		1


	//   ....[13]....
        /*0a48*/ 	.word	0x00000530
        /*0a4c*/ 	.word	0x000000ff
        /*0a50*/ 	.word	0x00028888
        /*0a54*/ 	.short	0x0100
        /*0a56*/ 	.byte	0x06
	.zero		1


	//   ....[14]....
        /*0a58*/ 	.word	0x00000660
        /*0a5c*/ 	.word	0x000000ff
        /*0a60*/ 	.word	0x00028890
        /*0a64*/ 	.short	0x0100
        /*0a66*/ 	.byte	0x08
	.zero		1


	//   ....[15]....
        /*0a68*/ 	.word	0x00000670
        /*0a6c*/ 	.word	0x000000ff
        /*0a70*/ 	.word	0x000288a0
        /*0a74*/ 	.short	0x0100
        /*0a76*/ 	.byte	0x08
	.zero		1


	//   ....[16]....
        /*0a78*/ 	.word	0x00000680
        /*0a7c*/ 	.word	0x000000ff
        /*0a80*/ 	.word	0x00028898
        /*0a84*/ 	.short	0x0100
        /*0a86*/ 	.byte	0x08
	.zero		1


	//   ....[17]....
        /*0a88*/ 	.word	0x00000690
        /*0a8c*/ 	.word	0x000000ff
        /*0a90*/ 	.word	0x000288a8
        /*0a94*/ 	.short	0x0100
        /*0a96*/ 	.byte	0x08
	.zero		1


	//   ....[18]....
        /*0a98*/ 	.word	0x000007d0
        /*0a9c*/ 	.word	0x000000ff
        /*0aa0*/ 	.word	0x000288b0
        /*0aa4*/ 	.short	0x0100
        /*0aa6*/ 	.byte	0x08
	.zero		1


	//   ....[19]....
        /*0aa8*/ 	.word	0x000007e0
        /*0aac*/ 	.word	0x000000ff
        /*0ab0*/ 	.word	0x000288c0
        /*0ab4*/ 	.short	0x0100
        /*0ab6*/ 	.byte	0x08
	.zero		1


	//   ....[20]....
        /*0ab8*/ 	.word	0x000007f0
        /*0abc*/ 	.word	0x000000ff
        /*0ac0*/ 	.word	0x000288b8
        /*0ac4*/ 	.short	0x0100
        /*0ac6*/ 	.byte	0x08
	.zero		1


	//   ....[21]....
        /*0ac8*/ 	.word	0x00000800
        /*0acc*/ 	.word	0x000000ff
        /*0ad0*/ 	.word	0x000288c8
        /*0ad4*/ 	.short	0x0100
        /*0ad6*/ 	.byte	0x08
	.zero		1


	//   ....[22]....
        /*0ad8*/ 	.word	0x000017e0
        /*0adc*/ 	.word	0x000000ff
        /*0ae0*/ 	.word	0x00028800
        /*0ae4*/ 	.short	0x010a
        /*0ae6*/ 	.byte	0x29
	.zero		1


	//   ....[23]....
        /*0ae8*/ 	.word	0x00001860
        /*0aec*/ 	.word	0x00000000
        /*0af0*/ 	.word	0x00028830
        /*0af4*/ 	.short	0x010a
        /*0af6*/ 	.byte	0x3f
	.zero		1


	//   ....[24]....
        /*0af8*/ 	.word	0x000018a0
        /*0afc*/ 	.word	0x00000000
        /*0b00*/ 	.word	0x00028830
        /*0b04*/ 	.short	0x010a
        /*0b06*/ 	.byte	0x3f
	.zero		1


	//   ....[25]....
        /*0b08*/ 	.word	0x00003450
        /*0b0c*/ 	.word	0x000000ff
        /*0b10*/ 	.word	0x00000000
        /*0b14*/ 	.short	0x0101
        /*0b16*/ 	.byte	0x06
	.zero		1


	//   ....[26]....
        /*0b18*/ 	.word	0x00004540
        /*0b1c*/ 	.word	0x000000ff
        /*0b20*/ 	.word	0x00028830
        /*0b24*/ 	.short	0x010a
        /*0b26*/ 	.byte	0x06
	.zero		1


	//   ....[27]....
        /*0b28*/ 	.word	0x00004580
        /*0b2c*/ 	.word	0x000000ff
        /*0b30*/ 	.word	0x00028830
        /*0b34*/ 	.short	0x010a
        /*0b36*/ 	.byte	0x06
	.zero		1


	//   ....[28]....
        /*0b38*/ 	.word	0x000048d0
        /*0b3c*/ 	.word	0x000000ff
        /*0b40*/ 	.word	0x00028850
        /*0b44*/ 	.short	0x010a
        /*0b46*/ 	.byte	0x06
	.zero		1


	//   ....[29]....
        /*0b48*/ 	.word	0x00004910
        /*0b4c*/ 	.word	0x000000ff
        /*0b50*/ 	.word	0x00028850
        /*0b54*/ 	.short	0x010a
        /*0b56*/ 	.byte	0x06
	.zero		1


	//   ....[30]....
        /*0b58*/ 	.word	0x000054c0
        /*0b5c*/ 	.word	0x000000ff
        /*0b60*/ 	.word	0x00000000
        /*0b64*/ 	.short	0x0101
        /*0b66*/ 	.byte	0x06
	.zero		1


	//   ....[31]....
        /*0b68*/ 	.word	0x00007060
        /*0b6c*/ 	.word	0x000000ff
        /*0b70*/ 	.word	0x00000000
        /*0b74*/ 	.short	0x0101
        /*0b76*/ 	.byte	0x06
	.zero		1


	//   ....[32]....
        /*0b78*/ 	.word	0x00007740
        /*0b7c*/ 	.word	0x000000ff
        /*0b80*/ 	.word	0x00028830
        /*0b84*/ 	.short	0x010a
        /*0b86*/ 	.byte	0x06
	.zero		1


	//   ....[33]....
        /*0b88*/ 	.word	0x00007780
        /*0b8c*/ 	.word	0x000000ff
        /*0b90*/ 	.word	0x00028830
        /*0b94*/ 	.short	0x010a
        /*0b96*/ 	.byte	0x06
	.zero		1


	//   ....[34]....
        /*0b98*/ 	.word	0x00007aa0
        /*0b9c*/ 	.word	0x000000ff
        /*0ba0*/ 	.word	0x00028850
        /*0ba4*/ 	.short	0x010a
        /*0ba6*/ 	.byte	0x06
	.zero		1


	//   ....[35]....
        /*0ba8*/ 	.word	0x00007ae0
        /*0bac*/ 	.word	0x000000ff
        /*0bb0*/ 	.word	0x00028850
        /*0bb4*/ 	.short	0x010a
        /*0bb6*/ 	.byte	0x06
	.zero		1


	//   ....[36]....
        /*0bb8*/ 	.word	0x000083a0
        /*0bbc*/ 	.word	0x000000ff
        /*0bc0*/ 	.word	0x00000000
        /*0bc4*/ 	.short	0x0101
        /*0bc6*/ 	.byte	0x06
	.zero		1


	//   ....[37]....
        /*0bc8*/ 	.word	0x00009890
        /*0bcc*/ 	.word	0x000000ff
        /*0bd0*/ 	.word	0x00000000
        /*0bd4*/ 	.short	0x0101
        /*0bd6*/ 	.byte	0x06
	.zero		1


	//   ....[38]....
        /*0bd8*/ 	.word	0x00009ea0
        /*0bdc*/ 	.word	0x000000ff
        /*0be0*/ 	.word	0x00028850
        /*0be4*/ 	.short	0x010a
        /*0be6*/ 	.byte	0x05
	.zero		1


	//   ....[39]....
        /*0be8*/ 	.word	0x00009ee0
        /*0bec*/ 	.word	0x000000ff
        /*0bf0*/ 	.word	0x00028850
        /*0bf4*/ 	.short	0x010a
        /*0bf6*/ 	.byte	0x05
	.zero		1


	//   ....[40]....
        /*0bf8*/ 	.word	0x0000a450
        /*0bfc*/ 	.word	0x000000ff
        /*0c00*/ 	.word	0x00000000
        /*0c04*/ 	.short	0x0101
        /*0c06*/ 	.byte	0x04
	.zero		1


	//   ....[41]....
        /*0c08*/ 	.word	0x0000b9d0
        /*0c0c*/ 	.word	0x0000001c
        /*0c10*/ 	.word	0x00000000
        /*0c14*/ 	.short	0x0101
        /*0c16*/ 	.byte	0x3f
	.zero		1


	//   ....[42]....
        /*0c18*/ 	.word	0x0000e5c0
        /*0c1c*/ 	.word	0x00000007
        /*0c20*/ 	.word	0x00028840
        /*0c24*/ 	.short	0x010a
        /*0c26*/ 	.byte	0x3f
	.zero		1


	//   ....[43]....
        /*0c28*/ 	.word	0x0000ed40
        /*0c2c*/ 	.word	0x00000007
        /*0c30*/ 	.word	0x00028830
        /*0c34*/ 	.short	0x0107
        /*0c36*/ 	.byte	0x3f
	.zero		1


	//   ....[44]....
        /*0c38*/ 	.word	0x0000ee10
        /*0c3c*/ 	.word	0x00000007
        /*0c40*/ 	.word	0x00028830
        /*0c44*/ 	.short	0x0101
        /*0c46*/ 	.byte	0x3f
	.zero		1


	//   ....[45]....
        /*0c48*/ 	.word	0x0000f930
        /*0c4c*/ 	.word	0x00000016
        /*0c50*/ 	.word	0x00028800
        /*0c54*/ 	.short	0x0107
        /*0c56*/ 	.byte	0x3f
	.zero		1


	//   ....[46]....
        /*0c58*/ 	.word	0x0000fa40
        /*0c5c*/ 	.word	0x00000016
        /*0c60*/ 	.word	0x00028800
        /*0c64*/ 	.short	0x0101
        /*0c66*/ 	.byte	0x3f
	.zero		1


	//   ....[47]....
        /*0c68*/ 	.word	0x0000fa60
        /*0c6c*/ 	.word	0x00000016
        /*0c70*/ 	.word	0x00028820
        /*0c74*/ 	.short	0x010a
        /*0c76*/ 	.byte	0x3f
	.zero		1


	//   ....[48]....
        /*0c78*/ 	.word	0x0000fdf0
        /*0c7c*/ 	.word	0x00000006
        /*0c80*/ 	.word	0x00028840
        /*0c84*/ 	.short	0x010a
        /*0c86*/ 	.byte	0x3f
	.zero		1


	//   ....[49]....
        /*0c88*/ 	.word	0x00010310
        /*0c8c*/ 	.word	0x00000006
        /*0c90*/ 	.word	0x00028830
        /*0c94*/ 	.short	0x0107
        /*0c96*/ 	.byte	0x3f
	.zero		1


	//   ....[50]....
        /*0c98*/ 	.word	0x000103d0
        /*0c9c*/ 	.word	0x00000006
        /*0ca0*/ 	.word	0x00028830
        /*0ca4*/ 	.short	0x0101
        /*0ca6*/ 	.byte	0x3f
	.zero		1


	//   ....[51]....
        /*0ca8*/ 	.word	0x00010440
        /*0cac*/ 	.word	0x00000006
        /*0cb0*/ 	.word	0x00028860
        /*0cb4*/ 	.short	0x010a
        /*0cb6*/ 	.byte	0x3f
	.zero		1


	//   ....[52]....
        /*0cb8*/ 	.word	0x000109c0
        /*0cbc*/ 	.word	0x00000006
        /*0cc0*/ 	.word	0x00028850
        /*0cc4*/ 	.short	0x0107
        /*0cc6*/ 	.byte	0x3f
	.zero		1


	//   ....[53]....
        /*0cc8*/ 	.word	0x00010b20
        /*0ccc*/ 	.word	0x00000006
        /*0cd0*/ 	.word	0x00028850
        /*0cd4*/ 	.short	0x0101
        /*0cd6*/ 	.byte	0x3f
	.zero		1


	//   ....[54]....
        /*0cd8*/ 	.word	0x00010d30
        /*0cdc*/ 	.word	0x00000000
        /*0ce0*/ 	.word	0x00028860
        /*0ce4*/ 	.short	0x010a
        /*0ce6*/ 	.byte	0x3f
	.zero		1


	//   ....[55]....
        /*0ce8*/ 	.word	0x00011260
        /*0cec*/ 	.word	0x00000000
        /*0cf0*/ 	.word	0x00028850
        /*0cf4*/ 	.short	0x0107
        /*0cf6*/ 	.byte	0x3f
	.zero		1


	//   ....[56]....
        /*0cf8*/ 	.word	0x00011320
        /*0cfc*/ 	.word	0x00000000
        /*0d00*/ 	.word	0x00028850
        /*0d04*/ 	.short	0x0101
        /*0d06*/ 	.byte	0x3f
	.zero		1


	//   ....[57]....
        /*0d08*/ 	.word	0x00012050
        /*0d0c*/ 	.word	0x00000004
        /*0d10*/ 	.word	0x00028820
        /*0d14*/ 	.short	0x010a
        /*0d16*/ 	.byte	0x3f
	.zero		1


	//   ....[58]....
        /*0d18*/ 	.word	0x000121d0
        /*0d1c*/ 	.word	0x00000005
        /*0d20*/ 	.word	0x00028840
        /*0d24*/ 	.short	0x010a
        /*0d26*/ 	.byte	0x3f
	.zero		1


	//   ....[59]....
        /*0d28*/ 	.word	0x00012270
        /*0d2c*/ 	.word	0x00000019
        /*0d30*/ 	.word	0x00028840
        /*0d34*/ 	.short	0x010a
        /*0d36*/ 	.byte	0x3f
	.zero		1


	//   ....[60]....
        /*0d38*/ 	.word	0x000122b0
        /*0d3c*/ 	.word	0x00000005
        /*0d40*/ 	.word	0x00028860
        /*0d44*/ 	.short	0x010a
        /*0d46*/ 	.byte	0x3f
	.zero		1


	//   ....[61]....
        /*0d48*/ 	.word	0x000122f0
        /*0d4c*/ 	.word	0x00000019
        /*0d50*/ 	.word	0x00028860
        /*0d54*/ 	.short	0x010a
        /*0d56*/ 	.byte	0x3f
	.zero		1


	//   ....[62]....
        /*0d58*/ 	.word	0x00012360
        /*0d5c*/ 	.word	0x00000003
        /*0d60*/ 	.word	0x00028800
        /*0d64*/ 	.short	0x010a
        /*0d66*/ 	.byte	0x3f
	.zero		1


	//   ....[63]....
        /*0d68*/ 	.word	0x000123b0
        /*0d6c*/ 	.word	0x00000000
        /*0d70*/ 	.word	0x00028830
        /*0d74*/ 	.short	0x010a
        /*0d76*/ 	.byte	0x3f
	.zero		1


	//   ....[64]....
        /*0d78*/ 	.word	0x00012410
        /*0d7c*/ 	.word	0x00000007
        /*0d80*/ 	.word	0x00028830
        /*0d84*/ 	.short	0x010a
        /*0d86*/ 	.byte	0x3f
	.zero		1


	//   ....[65]....
        /*0d88*/ 	.word	0x00012470
        /*0d8c*/ 	.word	0x00000007
        /*0d90*/ 	.word	0x00028850
        /*0d94*/ 	.short	0x010a
        /*0d96*/ 	.byte	0x3f
	.zero		1


	//   ....[66]....
        /*0d98*/ 	.word	0x000124d0
        /*0d9c*/ 	.word	0x00000005
        /*0da0*/ 	.word	0x00028830
        /*0da4*/ 	.short	0x010a
        /*0da6*/ 	.byte	0x3f
	.zero		1


	//   ....[67]....
        /*0da8*/ 	.word	0x00012530
        /*0dac*/ 	.word	0x00000005
        /*0db0*/ 	.word	0x00028850
        /*0db4*/ 	.short	0x010a
        /*0db6*/ 	.byte	0x3f
	.zero		1


	//   ....[68]....
        /*0db8*/ 	.word	0x00012590
        /*0dbc*/ 	.word	0x00000006
        /*0dc0*/ 	.word	0x00028850
        /*0dc4*/ 	.short	0x010a
        /*0dc6*/ 	.byte	0x3f
	.zero		1


	//   ....[69]....
        /*0dc8*/ 	.word	0x000126b0
        /*0dcc*/ 	.word	0x00000007
        /*0dd0*/ 	.word	0x00028840
        /*0dd4*/ 	.short	0x010a
        /*0dd6*/ 	.byte	0x3f
	.zero		1


	//   ....[70]....
        /*0dd8*/ 	.word	0x00013c60
        /*0ddc*/ 	.word	0x00000016
        /*0de0*/ 	.word	0x00028820
        /*0de4*/ 	.short	0x010a
        /*0de6*/ 	.byte	0x3f
	.zero		1


	//   ....[71]....
        /*0de8*/ 	.word	0x00013cb0
        /*0dec*/ 	.word	0x00000006
        /*0df0*/ 	.word	0x00028840
        /*0df4*/ 	.short	0x010a
        /*0df6*/ 	.byte	0x3f
	.zero		1


	//   ....[72]....
        /*0df8*/ 	.word	0x00014630
        /*0dfc*/ 	.word	0x00000006
        /*0e00*/ 	.word	0x00028860
        /*0e04*/ 	.short	0x010a
        /*0e06*/ 	.byte	0x3f
	.zero		1


	//   ....[73]....
        /*0e08*/ 	.word	0x000150a0
        /*0e0c*/ 	.word	0x00000000
        /*0e10*/ 	.word	0x00028860
        /*0e14*/ 	.short	0x010a
        /*0e16*/ 	.byte	0x3f
	.zero		1


	//   ....[74]....
        /*0e18*/ 	.word	0x00016410
        /*0e1c*/ 	.word	0x00000004
        /*0e20*/ 	.word	0x00028820
        /*0e24*/ 	.short	0x010a
        /*0e26*/ 	.byte	0x3f
	.zero		1


	//   ....[75]....
        /*0e28*/ 	.word	0x000165b0
        /*0e2c*/ 	.word	0x00000005
        /*0e30*/ 	.word	0x00028840
        /*0e34*/ 	.short	0x010a
        /*0e36*/ 	.byte	0x3f
	.zero		1


	//   ....[76]....
        /*0e38*/ 	.word	0x00016600
        /*0e3c*/ 	.word	0x00000019
        /*0e40*/ 	.word	0x00028840
        /*0e44*/ 	.short	0x010a
        /*0e46*/ 	.byte	0x3f
	.zero		1


	//   ....[77]....
        /*0e48*/ 	.word	0x00016650
        /*0e4c*/ 	.word	0x00000005
        /*0e50*/ 	.word	0x00028860
        /*0e54*/ 	.short	0x010a
        /*0e56*/ 	.byte	0x3f
	.zero		1


	//----- nvinfo : EIATTR_NUM_MBARRIERS
	.align		4
.L_288:
        /*0e58*/ 	.byte	0x03, 0x38
        /*0e5a*/ 	.short	0x0016


	//----- nvinfo : EIATTR_EXIT_INSTR_OFFSETS
	.align		4
        /*0e5c*/ 	.byte	0x04, 0x1c
        /*0e5e*/ 	.short	(.L_290 - .L_289)


	//   ....[0]....
.L_289:
        /*0e60*/ 	.word	0x000009b0


	//   ....[1]....
        /*0e64*/ 	.word	0x0000c940


	//   ....[2]....
        /*0e68*/ 	.word	0x00012340


	//----- nvinfo : EIATTR_MAX_THREADS
	.align		4
.L_290:
        /*0e6c*/ 	.byte	0x04, 0x05
        /*0e6e*/ 	.short	(.L_292 - .L_291)
.L_291:
        /*0e70*/ 	.word	0x00000180
        /*0e74*/ 	.word	0x00000001
        /*0e78*/ 	.word	0x00000001


	//----- nvinfo : EIATTR_CRS_STACK_SIZE
	.align		4
.L_292:
        /*0e7c*/ 	.byte	0x04, 0x1e
        /*0e7e*/ 	.short	(.L_294 - .L_293)
.L_293:
        /*0e80*/ 	.word	0x00000000


	//----- nvinfo : EIATTR_CBANK_PARAM_SIZE
	.align		4
.L_294:
        /*0e84*/ 	.byte	0x03, 0x19
        /*0e86*/ 	.short	0x0af0


	//----- nvinfo : EIATTR_PARAM_CBANK
	.align		4
        /*0e88*/ 	.byte	0x04, 0x0a
        /*0e8a*/ 	.short	(.L_296 - .L_295)
	.align		4
.L_295:
        /*0e8c*/ 	.word	index@(.nv.constant0._ZN7cutlass13device_kernelIN5flash11enable_sm90INS1_16FlashAttnFwdSm90INS1_25CollectiveMainloopFwdSm90ILi2EN4cute5tupleIJNS5_1CILi1EEES8_S8_EEENS6_IJNS7_ILi128EEESA_SA_EEELi128ENS_6half_tEfNS_4arch4Sm90ELb1ELb0ELb1ELb1ELb1ELb0ELb0ELb1ELb1ELb1ELb0ELb0EEENS1_21CollectiveEpilogueFwdISB_S9_SC_SE_Li256ELb1ELb1ELb0ELb0EEENS1_36VarlenDynamicPersistentTileSchedulerILi128ELi128ELi256ELi128ELb0ELb1ELb1ELb1ELb1ELb1EEEEEEEEEvNT_6ParamsE)
        /*0e90*/ 	.short	0x0210
        /*0e92*/ 	.short	0x0af0


	//----- nvinfo : EIATTR_SW_WAR
	.align		4
.L_296:
        /*0e94*/ 	.byte	0x04, 0x36
        /*0e96*/ 	.short	(.L_298 - .L_297)
.L_297:
        /*0e98*/ 	.word	0x00000008
.L_298:


//--------------------- .nv.info._ZN7cutlass13device_kernelIN5flash11enable_sm90INS1_16FlashAttnFwdSm90INS1_25CollectiveMainloopFwdSm90ILi2EN4cute5tupleIJNS5_1CILi1EEES8_S8_EEENS6_IJNS7_ILi128EEESA_SA_EEELi128ENS_6half_tEfNS_4arch4Sm90ELb1ELb0ELb1ELb1ELb1ELb1ELb0ELb1ELb1ELb1ELb0ELb0EEENS1_21CollectiveEpilogueFwdISB_S9_SC_SE_Li256ELb1ELb1ELb0ELb0EEENS1_36VarlenDynamicPersistentTileSchedulerILi128ELi128ELi256ELi128ELb0ELb1ELb1ELb1ELb1ELb1EEEEEEEEEvNT_6ParamsE --------------------------
	.section	.nv.info._ZN7cutlass13device_kernelIN5flash11enable_sm90INS1_16FlashAttnFwdSm90INS1_25CollectiveMainloopFwdSm90ILi2EN4cute5tupleIJNS5_1CILi1EEES8_S8_EEENS6_IJNS7_ILi128EEESA_SA_EEELi128ENS_6half_tEfNS_4arch4Sm90ELb1ELb0ELb1ELb1ELb1ELb1ELb0ELb1ELb1ELb1ELb0ELb0EEENS1_21CollectiveEpilogueFwdISB_S9_SC_SE_Li256ELb1ELb1ELb0ELb0EEENS1_36VarlenDynamicPersistentTileSchedulerILi128ELi128ELi256ELi128ELb0ELb1ELb1ELb1ELb1ELb1EEEEEEEEEvNT_6ParamsE,"",@"SHT_CUDA_INFO"
	.sectionflags	@""
	.align	4


	//----- nvinfo : EIATTR_CUDA_API_VERSION
	.align		4
        /*0000*/ 	.byte	0x04, 0x37
        /*0002*/ 	.short	(.L_300 - .L_299)
.L_299:
        /*0004*/ 	.word	0x00000082


	//----- nvinfo : EIATTR_KPARAM_INFO
	.align		4
.L_300:
        /*0008*/ 	.byte	0x04, 0x17
        /*000a*/ 	.short	(.L_302 - .L_301)
.L_301:
        /*000c*/ 	.word	0x00000000
        /*0010*/ 	.short	0x0000
        /*0012*/ 	.short	0x0070
        /*0014*/ 	.byte	0x00, 0xf0, 0x01, 0x2a


	//----- nvinfo : EIATTR_SPARSE_MMA_MASK
	.align		4
.L_302:
        /*0018*/ 	.byte	0x03, 0x50
        /*001a*/ 	.short	0x0000


	//----- nvinfo : EIATTR_MAXREG_COUNT
	.align		4
        /*001c*/ 	.byte	0x03, 0x1b
        /*001e*/ 	.short	0x00a8


	//----- nvinfo : EIATTR_NUM_BARRIERS
	.align		4
        /*0020*/ 	.byte	0x02, 0x4c
        /*0022*/ 	.byte	0x10
	.zero		1


	//----- nvinfo : EIATTR_EXTERNS
	.align		4
        /*0024*/ 	.byte	0x04, 0x0f
        /*0026*/ 	.short	(.L_304 - .L_303)


	//   ....[0]....
	.align		4
.L_303:
        /*0028*/ 	.word	index@(__assertfail)


	//----- nvinfo : EIATTR_ANNOTATIONS
	.align		4
.L_304:
        /*002c*/ 	.byte	0x04, 0x55
        /*002e*/ 	.short	(.L_306 - .L_305)


	//   ....[0]....
.L_305:
        /* <DEDUP_REMOVED lines=16> */


	//----- nvinfo : EIATTR_MERCURY_ISA_VERSION
	.align		4
.L_306:
        /*0118*/ 	.byte	0x03, 0x5f
        /*011a*/ 	.short	0x0101


	//----- nvinfo : EIATTR_UNUSED_LOAD_BYTE_OFFSET
	.align		4
        /*011c*/ 	.byte	0x04, 0x44
        /*011e*/ 	.short	(.L_308 - .L_307)


	//   ....[0]....
.L_307:
        /*0120*/ 	.word	0x00000a60
        /*0124*/ 	.word	0x0000fff0


	//   ....[1]....
        /*0128*/ 	.word	0x00016cf0
        /*012c*/ 	.word	0x0000fff0


	//----- nvinfo : EIATTR_INT_WARP_WIDE_INSTR_OFFSETS
	.align		4
.L_308:
        /*0130*/ 	.byte	0x04, 0x31
        /*0132*/ 	.short	(.L_310 - .L_309)


	//   ....[0]....
.L_309:
        /*0134*/ 	.word	0x00000130


	//   ....[1]....
        /*0138*/ 	.word	0x00000170


	//   ....[2]....
        /*013c*/ 	.word	0x000001e0


	//   ....[3]....
        /*0140*/ 	.word	0x0001b2b0


	//   ....[4]....
        /*0144*/ 	.word	0x0001b340


	//   ....[5]....
        /*0148*/ 	.word	0x0001e250


	//   ....[6]....
        /*014c*/ 	.word	0x0001e2e0


	//----- nvinfo : EIATTR_COOP_GROUP_MASK_REGIDS
	.align		4
.L_310:
        /*0150*/ 	.byte	0x04, 0x29
        /*0152*/ 	.short	(.L_312 - .L_311)


	//   ....[0]....
.L_311:
        /*0154*/ 	.word	0xffffffff


	//   ....[1]....
        /*0158*/ 	.word	0xffffffff


	//   ....[2]....
        /*015c*/ 	.word	0xffffffff


	//   ....[3]....
        /*0160*/ 	.word	0xffffffff


	//   ....[4]....
        /*0164*/ 	.word	0xffffffff


	//   ....[5]....
        /*0168*/ 	.word	0xffffffff


	//   ....[6]....
        /*016c*/ 	.word	0xffffffff


	//   ....[7]....
        /*0170*/ 	.word	0xffffffff


	//   ....[8]....
        /*0174*/ 	.word	0xffffffff


	//   ....[9]....
        /*0178*/ 	.word	0xffffffff


	//   ....[10]....
        /*017c*/ 	.word	0xffffffff


	//   ....[11]....
        /*0180*/ 	.word	0xffffffff


	//   ....[12]....
        /*0184*/ 	.word	0xffffffff


	//   ....[13]....
        /*0188*/ 	.word	0xffffffff


	//   ....[14]....
        /*018c*/ 	.word	0xffffffff


	//   ....[15]....
        /*0190*/ 	.word	0xffffffff


	//   ....[16]....
        /*0194*/ 	.word	0xffffffff


	//   ....[17]....
        /*0198*/ 	.word	0xffffffff


	//   ....[18]....
        /*019c*/ 	.word	0xffffffff


	//   ....[19]....
        /*01a0*/ 	.word	0xffffffff


	//   ....[20]....
        /*01a4*/ 	.word	0xffffffff


	//   ....[21]....
        /*01a8*/ 	.word	0xffffffff


	//   ....[22]....
        /*01ac*/ 	.word	0xffffffff


	//   ....[23]....
        /*01b0*/ 	.word	0xffffffff


	//   ....[24]....
        /*01b4*/ 	.word	0xffffffff


	//   ....[25]....
        /*01b8*/ 	.word	0xffffffff


	//   ....[26]....
        /*01bc*/ 	.word	0xffffffff


	//   ....[27]....
        /*01c0*/ 	.word	0xffffffff


	//   ....[28]....
        /*01c4*/ 	.word	0xffffffff


	//   ....[29]....
        /*01c8*/ 	.word	0xffffffff


	//   ....[30]....
        /*01cc*/ 	.word	0xffffffff


	//   ....[31]....
        /*01d0*/ 	.word	0xffffffff


	//   ....[32]....
        /*01d4*/ 	.word	0xffffffff


	//   ....[33]....
        /*01d8*/ 	.word	0xffffffff


	//   ....[34]....
        /*01dc*/ 	.word	0xffffffff


	//   ....[35]....
        /*01e0*/ 	.word	0xffffffff


	//   ....[36]....
        /*01e4*/ 	.word	0xffffffff


	//   ....[37]....
        /*01e8*/ 	.word	0xffffffff


	//   ....[38]....
        /*01ec*/ 	.word	0xffffffff


	//   ....[39]....
        /*01f0*/ 	.word	0xffffffff


	//   ....[40]....
        /*01f4*/ 	.word	0xffffffff


	//   ....[41]....
        /*01f8*/ 	.word	0xffffffff


	//   ....[42]....
        /*01fc*/ 	.word	0xffffffff


	//   ....[43]....
        /*0200*/ 	.word	0xffffffff


	//   ....[44]....
        /*0204*/ 	.word	0xffffffff


	//   ....[45]....
        /*0208*/ 	.word	0xffffffff


	//   ....[46]....
        /*020c*/ 	.word	0xffffffff


	//   ....[47]....
        /*0210*/ 	.word	0xffffffff


	//   ....[48]....
        /*0214*/ 	.word	0xffffffff


	//   ....[49]....
        /*0218*/ 	.word	0xffffffff


	//   ....[50]....
        /*021c*/ 	.word	0xffffffff


	//   ....[51]....
        /*0220*/ 	.word	0xffffffff


	//   ....[52]....
        /*0224*/ 	.word	0xffffffff


	//   ....[53]....
        /*0228*/ 	.word	0xffffffff


	//   ....[54]....
        /*022c*/ 	.word	0xffffffff


	//   ....[55]....
        /*0230*/ 	.word	0xffffffff


	//   ....[56]....
        /*0234*/ 	.word	0xffffffff


	//   ....[57]....
        /*0238*/ 	.word	0xffffffff


	//   ....[58]....
        /*023c*/ 	.word	0xffffffff


	//   ....[59]....
        /*0240*/ 	.word	0xffffffff


	//   ....[60]....
        /*0244*/ 	.word	0xffffffff


	//   ....[61]....
        /*0248*/ 	.word	0xffffffff


	//   ....[62]....
        /*024c*/ 	.word	0xffffffff


	//   ....[63]....
        /*0250*/ 	.word	0xffffffff


	//   ....[64]....
        /*0254*/ 	.word	0xffffffff


	//   ....[65]....
        /*0258*/ 	.word	0xffffffff


	//   ....[66]....
        /*025c*/ 	.word	0xffffffff


	//   ....[67]....
        /*0260*/ 	.word	0xffffffff


	//   ....[68]....
        /*0264*/ 	.word	0xffffffff


	//   ....[69]....
        /*0268*/ 	.word	0xffffffff


	//   ....[70]....
        /*026c*/ 	.word	0xffffffff


	//   ....[71]....
        /*0270*/ 	.word	0xffffffff


	//   ....[72]....
        /*0274*/ 	.word	0xffffffff


	//   ....[73]....
        /*0278*/ 	.word	0xffffffff


	//   ....[74]....
        /*027c*/ 	.word	0xffffffff


	//   ....[75]....
        /*0280*/ 	.word	0xffffffff


	//   ....[76]....
        /*0284*/ 	.word	0xffffffff


	//   ....[77]....
        /*0288*/ 	.word	0xffffffff


	//   ....[78]....
        /*028c*/ 	.word	0xffffffff


	//   ....[79]....
        /*0290*/ 	.word	0xffffffff


	//   ....[80]....
        /*0294*/ 	.word	0xffffffff


	//   ....[81]....
        /*0298*/ 	.word	0xffffffff


	//   ....[82]....
        /*029c*/ 	.word	0xffffffff


	//   ....[83]....
        /*02a0*/ 	.word	0xffffffff


	//   ....[84]....
        /*02a4*/ 	.word	0xffffffff


	//   ....[85]....
        /*02a8*/ 	.word	0xffffffff


	//   ....[86]....
        /*02ac*/ 	.word	0xffffffff


	//   ....[87]....
        /*02b0*/ 	.word	0xffffffff


	//   ....[88]....
        /*02b4*/ 	.word	0xffffffff


	//   ....[89]....
        /*02b8*/ 	.word	0xffffffff


	//   ....[90]....
        /*02bc*/ 	.word	0xffffffff


	//   ....[91]....
        /*02c0*/ 	.word	0xffffffff


	//   ....[92]....
        /*02c4*/ 	.word	0xffffffff


	//   ....[93]....
        /*02c8*/ 	.word	0xffffffff


	//   ....[94]....
        /*02cc*/ 	.word	0xffffffff


	//   ....[95]....
        /*02d0*/ 	.word	0xffffffff


	//   ....[96]....
        /*02d4*/ 	.word	0xffffffff


	//   ....[97]....
        /*02d8*/ 	.word	0xffffffff


	//   ....[98]....
        /*02dc*/ 	.word	0xffffffff


	//   ....[99]....
        /*02e0*/ 	.word	0xffffffff


	//   ....[100]....
        /*02e4*/ 	.word	0xffffffff


	//   ....[101]....
        /*02e8*/ 	.word	0xffffffff


	//   ....[102]....
        /*02ec*/ 	.word	0xffffffff


	//   ....[103]....
        /*02f0*/ 	.word	0xffffffff


	//   ....[104]....
        /*02f4*/ 	.word	0xffffffff


	//   ....[105]....
        /*02f8*/ 	.word	0xffffffff


	//   ....[106]....
        /*02fc*/ 	.word	0xffffffff


	//   ....[107]....
        /*0300*/ 	.word	0xffffffff


	//   ....[108]....
        /*0304*/ 	.word	0xffffffff


	//   ....[109]....
        /*0308*/ 	.word	0xffffffff


	//   ....[110]....
        /*030c*/ 	.word	0xffffffff


	//   ....[111]....
        /*0310*/ 	.word	0xffffffff


	//   ....[112]....
        /*0314*/ 	.word	0xffffffff


	//   ....[113]....
        /*0318*/ 	.word	0xffffffff


	//   ....[114]....
        /*031c*/ 	.word	0xffffffff


	//   ....[115]....
        /*0320*/ 	.word	0xffffffff


	//   ....[116]....
        /*0324*/ 	.word	0xffffffff


	//   ....[117]....
        /*0328*/ 	.word	0xffffffff


	//   ....[118]....
        /*032c*/ 	.word	0xffffffff


	//   ....[119]....
        /*0330*/ 	.word	0xffffffff


	//   ....[120]....
        /*0334*/ 	.word	0xffffffff


	//   ....[121]....
        /*0338*/ 	.word	0xffffffff


	//   ....[122]....
        /*033c*/ 	.word	0xffffffff


	//   ....[123]....
        /*0340*/ 	.word	0xffffffff


	//   ....[124]....
        /*0344*/ 	.word	0xffffffff


	//   ....[125]....
        /*0348*/ 	.word	0xffffffff


	//   ....[126]....
        /*034c*/ 	.word	0xffffffff


	//   ....[127]....
        /*0350*/ 	.word	0xffffffff


	//   ....[128]....
        /*0354*/ 	.word	0xffffffff


	//   ....[129]....
        /*0358*/ 	.word	0xffffffff


	//   ....[130]....
        /*035c*/ 	.word	0xffffffff


	//   ....[131]....
        /*0360*/ 	.word	0xffffffff


	//   ....[132]....
        /*0364*/ 	.word	0xffffffff


	//   ....[133]....
        /*0368*/ 	.word	0xffffffff


	//   ....[134]....
        /*036c*/ 	.word	0xffffffff


	//   ....[135]....
        /*0370*/ 	.word	0xffffffff


	//   ....[136]....
        /*0374*/ 	.word	0xffffffff


	//   ....[137]....
        /*0378*/ 	.word	0xffffffff


	//   ....[138]....
        /*037c*/ 	.word	0xffffffff


	//   ....[139]....
        /*0380*/ 	.word	0xffffffff


	//   ....[140]....
        /*0384*/ 	.word	0xffffffff


	//   ....[141]....
        /*0388*/ 	.word	0xffffffff


	//   ....[142]....
        /*038c*/ 	.word	0xffffffff


	//   ....[143]....
        /*0390*/ 	.word	0xffffffff


	//   ....[144]....
        /*0394*/ 	.word	0xffffffff


	//   ....[145]....
        /*0398*/ 	.word	0xffffffff


	//   ....[146]....
        /*039c*/ 	.word	0xffffffff


	//   ....[147]....
        /*03a0*/ 	.word	0xffffffff


	//   ....[148]....
        /*03a4*/ 	.word	0xffffffff


	//   ....[149]....
        /*03a8*/ 	.word	0xffffffff


	//   ....[150]....
        /*03ac*/ 	.word	0xffffffff


	//   ....[151]....
        /*03b0*/ 	.word	0xffffffff


	//   ....[152]....
        /*03b4*/ 	.word	0xffffffff


	//   ....[153]....
        /*03b8*/ 	.word	0xffffffff


	//   ....[154]....
        /*03bc*/ 	.word	0xffffffff


	//   ....[155]....
        /*03c0*/ 	.word	0xffffffff


	//   ....[156]....
        /*03c4*/ 	.word	0xffffffff


	//   ....[157]....
        /*03c8*/ 	.word	0xffffffff


	//   ....[158]....
        /*03cc*/ 	.word	0xffffffff


	//   ....[159]....
        /*03d0*/ 	.word	0xffffffff


	//   ....[160]....
        /*03d4*/ 	.word	0xffffffff


	//   ....[161]....
        /*03d8*/ 	.word	0xffffffff


	//   ....[162]....
        /*03dc*/ 	.word	0xffffffff


	//   ....[163]....
        /*03e0*/ 	.word	0xffffffff


	//   ....[164]....
        /*03e4*/ 	.word	0xffffffff


	//   ....[165]....
        /*03e8*/ 	.word	0xffffffff


	//   ....[166]....
        /*03ec*/ 	.word	0xffffffff


	//   ....[167]....
        /*03f0*/ 	.word	0xffffffff


	//   ....[168]....
        /*03f4*/ 	.word	0xffffffff


	//   ....[169]....
        /*03f8*/ 	.word	0xffffffff


	//   ....[170]....
        /*03fc*/ 	.word	0xffffffff


	//   ....[171]....
        /*0400*/ 	.word	0xffffffff


	//   ....[172]....
        /*0404*/ 	.word	0xffffffff


	//   ....[173]....
        /*0408*/ 	.word	0xffffffff


	//   ....[174]....
        /*040c*/ 	.word	0xffffffff


	//   ....[175]....
        /*0410*/ 	.word	0xffffffff


	//   ....[176]....
        /*0414*/ 	.word	0xffffffff


	//   ....[177]....
        /*0418*/ 	.word	0xffffffff


	//   ....[178]....
        /*041c*/ 	.word	0xffffffff


	//   ....[179]....
        /*0420*/ 	.word	0xffffffff


	//   ....[180]....
        /*0424*/ 	.word	0xffffffff


	//   ....[181]....
        /*0428*/ 	.word	0xffffffff


	//   ....[182]....
        /*042c*/ 	.word	0xffffffff


	//   ....[183]....
        /*0430*/ 	.word	0xffffffff


	//   ....[184]....
        /*0434*/ 	.word	0xffffffff


	//   ....[185]....
        /*0438*/ 	.word	0xffffffff


	//   ....[186]....
        /*043c*/ 	.word	0xffffffff


	//   ....[187]....
        /*0440*/ 	.word	0xffffffff


	//   ....[188]....
        /*0444*/ 	.word	0xffffffff


	//   ....[189]....
        /*0448*/ 	.word	0xffffffff


	//   ....[190]....
        /*044c*/ 	.word	0xffffffff


	//   ....[191]....
        /*0450*/ 	.word	0xffffffff


	//   ....[192]....
        /*0454*/ 	.word	0xffffffff


	//   ....[193]....
        /*0458*/ 	.word	0xffffffff


	//   ....[194]....
        /*045c*/ 	.word	0xffffffff


	//   ....[195]....
        /*0460*/ 	.word	0xffffffff


	//   ....[196]....
        /*0464*/ 	.word	0xffffffff


	//   ....[197]....
        /*0468*/ 	.word	0xffffffff


	//   ....[198]....
        /*046c*/ 	.word	0xffffffff


	//   ....[199]....
        /*0470*/ 	.word	0xffffffff


	//   ....[200]....
        /*0474*/ 	.word	0xffffffff


	//   ....[201]....
        /*0478*/ 	.word	0xffffffff


	//   ....[202]....
        /*047c*/ 	.word	0xffffffff


	//   ....[203]....
        /*0480*/ 	.word	0xffffffff


	//   ....[204]....
        /*0484*/ 	.word	0xffffffff


	//   ....[205]....
        /*0488*/ 	.word	0xffffffff


	//   ....[206]....
        /*048c*/ 	.word	0xffffffff


	//   ....[207]....
        /*0490*/ 	.word	0xffffffff


	//   ....[208]....
        /*0494*/ 	.word	0xffffffff


	//   ....[209]....
        /*0498*/ 	.word	0xffffffff


	//   ....[210]....
        /*049c*/ 	.word	0xffffffff


	//   ....[211]....
        /*04a0*/ 	.word	0xffffffff


	//   ....[212]....
        /*04a4*/ 	.word	0xffffffff


	//   ....[213]....
        /*04a8*/ 	.word	0xffffffff


	//   ....[214]....
        /*04ac*/ 	.word	0xffffffff


	//   ....[215]....
        /*04b0*/ 	.word	0xffffffff


	//   ....[216]....
        /*04b4*/ 	.word	0xffffffff


	//   ....[217]....
        /*04b8*/ 	.word	0xffffffff


	//   ....[218]....
        /*04bc*/ 	.word	0xffffffff


	//   ....[219]....
        /*04c0*/ 	.word	0xffffffff


	//   ....[220]....
        /*04c4*/ 	.word	0xffffffff


	//   ....[221]....
        /*04c8*/ 	.word	0xffffffff


	//   ....[222]....
        /*04cc*/ 	.word	0xffffffff


	//   ....[223]....
        /*04d0*/ 	.word	0xffffffff


	//   ....[224]....
        /*04d4*/ 	.word	0xffffffff


	//   ....[225]....
        /*04d8*/ 	.word	0xffffffff


	//   ....[226]....
        /*04dc*/ 	.word	0xffffffff


	//   ....[227]....
        /*04e0*/ 	.word	0x0500000f


	//   ....[228]....
        /*04e4*/ 	.word	0x0500000f


	//   ....[229]....
        /*04e8*/ 	.word	0x0500000f


	//   ....[230]....
        /*04ec*/ 	.word	0x0500000f


	//   ....[231]....
        /*04f0*/ 	.word	0x0500000f


	//   ....[232]....
        /*04f4*/ 	.word	0x0500000f


	//   ....[233]....
        /*04f8*/ 	.word	0x0500000f


	//   ....[234]....
        /*04fc*/ 	.word	0x0500000f


	//   ....[235]....
        /*0500*/ 	.word	0x0500000f


	//   ....[236]....
        /*0504*/ 	.word	0x0500000f


	//   ....[237]....
        /*0508*/ 	.word	0x0500000f


	//   ....[238]....
        /*050c*/ 	.word	0x0500000f


	//   ....[239]....
        /*0510*/ 	.word	0x0500000f


	//   ....[240]....
        /*0514*/ 	.word	0x0500000f


	//   ....[241]....
        /*0518*/ 	.word	0x0500000f


	//   ....[242]....
        /*051c*/ 	.word	0x0500000f


	//   ....[243]....
        /*0520*/ 	.word	0x0500000f


	//   ....[244]....
        /*0524*/ 	.word	0x0500000f


	//   ....[245]....
        /*0528*/ 	.word	0x0500000f


	//   ....[246]....
        /*052c*/ 	.word	0x0500000f


	//   ....[247]....
        /*0530*/ 	.word	0x0500000f


	//   ....[248]....
        /*0534*/ 	.word	0x0500000f


	//   ....[249]....
        /*0538*/ 	.word	0x0500000f


	//   ....[250]....
        /*053c*/ 	.word	0x0500000f


	//   ....[251]....
        /*0540*/ 	.word	0x0500000f


	//   ....[252]....
        /*0544*/ 	.word	0x0500000f


	//   ....[253]....
        /*0548*/ 	.word	0x0500000f


	//   ....[254]....
        /*054c*/ 	.word	0x0500000f


	//   ....[255]....
        /*0550*/ 	.word	0x0500000f


	//   ....[0]....
        /*0554*/ 	.word	0x0500000f


	//   ....[1]....
        /*0558*/ 	.word	0x0500000f


	//   ....[2]....
        /*055c*/ 	.word	0x0500000f


	//   ....[3]....
        /*0560*/ 	.word	0x0500000f


	//   ....[4]....
        /*0564*/ 	.word	0x0500000f


	//   ....[5]....
        /*0568*/ 	.word	0x0500000f


	//   ....[6]....
        /*056c*/ 	.word	0x0500000f


	//   ....[7]....
        /*0570*/ 	.word	0x0500000f


	//   ....[8]....
        /*0574*/ 	.word	0x0500000f


	//   ....[9]....
        /*0578*/ 	.word	0x0500000f


	//   ....[10]....
        /*057c*/ 	.word	0x0500000f


	//   ....[11]....
        /*0580*/ 	.word	0x0500000f


	//   ....[12]....
        /*0584*/ 	.word	0x0500000f


	//   ....[13]....
        /*0588*/ 	.word	0x0500000f


	//   ....[14]....
        /*058c*/ 	.word	0x0500000f


	//   ....[15]....
        /*0590*/ 	.word	0x0500000f


	//   ....[16]....
        /*0594*/ 	.word	0x0500000f


	//   ....[17]....
        /*0598*/ 	.word	0x0500000f


	//   ....[18]....
        /*059c*/ 	.word	0x0500000f


	//   ....[19]....
        /*05a0*/ 	.word	0x0500000f


	//   ....[20]....
        /*05a4*/ 	.word	0x0500000f


	//   ....[21]....
        /*05a8*/ 	.word	0x0500000f


	//   ....[22]....
        /*05ac*/ 	.word	0x0500000f


	//   ....[23]....
        /*05b0*/ 	.word	0x0500000f


	//   ....[24]....
        /*05b4*/ 	.word	0x0500000f


	//   ....[25]....
        /*05b8*/ 	.word	0x0500000f


	//   ....[26]....
        /*05bc*/ 	.word	0x0500000f


	//   ....[27]....
        /*05c0*/ 	.word	0x0500000f


	//   ....[28]....
        /*05c4*/ 	.word	0x0500000f


	//   ....[29]....
        /*05c8*/ 	.word	0x0500000f


	//   ....[30]....
        /*05cc*/ 	.word	0x0500000f


	//   ....[31]....
        /*05d0*/ 	.word	0x0500000f


	//   ....[32]....
        /*05d4*/ 	.word	0x0500000f


	//   ....[33]....
        /*05d8*/ 	.word	0x0500000f


	//   ....[34]....
        /*05dc*/ 	.word	0x0500000f


	//   ....[35]....
        /*05e0*/ 	.word	0x0500000f


	//   ....[36]....
        /*05e4*/ 	.word	0x0500000f


	//   ....[37]....
        /*05e8*/ 	.word	0x0500000f


	//   ....[38]....
        /*05ec*/ 	.word	0x0500000f


	//   ....[39]....
        /*05f0*/ 	.word	0x0500000f


	//   ....[40]....
        /*05f4*/ 	.word	0x0500000f


	//   ....[41]....
        /*05f8*/ 	.word	0x0500000f


	//   ....[42]....
        /*05fc*/ 	.word	0x0500000f


	//   ....[43]....
        /*0600*/ 	.word	0x0500000f


	//   ....[44]....
        /*0604*/ 	.word	0x0500000f


	//   ....[45]....
        /*0608*/ 	.word	0x0500000f


	//   ....[46]....
        /*060c*/ 	.word	0x0500000f


	//   ....[47]....
        /*0610*/ 	.word	0x0500000f


	//   ....[48]....
        /*0614*/ 	.word	0x0500000f


	//   ....[49]....
        /*0618*/ 	.word	0x0500000f


	//   ....[50]....
        /*061c*/ 	.word	0x0500000f


	//   ....[51]....
        /*0620*/ 	.word	0x0500000f


	//   ....[52]....
        /*0624*/ 	.word	0x0500000f


	//   ....[53]....
        /*0628*/ 	.word	0x0500000f


	//   ....[54]....
        /*062c*/ 	.word	0x0500000f


	//   ....[55]....
        /*0630*/ 	.word	0x0500000f


	//   ....[56]....
        /*0634*/ 	.word	0x0500000f


	//   ....[57]....
        /*0638*/ 	.word	0x0500000f


	//   ....[58]....
        /*063c*/ 	.word	0x0500000f


	//   ....[59]....
        /*0640*/ 	.word	0x0500000f


	//   ....[60]....
        /*0644*/ 	.word	0x0500000f


	//   ....[61]....
        /*0648*/ 	.word	0x0500000f


	//   ....[62]....
        /*064c*/ 	.word	0x0500000f


	//   ....[63]....
        /*0650*/ 	.word	0x0500000f


	//   ....[64]....
        /*0654*/ 	.word	0x0500000f


	//   ....[65]....
        /*0658*/ 	.word	0x0500000f


	//   ....[66]....
        /*065c*/ 	.word	0x0500000f


	//   ....[67]....
        /*0660*/ 	.word	0x0500000f


	//   ....[68]....
        /*0664*/ 	.word	0x0500000f


	//   ....[69]....
        /*0668*/ 	.word	0x0500000f


	//   ....[70]....
        /*066c*/ 	.word	0x0500000f


	//   ....[71]....
        /*0670*/ 	.word	0x0500000f


	//   ....[72]....
        /*0674*/ 	.word	0x0500000f


	//   ....[73]....
        /*0678*/ 	.word	0x0500000f


	//   ....[74]....
        /*067c*/ 	.word	0x0500000f


	//   ....[75]....
        /*0680*/ 	.word	0x0500000f


	//   ....[76]....
        /*0684*/ 	.word	0x0500000f


	//   ....[77]....
        /*0688*/ 	.word	0x0500000f


	//   ....[78]....
        /*068c*/ 	.word	0x0500000f


	//   ....[79]....
        /*0690*/ 	.word	0x0500000f


	//   ....[80]....
        /*0694*/ 	.word	0x0500000f


	//   ....[81]....
        /*0698*/ 	.word	0x0500000f


	//   ....[82]....
        /*069c*/ 	.word	0x0500000f


	//   ....[83]....
        /*06a0*/ 	.word	0x0500000f


	//   ....[84]....
        /*06a4*/ 	.word	0x0500000f


	//   ....[85]....
        /*06a8*/ 	.word	0x0500000f


	//   ....[86]....
        /*06ac*/ 	.word	0x0500000f


	//   ....[87]....
        /*06b0*/ 	.word	0x0500000f


	//   ....[88]....
        /*06b4*/ 	.word	0x0500000f


	//   ....[89]....
        /*06b8*/ 	.word	0x0500000f


	//   ....[90]....
        /*06bc*/ 	.word	0x0500000f


	//   ....[91]....
        /*06c0*/ 	.word	0x0500000f


	//   ....[92]....
        /*06c4*/ 	.word	0x0500000f


	//   ....[93]....
        /*06c8*/ 	.word	0x0500000f


	//   ....[94]....
        /*06cc*/ 	.word	0x0500000f


	//   ....[95]....
        /*06d0*/ 	.word	0x0500000f


	//   ....[96]....
        /*06d4*/ 	.word	0x0500000f


	//   ....[97]....
        /*06d8*/ 	.word	0x0500000f


	//   ....[98]....
        /*06dc*/ 	.word	0x0500000f


	//   ....[99]....
        /*06e0*/ 	.word	0x0500000f


	//   ....[100]....
        /*06e4*/ 	.word	0x0500000f


	//   ....[101]....
        /*06e8*/ 	.word	0x0500000f


	//   ....[102]....
        /*06ec*/ 	.word	0x0500000f


	//   ....[103]....
        /*06f0*/ 	.word	0x0500000f


	//   ....[104]....
        /*06f4*/ 	.word	0x0500000f


	//   ....[105]....
        /*06f8*/ 	.word	0x0500000f


	//   ....[106]....
        /*06fc*/ 	.word	0x0500000f


	//   ....[107]....
        /*0700*/ 	.word	0x0500000f


	//   ....[108]....
        /*0704*/ 	.word	0x0500000f


	//   ....[109]....
        /*0708*/ 	.word	0x0500000f


	//   ....[110]....
        /*070c*/ 	.word	0x0500000f


	//   ....[111]....
        /*0710*/ 	.word	0x0500000f


	//   ....[112]....
        /*0714*/ 	.word	0x0500000f


	//   ....[113]....
        /*0718*/ 	.word	0x0500000f


	//   ....[114]....
        /*071c*/ 	.word	0x0500000f


	//   ....[115]....
        /*0720*/ 	.word	0x0500000f


	//   ....[116]....
        /*0724*/ 	.word	0x0500000f


	//   ....[117]....
        /*0728*/ 	.word	0x0500000f


	//   ....[118]....
        /*072c*/ 	.word	0x0500000f


	//   ....[119]....
        /*0730*/ 	.word	0x0500000f


	//   ....[120]....
        /*0734*/ 	.word	0x0500000f


	//   ....[121]....
        /*0738*/ 	.word	0x0500000f


	//   ....[122]....
        /*073c*/ 	.word	0x0500000f


	//   ....[123]....
        /*0740*/ 	.word	0x0500000f


	//   ....[124]....
        /*0744*/ 	.word	0x0500000f


	//   ....[125]....
        /*0748*/ 	.word	0x0500000f


	//   ....[126]....
        /*074c*/ 	.word	0x0500000f


	//   ....[127]....
        /*0750*/ 	.word	0x0500000f


	//   ....[128]....
        /*0754*/ 	.word	0x0500000f


	//   ....[129]....
        /*0758*/ 	.word	0x0500000f


	//   ....[130]....
        /*075c*/ 	.word	0x0500000f


	//   ....[131]....
        /*0760*/ 	.word	0x0500000f


	//   ....[132]....
        /*0764*/ 	.word	0x0500000f


	//   ....[133]....
        /*0768*/ 	.word	0x0500000f


	//   ....[134]....
        /*076c*/ 	.word	0x0500000f


	//   ....[135]....
        /*0770*/ 	.word	0x0500000f


	//----- nvinfo : EIATTR_COOP_GROUP_INSTR_OFFSETS
	.align		4
.L_312:
        /*0774*/ 	.byte	0x04, 0x28
        /*0776*/ 	.short	(.L_314 - .L_313)


	//   ....[0]....
.L_313:
        /*0778*/ 	.word	0x00000070


	//   ....[1]....
        /*077c*/ 	.word	0x00000140


	//   ....[2]....
        /*0780*/ 	.word	0x00000190


	//   ....[3]....
        /*0784*/ 	.word	0x000003c0


	//   ....[4]....
        /*0788*/ 	.word	0x00000520


	//   ....[5]....
        /*078c*/ 	.word	0x00000640


	//   ....[6]....
        /*0790*/ 	.word	0x000007a0


	//   ....[7]....
        /*0794*/ 	.word	0x00003000


	//   ....[8]....
        /*0798*/ 	.word	0x00003010


	//   ....[9]....
        /*079c*/ 	.word	0x000036c0


	//   ....[10]....
        /*07a0*/ 	.word	0x000036d0


	//   ....[11]....
        /*07a4*/ 	.word	0x00003d80


	//   ....[12]....
        /*07a8*/ 	.word	0x00003d90


	//   ....[13]....
        /*07ac*/ 	.word	0x00004430


	//   ....[14]....
        /*07b0*/ 	.word	0x00004440


	//   ....[15]....
        /*07b4*/ 	.word	0x00005410


	//   ....[16]....
        /*07b8*/ 	.word	0x00005420


	//   ....[17]....
        /*07bc*/ 	.word	0x00005bb0


	//   ....[18]....
        /*07c0*/ 	.word	0x00005bc0


	//   ....[19]....
        /*07c4*/ 	.word	0x00006350


	//   ....[20]....
        /*07c8*/ 	.word	0x00006360


	//   ....[21]....
        /*07cc*/ 	.word	0x00006ae0


	//   ....[22]....
        /*07d0*/ 	.word	0x00006af0


	//   ....[23]....
        /*07d4*/ 	.word	0x000074a0


	//   ....[24]....
        /*07d8*/ 	.word	0x000074b0


	//   ....[25]....
        /*07dc*/ 	.word	0x000075c0


	//   ....[26]....
        /*07e0*/ 	.word	0x000075d0


	//   ....[27]....
        /*07e4*/ 	.word	0x000076f0


	//   ....[28]....
        /*07e8*/ 	.word	0x00007700


	//   ....[29]....
        /*07ec*/ 	.word	0x00007820


	//   ....[30]....
        /*07f0*/ 	.word	0x00007830


	//   ....[31]....
        /*07f4*/ 	.word	0x00007bd0


	//   ....[32]....
        /*07f8*/ 	.word	0x00007bf0


	//   ....[33]....
        /*07fc*/ 	.word	0x00007cd0


	//   ....[34]....
        /*0800*/ 	.word	0x00007cf0


	//   ....[35]....
        /*0804*/ 	.word	0x00007dd0


	//   ....[36]....
        /*0808*/ 	.word	0x00007df0


	//   ....[37]....
        /*080c*/ 	.word	0x00007ed0


	//   ....[38]....
        /*0810*/ 	.word	0x00007ef0


	//   ....[39]....
        /*0814*/ 	.word	0x000084d0


	//   ....[40]....
        /*0818*/ 	.word	0x00008bb0


	//   ....[41]....
        /*081c*/ 	.word	0x00008bc0


	//   ....[42]....
        /*0820*/ 	.word	0x00008bd0


	//   ....[43]....
        /*0824*/ 	.word	0x00008be0


	//   ....[44]....
        /*0828*/ 	.word	0x00008f20


	//   ....[45]....
        /*082c*/ 	.word	0x00008f30


	//   ....[46]....
        /*0830*/ 	.word	0x00008f40


	//   ....[47]....
        /*0834*/ 	.word	0x00008f50


	//   ....[48]....
        /*0838*/ 	.word	0x00009250


	//   ....[49]....
        /*083c*/ 	.word	0x00009260


	//   ....[50]....
        /*0840*/ 	.word	0x00009270


	//   ....[51]....
        /*0844*/ 	.word	0x00009280


	//   ....[52]....
        /*0848*/ 	.word	0x00009580


	//   ....[53]....
        /*084c*/ 	.word	0x00009590


	//   ....[54]....
        /*0850*/ 	.word	0x000095a0


	//   ....[55]....
        /*0854*/ 	.word	0x000095b0


	//   ....[56]....
        /*0858*/ 	.word	0x0000b280


	//   ....[57]....
        /*085c*/ 	.word	0x0000b2a0


	//   ....[58]....
        /*0860*/ 	.word	0x0000b2b0


	//   ....[59]....
        /*0864*/ 	.word	0x0000b2c0


	//   ....[60]....
        /*0868*/ 	.word	0x0000b3d0


	//   ....[61]....
        /*086c*/ 	.word	0x0000b3f0


	//   ....[62]....
        /*0870*/ 	.word	0x0000b4b0


	//   ....[63]....
        /*0874*/ 	.word	0x0000b4f0


	//   ....[64]....
        /*0878*/ 	.word	0x0000b7b0


	//   ....[65]....
        /*087c*/ 	.word	0x0000b7d0


	//   ....[66]....
        /*0880*/ 	.word	0x0000b7f0


	//   ....[67]....
        /*0884*/ 	.word	0x0000b800


	//   ....[68]....
        /*0888*/ 	.word	0x0000b8d0


	//   ....[69]....
        /*088c*/ 	.word	0x0000b8f0


	//   ....[70]....
        /*0890*/ 	.word	0x0000b900


	//   ....[71]....
        /*0894*/ 	.word	0x0000b9a0


	//   ....[72]....
        /*0898*/ 	.word	0x0000e070


	//   ....[73]....
        /*089c*/ 	.word	0x0000e0b0


	//   ....[74]....
        /*08a0*/ 	.word	0x0000eb60


	//   ....[75]....
        /*08a4*/ 	.word	0x0000ec00


	//   ....[76]....
        /*08a8*/ 	.word	0x0000f610


	//   ....[77]....
        /*08ac*/ 	.word	0x0000f670


	//   ....[78]....
        /*08b0*/ 	.word	0x00010fd0


	//   ....[79]....
        /*08b4*/ 	.word	0x00011230


	//   ....[80]....
        /*08b8*/ 	.word	0x00011aa0


	//   ....[81]....
        /*08bc*/ 	.word	0x00011bc0


	//   ....[82]....
        /*08c0*/ 	.word	0x00012560


	//   ....[83]....
        /*08c4*/ 	.word	0x000125c0


	//   ....[84]....
        /*08c8*/ 	.word	0x00014d50


	//   ....[85]....
        /*08cc*/ 	.word	0x00014d60


	//   ....[86]....
        /*08d0*/ 	.word	0x00014d90


	//   ....[87]....
        /*08d4*/ 	.word	0x00014da0


	//   ....[88]....
        /*08d8*/ 	.word	0x000165f0


	//   ....[89]....
        /*08dc*/ 	.word	0x00016600


	//   ....[90]....
        /*08e0*/ 	.word	0x00016650


	//   ....[91]....
        /*08e4*/ 	.word	0x00016660


	//   ....[92]....
        /*08e8*/ 	.word	0x000176f0


	//   ....[93]....
        /*08ec*/ 	.word	0x00017730


	//   ....[94]....
        /*08f0*/ 	.word	0x00017770


	//   ....[95]....
        /*08f4*/ 	.word	0x000177a0


	//   ....[96]....
        /*08f8*/ 	.word	0x00017d70


	//   ....[97]....
        /*08fc*/ 	.word	0x00017da0


	//   ....[98]....
        /*0900*/ 	.word	0x00017e60


	//   ....[99]....
        /*0904*/ 	.word	0x00017e80


	//   ....[100]....
        /*0908*/ 	.word	0x00017f40


	//   ....[101]....
        /*090c*/ 	.word	0x00017f60


	//   ....[102]....
        /*0910*/ 	.word	0x00018030


	//   ....[103]....
        /*0914*/ 	.word	0x00018050


	//   ....[104]....
        /*0918*/ 	.word	0x00018810


	//   ....[105]....
        /*091c*/ 	.word	0x00018820


	//   ....[106]....
        /*0920*/ 	.word	0x00018930


	//   ....[107]....
        /*0924*/ 	.word	0x00018940


	//   ....[108]....
        /*0928*/ 	.word	0x00018a50


	//   ....[109]....
        /*092c*/ 	.word	0x00018a60


	//   ....[110]....
        /*0930*/ 	.word	0x00018b70


	//   ....[111]....
        /*0934*/ 	.word	0x00018b80


	//   ....[112]....
        /*0938*/ 	.word	0x00018cf0


	//   ....[113]....
        /*093c*/ 	.word	0x00018ea0


	//   ....[114]....
        /*0940*/ 	.word	0x00018ed0


	//   ....[115]....
        /*0944*/ 	.word	0x00018f00


	//   ....[116]....
        /*0948*/ 	.word	0x00018f30


	//   ....[117]....
        /*094c*/ 	.word	0x00018f60


	//   ....[118]....
        /*0950*/ 	.word	0x00018f90


	//   ....[119]....
        /*0954*/ 	.word	0x00019100


	//   ....[120]....
        /*0958*/ 	.word	0x00019130


	//   ....[121]....
        /*095c*/ 	.word	0x00019160


	//   ....[122]....
        /*0960*/ 	.word	0x00019190


	//   ....[123]....
        /*0964*/ 	.word	0x000191c0


	//   ....[124]....
        /*0968*/ 	.word	0x000191f0


	//   ....[125]....
        /*096c*/ 	.word	0x00019280


	//   ....[126]....
        /*0970*/ 	.word	0x000192e0


	//   ....[127]....
        /*0974*/ 	.word	0x00019370


	//   ....[128]....
        /*0978*/ 	.word	0x0001a150


	//   ....[129]....
        /*097c*/ 	.word	0x0001bdf0


	//   ....[130]....
        /*0980*/ 	.word	0x0001be10


	//   ....[131]....
        /*0984*/ 	.word	0x0001beb0


	//   ....[132]....
        /*0988*/ 	.word	0x0001bed0


	//   ....[133]....
        /*098c*/ 	.word	0x0001bf60


	//   ....[134]....
        /*0990*/ 	.word	0x0001bf80


	//   ....[135]....
        /*0994*/ 	.word	0x0001c010


	//   ....[136]....
        /*0998*/ 	.word	0x0001c030


	//   ....[137]....
        /*099c*/ 	.word	0x0001c0c0


	//   ....[138]....
        /*09a0*/ 	.word	0x0001c0e0


	//   ....[139]....
        /*09a4*/ 	.word	0x0001c170


	//   ....[140]....
        /*09a8*/ 	.word	0x0001c190


	//   ....[141]....
        /*09ac*/ 	.word	0x0001c220


	//   ....[142]....
        /*09b0*/ 	.word	0x0001c240


	//   ....[143]....
        /*09b4*/ 	.word	0x0001c250


	//   ....[144]....
        /*09b8*/ 	.word	0x0001c2d0


	//   ....[145]....
        /*09bc*/ 	.word	0x0001ca40


	//   ....[146]....
        /*09c0*/ 	.word	0x0001ca70


	//   ....[147]....
        /*09c4*/ 	.word	0x0001cad0


	//   ....[148]....
        /*09c8*/ 	.word	0x0001cb20


	//   ....[149]....
        /*09cc*/ 	.word	0x0001cb60


	//   ....[150]....
        /*09d0*/ 	.word	0x0001cbc0


	//   ....[151]....
        /*09d4*/ 	.word	0x0001cc00


	//   ....[152]....
        /*09d8*/ 	.word	0x0001cc60


	//   ....[153]....
        /*09dc*/ 	.word	0x0001cca0


	//   ....[154]....
        /*09e0*/ 	.word	0x0001cd00


	//   ....[155]....
        /*09e4*/ 	.word	0x0001cd40


	//   ....[156]....
        /*09e8*/ 	.word	0x0001cda0


	//   ....[157]....
        /*09ec*/ 	.word	0x0001cde0


	//   ....[158]....
        /*09f0*/ 	.word	0x0001ce30


	//   ....[159]....
        /*09f4*/ 	.word	0x0001ce50


	//   ....[160]....
        /*09f8*/ 	.word	0x0001ce80


	//   ....[161]....
        /*09fc*/ 	.word	0x0001d600


	//   ....[162]....
        /*0a00*/ 	.word	0x0001d630


	//   ....[163]....
        /*0a04*/ 	.word	0x0001d690


	//   ....[164]....
        /*0a08*/ 	.word	0x0001d6a0


	//   ....[165]....
        /*0a0c*/ 	.word	0x0001d6f0


	//   ....[166]....
        /*0a10*/ 	.word	0x0001d700


	//   ....[167]....
        /*0a14*/ 	.word	0x0001d750


	//   ....[168]....
        /*0a18*/ 	.word	0x0001d760


	//   ....[169]....
        /*0a1c*/ 	.word	0x0001d7b0


	//   ....[170]....
        /*0a20*/ 	.word	0x0001d7c0


	//   ....[171]....
        /*0a24*/ 	.word	0x0001d810


	//   ....[172]....
        /*0a28*/ 	.word	0x0001d820


	//   ....[173]....
        /*0a2c*/ 	.word	0x0001d870


	//   ....[174]....
        /*0a30*/ 	.word	0x0001d880


	//   ....[175]....
        /*0a34*/ 	.word	0x0001d890


	//   ....[176]....
        /*0a38*/ 	.word	0x0001d8e0


	//   ....[177]....
        /*0a3c*/ 	.word	0x0001db40


	//   ....[178]....
        /*0a40*/ 	.word	0x0001db60


	//   ....[179]....
        /*0a44*/ 	.word	0x0001db70


	//   ....[180]....
        /*0a48*/ 	.word	0x0001dbe0


	//   ....[181]....
        /*0a4c*/ 	.word	0x0001dbf0


	//   ....[182]....
        /*0a50*/ 	.word	0x0001dc60


	//   ....[183]....
        /*0a54*/ 	.word	0x0001dc70


	//   ....[184]....
        /*0a58*/ 	.word	0x0001dce0


	//   ....[185]....
        /*0a5c*/ 	.word	0x0001dcf0


	//   ....[186]....
        /*0a60*/ 	.word	0x0001dd60


	//   ....[187]....
        /*0a64*/ 	.word	0x0001dd70


	//   ....[188]....
        /*0a68*/ 	.word	0x0001dde0


	//   ....[189]....
        /*0a6c*/ 	.word	0x0001ddf0


	//   ....[190]....
        /*0a70*/ 	.word	0x0001de60


	//   ....[191]....
        /*0a74*/ 	.word	0x0001de70


	//   ....[192]....
        /*0a78*/ 	.word	0x0001de80


	//   ....[193]....
        /*0a7c*/ 	.word	0x0001e430


	//   ....[194]....
        /*0a80*/ 	.word	0x0001e470


	//   ....[195]....
        /*0a84*/ 	.word	0x0001e4a0


	//   ....[196]....
        /*0a88*/ 	.word	0x0001e4d0


	//   ....[197]....
        /*0a8c*/ 	.word	0x0001e4e0


	//   ....[198]....
        /*0a90*/ 	.word	0x0001e500


	//   ....[199]....
        /*0a94*/ 	.word	0x0001e570


	//   ....[200]....
        /*0a98*/ 	.word	0x0001e590


	//   ....[201]....
        /*0a9c*/ 	.word	0x0001e5f0


	//   ....[202]....
        /*0aa0*/ 	.word	0x0001e610


	//   ....[203]....
        /*0aa4*/ 	.word	0x0001e670


	//   ....[204]....
        /*0aa8*/ 	.word	0x0001e690


	//   ....[205]....
        /*0aac*/ 	.word	0x0001e6f0


	//   ....[206]....
        /*0ab0*/ 	.word	0x0001e710


	//   ....[207]....
        /*0ab4*/ 	.word	0x0001e760


	//   ....[208]....
        /*0ab8*/ 	.word	0x0001e780


	//   ....[209]....
        /*0abc*/ 	.word	0x0001eb80


	//   ....[210]....
        /*0ac0*/ 	.word	0x0001ebb0


	//   ....[211]....
        /*0ac4*/ 	.word	0x0001ebe0


	//   ....[212]....
        /*0ac8*/ 	.word	0x0001ec10


	//   ....[213]....
        /*0acc*/ 	.word	0x0001ec40


	//   ....[214]....
        /*0ad0*/ 	.word	0x0001ec70


	//   ....[215]....
        /*0ad4*/ 	.word	0x0001eca0


	//   ....[216]....
        /*0ad8*/ 	.word	0x0001ecd0


	//   ....[217]....
        /*0adc*/ 	.word	0x0001ee50


	//   ....[218]....
        /*0ae0*/ 	.word	0x0001ee80


	//   ....[219]....
        /*0ae4*/ 	.word	0x0001eeb0


	//   ....[220]....
        /*0ae8*/ 	.word	0x0001eee0


	//   ....[221]....
        /*0aec*/ 	.word	0x0001ef10


	//   ....[222]....
        /*0af0*/ 	.word	0x0001ef40


	//   ....[223]....
        /*0af4*/ 	.word	0x0001f000


	//   ....[224]....
        /*0af8*/ 	.word	0x0001f020


	//   ....[225]....
        /*0afc*/ 	.word	0x0001f090


	//   ....[226]....
        /*0b00*/ 	.word	0x0001f730


	//   ....[227]....
        /*0b04*/ 	.word	0x0001fa50


	//   ....[228]....
        /*0b08*/ 	.word	0x0001fae0


	//   ....[229]....
        /*0b0c*/ 	.word	0x0001fb80


	//   ....[230]....
        /*0b10*/ 	.word	0x0001fc10


	//   ....[231]....
        /*0b14*/ 	.word	0x0001fcb0


	//   ....[232]....
        /*0b18*/ 	.word	0x0001fd40


	//   ....[233]....
        /*0b1c*/ 	.word	0x0001fde0


	//   ....[234]....
        /*0b20*/ 	.word	0x0001fe70


	//   ....[235]....
        /*0b24*/ 	.word	0x0001ff60


	//   ....[236]....
        /*0b28*/ 	.word	0x0001fff0


	//   ....[237]....
        /*0b2c*/ 	.word	0x00020090


	//   ....[238]....
        /*0b30*/ 	.word	0x00020120


	//   ....[239]....
        /*0b34*/ 	.word	0x000201c0


	//   ....[240]....
        /*0b38*/ 	.word	0x00020250


	//   ....[241]....
        /*0b3c*/ 	.word	0x000202f0


	//   ....[242]....
        /*0b40*/ 	.word	0x00020380


	//   ....[243]....
        /*0b44*/ 	.word	0x00020470


	//   ....[244]....
        /*0b48*/ 	.word	0x00020500


	//   ....[245]....
        /*0b4c*/ 	.word	0x00020590


	//   ....[246]....
        /*0b50*/ 	.word	0x00020620


	//   ....[247]....
        /*0b54*/ 	.word	0x000206b0


	//   ....[248]....
        /*0b58*/ 	.word	0x00020740


	//   ....[249]....
        /*0b5c*/ 	.word	0x000207d0


	//   ....[250]....
        /*0b60*/ 	.word	0x00020860


	//   ....[251]....
        /*0b64*/ 	.word	0x00020940


	//   ....[252]....
        /*0b68*/ 	.word	0x000209f0


	//   ....[253]....
        /*0b6c*/ 	.word	0x00020a80


	//   ....[254]....
        /*0b70*/ 	.word	0x00020ad0


	//   ....[255]....
        /*0b74*/ 	.word	0x00020b20


	//   ....[0]....
        /*0b78*/ 	.word	0x00020bb0


	//   ....[1]....
        /*0b7c*/ 	.word	0x00020c40


	//   ....[2]....
        /*0b80*/ 	.word	0x00020c90


	//   ....[3]....
        /*0b84*/ 	.word	0x00020ce0


	//   ....[4]....
        /*0b88*/ 	.word	0x00020d70


	//   ....[5]....
        /*0b8c*/ 	.word	0x00020e00


	//   ....[6]....
        /*0b90*/ 	.word	0x00020e50


	//   ....[7]....
        /*0b94*/ 	.word	0x00020ea0


	//   ....[8]....
        /*0b98*/ 	.word	0x00020f30


	//   ....[9]....
        /*0b9c*/ 	.word	0x00020fc0


	//   ....[10]....
        /*0ba0*/ 	.word	0x00021010


	//   ....[11]....
        /*0ba4*/ 	.word	0x00021060


	//   ....[12]....
        /*0ba8*/ 	.word	0x00021150


	//   ....[13]....
        /*0bac*/ 	.word	0x00021200


	//   ....[14]....
        /*0bb0*/ 	.word	0x00021280


	//   ....[15]....
        /*0bb4*/ 	.word	0x00021320


	//   ....[16]....
        /*0bb8*/ 	.word	0x000213b0


	//   ....[17]....
        /*0bbc*/ 	.word	0x00021470


	//   ....[18]....
        /*0bc0*/ 	.word	0x000214f0


	//   ....[19]....
        /*0bc4*/ 	.word	0x00021540


	//   ....[20]....
        /*0bc8*/ 	.word	0x000216e0


	//   ....[21]....
        /*0bcc*/ 	.word	0x00021780


	//   ....[22]....
        /*0bd0*/ 	.word	0x00021800


	//   ....[23]....
        /*0bd4*/ 	.word	0x00021870


	//   ....[24]....
        /*0bd8*/ 	.word	0x00021a10


	//   ....[25]....
        /*0bdc*/ 	.word	0x00021af0


	//   ....[26]....
        /*0be0*/ 	.word	0x00021b40


	//   ....[27]....
        /*0be4*/ 	.word	0x00021b90


	//   ....[28]....
        /*0be8*/ 	.word	0x00021e70


	//   ....[29]....
        /*0bec*/ 	.word	0x00021ec0


	//   ....[30]....
        /*0bf0*/ 	.word	0x00021f50


	//   ....[31]....
        /*0bf4*/ 	.word	0x00021fe0


	//   ....[32]....
        /*0bf8*/ 	.word	0x00022070


	//   ....[33]....
        /*0bfc*/ 	.word	0x00022100


	//   ....[34]....
        /*0c00*/ 	.word	0x00022190


	//   ....[35]....
        /*0c04*/ 	.word	0x00022220


	//   ....[36]....
        /*0c08*/ 	.word	0x000222e0


	//   ....[37]....
        /*0c0c*/ 	.word	0x000225c0


	//   ....[38]....
        /*0c10*/ 	.word	0x000226b0


	//   ....[39]....
        /*0c14*/ 	.word	0x00022750


	//   ....[40]....
        /*0c18*/ 	.word	0x000227b0


	//   ....[41]....
        /*0c1c*/ 	.word	0x000228b0


	//   ....[42]....
        /*0c20*/ 	.word	0x00022920


	//   ....[43]....
        /*0c24*/ 	.word	0x00022a20


	//   ....[44]....
        /*0c28*/ 	.word	0x00022a90


	//   ....[45]....
        /*0c2c*/ 	.word	0x00022b90


	//   ....[46]....
        /*0c30*/ 	.word	0x00022c00


	//   ....[47]....
        /*0c34*/ 	.word	0x00022d00


	//   ....[48]....
        /*0c38*/ 	.word	0x00022d70


	//   ....[49]....
        /*0c3c*/ 	.word	0x00022e70


	//   ....[50]....
        /*0c40*/ 	.word	0x00022ee0


	//   ....[51]....
        /*0c44*/ 	.word	0x00022fe0


	//   ....[52]....
        /*0c48*/ 	.word	0x00023050


	//   ....[53]....
        /*0c4c*/ 	.word	0x00023130


	//   ....[54]....
        /*0c50*/ 	.word	0x00023220


	//   ....[55]....
        /*0c54*/ 	.word	0x00023290


	//   ....[56]....
        /*0c58*/ 	.word	0x00023310


	//   ....[57]....
        /*0c5c*/ 	.word	0x000233d0


	//   ....[58]....
        /*0c60*/ 	.word	0x00023450


	//   ....[59]....
        /*0c64*/ 	.word	0x00023520


	//   ....[60]....
        /*0c68*/ 	.word	0x000235a0


	//   ....[61]....
        /*0c6c*/ 	.word	0x00023670


	//   ....[62]....
        /*0c70*/ 	.word	0x000236f0


	//   ....[63]....
        /*0c74*/ 	.word	0x000237c0


	//   ....[64]....
        /*0c78*/ 	.word	0x00023840


	//   ....[65]....
        /*0c7c*/ 	.word	0x00023910


	//   ....[66]....
        /*0c80*/ 	.word	0x00023990


	//   ....[67]....
        /*0c84*/ 	.word	0x00023a50


	//   ....[68]....
        /*0c88*/ 	.word	0x00023ad0


	//   ....[69]....
        /*0c8c*/ 	.word	0x00023b80


	//   ....[70]....
        /*0c90*/ 	.word	0x00023cb0


	//   ....[71]....
        /*0c94*/ 	.word	0x00023d60


	//   ....[72]....
        /*0c98*/ 	.word	0x00023dc0


	//   ....[73]....
        /*0c9c*/ 	.word	0x00023e80


	//   ....[74]....
        /*0ca0*/ 	.word	0x00023ee0


	//   ....[75]....
        /*0ca4*/ 	.word	0x00023fa0


	//   ....[76]....
        /*0ca8*/ 	.word	0x00024000


	//   ....[77]....
        /*0cac*/ 	.word	0x000240c0


	//   ....[78]....
        /*0cb0*/ 	.word	0x00024120


	//   ....[79]....
        /*0cb4*/ 	.word	0x000241e0


	//   ....[80]....
        /*0cb8*/ 	.word	0x00024240


	//   ....[81]....
        /*0cbc*/ 	.word	0x00024300


	//   ....[82]....
        /*0cc0*/ 	.word	0x00024360


	//   ....[83]....
        /*0cc4*/ 	.word	0x00024420


	//   ....[84]....
        /*0cc8*/ 	.word	0x00024480


	//   ....[85]....
        /*0ccc*/ 	.word	0x00024540


	//   ....[86]....
        /*0cd0*/ 	.word	0x00024630


	//   ....[87]....
        /*0cd4*/ 	.word	0x000246d0


	//   ....[88]....
        /*0cd8*/ 	.word	0x00024730


	//   ....[89]....
        /*0cdc*/ 	.word	0x00024810


	//   ....[90]....
        /*0ce0*/ 	.word	0x00024870


	//   ....[91]....
        /*0ce4*/ 	.word	0x00024950


	//   ....[92]....
        /*0ce8*/ 	.word	0x000249b0


	//   ....[93]....
        /*0cec*/ 	.word	0x00024a90


	//   ....[94]....
        /*0cf0*/ 	.word	0x00024af0


	//   ....[95]....
        /*0cf4*/ 	.word	0x00024bd0


	//   ....[96]....
        /*0cf8*/ 	.word	0x00024c30


	//   ....[97]....
        /*0cfc*/ 	.word	0x00024d10


	//   ....[98]....
        /*0d00*/ 	.word	0x00024d70


	//   ....[99]....
        /*0d04*/ 	.word	0x00024e50


	//   ....[100]....
        /*0d08*/ 	.word	0x00024eb0


	//   ....[101]....
        /*0d0c*/ 	.word	0x00024f80


	//   ....[102]....
        /*0d10*/ 	.word	0x000250a0


	//   ....[103]....
        /*0d14*/ 	.word	0x00025150


	//   ....[104]....
        /*0d18*/ 	.word	0x00025200


	//   ....[105]....
        /*0d1c*/ 	.word	0x000252d0


	//   ....[106]....
        /*0d20*/ 	.word	0x00025330


	//   ....[107]....
        /*0d24*/ 	.word	0x00025410


	//   ....[108]....
        /*0d28*/ 	.word	0x00025470


	//   ....[109]....
        /*0d2c*/ 	.word	0x00025540


	//   ....[110]....
        /*0d30*/ 	.word	0x000255a0


	//   ....[111]....
        /*0d34*/ 	.word	0x00025670


	//   ....[112]....
        /*0d38*/ 	.word	0x000256d0


	//   ....[113]....
        /*0d3c*/ 	.word	0x000257b0


	//   ....[114]....
        /*0d40*/ 	.word	0x00025810


	//   ....[115]....
        /*0d44*/ 	.word	0x000258e0


	//   ....[116]....
        /*0d48*/ 	.word	0x00025940


	//   ....[117]....
        /*0d4c*/ 	.word	0x00025a00


	//   ....[118]....
        /*0d50*/ 	.word	0x00025a90


	//   ....[119]....
        /*0d54*/ 	.word	0x00025b30


	//   ....[120]....
        /*0d58*/ 	.word	0x00025c50


	//   ....[121]....
        /*0d5c*/ 	.word	0x00025cc0


	//   ....[122]....
        /*0d60*/ 	.word	0x00025d30


	//   ....[123]....
        /*0d64*/ 	.word	0x00025da0


	//   ....[124]....
        /*0d68*/ 	.word	0x00025e10


	//   ....[125]....
        /*0d6c*/ 	.word	0x00025e90


	//   ....[126]....
        /*0d70*/ 	.word	0x00025f20


	//   ....[127]....
        /*0d74*/ 	.word	0x00025fb0


	//   ....[128]....
        /*0d78*/ 	.word	0x00026020


	//   ....[129]....
        /*0d7c*/ 	.word	0x00026090


	//   ....[130]....
        /*0d80*/ 	.word	0x00026100


	//   ....[131]....
        /*0d84*/ 	.word	0x00026180


	//   ....[132]....
        /*0d88*/ 	.word	0x000261f0


	//   ....[133]....
        /*0d8c*/ 	.word	0x00026290


	//   ....[134]....
        /*0d90*/ 	.word	0x00026320


	//   ....[135]....
        /*0d94*/ 	.word	0x00026440


	//----- nvinfo : EIATTR_REG_RECONFIG
	.align		4
.L_314:
        /*0d98*/ 	.byte	0x01, 0x54
	.zero		2


	//----- nvinfo : EIATTR_SYSCALL_OFFSETS
	.align		4
        /*0d9c*/ 	.byte	0x04, 0x46
        /*0d9e*/ 	.short	(.L_316 - .L_315)


	//   ....[0]....
.L_315:
        /*0da0*/ 	.word	0x00001940


	//   ....[1]....
        /*0da4*/ 	.word	0x00001a90


	//   ....[2]....
        /*0da8*/ 	.word	0x00008670


	//   ....[3]....
        /*0dac*/ 	.word	0x00008970


	//   ....[4]....
        /*0db0*/ 	.word	0x0001b4a0


	//   ....[5]....
        /*0db4*/ 	.word	0x0001b5f0


	//   ....[6]....
        /*0db8*/ 	.word	0x0001b6e0


	//   ....[7]....
        /*0dbc*/ 	.word	0x0001c6a0


	//----- nvinfo : EIATTR_MBARRIER_INSTR_OFFSETS
	.align		4
.L_316:
        /*0dc0*/ 	.byte	0x04, 0x39
        /*0dc2*/ 	.short	(.L_318 - .L_317)


	//   ....[0]....
.L_317:
        /*0dc4*/ 	.word	0x00000270
        /*0dc8*/ 	.word	0x000000ff
        /*0dcc*/ 	.word	0x00028800
        /*0dd0*/ 	.short	0x0100
        /*0dd2*/ 	.byte	0x08
	.zero		1


	//   ....[1]....
        /*0dd4*/ 	.word	0x00000280
        /*0dd8*/ 	.word	0x000000ff
        /*0ddc*/ 	.word	0x00028820
        /*0de0*/ 	.short	0x0100
        /*0de2*/ 	.byte	0x08
	.zero		1


	//   ....[2]....
        /*0de4*/ 	.word	0x00000370
        /*0de8*/ 	.word	0x000000ff
        /*0dec*/ 	.word	0x00028830
        /*0df0*/ 	.short	0x0100
        /*0df2*/ 	.byte	0x08
	.zero		1


	//   ....[3]....
        /*0df4*/ 	.word	0x00000380
        /*0df8*/ 	.word	0x000000ff
        /*0dfc*/ 	.word	0x00028840
        /*0e00*/ 	.short	0x0100
        /*0e02*/ 	.byte	0x08
	.zero		1


	//   ....[4]....
        /*0e04*/ 	.word	0x00000390
        /*0e08*/ 	.word	0x000000ff
        /*0e0c*/ 	.word	0x00028838
        /*0e10*/ 	.short	0x0100
        /*0e12*/ 	.byte	0x08
	.zero		1


	//   ....[5]....
        /*0e14*/ 	.word	0x000003a0
        /*0e18*/ 	.word	0x000000ff
        /*0e1c*/ 	.word	0x00028848
        /*0e20*/ 	.short	0x0100
        /*0e22*/ 	.byte	0x08
	.zero		1


	//   ....[6]....
        /*0e24*/ 	.word	0x000004d0
        /*0e28*/ 	.word	0x000000ff
        /*0e2c*/ 	.word	0x00028850
        /*0e30*/ 	.short	0x0100
        /*0e32*/ 	.byte	0x08
	.zero		1


	//   ....[7]....
        /*0e34*/ 	.word	0x000004e0
        /*0e38*/ 	.word	0x000000ff
        /*0e3c*/ 	.word	0x00028860
        /*0e40*/ 	.short	0x0100
        /*0e42*/ 	.byte	0x08
	.zero		1


	//   ....[8]....
        /*0e44*/ 	.word	0x000004f0
        /*0e48*/ 	.word	0x000000ff
        /*0e4c*/ 	.word	0x00028858
        /*0e50*/ 	.short	0x0100
        /*0e52*/ 	.byte	0x08
	.zero		1


	//   ....[9]....
        /*0e54*/ 	.word	0x00000500
        /*0e58*/ 	.word	0x000000ff
        /*0e5c*/ 	.word	0x00028868
        /*0e60*/ 	.short	0x0100
        /*0e62*/ 	.byte	0x08
	.zero		1


	//   ....[10]....
        /*0e64*/ 	.word	0x000005f0
        /*0e68*/ 	.word	0x000000ff
        /*0e6c*/ 	.word	0x00028870
        /*0e70*/ 	.short	0x0100
        /*0e72*/ 	.byte	0x06
	.zero		1


	//   ....[11]....
        /*0e74*/ 	.word	0x00000600
        /*0e78*/ 	.word	0x000000ff
        /*0e7c*/ 	.word	0x00028880
        /*0e80*/ 	.short	0x0100
        /*0e82*/ 	.byte	0x06
	.zero		1


	//   ....[12]....
        /*0e84*/ 	.word	0x00000610
        /*0e88*/ 	.word	0x000000ff
        /*0e8c*/ 	.word	0x00028878
        /*0e90*/ 	.short	0x0100
        /*0e92*/ 	.byte	0x06
	.zero		1


	//   ....[13]....
        /*0e94*/ 	.word	0x00000620
        /*0e98*/ 	.word	0x000000ff
        /*0e9c*/ 	.word	0x00028888
        /*0ea0*/ 	.short	0x0100
        /*0ea2*/ 	.byte	0x06
	.zero		1


	//   ....[14]....
        /*0ea4*/ 	.word	0x00000750
        /*0ea8*/ 	.word	0x000000ff
        /*0eac*/ 	.word	0x00028890
        /*0eb0*/ 	.short	0x0100
        /*0eb2*/ 	.byte	0x08
	.zero		1


	//   ....[15]....
        /*0eb4*/ 	.word	0x00000760
        /*0eb8*/ 	.word	0x000000ff
        /*0ebc*/ 	.word	0x000288a0
        /*0ec0*/ 	.short	0x0100
        /*0ec2*/ 	.byte	0x08
	.zero		1


	//   ....[16]....
        /*0ec4*/ 	.word	0x00000770
        /*0ec8*/ 	.word	0x000000ff
        /*0ecc*/ 	.word	0x00028898
        /*0ed0*/ 	.short	0x0100
        /*0ed2*/ 	.byte	0x08
	.zero		1


	//   ....[17]....
        /*0ed4*/ 	.word	0x00000780
        /*0ed8*/ 	.word	0x000000ff
        /*0edc*/ 	.word	0x000288a8
        /*0ee0*/ 	.short	0x0100
        /*0ee2*/ 	.byte	0x08
	.zero		1


	//   ....[18]....
        /*0ee4*/ 	.word	0x000008b0
        /*0ee8*/ 	.word	0x000000ff
        /*0eec*/ 	.word	0x000288b0
        /*0ef0*/ 	.short	0x0100
        /*0ef2*/ 	.byte	0x08
	.zero		1


	//   ....[19]....
        /*0ef4*/ 	.word	0x000008c0
        /*0ef8*/ 	.word	0x000000ff
        /*0efc*/ 	.word	0x000288c0
        /*0f00*/ 	.short	0x0100
        /*0f02*/ 	.byte	0x08
	.zero		1


	//   ....[20]....
        /*0f04*/ 	.word	0x000008d0
        /*0f08*/ 	.word	0x000000ff
        /*0f0c*/ 	.word	0x000288b8
        /*0f10*/ 	.short	0x0100
        /*0f12*/ 	.byte	0x08
	.zero		1


	//   ....[21]....
        /*0f14*/ 	.word	0x000008e0
        /*0f18*/ 	.word	0x000000ff
        /*0f1c*/ 	.word	0x000288c8
        /*0f20*/ 	.short	0x0100
        /*0f22*/ 	.byte	0x08
	.zero		1


	//   ....[22]....
        /*0f24*/ 	.word	0x00002fb0
        /*0f28*/ 	.word	0x0000005b
        /*0f2c*/ 	.word	0x00028890
        /*0f30*/ 	.short	0x010a
        /*0f32*/ 	.byte	0x3f
	.zero		1


	//   ....[23]....
        /*0f34*/ 	.word	0x000053b0
        /*0f38*/ 	.word	0x0000005b
        /*0f3c*/ 	.word	0x00028890
        /*0f40*/ 	.short	0x010a
        /*0f42*/ 	.byte	0x3f
	.zero		1


	//   ....[24]....
        /*0f44*/ 	.word	0x000072e0
        /*0f48*/ 	.word	0x0000005b
        /*0f4c*/ 	.word	0x00028890
        /*0f50*/ 	.short	0x010a
        /*0f52*/ 	.byte	0x3f
	.zero		1


	//   ....[25]....
        /*0f54*/ 	.word	0x00007a00
        /*0f58*/ 	.word	0x0000000b
        /*0f5c*/ 	.word	0x00000000
        /*0f60*/ 	.short	0x0101
        /*0f62*/ 	.byte	0x3f
	.zero		1


	//   ....[26]....
        /*0f64*/ 	.word	0x00007a40
        /*0f68*/ 	.word	0x0000005b
        /*0f6c*/ 	.word	0x000288b0
        /*0f70*/ 	.short	0x010a
        /*0f72*/ 	.byte	0x3f
	.zero		1


	//   ....[27]....
        /*0f74*/ 	.word	0x00008070
        /*0f78*/ 	.word	0x0000005b
        /*0f7c*/ 	.word	0x00000000
        /*0f80*/ 	.short	0x0101
        /*0f82*/ 	.byte	0x3f
	.zero		1


	//   ....[28]....
        /*0f84*/ 	.word	0x00008700
        /*0f88*/ 	.word	0x00000012
        /*0f8c*/ 	.word	0x00028800
        /*0f90*/ 	.short	0x010a
        /*0f92*/ 	.byte	0x3f
	.zero		1


	//   ....[29]....
        /*0f94*/ 	.word	0x00008750
        /*0f98*/ 	.word	0x00000012
        /*0f9c*/ 	.word	0x00028800
        /*0fa0*/ 	.short	0x010a
        /*0fa2*/ 	.byte	0x3f
	.zero		1


	//   ....[30]....
        /*0fa4*/ 	.word	0x000098d0
        /*0fa8*/ 	.word	0x00000012
        /*0fac*/ 	.word	0x00028800
        /*0fb0*/ 	.short	0x010a
        /*0fb2*/ 	.byte	0x3f
	.zero		1


	//   ....[31]....
        /*0fb4*/ 	.word	0x0000bcd0
        /*0fb8*/ 	.word	0x00000012
        /*0fbc*/ 	.word	0x00028800
        /*0fc0*/ 	.short	0x010a
        /*0fc2*/ 	.byte	0x3f
	.zero		1


	//   ....[32]....
        /*0fc4*/ 	.word	0x0000d670
        /*0fc8*/ 	.word	0x00000000
        /*0fcc*/ 	.word	0x00028830
        /*0fd0*/ 	.short	0x010a
        /*0fd2*/ 	.byte	0x3f
	.zero		1


	//   ....[33]....
        /*0fd4*/ 	.word	0x0000d6b0
        /*0fd8*/ 	.word	0x00000000
        /*0fdc*/ 	.word	0x00028830
        /*0fe0*/ 	.short	0x010a
        /*0fe2*/ 	.byte	0x3f
	.zero		1


	//   ....[34]....
        /*0fe4*/ 	.word	0x0000f810
        /*0fe8*/ 	.word	0x00000000
        /*0fec*/ 	.word	0x00000000
        /*0ff0*/ 	.short	0x0101
        /*0ff2*/ 	.byte	0x3f
	.zero		1


	//   ....[35]....
        /*0ff4*/ 	.word	0x00010420
        /*0ff8*/ 	.word	0x00000007
        /*0ffc*/ 	.word	0x00028830
        /*1000*/ 	.short	0x010a
        /*1002*/ 	.byte	0x3f
	.zero		1


	//   ....[36]....
        /*1004*/ 	.word	0x00010470
        /*1008*/ 	.word	0x00000007
        /*100c*/ 	.word	0x00028830
        /*1010*/ 	.short	0x010a
        /*1012*/ 	.byte	0x3f
	.zero		1


	//   ....[37]....
        /*1014*/ 	.word	0x000108f0
        /*1018*/ 	.word	0x00000007
        /*101c*/ 	.word	0x00028850
        /*1020*/ 	.short	0x010a
        /*1022*/ 	.byte	0x3f
	.zero		1


	//   ....[38]....
        /*1024*/ 	.word	0x00010930
        /*1028*/ 	.word	0x00000007
        /*102c*/ 	.word	0x00028850
        /*1030*/ 	.short	0x010a
        /*1032*/ 	.byte	0x3f
	.zero		1


	//   ....[39]....
        /*1034*/ 	.word	0x00012e80
        /*1038*/ 	.word	0x00000000
        /*103c*/ 	.word	0x00000000
        /*1040*/ 	.short	0x0101
        /*1042*/ 	.byte	0x3f
	.zero		1


	//   ....[40]....
        /*1044*/ 	.word	0x00013100
        /*1048*/ 	.word	0x0000000d
        /*104c*/ 	.word	0x00000000
        /*1050*/ 	.short	0x0101
        /*1052*/ 	.byte	0x3f
	.zero		1


	//   ....[41]....
        /*1054*/ 	.word	0x00013810
        /*1058*/ 	.word	0x00000006
        /*105c*/ 	.word	0x00028830
        /*1060*/ 	.short	0x010a
        /*1062*/ 	.byte	0x3f
	.zero		1


	//   ....[42]....
        /*1064*/ 	.word	0x00013860
        /*1068*/ 	.word	0x00000006
        /*106c*/ 	.word	0x00028830
        /*1070*/ 	.short	0x010a
        /*1072*/ 	.byte	0x3f
	.zero		1


	//   ....[43]....
        /*1074*/ 	.word	0x00013cb0
        /*1078*/ 	.word	0x00000007
        /*107c*/ 	.word	0x00028850
        /*1080*/ 	.short	0x010a
        /*1082*/ 	.byte	0x3f
	.zero		1


	//   ....[44]....
        /*1084*/ 	.word	0x00013cf0
        /*1088*/ 	.word	0x00000007
        /*108c*/ 	.word	0x00028850
        /*1090*/ 	.short	0x010a
        /*1092*/ 	.byte	0x3f
	.zero		1


	//   ....[45]....
        /*1094*/ 	.word	0x00015310
        /*1098*/ 	.word	0x0000001b
        /*109c*/ 	.word	0x00000000
        /*10a0*/ 	.short	0x0101
        /*10a2*/ 	.byte	0x3f
	.zero		1


	//   ....[46]....
        /*10a4*/ 	.word	0x00015b90
        /*10a8*/ 	.word	0x00000009
        /*10ac*/ 	.word	0x00000000
        /*10b0*/ 	.short	0x0101
        /*10b2*/ 	.byte	0x3f
	.zero		1


	//   ....[47]....
        /*10b4*/ 	.word	0x000161e0
        /*10b8*/ 	.word	0x0000000d
        /*10bc*/ 	.word	0x00028850
        /*10c0*/ 	.short	0x010a
        /*10c2*/ 	.byte	0x3f
	.zero		1


	//   ....[48]....
        /*10c4*/ 	.word	0x00016260
        /*10c8*/ 	.word	0x0000000d
        /*10cc*/ 	.word	0x00028850
        /*10d0*/ 	.short	0x010a
        /*10d2*/ 	.byte	0x3f
	.zero		1


	//   ....[49]....
        /*10d4*/ 	.word	0x00016880
        /*10d8*/ 	.word	0x00000004
        /*10dc*/ 	.word	0x00000000
        /*10e0*/ 	.short	0x0101
        /*10e2*/ 	.byte	0x3f
	.zero		1


	//   ....[50]....
        /*10e4*/ 	.word	0x00017d90
        /*10e8*/ 	.word	0x00000000
        /*10ec*/ 	.word	0x00000000
        /*10f0*/ 	.short	0x0101
        /*10f2*/ 	.byte	0x3f
	.zero		1


	//   ....[51]....
        /*10f4*/ 	.word	0x0001a230
        /*10f8*/ 	.word	0x00000016
        /*10fc*/ 	.word	0x00028820
        /*1100*/ 	.short	0x010a
        /*1102*/ 	.byte	0x3f
	.zero		1


	//   ....[52]....
        /*1104*/ 	.word	0x0001a2c0
        /*1108*/ 	.word	0x00000007
        /*110c*/ 	.word	0x000288a0
        /*1110*/ 	.short	0x010a
        /*1112*/ 	.byte	0x3f
	.zero		1


	//   ....[53]....
        /*1114*/ 	.word	0x0001a620
        /*1118*/ 	.word	0x00000007
        /*111c*/ 	.word	0x000288c0
        /*1120*/ 	.short	0x010a
        /*1122*/ 	.byte	0x3f
	.zero		1


	//   ....[54]....
        /*1124*/ 	.word	0x0001aa50
        /*1128*/ 	.word	0x0000000a
        /*112c*/ 	.word	0x000288a0
        /*1130*/ 	.short	0x010a
        /*1132*/ 	.byte	0x3f
	.zero		1


	//   ....[55]....
        /*1134*/ 	.word	0x0001ad90
        /*1138*/ 	.word	0x0000000a
        /*113c*/ 	.word	0x000288c0
        /*1140*/ 	.short	0x010a
        /*1142*/ 	.byte	0x3f
	.zero		1


	//   ....[56]....
        /*1144*/ 	.word	0x0001bc00
        /*1148*/ 	.word	0x00000007
        /*114c*/ 	.word	0x00028840
        /*1150*/ 	.short	0x010a
        /*1152*/ 	.byte	0x3f
	.zero		1


	//   ....[57]....
        /*1154*/ 	.word	0x0001c380
        /*1158*/ 	.word	0x00000007
        /*115c*/ 	.word	0x00028830
        /*1160*/ 	.short	0x0107
        /*1162*/ 	.byte	0x3f
	.zero		1


	//   ....[58]....
        /*1164*/ 	.word	0x0001c450
        /*1168*/ 	.word	0x00000007
        /*116c*/ 	.word	0x00028830
        /*1170*/ 	.short	0x0101
        /*1172*/ 	.byte	0x3f
	.zero		1


	//   ....[59]....
        /*1174*/ 	.word	0x0001cf80
        /*1178*/ 	.word	0x00000016
        /*117c*/ 	.word	0x00028800
        /*1180*/ 	.short	0x0107
        /*1182*/ 	.byte	0x3f
	.zero		1


	//   ....[60]....
        /*1184*/ 	.word	0x0001d090
        /*1188*/ 	.word	0x00000016
        /*118c*/ 	.word	0x00028800
        /*1190*/ 	.short	0x0101
        /*1192*/ 	.byte	0x3f
	.zero		1


	//   ....[61]....
        /*1194*/ 	.word	0x0001d0b0
        /*1198*/ 	.word	0x00000016
        /*119c*/ 	.word	0x00028820
        /*11a0*/ 	.short	0x010a
        /*11a2*/ 	.byte	0x3f
	.zero		1


	//   ....[62]....
        /*11a4*/ 	.word	0x0001d450
        /*11a8*/ 	.word	0x00000006
        /*11ac*/ 	.word	0x00028840
        /*11b0*/ 	.short	0x010a
        /*11b2*/ 	.byte	0x3f
	.zero		1


	//   ....[63]....
        /*11b4*/ 	.word	0x0001d970
        /*11b8*/ 	.word	0x00000006
        /*11bc*/ 	.word	0x00028830
        /*11c0*/ 	.short	0x0107
        /*11c2*/ 	.byte	0x3f
	.zero		1


	//   ....[64]....
        /*11c4*/ 	.word	0x0001da30
        /*11c8*/ 	.word	0x00000006
        /*11cc*/ 	.word	0x00028830
        /*11d0*/ 	.short	0x0101
        /*11d2*/ 	.byte	0x3f
	.zero		1


	//   ....[65]....
        /*11d4*/ 	.word	0x0001da90
        /*11d8*/ 	.word	0x00000006
        /*11dc*/ 	.word	0x00028860
        /*11e0*/ 	.short	0x010a
        /*11e2*/ 	.byte	0x3f
	.zero		1


	//   ....[66]....
        /*11e4*/ 	.word	0x0001dfd0
        /*11e8*/ 	.word	0x00000006
        /*11ec*/ 	.word	0x00028850
        /*11f0*/ 	.short	0x0107
        /*11f2*/ 	.byte	0x3f
	.zero		1


	//   ....[67]....
        /*11f4*/ 	.word	0x0001e180
        /*11f8*/ 	.word	0x00000006
        /*11fc*/ 	.word	0x00028850
        /*1200*/ 	.short	0x0101
        /*1202*/ 	.byte	0x3f
	.zero		1


	//   ....[68]....
        /*1204*/ 	.word	0x0001e390
        /*1208*/ 	.word	0x00000000
        /*120c*/ 	.word	0x00028860
        /*1210*/ 	.short	0x010a
        /*1212*/ 	.byte	0x3f
	.zero		1


	//   ....[69]....
        /*1214*/ 	.word	0x0001e8c0
        /*1218*/ 	.word	0x00000000
        /*121c*/ 	.word	0x00028850
        /*1220*/ 	.short	0x0107
        /*1222*/ 	.byte	0x3f
	.zero		1


	//   ....[70]....
        /*1224*/ 	.word	0x0001e980
        /*1228*/ 	.word	0x00000000
        /*122c*/ 	.word	0x00028850
        /*1230*/ 	.short	0x0101
        /*1232*/ 	.byte	0x3f
	.zero		1


	//   ....[71]....
        /*1234*/ 	.word	0x0001f6b0
        /*1238*/ 	.word	0x00000004
        /*123c*/ 	.word	0x00028820
        /*1240*/ 	.short	0x010a
        /*1242*/ 	.byte	0x3f
	.zero		1


	//   ....[72]....
        /*1244*/ 	.word	0x0001f820
        /*1248*/ 	.word	0x00000005
        /*124c*/ 	.word	0x00028840
        /*1250*/ 	.short	0x010a
        /*1252*/ 	.byte	0x3f
	.zero		1


	//   ....[73]....
        /*1254*/ 	.word	0x0001f8c0
        /*1258*/ 	.word	0x00000019
        /*125c*/ 	.word	0x00028840
        /*1260*/ 	.short	0x010a
        /*1262*/ 	.byte	0x3f
	.zero		1


	//   ....[74]....
        /*1264*/ 	.word	0x0001f900
        /*1268*/ 	.word	0x00000005
        /*126c*/ 	.word	0x00028860
        /*1270*/ 	.short	0x010a
        /*1272*/ 	.byte	0x3f
	.zero		1


	//   ....[75]....
        /*1274*/ 	.word	0x0001f940
        /*1278*/ 	.word	0x00000019
        /*127c*/ 	.word	0x00028860
        /*1280*/ 	.short	0x010a
        /*1282*/ 	.byte	0x3f
	.zero		1


	//   ....[76]....
        /*1284*/ 	.word	0x0001f9a0
        /*1288*/ 	.word	0x0000005b
        /*128c*/ 	.word	0x00028890
        /*1290*/ 	.short	0x010a
        /*1292*/ 	.byte	0x3f
	.zero		1


	//   ....[77]....
        /*1294*/ 	.word	0x0001feb0
        /*1298*/ 	.word	0x0000005b
        /*129c*/ 	.word	0x00028890
        /*12a0*/ 	.short	0x010a
        /*12a2*/ 	.byte	0x3f
	.zero		1


	//   ....[78]....
        /*12a4*/ 	.word	0x000203c0
        /*12a8*/ 	.word	0x0000005b
        /*12ac*/ 	.word	0x00028890
        /*12b0*/ 	.short	0x010a
        /*12b2*/ 	.byte	0x3f
	.zero		1


	//   ....[79]....
        /*12b4*/ 	.word	0x00020890
        /*12b8*/ 	.word	0x0000005b
        /*12bc*/ 	.word	0x000288b0
        /*12c0*/ 	.short	0x010a
        /*12c2*/ 	.byte	0x3f
	.zero		1


	//   ....[80]....
        /*12c4*/ 	.word	0x00021090
        /*12c8*/ 	.word	0x00000012
        /*12cc*/ 	.word	0x00028800
        /*12d0*/ 	.short	0x010a
        /*12d2*/ 	.byte	0x3f
	.zero		1


	//   ....[81]....
        /*12d4*/ 	.word	0x00021bf0
        /*12d8*/ 	.word	0x00000012
        /*12dc*/ 	.word	0x00028800
        /*12e0*/ 	.short	0x010a
        /*12e2*/ 	.byte	0x3f
	.zero		1


	//   ....[82]....
        /*12e4*/ 	.word	0x00021c40
        /*12e8*/ 	.word	0x00000000
        /*12ec*/ 	.word	0x00028830
        /*12f0*/ 	.short	0x010a
        /*12f2*/ 	.byte	0x3f
	.zero		1


	//   ....[83]....
        /*12f4*/ 	.word	0x00021c90
        /*12f8*/ 	.word	0x00000007
        /*12fc*/ 	.word	0x00028830
        /*1300*/ 	.short	0x010a
        /*1302*/ 	.byte	0x3f
	.zero		1


	//   ....[84]....
        /*1304*/ 	.word	0x00021ce0
        /*1308*/ 	.word	0x00000007
        /*130c*/ 	.word	0x00028850
        /*1310*/ 	.short	0x010a
        /*1312*/ 	.byte	0x3f
	.zero		1


	//   ....[85]....
        /*1314*/ 	.word	0x00021d30
        /*1318*/ 	.word	0x00000006
        /*131c*/ 	.word	0x00028830
        /*1320*/ 	.short	0x010a
        /*1322*/ 	.byte	0x3f
	.zero		1


	//   ....[86]....
        /*1324*/ 	.word	0x00021d80
        /*1328*/ 	.word	0x00000007
        /*132c*/ 	.word	0x00028850
        /*1330*/ 	.short	0x010a
        /*1332*/ 	.byte	0x3f
	.zero		1


	//   ....[87]....
        /*1334*/ 	.word	0x00021dd0
        /*1338*/ 	.word	0x0000000d
        /*133c*/ 	.word	0x00028850
        /*1340*/ 	.short	0x010a
        /*1342*/ 	.byte	0x3f
	.zero		1


	//   ....[88]....
        /*1344*/ 	.word	0x000223a0
        /*1348*/ 	.word	0x00000016
        /*134c*/ 	.word	0x00028820
        /*1350*/ 	.short	0x010a
        /*1352*/ 	.byte	0x3f
	.zero		1


	//   ....[89]....
        /*1354*/ 	.word	0x000223f0
        /*1358*/ 	.word	0x00000007
        /*135c*/ 	.word	0x000288a0
        /*1360*/ 	.short	0x010a
        /*1362*/ 	.byte	0x3f
	.zero		1


	//   ....[90]....
        /*1364*/ 	.word	0x00022440
        /*1368*/ 	.word	0x00000007
        /*136c*/ 	.word	0x000288c0
        /*1370*/ 	.short	0x010a
        /*1372*/ 	.byte	0x3f
	.zero		1


	//   ....[91]....
        /*1374*/ 	.word	0x00022490
        /*1378*/ 	.word	0x0000000a
        /*137c*/ 	.word	0x000288a0
        /*1380*/ 	.short	0x010a
        /*1382*/ 	.byte	0x3f
	.zero		1


	//   ....[92]....
        /*1384*/ 	.word	0x000224e0
        /*1388*/ 	.word	0x0000000a
        /*138c*/ 	.word	0x000288c0
        /*1390*/ 	.short	0x010a
        /*1392*/ 	.byte	0x3f
	.zero		1


	//   ....[93]....
        /*1394*/ 	.word	0x00022600
        /*1398*/ 	.word	0x00000007
        /*139c*/ 	.word	0x00028840
        /*13a0*/ 	.short	0x010a
        /*13a2*/ 	.byte	0x3f
	.zero		1


	//   ....[94]....
        /*13a4*/ 	.word	0x00023bb0
        /*13a8*/ 	.word	0x00000016
        /*13ac*/ 	.word	0x00028820
        /*13b0*/ 	.short	0x010a
        /*13b2*/ 	.byte	0x3f
	.zero		1


	//   ....[95]....
        /*13b4*/ 	.word	0x00023c00
        /*13b8*/ 	.word	0x00000006
        /*13bc*/ 	.word	0x00028840
        /*13c0*/ 	.short	0x010a
        /*13c2*/ 	.byte	0x3f
	.zero		1


	//   ....[96]....
        /*13c4*/ 	.word	0x00024580
        /*13c8*/ 	.word	0x00000006
        /*13cc*/ 	.word	0x00028860
        /*13d0*/ 	.short	0x010a
        /*13d2*/ 	.byte	0x3f
	.zero		1


	//   ....[97]....
        /*13d4*/ 	.word	0x00024ff0
        /*13d8*/ 	.word	0x00000000
        /*13dc*/ 	.word	0x00028860
        /*13e0*/ 	.short	0x010a
        /*13e2*/ 	.byte	0x3f
	.zero		1


	//   ....[98]....
        /*13e4*/ 	.word	0x00026360
        /*13e8*/ 	.word	0x00000004
        /*13ec*/ 	.word	0x00028820
        /*13f0*/ 	.short	0x010a
        /*13f2*/ 	.byte	0x3f
	.zero		1


	//   ....[99]....
        /*13f4*/ 	.word	0x00026500
        /*13f8*/ 	.word	0x00000005
        /*13fc*/ 	.word	0x00028840
        /*1400*/ 	.short	0x010a
        /*1402*/ 	.byte	0x3f
	.zero		1


	//   ....[100]....
        /*1404*/ 	.word	0x00026550
        /*1408*/ 	.word	0x00000019
        /*140c*/ 	.word	0x00028840
        /*1410*/ 	.short	0x010a
        /*1412*/ 	.byte	0x3f
	.zero		1


	//   ....[101]....
        /*1414*/ 	.word	0x000265a0
        /*1418*/ 	.word	0x00000005
        /*141c*/ 	.word	0x00028860
        /*1420*/ 	.short	0x010a
        /*1422*/ 	.byte	0x3f
	.zero		1


	//----- nvinfo : EIATTR_NUM_MBARRIERS
	.align		4
.L_318:
        /*1424*/ 	.byte	0x03, 0x38
        /*1426*/ 	.short	0x0016


	//----- nvinfo : EIATTR_EXIT_INSTR_OFFSETS
	.align		4
        /*1428*/ 	.byte	0x04, 0x1c
        /*142a*/ 	.short	(.L_320 - .L_319)


	//   ....[0]....
.L_319:
        /*142c*/ 	.word	0x0001f990


	//----- nvinfo : EIATTR_MAX_THREADS
	.align		4
.L_320:
        /*1430*/ 	.byte	0x04, 0x05
        /*1432*/ 	.short	(.L_322 - .L_321)
.L_321:
        /*1434*/ 	.word	0x00000180
        /*1438*/ 	.word	0x00000001
        /*143c*/ 	.word	0x00000001


	//----- nvinfo : EIATTR_CRS_STACK_SIZE
	.align		4
.L_322:
        /*1440*/ 	.byte	0x04, 0x1e
        /*1442*/ 	.short	(.L_324 - .L_323)
.L_323:
        /*1444*/ 	.word	0x00000000


	//----- nvinfo : EIATTR_CBANK_PARAM_SIZE
	.align		4
.L_324:
        /*1448*/ 	.byte	0x03, 0x19
        /*144a*/ 	.short	0x0af0


	//----- nvinfo : EIATTR_PARAM_CBANK
	.align		4
        /*144c*/ 	.byte	0x04, 0x0a
        /*144e*/ 	.short	(.L_326 - .L_325)
	.align		4
.L_325:
        /*1450*/ 	.word	index@(.nv.constant0._ZN7cutlass13device_kernelIN5flash11enable_sm90INS1_16FlashAttnFwdSm90INS1_25CollectiveMainloopFwdSm90ILi2EN4cute5tupleIJNS5_1CILi1EEES8_S8_EEENS6_IJNS7_ILi128EEESA_SA_EEELi128ENS_6half_tEfNS_4arch4Sm90ELb1ELb0ELb1ELb1ELb1ELb1ELb0ELb1ELb1ELb1ELb0ELb0EEENS1_21CollectiveEpilogueFwdISB_S9_SC_SE_Li256ELb1ELb1ELb0ELb0EEENS1_36VarlenDynamicPersistentTileSchedulerILi128ELi128ELi256ELi128ELb0ELb1ELb1ELb1ELb1ELb1EEEEEEEEEvNT_6ParamsE)
        /*1454*/ 	.short	0x0210
        /*1456*/ 	.short	0x0af0


	//----- nvinfo : EIATTR_SW_WAR
	.align		4
.L_326:
        /*1458*/ 	.byte	0x04, 0x36
        /*145a*/ 	.short	(.L_328 - .L_327)
.L_327:
        /*145c*/ 	.word	0x00000008
.L_328:


//--------------------- .nv.callgraph             --------------------------
	.section	.nv.callgraph,"",@"SHT_CUDA_CALLGRAPH"
	.align	4
	.sectionentsize	8
	.align		4
        /*0000*/ 	.word	0x00000000
	.align		4
        /*0004*/ 	.word	0xffffffff
	.align		4
        /*0008*/ 	.word	index@(_ZN7cutlass13device_kernelIN5flash11enable_sm90INS1_16FlashAttnFwdSm90INS1_25CollectiveMainloopFwdSm90ILi2EN4cute5tupleIJNS5_1CILi1EEES8_S8_EEENS6_IJNS7_ILi128EEESA_SA_EEELi128ENS_6half_tEfNS_4arch4Sm90ELb0ELb0ELb1ELb0ELb1ELb0ELb0ELb1ELb1ELb1ELb0ELb0EEENS1_21CollectiveEpilogueFwdISB_S9_SC_SE_Li256ELb0ELb1ELb0ELb0EEENS1_29StaticPersistentTileSchedulerILb0EEEEEEEEEvNT_6ParamsE)
	.align		4
        /*000c*/ 	.word	index@(__assertfail)
	.align		4
        /*0010*/ 	.word	index@(_ZN7cutlass13device_kernelIN5flash11enable_sm90INS1_16FlashAttnFwdSm90INS1_25CollectiveMainloopFwdSm90ILi2EN4cute5tupleIJNS5_1CILi1EEES8_S8_EEENS6_IJNS7_ILi128EEESA_SA_EEELi128ENS_6half_tEfNS_4arch4Sm90ELb0ELb0ELb1ELb1ELb1ELb0ELb0ELb1ELb1ELb1ELb0ELb0EEENS1_21CollectiveEpilogueFwdISB_S9_SC_SE_Li256ELb1ELb1ELb0ELb0EEENS1_36VarlenDynamicPersistentTileSchedulerILi128ELi128ELi256ELi128ELb0ELb1ELb1ELb0ELb1ELb1EEEEEEEEEvNT_6ParamsE)
	.align		4
        /*0014*/ 	.word	index@(__assertfail)
	.align		4
        /*0018*/ 	.word	index@(_ZN7cutlass13device_kernelIN5flash11enable_sm90INS1_16FlashAttnFwdSm90INS1_25CollectiveMainloopFwdSm90ILi2EN4cute5tupleIJNS5_1CILi1EEES8_S8_EEENS6_IJNS7_ILi128EEESA_SA_EEELi128ENS_6half_tEfNS_4arch4Sm90ELb0ELb0ELb1ELb1ELb1ELb1ELb0ELb1ELb1ELb1ELb0ELb0EEENS1_21CollectiveEpilogueFwdISB_S9_SC_SE_Li256ELb1ELb1ELb0ELb0EEENS1_36VarlenDynamicPersistentTileSchedulerILi128ELi128ELi256ELi128ELb0ELb1ELb1ELb0ELb1ELb1EEEEEEEEEvNT_6ParamsE)
	.align		4
        /*001c*/ 	.word	index@(__assertfail)
	.align		4
        /*0020*/ 	.word	index@(_ZN7cutlass13device_kernelIN5flash11enable_sm90INS1_16FlashAttnFwdSm90INS1_25CollectiveMainloopFwdSm90ILi2EN4cute5tupleIJNS5_1CILi1EEES8_S8_EEENS6_IJNS7_ILi128EEESA_SA_EEELi128ENS_6half_tEfNS_4arch4Sm90ELb0ELb1ELb1ELb0ELb1ELb0ELb0ELb1ELb1ELb1ELb0ELb0EEENS1_21CollectiveEpilogueFwdISB_S9_SC_SE_Li256ELb0ELb1ELb0ELb0EEENS1_30DynamicPersistentTileSchedulerILi256ELi128ELb0ELb1ELb1EEEEEEEEEvNT_6ParamsE)
	.align		4
        /*0024*/ 	.word	index@(__assertfail)
	.align		4
        /*0028*/ 	.word	index@(_ZN7cutlass13device_kernelIN5flash11enable_sm90INS1_16FlashAttnFwdSm90INS1_25CollectiveMainloopFwdSm90ILi2EN4cute5tupleIJNS5_1CILi1EEES8_S8_EEENS6_IJNS7_ILi128EEESA_SA_EEELi128ENS_6half_tEfNS_4arch4Sm90ELb0ELb1ELb1ELb1ELb1ELb0ELb0ELb1ELb1ELb1ELb0ELb0EEENS1_21CollectiveEpilogueFwdISB_S9_SC_SE_Li256ELb1ELb1ELb0ELb0EEENS1_36VarlenDynamicPersistentTileSchedulerILi128ELi128ELi256ELi128ELb0ELb1ELb1ELb1ELb0ELb1EEEEEEEEEvNT_6ParamsE)
	.align		4
        /*002c*/ 	.word	index@(__assertfail)
	.align		4
        /*0030*/ 	.word	index@(_ZN7cutlass13device_kernelIN5flash11enable_sm90INS1_16FlashAttnFwdSm90INS1_25CollectiveMainloopFwdSm90ILi2EN4cute5tupleIJNS5_1CILi1EEES8_S8_EEENS6_IJNS7_ILi128EEESA_SA_EEELi128ENS_6half_tEfNS_4arch4Sm90ELb0ELb1ELb1ELb1ELb1ELb1ELb0ELb1ELb1ELb1ELb0ELb0EEENS1_21CollectiveEpilogueFwdISB_S9_SC_SE_Li256ELb1ELb1ELb0ELb0EEENS1_36VarlenDynamicPersistentTileSchedulerILi128ELi128ELi256ELi128ELb0ELb1ELb1ELb1ELb0ELb1EEEEEEEEEvNT_6ParamsE)
	.align		4
        /*0034*/ 	.word	index@(__assertfail)
	.align		4
        /*0038*/ 	.word	index@(_ZN7cutlass13device_kernelIN5flash11enable_sm90INS1_16FlashAttnFwdSm90INS1_25CollectiveMainloopFwdSm90ILi2EN4cute5tupleIJNS5_1CILi1EEES8_S8_EEENS6_IJNS7_ILi128EEESA_SA_EEELi128ENS_6half_tEfNS_4arch4Sm90ELb1ELb0ELb1ELb0ELb1ELb0ELb0ELb1ELb1ELb1ELb0ELb0EEENS1_21CollectiveEpilogueFwdISB_S9_SC_SE_Li256ELb0ELb1ELb0ELb0EEENS1_30DynamicPersistentTileSchedulerILi256ELi128ELb0ELb1ELb1EEEEEEEEEvNT_6ParamsE)
	.align		4
        /*003c*/ 	.word	index@(__assertfail)
	.align		4
        /*0040*/ 	.word	index@(_ZN7cutlass13device_kernelIN5flash11enable_sm90INS1_16FlashAttnFwdSm90INS1_25CollectiveMainloopFwdSm90ILi2EN4cute5tupleIJNS5_1CILi1EEES8_S8_EEENS6_IJNS7_ILi128EEESA_SA_EEELi128ENS_6half_tEfNS_4arch4Sm90ELb1ELb0ELb1ELb1ELb1ELb0ELb0ELb1ELb1ELb1ELb0ELb0EEENS1_21CollectiveEpilogueFwdISB_S9_SC_SE_Li256ELb1ELb1ELb0ELb0EEENS1_36VarlenDynamicPersistentTileSchedulerILi128ELi128ELi256ELi128ELb0ELb1ELb1ELb1ELb1ELb1EEEEEEEEEvNT_6ParamsE)
	.align		4
        /*0044*/ 	.word	index@(__assertfail)
	.align		4
        /*0048*/ 	.word	index@(_ZN7cutlass13device_kernelIN5flash11enable_sm90INS1_16FlashAttnFwdSm90INS1_25CollectiveMainloopFwdSm90ILi2EN4cute5tupleIJNS5_1CILi1EEES8_S8_EEENS6_IJNS7_ILi128EEESA_SA_EEELi128ENS_6half_tEfNS_4arch4Sm90ELb1ELb0ELb1ELb1ELb1ELb1ELb0ELb1ELb1ELb1ELb0ELb0EEENS1_21CollectiveEpilogueFwdISB_S9_SC_SE_Li256ELb1ELb1ELb0ELb0EEENS1_36VarlenDynamicPersistentTileSchedulerILi128ELi128ELi256ELi128ELb0ELb1ELb1ELb1ELb1ELb1EEEEEEEEEvNT_6ParamsE)
	.align		4
        /*004c*/ 	.word	index@(__assertfail)
	.align		4
        /*0050*/ 	.word	0x00000000
	.align		4
        /*0054*/ 	.word	0xfffffffe
	.align		4
        /*0058*/ 	.word	0x00000000
	.align		4
        /*005c*/ 	.word	0xfffffffd
	.align		4
        /*0060*/ 	.word	0x00000000
	.align		4
        /*0064*/ 	.word	0xfffffffc


//--------------------- .nv.constant4             --------------------------
	.section	.nv.constant4,"a",@progbits
	.align	8
	.align		8
.nv.constant4:
        /*0000*/ 	.dword	__assertfail
	.align		8
        /*0008*/ 	.dword	__unnamed_1
	.align		8
        /*0010*/ 	.dword	__unnamed_2
	.align		8
        /*0018*/ 	.dword	__unnamed_3
	.align		8
        /*0020*/ 	.dword	__unnamed_4
	.align		8
        /*0028*/ 	.dword	_ZN80_INTERNAL_4a8a0d8b_44_flash_fwd_hdim128_fp16_paged_softcap_sm90_cu_cf07d2ef_29964cuda3std3__45__cpo5beginE
	.align		8
        /*0030*/ 	.dword	_ZN80_INTERNAL_4a8a0d8b_44_flash_fwd_hdim128_fp16_paged_softcap_sm90_cu_cf07d2ef_29964cuda3std3__45__cpo3endE
	.align		8
        /*0038*/ 	.dword	_ZN80_INTERNAL_4a8a0d8b_44_flash_fwd_hdim128_fp16_paged_softcap_sm90_cu_cf07d2ef_29964cuda3std3__45__cpo6cbeginE
	.align		8
        /*0040*/ 	.dword	_ZN80_INTERNAL_4a8a0d8b_44_flash_fwd_hdim128_fp16_paged_softcap_sm90_cu_cf07d2ef_29964cuda3std3__45__cpo4cendE
	.align		8
        /*0048*/ 	.dword	_ZN80_INTERNAL_4a8a0d8b_44_flash_fwd_hdim128_fp16_paged_softcap_sm90_cu_cf07d2ef_29964cuda3std3__482_GLOBAL__N__4a8a0d8b_44_flash_fwd_hdim128_fp16_paged_softcap_sm90_cu_cf07d2ef_29966ignoreE
	.align		8
        /*0050*/ 	.dword	_ZN80_INTERNAL_4a8a0d8b_44_flash_fwd_hdim128_fp16_paged_softcap_sm90_cu_cf07d2ef_29964cuda3std3__419piecewise_constructE
	.align		8
        /*0058*/ 	.dword	_ZN80_INTERNAL_4a8a0d8b_44_flash_fwd_hdim128_fp16_paged_softcap_sm90_cu_cf07d2ef_29964cuda3std3__48in_placeE
	.align		8
        /*0060*/ 	.dword	_ZN80_INTERNAL_4a8a0d8b_44_flash_fwd_hdim128_fp16_paged_softcap_sm90_cu_cf07d2ef_29964cuda3std6ranges3__45__cpo4swapE
	.align		8
        /*0068*/ 	.dword	_ZN80_INTERNAL_4a8a0d8b_44_flash_fwd_hdim128_fp16_paged_softcap_sm90_cu_cf07d2ef_29964cuda3std6ranges3__45__cpo9iter_moveE
	.align		8
        /*0070*/ 	.dword	_ZN80_INTERNAL_4a8a0d8b_44_flash_fwd_hdim128_fp16_paged_softcap_sm90_cu_cf07d2ef_29964cute7productE
	.align		8
        /*0078*/ 	.dword	_ZN80_INTERNAL_4a8a0d8b_44_flash_fwd_hdim128_fp16_paged_softcap_sm90_cu_cf07d2ef_29964cute1_E
	.align		8
        /*0080*/ 	.dword	$str$23
	.align		8
        /*0088*/ 	.dword	$str$24


//--------------------- .text._ZN7cutlass13device_kernelIN5flash11enable_sm90INS1_16FlashAttnFwdSm90INS1_25CollectiveMainloopFwdSm90ILi2EN4cute5tupleIJNS5_1CILi1EEES8_S8_EEENS6_IJNS7_ILi128EEESA_SA_EEELi128ENS_6half_tEfNS_4arch4Sm90ELb0ELb0ELb1ELb0ELb1ELb0ELb0ELb1ELb1ELb1ELb0ELb0EEENS1_21CollectiveEpilogueFwdISB_S9_SC_SE_Li256ELb0ELb1ELb0ELb0EEENS1_29StaticPersistentTileSchedulerILb0EEEEEEEEEvNT_6ParamsE --------------------------
	.section	.text._ZN7cutlass13device_kernelIN5flash11enable_sm90INS1_16FlashAttnFwdSm90INS1_25CollectiveMainloopFwdSm90ILi2EN4cute5tupleIJNS5_1CILi1EEES8_S8_EEENS6_IJNS7_ILi128EEESA_SA_EEELi128ENS_6half_tEfNS_4arch4Sm90ELb0ELb0ELb1ELb0ELb1ELb0ELb0ELb1ELb1ELb1ELb0ELb0EEENS1_21CollectiveEpilogueFwdISB_S9_SC_SE_Li256ELb0ELb1ELb0ELb0EEENS1_29StaticPersistentTileSchedulerILb0EEEEEEEEEvNT_6ParamsE,"ax",@progbits
	.align	128
.text._ZN7cutlass13device_kernelIN5flash11enable_sm90INS1_16FlashAttnFwdSm90INS1_25CollectiveMainloopFwdSm90ILi2EN4cute5tupleIJNS5_1CILi1EEES8_S8_EEENS6_IJNS7_ILi128EEESA_SA_EEELi128ENS_6half_tEfNS_4arch4Sm90ELb0ELb0ELb1ELb0ELb1ELb0ELb0ELb1ELb1ELb1ELb0ELb0EEENS1_21CollectiveEpilogueFwdISB_S9_SC_SE_Li256ELb0ELb1ELb0ELb0EEENS1_29StaticPersistentTileSchedulerILb0EEEEEEEEEvNT_6ParamsE:
        .type           _ZN7cutlass13device_kernelIN5flash11enable_sm90INS1_16FlashAttnFwdSm90INS1_25CollectiveMainloopFwdSm90ILi2EN4cute5tupleIJNS5_1CILi1EEES8_S8_EEENS6_IJNS7_ILi128EEESA_SA_EEELi128ENS_6half_tEfNS_4arch4Sm90ELb0ELb0ELb1ELb0ELb1ELb0ELb0ELb1ELb1ELb1ELb0ELb0EEENS1_21CollectiveEpilogueFwdISB_S9_SC_SE_Li256ELb0ELb1ELb0ELb0EEENS1_29StaticPersistentTileSchedulerILb0EEEEEEEEEvNT_6ParamsE,@function
        .size           _ZN7cutlass13device_kernelIN5flash11enable_sm90INS1_16FlashAttnFwdSm90INS1_25CollectiveMainloopFwdSm90ILi2EN4cute5tupleIJNS5_1CILi1EEES8_S8_EEENS6_IJNS7_ILi128EEESA_SA_EEELi128ENS_6half_tEfNS_4arch4Sm90ELb0ELb0ELb1ELb0ELb1ELb0ELb0ELb1ELb1ELb1ELb0ELb0EEENS1_21CollectiveEpilogueFwdISB_S9_SC_SE_Li256ELb0ELb1ELb0ELb0EEENS1_29StaticPersistentTileSchedulerILb0EEEEEEEEEvNT_6ParamsE,(.L_x_3478 - _ZN7cutlass13device_kernelIN5flash11enable_sm90INS1_16FlashAttnFwdSm90INS1_25CollectiveMainloopFwdSm90ILi2EN4cute5tupleIJNS5_1CILi1EEES8_S8_EEENS6_IJNS7_ILi128EEESA_SA_EEELi128ENS_6half_tEfNS_4arch4Sm90ELb0ELb0ELb1ELb0ELb1ELb0ELb0ELb1ELb1ELb1ELb0ELb0EEENS1_21CollectiveEpilogueFwdISB_S9_SC_SE_Li256ELb0ELb1ELb0ELb0EEENS1_29StaticPersistentTileSchedulerILb0EEEEEEEEEvNT_6ParamsE)
        .other          _ZN7cutlass13device_kernelIN5flash11enable_sm90INS1_16FlashAttnFwdSm90INS1_25CollectiveMainloopFwdSm90ILi2EN4cute5tupleIJNS5_1CILi1EEES8_S8_EEENS6_IJNS7_ILi128EEESA_SA_EEELi128ENS_6half_tEfNS_4arch4Sm90ELb0ELb0ELb1ELb0ELb1ELb0ELb0ELb1ELb1ELb1ELb0ELb0EEENS1_21CollectiveEpilogueFwdISB_S9_SC_SE_Li256ELb0ELb1ELb0ELb0EEENS1_29StaticPersistentTileSchedulerILb0EEEEEEEEEvNT_6ParamsE,@"STO_CUDA_ENTRY STV_DEFAULT"
_ZN7cutlass13device_kernelIN5flash11enable_sm90INS1_16FlashAttnFwdSm90INS1_25CollectiveMainloopFwdSm90ILi2EN4cute5tupleIJNS5_1CILi1EEES8_S8_EEENS6_IJNS7_ILi128EEESA_SA_EEELi128ENS_6half_tEfNS_4arch4Sm90ELb0ELb0ELb1ELb0ELb1ELb0ELb0ELb1ELb1ELb1ELb0ELb0EEENS1_21CollectiveEpilogueFwdISB_S9_SC_SE_Li256ELb0ELb1ELb0ELb0EEENS1_29StaticPersistentTileSchedulerILb0EEEEEEEEEvNT_6ParamsE:
[----:B------:R-:W0:Y:S01]  /*0000*/  LDC R1, c[0x0][0x28] ;  /* 0x00000a00ff017b82 */ /* 0x000e220000000800 */
[----:B------:R-:W1:Y:S01]  /*0010*/  S2R R5, SR_TID.X ;  /* 0x0000000000057919 */ /* 0x000e620000002100 */
[----:B------:R-:W-:Y:S01]  /*0020*/  ELECT P0, URZ, PT ;  /* 0x00000000003f782f */ /* 0x000fe20003800000 */
[----:B------:R-:W-:Y:S01]  /*0030*/  UMOV UR4, 0x80 ;  /* 0x0000008000047882 */ /* 0x000fe20000000000 */
[----:B------:R-:W-:Y:S01]  /*0040*/  UMOV UR7, 0x100 ;  /* 0x0000010000077882 */ /* 0x000fe20000000000 */
[----:B-1----:R-:W-:-:S05]  /*0050*/  SHF.R.U32.HI R0, RZ, 0x5, R5 ;  /* 0x00000005ff007819 */ /* 0x002fca0000011605 */
[----:B------:R-:W1:Y:S02]  /*0060*/  SHFL.IDX PT, R2, R0, RZ, 0x1f ;  /* 0x00001fff00027589 */ /* 0x000e6400000e0000 */
[C---:B-1----:R-:W-:Y:S02]  /*0070*/  ISETP.NE.OR P0, PT, R2.reuse, RZ, !P0 ;  /* 0x000000ff0200720c */ /* 0x042fe40004705670 */
[----:B------:R-:W-:Y:S02]  /*0080*/  ISETP.NE.AND P1, PT, R2, RZ, PT ;  /* 0x000000ff0200720c */ /* 0x000fe40003f25270 */
[----:B------:R-:W-:-:S05]  /*0090*/  SHF.R.U32.HI R2, RZ, 0x7, R5 ;  /* 0x00000007ff027819 */ /* 0x000fca0000011605 */
[----:B------:R1:W2:Y:S04]  /*00a0*/  SHFL.IDX PT, R4, R2, RZ, 0x1f ;  /* 0x00001fff02047589 */ /* 0x0002a800000e0000 */
[----:B------:R-:W-:Y:S01]  /*00b0*/  VOTEU.ALL UP0, P0 ;  /* 0x00000000003f7886 */ /* 0x000fe20000000000 */
[----:B------:R-:W-:-:S04]  /*00c0*/  VOTEU.ALL UP1, P0 ;  /* 0x00000000003f7886 */ /* 0x000fc80000020000 */
[----:B------:R-:W3:Y:S01]  /*00d0*/  @!UP0 S2UR UR8, SR_CgaCtaId ;  /* 0x00000000000889c3 */ /* 0x000ee20000008800 */
[----:B------:R-:W-:Y:S01]  /*00e0*/  @!UP0 UMOV UR6, 0x400 ;  /* 0x0000040000068882 */ /* 0x000fe20000000000 */
[----:B------:R-:W-:-:S04]  /*00f0*/  @!UP0 UIADD3 UR4, -UR4, 0x100000, URZ ;  /* 0x0010000004048890 */ /* 0x000fc8000fffe13f */
[----:B------:R-:W-:Y:S02]  /*0100*/  @!UP0 USHF.L.U32 UR5, UR4, 0xb, URZ ;  /* 0x0000000b04058899 */ /* 0x000fe4000800063f */
[----:B------:R-:W-:Y:S02]  /*0110*/  @!UP0 USHF.L.U32 UR4, UR4, 0x1, URZ ;  /* 0x0000000104048899 */ /* 0x000fe4000800063f */
[----:B---3--:R-:W-:Y:S02]  /*0120*/  @!UP0 ULEA UR8, UR8, UR6, 0x18 ;  /* 0x0000000608088291 */ /* 0x008fe4000f8ec03f */
[----:B------:R-:W-:-:S04]  /*0130*/  @!UP0 UIADD3 UR6, -UR7, 0x100000, URZ ;  /* 0x0010000007068890 */ /* 0x000fc8000fffe13f */
[----:B------:R-:W-:Y:S02]  /*0140*/  @!UP0 USHF.L.U32 UR7, UR6, 0xb, URZ ;  /* 0x0000000b06078899 */ /* 0x000fe4000800063f */
[----:B------:R-:W-:Y:S01]  /*0150*/  @!UP0 USHF.L.U32 UR6, UR6, 0x1, URZ ;  /* 0x0000000106068899 */ /* 0x000fe2000800063f */
[----:B------:R-:W-:-:S05]  /*0160*/  VOTEU.ALL UP0, P0 ;  /* 0x00000000003f7886 */ /* 0x000fca0000000000 */
[----:B------:R1:W3:Y:S06]  /*0170*/  @!UP0 SYNCS.EXCH.64 URZ, [UR8+0x28800], UR4 ;  /* 0x02880004083f85b2 */ /* 0x0002ec0008000100 */
[----:B------:R1:W4:Y:S02]  /*0180*/  @!UP1 SYNCS.EXCH.64 URZ, [UR8+0x28820], UR6 ;  /* 0x02882006083f95b2 */ /* 0x0003240008000100 */
[----:B012---:R-:W-:Y:S05]  /*0190*/  @P1 BRA `(.L_x_0) ;  /* 0x0000000000481947 */ /* 0x007fea0003800000 */
[----:B------:R-:W0:Y:S01]  /*01a0*/  S2UR UR5, SR_CgaCtaId ;  /* 0x00000000000579c3 */ /* 0x000e220000008800 */
[----:B------:R-:W-:Y:S01]  /*01b0*/  UMOV UR4, 0x400 ;  /* 0x0000040000047882 */ /* 0x000fe20000000000 */
[----:B------:R-:W-:Y:S01]  /*01c0*/  UMOV UR6, 0x80 ;  /* 0x0000008000067882 */ /* 0x000fe20000000000 */
[----:B------:R-:W-:Y:S01]  /*01d0*/  UMOV UR7, 0x100 ;  /* 0x0000010000077882 */ /* 0x000fe20000000000 */
[----:B------:R-:W-:Y:S01]  /*01e0*/  ELECT P0, URZ, PT ;  /* 0x00000000003f782f */ /* 0x000fe20003800000 */
[----:B0-----:R-:W-:Y:S02]  /*01f0*/  ULEA UR8, UR5, UR4, 0x18 ;  /* 0x0000000405087291 */ /* 0x001fe4000f8ec03f */
[----:B------:R-:W-:-:S04]  /*0200*/  UIADD3 UR4, -UR6, 0x100000, URZ ;  /* 0x0010000006047890 */ /* 0x000fc8000fffe13f */
[----:B------:R-:W-:Y:S02]  /*0210*/  USHF.L.U32 UR5, UR4, 0xb, URZ ;  /* 0x0000000b04057899 */ /* 0x000fe4000800063f */
[----:B------:R-:W-:Y:S02]  /*0220*/  USHF.L.U32 UR4, UR4, 0x1, URZ ;  /* 0x0000000104047899 */ /* 0x000fe4000800063f */
[----:B------:R-:W-:-:S04]  /*0230*/  UIADD3 UR6, -UR7, 0x100000, URZ ;  /* 0x0010000007067890 */ /* 0x000fc8000fffe13f */
[----:B------:R-:W-:Y:S02]  /*0240*/  USHF.L.U32 UR7, UR6, 0xb, URZ ;  /* 0x0000000b06077899 */ /* 0x000fe4000800063f */
[----:B------:R-:W-:Y:S01]  /*0250*/  USHF.L.U32 UR6, UR6, 0x1, URZ ;  /* 0x0000000106067899 */ /* 0x000fe2000800063f */
[----:B------:R-:W0:Y:S03]  /*0260*/  FENCE.VIEW.ASYNC.S ;  /* 0x00000000000073c6 */ /* 0x000e260000000000 */
[----:B0-----:R0:W1:Y:S08]  /*0270*/  SYNCS.EXCH.64 URZ, [UR8+0x28830], UR4 ;  /* 0x02883004083f75b2 */ /* 0x0010700008000100 */
[----:B------:R0:W2:Y:S01]  /*0280*/  SYNCS.EXCH.64 URZ, [UR8+0x28840], UR6 ;  /* 0x02884006083f75b2 */ /* 0x0000a20008000100 */
[----:B------:R0:W0:Y:S01]  /*0290*/  SYNCS.EXCH.64 URZ, [UR8+0x28838], UR4 ;  /* 0x02883804083f75b2 */ /* 0x0000220008000100 */
[----:B------:R0:W0:Y:S01]  /*02a0*/  SYNCS.EXCH.64 URZ, [UR8+0x28848], UR6 ;  /* 0x02884806083f75b2 */ /* 0x0000220008000100 */
[----:B------:R-:W-:Y:S01]  /*02b0*/  NOP ;  /* 0x0000000000007918 */ /* 0x000fe20000000000 */
.L_x_0:
[----:B------:R-:W5:Y:S01]  /*02c0*/  SHFL.IDX PT, R3, R0, RZ, 0x1f ;  /* 0x00001fff00037589 */ /* 0x000f6200000e0000 */
[----:B------:R-:W-:Y:S01]  /*02d0*/  NOP ;  /* 0x0000000000007918 */ /* 0x000fe20000000000 */
[----:B-----5:R-:W-:-:S13]  /*02e0*/  ISETP.NE.AND P0, PT, R3, RZ, PT ;  /* 0x000000ff0300720c */ /* 0x020fda0003f05270 */
[----:B------:R-:W-:Y:S05]  /*02f0*/  @P0 BRA `(.L_x_1) ;  /* 0x0000000000480947 */ /* 0x000fea0003800000 */
[----:B0-----:R-:W0:Y:S01]  /*0300*/  S2UR UR5, SR_CgaCtaId ;  /* 0x00000000000579c3 */ /* 0x001e220000008800 */
        /* <DEDUP_REMOVED lines=12> */
[----:B0-----:R0:W0:Y:S08]  /*03d0*/  SYNCS.EXCH.64 URZ, [UR8+0x28850], UR4 ;  /* 0x02885004083f75b2 */ /* 0x0010300008000100 */
[----:B------:R0:W0:Y:S01]  /*03e0*/  SYNCS.EXCH.64 URZ, [UR8+0x28860], UR6 ;  /* 0x02886006083f75b2 */ /* 0x0000220008000100 */
[----:B------:R0:W0:Y:S01]  /*03f0*/  SYNCS.EXCH.64 URZ, [UR8+0x28858], UR4 ;  /* 0x02885804083f75b2 */ /* 0x0000220008000100 */
[----:B------:R0:W0:Y:S01]  /*0400*/  SYNCS.EXCH.64 URZ, [UR8+0x28868], UR6 ;  /* 0x02886806083f75b2 */ /* 0x0000220008000100 */
[----:B------:R-:W-:Y:S01]  /*0410*/  NOP ;  /* 0x0000000000007918 */ /* 0x000fe20000000000 */
.L_x_1:
[----:B------:R-:W5:Y:S01]  /*0420*/  SHFL.IDX PT, R3, R0, RZ, 0x1f ;  /* 0x00001fff00037589 */ /* 0x000f6200000e0000 */
[----:B------:R-:W-:Y:S01]  /*0430*/  NOP ;  /* 0x0000000000007918 */ /* 0x000fe20000000000 */
[----:B-----5:R-:W-:-:S13]  /*0440*/  ISETP.NE.AND P0, PT, R3, RZ, PT ;  /* 0x000000ff0300720c */ /* 0x020fda0003f05270 */
[----:B------:R-:W-:Y:S05]  /*0450*/  @P0 BRA `(.L_x_2) ;  /* 0x0000000000380947 */ /* 0x000fea0003800000 */
[----:B0-----:R-:W0:Y:S01]  /*0460*/  S2UR UR5, SR_CgaCtaId ;  /* 0x00000000000579c3 */ /* 0x001e220000008800 */
[----:B------:R-:W-:Y:S01]  /*0470*/  UMOV UR4, 0x400 ;  /* 0x0000040000047882 */ /* 0x000fe20000000000 */
[----:B------:R-:W-:Y:S01]  /*0480*/  UMOV UR7, 0x80 ;  /* 0x0000008000077882 */ /* 0x000fe20000000000 */
[----:B------:R-:W-:Y:S01]  /*0490*/  ELECT P0, URZ, PT ;  /* 0x00000000003f782f */ /* 0x000fe20003800000 */
[----:B0-----:R-:W-:Y:S02]  /*04a0*/  ULEA UR6, UR5, UR4, 0x18 ;  /* 0x0000000405067291 */ /* 0x001fe4000f8ec03f */
[----:B------:R-:W-:-:S04]  /*04b0*/  UIADD3 UR4, -UR7, 0x100000, URZ ;  /* 0x0010000007047890 */ /* 0x000fc8000fffe13f */
[----:B------:R-:W-:Y:S02]  /*04c0*/  USHF.L.U32 UR5, UR4, 0xb, URZ ;  /* 0x0000000b04057899 */ /* 0x000fe4000800063f */
[----:B------:R-:W-:Y:S01]  /*04d0*/  USHF.L.U32 UR4, UR4, 0x1, URZ ;  /* 0x0000000104047899 */ /* 0x000fe2000800063f */
[----:B------:R-:W0:Y:S11]  /*04e0*/  FENCE.VIEW.ASYNC.S ;  /* 0x00000000000073c6 */ /* 0x000e360000000000 */
[----:B0-----:R0:W0:Y:S01]  /*04f0*/  SYNCS.EXCH.64 URZ, [UR6+0x28870], UR4 ;  /* 0x02887004063f75b2 */ /* 0x0010220008000100 */
[----:B------:R0:W0:Y:S01]  /*0500*/  SYNCS.EXCH.64 URZ, [UR6+0x28880], UR4 ;  /* 0x02888004063f75b2 */ /* 0x0000220008000100 */
[----:B------:R0:W0:Y:S01]  /*0510*/  SYNCS.EXCH.64 URZ, [UR6+0x28878], UR4 ;  /* 0x02887804063f75b2 */ /* 0x0000220008000100 */
[----:B------:R0:W0:Y:S01]  /*0520*/  SYNCS.EXCH.64 URZ, [UR6+0x28888], UR4 ;  /* 0x02888804063f75b2 */ /* 0x0000220008000100 */
[----:B------:R-:W-:Y:S01]  /*0530*/  NOP ;  /* 0x0000000000007918 */ /* 0x000fe20000000000 */
.L_x_2:
        /* <DEDUP_REMOVED lines=22> */
.L_x_3:
[----:B------:R-:W5:Y:S01]  /*06a0*/  SHFL.IDX PT, R3, R0, RZ, 0x1f ;  /* 0x00001fff00037589 */ /* 0x000f6200000e0000 */
[----:B------:R-:W-:Y:S01]  /*06b0*/  R2UR UR9, R4 ;  /* 0x00000000040972ca */ /* 0x000fe200000e0000 */
        /* <DEDUP_REMOVED lines=21> */
.L_x_4:
[----:B------:R-:W-:Y:S01]  /*0810*/  UISETP.NE.AND UP0, UPT, UR9, URZ, UPT ;  /* 0x0000003f0900728c */ /* 0x000fe2000bf05270 */
[----:B------:R-:W-:Y:S01]  /*0820*/  NOP ;  /* 0x0000000000007918 */ /* 0x000fe20000000000 */
[----:B------:R-:W-:Y:S01]  /*0830*/  UMOV UR36, 0x1 ;  /* 0x0000000100247882 */ /* 0x000fe20000000000 */
[----:B------:R-:W-:Y:S01]  /*0840*/  ULDC.64 UR48, c[0x0][0x208] ;  /* 0x0000820000307ab9 */ /* 0x000fe20000000a00 */
[----:B------:R-:W-:Y:S01]  /*0850*/  USEL UR36, UR36, 0x2, !UP0 ;  /* 0x0000000224247887 */ /* 0x000fe2000c000000 */
[----:B01234-:R-:W-:Y:S01]  /*0860*/  BAR.SYNC.DEFER_BLOCKING 0x0 ;  /* 0x0000000000007b1d */ /* 0x01ffe20000010000 */
[----:B------:R-:W-:-:S13]  /*0870*/  PLOP3.LUT P0, PT, PT, PT, UP0, 0x80, 0x0 ;  /* 0x000000000000781c */ /* 0x000fda0003f0f008 */
[----:B------:R-:W-:Y:S05]  /*0880*/  @!P0 BRA `(.L_x_5) ;  /* 0x0000007800648947 */ /* 0x000fea0003800000 */
.L_x_6:
[----:B------:R-:W-:-:S08]  /*0890*/  NOP ;  /* 0x0000000000007918 */ /* 0x000fd00000000000 */
[----:B------:R-:W0:Y:S02]  /*08a0*/  USETMAXREG.TRY_ALLOC.CTAPOOL UP0, 0xe8 ;  /* 0x000000e8000079c8 */ /* 0x000e240008000600 */
[----:B0-----:R-:W-:-:S13]  /*08b0*/  PLOP3.LUT P0, PT, PT, PT, UP0, 0x80, 0x0 ;  /* 0x000000000000781c */ /* 0x001fda0003f0f008 */
[----:B------:R-:W-:Y:S05]  /*08c0*/  @!P0 BRA `(.L_x_6) ;  /* 0xfffffffc00f08947 */ /* 0x000fea000383ffff */
[----:B------:R-:W-:Y:S01]  /*08d0*/  LOP3.LUT R0, R5, 0xffffff80, RZ, 0xc0, !PT ;  /* 0xffffff8005007812 */ /* 0x000fe200078ec0ff */
[----:B------:R-:W0:Y:S08]  /*08e0*/  S2UR UR41, SR_CTAID.X ;  /* 0x00000000002979c3 */ /* 0x000e300000002500 */
[----:B------:R-:W-:Y:S06]  /*08f0*/  BAR.ARV 0x8, 0x180 ;  /* 0x0206000000007b1d */ /* 0x000fec0000002000 */
[----:B------:R-:W-:-:S02]  /*0900*/  ISETP.NE.AND P0, PT, R0, 0x80, PT ;  /* 0x000000800000780c */ /* 0x000fc40003f05270 */
[----:B------:R-:W0:Y:S11]  /*0910*/  LDC R0, c[0x0][0xc34] ;  /* 0x00030d00ff007b82 */ /* 0x000e360000000800 */
[----:B------:R-:W-:Y:S06]  /*0920*/  @!P0 BAR.ARV 0x9, 0x100 ;  /* 0x0244000000008b1d */ /* 0x000fec0000002000 */
[----:B0-----:R-:W-:-:S13]  /*0930*/  ISETP.LE.AND P0, PT, R0, UR41, PT ;  /* 0x0000002900007c0c */ /* 0x001fda000bf03270 */
[----:B------:R-:W-:Y:S05]  /*0940*/  @P0 EXIT ;  /* 0x000000000000094d */ /* 0x000fea0003800000 */
[----:B------:R-:W-:Y:S01]  /*0950*/  VIADD R153, R5, 0xffffff80 ;  /* 0xffffff8005997836 */ /* 0x000fe20000000000 */
[----:B------:R-:W-:Y:S01]  /*0960*/  ULOP3.LUT UR46, UR36, 0x1, URZ, 0xfc, !UPT ;  /* 0x00000001242e7892 */ /* 0x000fe2000f8efc3f */
[----:B------:R-:W-:Y:S01]  /*0970*/  UMOV UR45, URZ ;  /* 0x0000003f002d7c82 */ /* 0x000fe20008000000 */
[----:B------:R-:W-:Y:S02]  /*0980*/  UMOV UR44, URZ ;  /* 0x0000003f002c7c82 */ /* 0x000fe40008000000 */
[----:B------:R-:W-:Y:S01]  /*0990*/  SHF.R.S32.HI R0, RZ, 0x1f, R153 ;  /* 0x0000001fff007819 */ /* 0x000fe20000011499 */
[----:B------:R-:W-:-:S03]  /*09a0*/  UMOV UR43, URZ ;  /* 0x0000003f002b7c82 */ /* 0x000fc60008000000 */
[CC--:B------:R-:W-:Y:S02]  /*09b0*/  LEA.HI R4, R0.reuse, R153.reuse, RZ, 0x7 ;  /* 0x0000009900047211 */ /* 0x0c0fe400078f38ff */
[-C--:B------:R-:W-:Y:S02]  /*09c0*/  LEA.HI R3, R0, R153.reuse, RZ, 0x5 ;  /* 0x0000009900037211 */ /* 0x080fe400078f28ff */
[----:B------:R-:W-:Y:S02]  /*09d0*/  LOP3.LUT R154, R4, 0xffffff80, RZ, 0xc0, !PT ;  /* 0xffffff80049a7812 */ /* 0x000fe400078ec0ff */
[CC--:B------:R-:W-:Y:S01]  /*09e0*/  LEA.HI R6, R0.reuse, R153.reuse, RZ, 0x4 ;  /* 0x0000009900067211 */ /* 0x0c0fe200078f20ff */
[----:B------:R-:W-:Y:S01]  /*09f0*/  IMAD.SHL.U32 R3, R3, 0x20, RZ ;  /* 0x0000002003037824 */ /* 0x000fe200078e00ff */
[----:B------:R-:W-:Y:S01]  /*0a00*/  LEA.HI R10, R0, R153, RZ, 0x2 ;  /* 0x00000099000a7211 */ /* 0x000fe200078f10ff */
[----:B------:R-:W-:Y:S01]  /*0a10*/  IMAD.IADD R154, R153, 0x1, -R154 ;  /* 0x00000001999a7824 */ /* 0x000fe200078e0a9a */
[----:B------:R-:W-:-:S02]  /*0a20*/  LOP3.LUT R8, R6, 0x3fffff0, RZ, 0xc0, !PT ;  /* 0x03fffff006087812 */ /* 0x000fc400078ec0ff */
[----:B------:R-:W-:Y:S02]  /*0a30*/  LOP3.LUT R9, R3, 0xfffffc00, RZ, 0xc0, !PT ;  /* 0xfffffc0003097812 */ /* 0x000fe400078ec0ff */
[----:B------:R-:W-:Y:S02]  /*0a40*/  SHF.R.S32.HI R3, RZ, 0x1f, R154 ;  /* 0x0000001fff037819 */ /* 0x000fe4000001149a */
[----:B------:R-:W-:Y:S02]  /*0a50*/  IADD3 R8, R153, -R8, RZ ;  /* 0x8000000899087210 */ /* 0x000fe40007ffe0ff */
[----:B------:R-:W-:Y:S02]  /*0a60*/  LEA.HI R5, R3, R154, RZ, 0x2 ;  /* 0x0000009a03057211 */ /* 0x000fe400078f10ff */
[----:B------:R-:W-:Y:S01]  /*0a70*/  SHF.R.S32.HI R7, RZ, 0x4, R6 ;  /* 0x00000004ff077819 */ /* 0x000fe20000011406 */
[----:B------:R-:W-:Y:S01]  /*0a80*/  IMAD R9, R8, 0x40, R9 ;  /* 0x0000004008097824 */ /* 0x000fe200078e0209 */
[----:B------:R-:W-:-:S02]  /*0a90*/  SHF.R.S32.HI R8, RZ, 0x2, R5 ;  /* 0x00000002ff087819 */ /* 0x000fc40000011405 */
[----:B------:R-:W-:Y:S02]  /*0aa0*/  SHF.R.S32.HI R11, RZ, 0x1f, R5 ;  /* 0x0000001fff0b7819 */ /* 0x000fe40000011405 */
[----:B------:R-:W-:Y:S02]  /*0ab0*/  LOP3.LUT R10, R10, 0xfffffffc, RZ, 0xc0, !PT ;  /* 0xfffffffc0a0a7812 */ /* 0x000fe400078ec0ff */
[----:B------:R-:W-:Y:S02]  /*0ac0*/  LEA.HI R17, R0, R153, RZ, 0x3 ;  /* 0x0000009900117211 */ /* 0x000fe400078f18ff */
[----:B------:R-:W-:Y:S01]  /*0ad0*/  LEA.HI R11, R11, R8, RZ, 0x3 ;  /* 0x000000080b0b7211 */ /* 0x000fe200078f18ff */
[----:B------:R-:W-:Y:S01]  /*0ae0*/  IMAD.IADD R10, R153, 0x1, -R10 ;  /* 0x00000001990a7824 */ /* 0x000fe200078e0a0a */
[----:B------:R-:W-:Y:S02]  /*0af0*/  SHF.R.S32.HI R23, RZ, 0x7, R4 ;  /* 0x00000007ff177819 */ /* 0x000fe40000011404 */
[----:B------:R-:W-:-:S02]  /*0b00*/  LEA.HI R6, R6, R7, RZ, 0x1 ;  /* 0x0000000706067211 */ /* 0x000fc400078f08ff */
[----:B------:R-:W-:Y:S02]  /*0b10*/  LOP3.LUT R0, R17, 0xfffffff8, RZ, 0xc0, !PT ;  /* 0xfffffff811007812 */ /* 0x000fe400078ec0ff */
[----:B------:R-:W-:Y:S02]  /*0b20*/  LOP3.LUT R11, R11, 0xfffffff8, RZ, 0xc0, !PT ;  /* 0xfffffff80b0b7812 */ /* 0x000fe400078ec0ff */
[----:B------:R-:W-:Y:S02]  /*0b30*/  LEA.HI R3, R3, R154, RZ, 0x5 ;  /* 0x0000009a03037211 */ /* 0x000fe400078f28ff */
[----:B------:R-:W-:Y:S01]  /*0b40*/  LEA.HI R4, R4, R23, RZ, 0x1 ;  /* 0x0000001704047211 */ /* 0x000fe200078f08ff */
[----:B------:R-:W-:Y:S01]  /*0b50*/  IMAD.IADD R8, R8, 0x1, -R11 ;  /* 0x0000000108087824 */ /* 0x000fe200078e0a0b */
[----:B------:R-:W-:Y:S02]  /*0b60*/  LOP3.LUT R6, R6, 0x1ffffffe, RZ, 0xc0, !PT ;  /* 0x1ffffffe06067812 */ /* 0x000fe400078ec0ff */
[----:B------:R-:W-:-:S02]  /*0b70*/  IADD3 R153, R153, -R0, RZ ;  /* 0x8000000099997210 */ /* 0x000fc40007ffe0ff */
[----:B------:R-:W-:Y:S01]  /*0b80*/  LEA.HI R0, R10, R10, RZ, 0x1 ;  /* 0x0000000a0a007211 */ /* 0x000fe200078f08ff */
[----:B------:R-:W-:Y:S01]  /*0b90*/  IMAD.IADD R6, R7, 0x1, -R6 ;  /* 0x0000000107067824 */ /* 0x000fe200078e0a06 */
[----:B------:R-:W-:Y:S02]  /*0ba0*/  SHF.R.S32.HI R3, RZ, 0x5, R3 ;  /* 0x00000005ff037819 */ /* 0x000fe40000011403 */
[----:B------:R-:W-:Y:S01]  /*0bb0*/  LOP3.LUT R4, R4, 0x3fffffe, RZ, 0xc0, !PT ;  /* 0x03fffffe04047812 */ /* 0x000fe200078ec0ff */
[----:B------:R-:W-:Y:S01]  /*0bc0*/  IMAD R152, R6, 0x8, R9 ;  /* 0x0000000806987824 */ /* 0x000fe200078e0209 */
[----:B------:R-:W-:Y:S01]  /*0bd0*/  SHF.L.U32 R22, R153, 0x3, RZ ;  /* 0x0000000399167819 */ /* 0x000fe200000006ff */
[----:B------:R-:W-:Y:S01]  /*0be0*/  IMAD R3, R3, 0x10, R8 ;  /* 0x0000001003037824 */ /* 0x000fe200078e0208 */
[----:B------:R-:W-:Y:S01]  /*0bf0*/  LOP3.LUT R5, R5, 0x7ffffffc, RZ, 0xc0, !PT ;  /* 0x7ffffffc05057812 */ /* 0x000fe200078ec0ff */
[----:B------:R-:W-:Y:S01]  /*0c00*/  IMAD.IADD R4, R23, 0x1, -R4 ;  /* 0x0000000117047824 */ /* 0x000fe200078e0a04 */
[----:B------:R-:W-:Y:S01]  /*0c10*/  LOP3.LUT R7, R0, 0x1ffffffe, RZ, 0xc0, !PT ;  /* 0x1ffffffe00077812 */ /* 0x000fe200078ec0ff */
[----:B------:R-:W-:Y:S01]  /*0c20*/  VIADD R18, R22, 0x40 ;  /* 0x0000004016127836 */ /* 0x000fe20000000000 */
[----:B------:R-:W-:Y:S01]  /*0c30*/  IADD3 R5, R154, -R5, RZ ;  /* 0x800000059a057210 */ /* 0x000fe20007ffe0ff */
[----:B------:R-:W-:Y:S01]  /*0c40*/  IMAD.MOV.U32 R6, RZ, RZ, -0x2 ;  /* 0xfffffffeff067424 */ /* 0x000fe200078e00ff */
[----:B------:R-:W-:Y:S01]  /*0c50*/  SHF.R.S32.HI R17, RZ, 0x3, R17 ;  /* 0x00000003ff117819 */ /* 0x000fe20000011411 */
[----:B------:R-:W-:Y:S01]  /*0c60*/  IMAD.IADD R16, R10, 0x1, -R7 ;  /* 0x000000010a107824 */ /* 0x000fe200078e0a07 */
[----:B------:R-:W-:Y:S01]  /*0c70*/  SHF.R.S32.HI R188, RZ, 0x1f, R18 ;  /* 0x0000001fffbc7819 */ /* 0x000fe20000011412 */
[----:B------:R-:W-:-:S02]  /*0c80*/  IMAD R19, R4, 0x40, R3 ;  /* 0x0000004004137824 */ /* 0x000fc400078e0203 */
[----:B------:R-:W-:Y:S02]  /*0c90*/  IMAD R155, R5, R6, 0x80 ;  /* 0x00000080059b7424 */ /* 0x000fe400078e0206 */
[----:B------:R-:W-:-:S07]  /*0ca0*/  IMAD R16, R16, 0x8, R19 ;  /* 0x0000000810107824 */ /* 0x000fce00078e0213 */
.L_x_39:
[----:B------:R-:W0:Y:S01]  /*0cb0*/  SHFL.IDX PT, R0, R23, RZ, 0x1f ;  /* 0x00001fff17007589 */ /* 0x000e2200000e0000 */
[----:B-1----:R-:W1:Y:S01]  /*0cc0*/  S2UR UR37, SR_CgaCtaId ;  /* 0x00000000002579c3 */ /* 0x002e620000008800 */
[----:B------:R-:W-:Y:S01]  /*0cd0*/  ULDC UR4, c[0x0][0xc38] ;  /* 0x00030e0000047ab9 */ /* 0x000fe20000000800 */
[----:B------:R-:W-:Y:S01]  /*0ce0*/  UMOV UR42, UR41 ;  /* 0x00000029002a7c82 */ /* 0x000fe20008000000 */
[----:B------:R-:W-:Y:S01]  /*0cf0*/  UISETP.NE.AND UP0, UPT, UR4, 0x1, UPT ;  /* 0x000000010400788c */ /* 0x000fe2000bf05270 */
[----:B------:R-:W-:Y:S02]  /*0d00*/  ULDC.64 UR8, c[0x0][0x418] ;  /* 0x0001060000087ab9 */ /* 0x000fe40000000a00 */
[----:B------:R-:W-:Y:S01]  /*0d10*/  ULDC UR4, c[0x0][0xc44] ;  /* 0x0003110000047ab9 */ /* 0x000fe20000000800 */
[----:B------:R-:W-:Y:S01]  /*0d20*/  UMOV UR39, 0x400 ;  /* 0x0000040000277882 */ /* 0x000fe20000000000 */
[----:B------:R-:W-:Y:S01]  /*0d30*/  UISETP.NE.AND UP1, UPT, UR4, 0x1, UPT ;  /* 0x000000010400788c */ /* 0x000fe2000bf25270 */
[----:B------:R-:W-:-:S05]  /*0d40*/  ULDC UR50, c[0x0][0x424] ;  /* 0x0001090000327ab9 */ /* 0x000fca0000000800 */
[----:B------:R-:W-:Y:S01]  /*0d50*/  @UP0 ULDC UR4, c[0x0][0xc3c] ;  /* 0x00030f0000040ab9 */ /* 0x000fe20000000800 */
[----:B------:R-:W-:Y:S01]  /*0d60*/  @UP0 ULDC UR6, c[0x0][0xc40] ;  /* 0x0003100000060ab9 */ /* 0x000fe20000000800 */
[----:B------:R-:W-:-:S04]  /*0d70*/  UIMAD.WIDE.U32 UR4, UR41, UR4, URZ ;  /* 0x00000004290472a5 */ /* 0x000fc8000f8e003f */
[----:B------:R-:W-:Y:S02]  /*0d80*/  @UP0 USHF.R.U32.HI UR42, URZ, UR6, UR5 ;  /* 0x000000063f2a0299 */ /* 0x000fe40008011605 */
[----:B------:R-:W-:Y:S01]  /*0d90*/  UISETP.NE.U32.AND UP0, UPT, UR8, URZ, UPT ;  /* 0x0000003f0800728c */ /* 0x000fe2000bf05070 */
[----:B0-----:R-:W-:Y:S01]  /*0da0*/  R2UR UR38, R0 ;  /* 0x00000000002672ca */ /* 0x001fe200000e0000 */
[----:B------:R-:W-:Y:S01]  /*0db0*/  @UP1 ULDC.64 UR6, c[0x0][0xc48] ;  /* 0x0003120000061ab9 */ /* 0x000fe20000000a00 */
[----:B-1----:R-:W-:Y:S02]  /*0dc0*/  ULEA UR39, UR37, UR39, 0x18 ;  /* 0x0000002725277291 */ /* 0x002fe4000f8ec03f */
[----:B------:R-:W-:Y:S02]  /*0dd0*/  UIMAD.WIDE.U32 UR4, UR42, UR6, URZ ;  /* 0x000000062a0472a5 */ /* 0x000fe4000f8e003f */
[----:B------:R-:W-:Y:S02]  /*0de0*/  UISETP.NE.AND.EX UP0, UPT, UR9, URZ, UPT, UP0 ;  /* 0x0000003f0900728c */ /* 0x000fe4000bf05300 */
[----:B------:R-:W-:Y:S01]  /*0df0*/  UIADD3 UR6, UR39, 0x10400, URZ ;  /* 0x0001040027067890 */ /* 0x000fe2000fffe03f */
[----:B------:R-:W-:Y:S01]  /*0e00*/  UMOV UR40, UR42 ;  /* 0x0000002a00287c82 */ /* 0x000fe20008000000 */
[----:B------:R-:W-:-:S03]  /*0e10*/  USEL UR50, UR50, 0x1, UP0 ;  /* 0x0000000132327887 */ /* 0x000fc60008000000 */
[----:B------:R-:W-:Y:S02]  /*0e20*/  ULEA.HI UR4, UR38, UR38, URZ, 0x1 ;  /* 0x0000002626047291 */ /* 0x000fe4000f8f083f */
[----:B------:R-:W-:Y:S02]  /*0e30*/  @UP1 USHF.R.U32.HI UR40, URZ, UR7, UR5 ;  /* 0x000000073f281299 */ /* 0x000fe40008011605 */
[----:B------:R-:W-:Y:S01]  /*0e40*/  ULOP3.LUT UP0, URZ, UR6, 0x3ff, URZ, 0xc0, !UPT ;  /* 0x000003ff063f7892 */ /* 0x000fe2000f80c03f */
[----:B------:R-:W-:Y:S01]  /*0e50*/  ULDC UR5, c[0x0][0x2f0] ;  /* 0x0000bc0000057ab9 */ /* 0x000fe20000000800 */
[----:B------:R-:W-:Y:S02]  /*0e60*/  ULOP3.LUT UR4, UR4, 0x1e, URZ, 0xc0, !UPT ;  /* 0x0000001e04047892 */ /* 0x000fe4000f8ec03f */
[----:B------:R-:W-:Y:S02]  /*0e70*/  UIMAD UR50, UR50, UR5, URZ ;  /* 0x00000005323272a4 */ /* 0x000fe4000f8e023f */
[----:B------:R-:W-:Y:S01]  /*0e80*/  PLOP3.LUT P0, PT, PT, PT, UP0, 0x80, 0x0 ;  /* 0x000000000000781c */ /* 0x000fe20003f0f008 */
[----:B------:R-:W-:-:S02]  /*0e90*/  UIADD3 UR5, UR38, -UR4, URZ ;  /* 0x8000000426057290 */ /* 0x000fc4000fffe03f */
[----:B------:R-:W-:Y:S02]  /*0ea0*/  UIADD3 UR4, UR50, 0x7f, URZ ;  /* 0x0000007f32047890 */ /* 0x000fe4000fffe03f */
[----:B------:R-:W-:Y:S02]  /*0eb0*/  ULEA UR6, UR5, UR6, 0xd ;  /* 0x0000000605067291 */ /* 0x000fe4000f8e683f */
[----:B------:R-:W-:Y:S02]  /*0ec0*/  USHF.R.S32.HI UR5, URZ, 0x1f, UR4 ;  /* 0x0000001f3f057899 */ /* 0x000fe40008011404 */
[----:B------:R-:W-:Y:S02]  /*0ed0*/  USHF.R.U32.HI UR6, URZ, 0x4, UR6 ;  /* 0x000000043f067899 */ /* 0x000fe40008011606 */
[----:B------:R-:W-:Y:S02]  /*0ee0*/  ULEA.HI UR5, UR5, UR4, URZ, 0x7 ;  /* 0x0000000405057291 */ /* 0x000fe4000f8f383f */
[----:B------:R-:W-:-:S02]  /*0ef0*/  ULOP3.LUT UR51, UR6, 0x3fff, URZ, 0xc0, !UPT ;  /* 0x00003fff06337892 */ /* 0x000fc4000f8ec03f */
[----:B------:R-:W-:Y:S01]  /*0f00*/  USHF.R.S32.HI UR52, URZ, 0x7, UR5 ;  /* 0x000000073f347899 */ /* 0x000fe20008011405 */
[----:B---3-5:R-:W-:Y:S11]  /*0f10*/  @!P0 BRA `(.L_x_7) ;  /* 0x0000000000408947 */ /* 0x028ff60003800000 */
[----:B------:R-:W-:Y:S01]  /*0f20*/  MOV R0, 0x0 ;  /* 0x0000000000007802 */ /* 0x000fe20000000f00 */
[----:B------:R-:W-:Y:S01]  /*0f30*/  ULDC.64 UR4, c[0x4][0x80] ;  /* 0x0100200000047ab9 */ /* 0x000fe20000000a00 */
[----:B------:R-:W-:Y:S01]  /*0f40*/  ULDC.64 UR6, c[0x4][0x20] ;  /* 0x0100080000067ab9 */ /* 0x000fe20000000a00 */
[----:B------:R-:W-:Y:S01]  /*0f50*/  MOV R4, UR4 ;  /* 0x0000000400047c02 */ /* 0x000fe20008000f00 */
[----:B------:R0:W1:Y:S01]  /*0f60*/  LDC.64 R14, c[0x4][R0] ;  /* 0x01000000000e7b82 */ /* 0x0000620000000a00 */
[----:B------:R-:W-:Y:S01]  /*0f70*/  IMAD.U32 R5, RZ, RZ, UR5 ;  /* 0x00000005ff057e24 */ /* 0x000fe2000f8e00ff */
[----:B------:R-:W-:Y:S01]  /*0f80*/  ULDC.64 UR4, c[0x4][0x88] ;  /* 0x0100220000047ab9 */ /* 0x000fe20000000a00 */
[----:B------:R-:W-:Y:S01]  /*0f90*/  MOV R10, UR6 ;  /* 0x00000006000a7c02 */ /* 0x000fe20008000f00 */
[----:B------:R-:W-:Y:S01]  /*0fa0*/  IMAD.U32 R6, RZ, RZ, UR4 ;  /* 0x00000004ff067e24 */ /* 0x000fe2000f8e00ff */
[----:B------:R-:W-:Y:S01]  /*0fb0*/  MOV R13, RZ ;  /* 0x000000ff000d7202 */ /* 0x000fe20000000f00 */
[----:B------:R-:W-:-:S02]  /*0fc0*/  IMAD.U32 R7, RZ, RZ, UR5 ;  /* 0x00000005ff077e24 */ /* 0x000fc4000f8e00ff */
[----:B------:R-:W-:Y:S02]  /*0fd0*/  IMAD.U32 R11, RZ, RZ, UR7 ;  /* 0x00000007ff0b7e24 */ /* 0x000fe4000f8e00ff */
[----:B------:R-:W-:Y:S02]  /*0fe0*/  IMAD.MOV.U32 R8, RZ, RZ, 0x70 ;  /* 0x00000070ff087424 */ /* 0x000fe400078e00ff */
[----:B0-----:R-:W-:-:S07]  /*0ff0*/  IMAD.MOV.U32 R12, RZ, RZ, 0x1 ;  /* 0x00000001ff0c7424 */ /* 0x001fce00078e00ff */
[----:B------:R-:W-:-:S07]  /*1000*/  LEPC R20, `(.L_x_7) ;  /* 0x000000001014794e */ /* 0x000fce0000000000 */
[----:B-1----:R-:W-:Y:S05]  /*1010*/  CALL.ABS.NOINC R14 ;  /* 0x000000000e007343 */ /* 0x002fea0003c00000 */
.L_x_7:
[----:B------:R-:W-:Y:S01]  /*1020*/  ULOP3.LUT UR4, UR45, 0x1, URZ, 0xc0, !UPT ;  /* 0x000000012d047892 */ /* 0x000fe2000f8ec03f */
[----:B------:R-:W-:-:S05]  /*1030*/  IMAD.U32 R3, RZ, RZ, UR46 ;  /* 0x0000002eff037e24 */ /* 0x000fca000f8e00ff */
[----:B------:R-:W-:Y:S01]  /*1040*/  IMAD.U32 R0, RZ, RZ, UR4 ;  /* 0x00000004ff007e24 */ /* 0x000fe2000f8e00ff */
[----:B------:R-:W-:-:S04]  /*1050*/  ISETP.NE.AND P0, PT, R3, 0x3, PT ;  /* 0x000000030300780c */ /* 0x000fc80003f05270 */
[----:B------:R-:W-:-:S04]  /*1060*/  SHF.L.U32 R0, R0, 0x1f, RZ ;  /* 0x0000001f00007819 */ /* 0x000fc800000006ff */
[----:B------:R-:W0:Y:S02]  /*1070*/  SYNCS.PHASECHK.TRANS64.TRYWAIT P1, [UR39+0x28800], R0 ;  /* 0x02880000ff0075a7 */ /* 0x000e240008020167 */
[----:B0-----:R-:W-:Y:S05]  /*1080*/  @!P1 BRA `(.L_x_8) ;  /* 0x000000a800d09947 */ /* 0x001fea0003800000 */
.L_x_89:
[----:B------:R-:W-:Y:S05]  /*1090*/  @!P0 BRA `(.L_x_9) ;  /* 0x0000000000048947 */ /* 0x000fea0003800000 */
[----:B------:R-:W-:Y:S01]  /*10a0*/  BPT.TRAP 0x1 ;  /* 0x000000040000795c */ /* 0x000fe20000300000 */
.L_x_9:
[----:B0-----:R-:W-:Y:S01]  /*10b0*/  IMAD.U32 R0, RZ, RZ, UR43 ;  /* 0x0000002bff007e24 */ /* 0x001fe2000f8e00ff */
[----:B------:R-:W-:-:S04]  /*10c0*/  MOV R3, UR44 ;  /* 0x0000002c00037c02 */ /* 0x000fc80008000f00 */
[----:B------:R-:W-:Y:S02]  /*10d0*/  LEA R0, R0, UR39, 0x3 ;  /* 0x0000002700007c11 */ /* 0x000fe4000f8e18ff */
[----:B------:R-:W-:-:S04]  /*10e0*/  SHF.L.U32 R3, R3, 0x1f, RZ ;  /* 0x0000001f03037819 */ /* 0x000fc800000006ff */
[----:B------:R0:W1:Y:S01]  /*10f0*/  SYNCS.PHASECHK.TRANS64.TRYWAIT P1, [R0+URZ+0x28830], R3 ;  /* 0x02883003000075a7 */ /* 0x000062000802017f */
[----:B------:R-:W-:Y:S05]  /*1100*/  @!P0 BRA `(.L_x_10) ;  /* 0x0000000000048947 */ /* 0x000fea0003800000 */
[----:B------:R-:W-:Y:S01]  /*1110*/  BPT.TRAP 0x1 ;  /* 0x000000040000795c */ /* 0x000fe20000300000 */
.L_x_10:
[----:B------:R-:W-:Y:S01]  /*1120*/  IMAD.MOV.U32 R151, RZ, RZ, RZ ;  /* 0x000000ffff977224 */ /* 0x000fe200078e00ff */
[----:B-1----:R-:W-:Y:S06]  /*1130*/  @P1 BRA `(.L_x_11) ;  /* 0x0000000000081947 */ /* 0x002fec0003800000 */
[----:B------:R-:W1:Y:S02]  /*1140*/  SYNCS.PHASECHK.TRANS64.TRYWAIT P1, [R0+URZ+0x28830], R3 ;  /* 0x02883003000075a7 */ /* 0x000e64000802017f */
[----:B-1----:R-:W-:Y:S05]  /*1150*/  @!P1 BRA `(.L_x_12) ;  /* 0x000000a800b49947 */ /* 0x002fea0003800000 */
.L_x_11:
[----:B------:R-:W-:Y:S05]  /*1160*/  WARPSYNC.ALL ;  /* 0x0000000000007948 */ /* 0x000fea0003800000 */
[----:B------:R-:W-:Y:S01]  /*1170*/  UIADD3 UR4, UR39, 0x18400, URZ ;  /* 0x0001840027047890 */ /* 0x000fe2000fffe03f */
[----:B------:R-:W-:Y:S01]  /*1180*/  WARPGROUP.ARRIVE ;  /* 0x00000000000079c5 */ /* 0x000fe20000000000 */
[----:B------:R-:W-:Y:S02]  /*1190*/  ULOP3.LUT UR32, UR51, 0x10000, URZ, 0xfc, !UPT ;  /* 0x0001000033207892 */ /* 0x000fe4000f8efc3f */
[----:B------:R-:W-:Y:S01]  /*11a0*/  USHF.R.U32.HI UR4, URZ, 0x4, UR4 ;  /* 0x000000043f047899 */ /* 0x000fe20008011604 */
[----:B------:R-:W-:Y:S01]  /*11b0*/  UMOV UR33, 0x40000040 ;  /* 0x4000004000217882 */ /* 0x000fe20000000000 */
[----:B------:R-:W-:-:S02]  /*11c0*/  UMOV UR35, 0x40000040 ;  /* 0x4000004000237882 */ /* 0x000fc40000000000 */
[----:B------:R-:W-:Y:S01]  /*11d0*/  ULOP3.LUT UR4, UR4, 0x3fff, URZ, 0xc0, !UPT ;  /* 0x00003fff04047892 */ /* 0x000fe2000f8ec03f */
[----:B------:R-:W-:Y:S01]  /*11e0*/  UMOV UR5, 0x40000040 ;  /* 0x4000004000057882 */ /* 0x000fe20000000000 */
[----:B------:R-:W-:Y:S02]  /*11f0*/  UMOV UR7, 0x40000040 ;  /* 0x4000004000077882 */ /* 0x000fe40000000000 */
[----:B------:R-:W-:Y:S02]  /*1200*/  ULOP3.LUT UR47, UR4, 0x10000, URZ, 0xfc, !UPT ;  /* 0x00010000042f7892 */ /* 0x000fe4000f8efc3f */
[----:B------:R-:W-:Y:S02]  /*1210*/  UIADD3 UR4, UR32, 0x2, URZ ;  /* 0x0000000220047890 */ /* 0x000fe4000fffe03f */
[----:B------:R-:W-:Y:S02]  /*1220*/  ULEA UR34, UR43, UR47, 0xb ;  /* 0x0000002f2b227291 */ /* 0x000fe4000f8e583f */
[----:B------:R-:W-:-:S02]  /*1230*/  UIADD3 UR8, UR32, 0x4, URZ ;  /* 0x0000000420087890 */ /* 0x000fc4000fffe03f */
[----:B------:R-:W-:Y:S02]  /*1240*/  UIADD3 UR6, UR34, 0x2, URZ ;  /* 0x0000000222067890 */ /* 0x000fe4000fffe03f */
[----:B------:R-:W-:Y:S01]  /*1250*/  UIADD3 UR10, UR34, 0x4, URZ ;  /* 0x00000004220a7890 */ /* 0x000fe2000fffe03f */
[----:B------:R-:W-:Y:S02]  /*1260*/  UMOV UR9, 0x40000040 ;  /* 0x4000004000097882 */ /* 0x000fe40000000000 */
[----:B------:R-:W-:Y:S01]  /*1270*/  HGMMA.64x128x16.F32 R24, gdesc[UR32], RZ, !UPT, gsb0 ;  /* 0x01e00000201879f0 */ /* 0x000fe2000c0008ff */
[----:B------:R-:W-:Y:S01]  /*1280*/  UMOV UR11, 0x40000040 ;  /* 0x40000040000b7882 */ /* 0x000fe20000000000 */
[----:B------:R-:W-:Y:S02]  /*1290*/  UIADD3 UR12, UR32, 0x6, URZ ;  /* 0x00000006200c7890 */ /* 0x000fe4000fffe03f */
[----:B------:R-:W-:Y:S01]  /*12a0*/  UIADD3 UR14, UR34, 0x6, URZ ;  /* 0x00000006220e7890 */ /* 0x000fe2000fffe03f */
[----:B------:R-:W-:Y:S01]  /*12b0*/  UMOV UR13, 0x40000040 ;  /* 0x40000040000d7882 */ /* 0x000fe20000000000 */
[----:B------:R-:W-:Y:S01]  /*12c0*/  UMOV UR15, 0x40000040 ;  /* 0x40000040000f7882 */ /* 0x000fe20000000000 */
[----:B------:R-:W-:-:S02]  /*12d0*/  UIADD3 UR16, UR32, 0x400, URZ ;  /* 0x0000040020107890 */ /* 0x000fc4000fffe03f */
[----:B------:R-:W-:Y:S01]  /*12e0*/  UIADD3 UR18, UR34, 0x400, URZ ;  /* 0x0000040022127890 */ /* 0x000fe2000fffe03f */
[----:B------:R-:W-:Y:S01]  /*12f0*/  UMOV UR17, 0x40000040 ;  /* 0x4000004000117882 */ /* 0x000fe20000000000 */
[----:B------:R-:W-:Y:S01]  /*1300*/  UMOV UR19, 0x40000040 ;  /* 0x4000004000137882 */ /* 0x000fe20000000000 */
[----:B------:R-:W-:Y:S02]  /*1310*/  UIADD3 UR20, UR32, 0x402, URZ ;  /* 0x0000040220147890 */ /* 0x000fe4000fffe03f */
[----:B------:R-:W-:Y:S01]  /*1320*/  UIADD3 UR22, UR34, 0x402, URZ ;  /* 0x0000040222167890 */ /* 0x000fe2000fffe03f */
[----:B------:R-:W-:Y:S01]  /*1330*/  UMOV UR21, 0x40000040 ;  /* 0x4000004000157882 */ /* 0x000fe20000000000 */
        /* <DEDUP_REMOVED lines=9> */
[----:B------:R-:W-:Y:S02]  /*13d0*/  WARPGROUP.DEPBAR.LE gsb0, 0x0 ;  /* 0x00008000000079c5 */ /* 0x000fe40000010000 */
[----:B------:R-:W-:-:S06]  /*13e0*/  WARPGROUP.ARRIVE ;  /* 0x00000000000079c5 */ /* 0x000fcc0000000000 */
[----:B------:R-:W-:Y:S03]  /*13f0*/  HGMMA.64x128x16.F32 R24, gdesc[UR4], R24, gsb0 ;  /* 0x01e00000041879f0 */ /* 0x000fe60008000818 */
[----:B------:R-:W-:Y:S02]  /*1400*/  WARPGROUP.DEPBAR.LE gsb0, 0x0 ;  /* 0x00008000000079c5 */ /* 0x000fe40000010000 */
[----:B------:R-:W-:-:S07]  /*1410*/  WARPGROUP.ARRIVE ;  /* 0x00000000000079c5 */ /* 0x000fce0000000000 */
        /* <DEDUP_REMOVED lines=17> */
[----:B------:R-:W-:Y:S05]  /*1530*/  @!P0 BRA `(.L_x_13) ;  /* 0x0000000000048947 */ /* 0x000fea0003800000 */
[----:B------:R-:W-:Y:S01]  /*1540*/  BPT.TRAP 0x1 ;  /* 0x000000040000795c */ /* 0x000fe20000300000 */
.L_x_13:
[----:B------:R-:W-:Y:S01]  /*1550*/  ULDC UR6, c[0x0][0x9d8] ;  /* 0x0002760000067ab9 */ /* 0x000fe20000000800 */
[----:B------:R-:W-:Y:S02]  /*1560*/  VIADD R6, R155, UR50 ;  /* 0x000000329b067c36 */ /* 0x000fe40008000000 */
[----:B------:R-:W-:Y:S01]  /*1570*/  FMUL.FTZ R24, R24, UR6 ;  /* 0x0000000618187c20 */ /* 0x000fe20008410000 */
[----:B------:R-:W-:Y:S01]  /*1580*/  FMUL.FTZ R25, R25, UR6 ;  /* 0x0000000619197c20 */ /* 0x000fe20008410000 */
[----:B------:R-:W-:Y:S01]  /*1590*/  FMUL.FTZ R28, R28, UR6 ;  /* 0x000000061c1c7c20 */ /* 0x000fe20008410000 */
[----:B------:R-:W-:Y:S01]  /*15a0*/  FMUL.FTZ R29, R29, UR6 ;  /* 0x000000061d1d7c20 */ /* 0x000fe20008410000 */
[----:B------:R-:W-:Y:S02]  /*15b0*/  IMAD.U32 R7, RZ, RZ, UR52 ;  /* 0x00000034ff077e24 */ /* 0x000fe4000f8e00ff */
[----:B------:R-:W-:Y:S01]  /*15c0*/  FMUL.FTZ R32, R32, UR6 ;  /* 0x0000000620207c20 */ /* 0x000fe20008410000 */
[----:B------:R-:W2:Y:S01]  /*15d0*/  MUFU.TANH R24, R24 ;  /* 0x0000001800187308 */ /* 0x000ea20000002400 */
[----:B------:R-:W-:Y:S01]  /*15e0*/  FMUL.FTZ R33, R33, UR6 ;  /* 0x0000000621217c20 */ /* 0x000fe20008410000 */
[----:B------:R-:W-:-:S02]  /*15f0*/  IMAD R6, R7, -0x80, R6 ;  /* 0xffffff8007067824 */ /* 0x000fc400078e0206 */
[----:B------:R-:W-:Y:S01]  /*1600*/  FMUL.FTZ R26, R26, UR6 ;  /* 0x000000061a1a7c20 */ /* 0x000fe20008410000 */
[----:B------:R-:W-:Y:S01]  /*1610*/  FMUL.FTZ R36, R36, UR6 ;  /* 0x0000000624247c20 */ /* 0x000fe20008410000 */
[----:B------:R-:W-:Y:S01]  /*1620*/  FMUL.FTZ R27, R27, UR6 ;  /* 0x000000061b1b7c20 */ /* 0x000fe20008410000 */
[----:B------:R-:W-:Y:S01]  /*1630*/  FMUL.FTZ R37, R37, UR6 ;  /* 0x0000000625257c20 */ /* 0x000fe20008410000 */
[C---:B------:R-:W-:Y:S01]  /*1640*/  ISETP.GT.AND P2, PT, R6.reuse, RZ, PT ;  /* 0x000000ff0600720c */ /* 0x040fe20003f44270 */
[----:B------:R-:W3:Y:S01]  /*1650*/  MUFU.TANH R25, R25 ;  /* 0x0000001900197308 */ /* 0x000ee20000002400 */
[----:B------:R-:W-:Y:S01]  /*1660*/  ISETP.GT.AND P1, PT, R6, 0x1, PT ;  /* 0x000000010600780c */ /* 0x000fe20003f24270 */
[----:B------:R-:W-:Y:S01]  /*1670*/  FMUL.FTZ R30, R30, UR6 ;  /* 0x000000061e1e7c20 */ /* 0x000fe20008410000 */
[----:B------:R-:W-:Y:S01]  /*1680*/  ISETP.GT.AND P6, PT, R6, 0x8, PT ;  /* 0x000000080600780c */ /* 0x000fe20003fc4270 */
[----:B------:R-:W-:Y:S01]  /*1690*/  FMUL.FTZ R40, R40, UR6 ;  /* 0x0000000628287c20 */ /* 0x000fe20008410000 */
[C---:B------:R-:W-:Y:S01]  /*16a0*/  ISETP.GT.AND P5, PT, R6.reuse, 0x9, PT ;  /* 0x000000090600780c */ /* 0x040fe20003fa4270 */
[----:B------:R-:W-:Y:S01]  /*16b0*/  FMUL.FTZ R31, R31, UR6 ;  /* 0x000000061f1f7c20 */ /* 0x000fe20008410000 */
[----:B------:R-:W-:Y:S01]  /*16c0*/  ISETP.GT.AND P4, PT, R6, 0x10, PT ;  /* 0x000000100600780c */ /* 0x000fe20003f84270 */
[----:B------:R-:W4:Y:S01]  /*16d0*/  MUFU.TANH R28, R28 ;  /* 0x0000001c001c7308 */ /* 0x000f220000002400 */
[----:B--2---:R-:W-:Y:S01]  /*16e0*/  FSEL R9, R24, -INF , P2 ;  /* 0xff80000018097808 */ /* 0x004fe20001000000 */
[----:B------:R-:W-:Y:S01]  /*16f0*/  FMUL.FTZ R41, R41, UR6 ;  /* 0x0000000629297c20 */ /* 0x000fe20008410000 */
[----:B------:R-:W-:Y:S01]  /*1700*/  FMUL.FTZ R34, R34, UR6 ;  /* 0x0000000622227c20 */ /* 0x000fe20008410000 */
[----:B------:R-:W-:Y:S01]  /*1710*/  ISETP.GT.AND P3, PT, R6, 0x11, PT ;  /* 0x000000110600780c */ /* 0x000fe20003f64270 */
[----:B------:R-:W-:Y:S01]  /*1720*/  FMUL.FTZ R44, R44, UR6 ;  /* 0x000000062c2c7c20 */ /* 0x000fe20008410000 */
[----:B------:R-:W-:Y:S01]  /*1730*/  FMUL.FTZ R35, R35, UR6 ;  /* 0x0000000623237c20 */ /* 0x000fe20008410000 */
[----:B------:R-:W-:Y:S01]  /*1740*/  FMUL.FTZ R45, R45, UR6 ;  /* 0x000000062d2d7c20 */ /* 0x000fe20008410000 */
[----:B------:R-:W2:Y:S01]  /*1750*/  MUFU.TANH R29, R29 ;  /* 0x0000001d001d7308 */ /* 0x000ea20000002400 */
[----:B---3--:R-:W-:Y:S01]  /*1760*/  FSEL R8, R25, -INF , P1 ;  /* 0xff80000019087808 */ /* 0x008fe20000800000 */
[----:B------:R-:W-:Y:S01]  /*1770*/  FMUL.FTZ R38, R38, UR6 ;  /* 0x0000000626267c20 */ /* 0x000fe20008410000 */
[----:B------:R-:W-:Y:S01]  /*1780*/  FMUL.FTZ R39, R39, UR6 ;  /* 0x0000000627277c20 */ /* 0x000fe20008410000 */
[----:B------:R-:W-:Y:S01]  /*1790*/  FMUL.FTZ R48, R48, UR6 ;  /* 0x0000000630307c20 */ /* 0x000fe20008410000 */
[----:B------:R-:W-:Y:S01]  /*17a0*/  FMNMX.FTZ R12, R9, R8, !PT ;  /* 0x00000008090c7209 */ /* 0x000fe20007810000 */
[----:B------:R-:W-:Y:S01]  /*17b0*/  FMUL.FTZ R49, R49, UR6 ;  /* 0x0000000631317c20 */ /* 0x000fe20008410000 */
[----:B------:R-:W-:Y:S01]  /*17c0*/  FMUL.FTZ R42, R42, UR6 ;  /* 0x000000062a2a7c20 */ /* 0x000fe20008410000 */
[----:B------:R-:W3:Y:S01]  /*17d0*/  MUFU.TANH R32, R32 ;  /* 0x0000002000207308 */ /* 0x000ee20000002400 */
[----:B----4-:R-:W-:Y:S01]  /*17e0*/  FSEL R89, R28, -INF , P6 ;  /* 0xff8000001c597808 */ /* 0x010fe20003000000 */
[----:B------:R-:W-:Y:S01]  /*17f0*/  FMUL.FTZ R43, R43, UR6 ;  /* 0x000000062b2b7c20 */ /* 0x000fe20008410000 */
[----:B------:R-:W-:Y:S01]  /*1800*/  FMUL.FTZ R52, R52, UR6 ;  /* 0x0000000634347c20 */ /* 0x000fe20008410000 */
[----:B------:R-:W-:Y:S01]  /*1810*/  FMUL.FTZ R53, R53, UR6 ;  /* 0x0000000635357c20 */ /* 0x000fe20008410000 */
[----:B------:R-:W-:Y:S01]  /*1820*/  FMNMX.FTZ R12, R89, R12, !PT ;  /* 0x0000000c590c7209 */ /* 0x000fe20007810000 */
[----:B------:R-:W-:Y:S01]  /*1830*/  FMUL.FTZ R46, R46, UR6 ;  /* 0x000000062e2e7c20 */ /* 0x000fe20008410000 */
[----:B------:R-:W-:Y:S01]  /*1840*/  FMUL.FTZ R47, R47, UR6 ;  /* 0x000000062f2f7c20 */ /* 0x000fe20008410000 */
[----:B01----:R-:W0:Y:S01]  /*1850*/  MUFU.TANH R3, R26 ;  /* 0x0000001a00037308 */ /* 0x003e220000002400 */
[----:B--2---:R-:W-:Y:S01]  /*1860*/  FSEL R91, R29, -INF , P5 ;  /* 0xff8000001d5b7808 */ /* 0x004fe20002800000 */
[----:B------:R-:W-:Y:S01]  /*1870*/  FMUL.FTZ R56, R56, UR6 ;  /* 0x0000000638387c20 */ /* 0x000fe20008410000 */
[----:B------:R-:W-:Y:S01]  /*1880*/  FMUL.FTZ R57, R57, UR6 ;  /* 0x0000000639397c20 */ /* 0x000fe20008410000 */
[----:B------:R-:W-:Y:S01]  /*1890*/  FMUL.FTZ R50, R50, UR6 ;  /* 0x0000000632327c20 */ /* 0x000fe20008410000 */
[----:B------:R-:W-:Y:S01]  /*18a0*/  FMNMX.FTZ R12, R91, R12, !PT ;  /* 0x0000000c5b0c7209 */ /* 0x000fe20007810000 */
[----:B------:R-:W-:Y:S01]  /*18b0*/  FMUL.FTZ R51, R51, UR6 ;  /* 0x0000000633337c20 */ /* 0x000fe20008410000 */
[----:B------:R-:W-:Y:S01]  /*18c0*/  FMUL.FTZ R60, R60, UR6 ;  /* 0x000000063c3c7c20 */ /* 0x000fe20008410000 */
[----:B------:R-:W1:Y:S01]  /*18d0*/  MUFU.TANH R33, R33 ;  /* 0x0000002100217308 */ /* 0x000e620000002400 */
[----:B---3--:R-:W-:Y:S01]  /*18e0*/  FSEL R93, R32, -INF , P4 ;  /* 0xff800000205d7808 */ /* 0x008fe20002000000 */
[----:B------:R-:W-:Y:S01]  /*18f0*/  FMUL.FTZ R54, R54, UR6 ;  /* 0x0000000636367c20 */ /* 0x000fe20008410000 */
[----:B------:R-:W-:Y:S01]  /*1900*/  FMUL.FTZ R61, R61, UR6 ;  /* 0x000000063d3d7c20 */ /* 0x000fe20008410000 */
[----:B------:R-:W-:Y:S01]  /*1910*/  FMUL.FTZ R55, R55, UR6 ;  /* 0x0000000637377c20 */ /* 0x000fe20008410000 */
[----:B------:R-:W-:Y:S01]  /*1920*/  FMNMX.FTZ R12, R93, R12, !PT ;  /* 0x0000000c5d0c7209 */ /* 0x000fe20007810000 */
[----:B------:R-:W-:Y:S01]  /*1930*/  FMUL.FTZ R64, R64, UR6 ;  /* 0x0000000640407c20 */ /* 0x000fe20008410000 */
[----:B------:R-:W-:Y:S01]  /*1940*/  FMUL.FTZ R58, R58, UR6 ;  /* 0x000000063a3a7c20 */ /* 0x000fe20008410000 */
[----:B------:R-:W2:Y:S01]  /*1950*/  MUFU.TANH R4, R27 ;  /* 0x0000001b00047308 */ /* 0x000ea20000002400 */
[----:B0-----:R-:W-:Y:S01]  /*1960*/  FSEL R3, R3, -INF , P2 ;  /* 0xff80000003037808 */ /* 0x001fe20001000000 */
[----:B------:R-:W-:Y:S01]  /*1970*/  FMUL.FTZ R65, R65, UR6 ;  /* 0x0000000641417c20 */ /* 0x000fe20008410000 */
[----:B------:R-:W-:Y:S01]  /*1980*/  ISETP.GT.AND P2, PT, R6, 0x18, PT ;  /* 0x000000180600780c */ /* 0x000fe20003f44270 */
[----:B------:R-:W-:Y:S01]  /*1990*/  FMUL.FTZ R59, R59, UR6 ;  /* 0x000000063b3b7c20 */ /* 0x000fe20008410000 */
[----:B------:R-:W-:Y:S01]  /*19a0*/  FMUL.FTZ R68, R68, UR6 ;  /* 0x0000000644447c20 */ /* 0x000fe20008410000 */
[----:B------:R-:W-:Y:S01]  /*19b0*/  FMUL.FTZ R62, R62, UR6 ;  /* 0x000000063e3e7c20 */ /* 0x000fe20008410000 */
[----:B------:R-:W-:Y:S01]  /*19c0*/  FMUL.FTZ R69, R69, UR6 ;  /* 0x0000000645457c20 */ /* 0x000fe20008410000 */
[----:B------:R-:W0:Y:S01]  /*19d0*/  MUFU.TANH R36, R36 ;  /* 0x0000002400247308 */ /* 0x000e220000002400 */
[----:B-1----:R-:W-:Y:S01]  /*19e0*/  FSEL R95, R33, -INF , P3 ;  /* 0xff800000215f7808 */ /* 0x002fe20001800000 */
[----:B------:R-:W-:Y:S01]  /*19f0*/  FMUL.FTZ R63, R63, UR6 ;  /* 0x000000063f3f7c20 */ /* 0x000fe20008410000 */
[----:B------:R-:W-:Y:S01]  /*1a00*/  FMUL.FTZ R72, R72, UR6 ;  /* 0x0000000648487c20 */ /* 0x000fe20008410000 */
[----:B------:R-:W-:Y:S01]  /*1a10*/  FMUL.FTZ R66, R66, UR6 ;  /* 0x0000000642427c20 */ /* 0x000fe20008410000 */
[----:B------:R-:W-:Y:S01]  /*1a20*/  FMNMX.FTZ R12, R95, R12, !PT ;  /* 0x0000000c5f0c7209 */ /* 0x000fe20007810000 */
[----:B------:R-:W-:Y:S01]  /*1a30*/  FMUL.FTZ R73, R73, UR6 ;  /* 0x0000000649497c20 */ /* 0x000fe20008410000 */
[----:B------:R-:W-:Y:S01]  /*1a40*/  FMUL.FTZ R67, R67, UR6 ;  /* 0x0000000643437c20 */ /* 0x000fe20008410000 */
[----:B------:R-:W1:Y:S01]  /*1a50*/  MUFU.TANH R5, R30 ;  /* 0x0000001e00057308 */ /* 0x000e620000002400 */
[----:B--2---:R-:W-:Y:S01]  /*1a60*/  FSEL R4, R4, -INF , P1 ;  /* 0xff80000004047808 */ /* 0x004fe20000800000 */
[----:B------:R-:W-:Y:S01]  /*1a70*/  FMUL.FTZ R76, R76, UR6 ;  /* 0x000000064c4c7c20 */ /* 0x000fe20008410000 */
[----:B------:R-:W-:Y:S01]  /*1a80*/  ISETP.GT.AND P1, PT, R6, 0x19, PT ;  /* 0x000000190600780c */ /* 0x000fe20003f24270 */
[----:B------:R-:W-:Y:S01]  /*1a90*/  FMUL.FTZ R70, R70, UR6 ;  /* 0x0000000646467c20 */ /* 0x000fe20008410000 */
[----:B------:R-:W-:Y:S01]  /*1aa0*/  FMUL.FTZ R77, R77, UR6 ;  /* 0x000000064d4d7c20 */ /* 0x000fe20008410000 */
[----:B------:R-:W-:Y:S01]  /*1ab0*/  FMUL.FTZ R71, R71, UR6 ;  /* 0x0000000647477c20 */ /* 0x000fe20008410000 */
[----:B------:R-:W-:Y:S01]  /*1ac0*/  FMUL.FTZ R80, R80, UR6 ;  /* 0x0000000650507c20 */ /* 0x000fe20008410000 */
[----:B------:R-:W2:Y:S01]  /*1ad0*/  MUFU.TANH R37, R37 ;  /* 0x0000002500257308 */ /* 0x000ea20000002400 */
[----:B0-----:R-:W-:Y:S01]  /*1ae0*/  FSEL R97, R36, -INF , P2 ;  /* 0xff80000024617808 */ /* 0x001fe20001000000 */
[----:B------:R-:W-:Y:S01]  /*1af0*/  FMUL.FTZ R74, R74, UR6 ;  /* 0x000000064a4a7c20 */ /* 0x000fe20008410000 */
[----:B------:R-:W-:Y:S01]  /*1b00*/  FMUL.FTZ R81, R81, UR6 ;  /* 0x0000000651517c20 */ /* 0x000fe20008410000 */
[----:B------:R-:W-:Y:S01]  /*1b10*/  FMUL.FTZ R75, R75, UR6 ;  /* 0x000000064b4b7c20 */ /* 0x000fe20008410000 */
[----:B------:R-:W-:Y:S01]  /*1b20*/  FMNMX.FTZ R12, R97, R12, !PT ;  /* 0x0000000c610c7209 */ /* 0x000fe20007810000 */
[----:B------:R-:W-:Y:S01]  /*1b30*/  FMUL.FTZ R84, R84, UR6 ;  /* 0x0000000654547c20 */ /* 0x000fe20008410000 */
[----:B------:R-:W-:Y:S01]  /*1b40*/  FMUL.FTZ R85, R85, UR6 ;  /* 0x0000000655557c20 */ /* 0x000fe20008410000 */
[----:B------:R-:W0:Y:S01]  /*1b50*/  MUFU.TANH R11, R31 ;  /* 0x0000001f000b7308 */ /* 0x000e220000002400 */
[----:B-1----:R-:W-:Y:S01]  /*1b60*/  FSEL R5, R5, -INF , P6 ;  /* 0xff80000005057808 */ /* 0x002fe20003000000 */
[----:B------:R-:W-:Y:S01]  /*1b70*/  ULDC UR7, c[0x0][0x988] ;  /* 0x0002620000077ab9 */ /* 0x000fe20000000800 */
[----:B------:R-:W-:Y:S01]  /*1b80*/  ISETP.GT.AND P6, PT, R6, 0x20, PT ;  /* 0x000000200600780c */ /* 0x000fe20003fc4270 */
[----:B------:R-:W-:Y:S01]  /*1b90*/  FMUL.FTZ R78, R78, UR6 ;  /* 0x000000064e4e7c20 */ /* 0x000fe20008410000 */
[----:B------:R-:W-:Y:S01]  /*1ba0*/  P2R R10, PR, RZ, 0x1 ;  /* 0x00000001ff0a7803 */ /* 0x000fe20000000000 */
[----:B------:R-:W-:Y:S01]  /*1bb0*/  FMUL.FTZ R79, R79, UR6 ;  /* 0x000000064f4f7c20 */ /* 0x000fe20008410000 */
[----:B------:R-:W-:Y:S01]  /*1bc0*/  FMUL.FTZ R82, R82, UR6 ;  /* 0x0000000652527c20 */ /* 0x000fe20008410000 */
[----:B------:R-:W1:Y:S01]  /*1bd0*/  MUFU.TANH R40, R40 ;  /* 0x0000002800287308 */ /* 0x000e620000002400 */
[----:B--2---:R-:W-:Y:S01]  /*1be0*/  FSEL R99, R37, -INF , P1 ;  /* 0xff80000025637808 */ /* 0x004fe20000800000 */
[----:B------:R-:W-:Y:S01]  /*1bf0*/  FMUL.FTZ R83, R83, UR6 ;  /* 0x0000000653537c20 */ /* 0x000fe20008410000 */
[----:B------:R-:W-:Y:S01]  /*1c00*/  FMUL.FTZ R86, R86, UR6 ;  /* 0x0000000656567c20 */ /* 0x000fe20008410000 */
[----:B------:R-:W-:Y:S01]  /*1c10*/  FMUL.FTZ R87, R87, UR6 ;  /* 0x0000000657577c20 */ /* 0x000fe20008410000 */
[----:B------:R-:W-:Y:S01]  /*1c20*/  FMNMX.FTZ R12, R99, R12, !PT ;  /* 0x0000000c630c7209 */ /* 0x000fe20007810000 */
[----:B------:R-:W-:Y:S01]  /*1c30*/  UISETP.GE.AND UP0, UPT, UR50, 0x81, UPT ;  /* 0x000000813200788c */ /* 0x000fe2000bf06270 */
[----:B------:R-:W-:Y:S01]  /*1c40*/  R2UR UR6, R0 ;  /* 0x00000000000672ca */ /* 0x000fe200000e0000 */
[----:B------:R-:W2:Y:S01]  /*1c50*/  MUFU.TANH R13, R34 ;  /* 0x00000022000d7308 */ /* 0x000ea20000002400 */
[----:B0-----:R-:W-:Y:S01]  /*1c60*/  FSEL R11, R11, -INF , P5 ;  /* 0xff8000000b0b7808 */ /* 0x001fe20002800000 */
[--C-:B------:R-:W-:Y:S01]  /*1c70*/  IMAD.MOV.U32 R150, RZ, RZ, R151.reuse ;  /* 0x000000ffff967224 */ /* 0x100fe200078e0097 */
[----:B------:R-:W-:Y:S01]  /*1c80*/  ISETP.GT.AND P5, PT, R6, 0x21, PT ;  /* 0x000000210600780c */ /* 0x000fe20003fa4270 */
[----:B------:R-:W-:-:S02]  /*1c90*/  IMAD.MOV.U32 R149, RZ, RZ, R151 ;  /* 0x000000ffff957224 */ /* 0x000fc400078e0097 */
[--C-:B------:R-:W-:Y:S02]  /*1ca0*/  IMAD.MOV.U32 R148, RZ, RZ, R151.reuse ;  /* 0x000000ffff947224 */ /* 0x100fe400078e0097 */
[----:B------:R-:W0:Y:S01]  /*1cb0*/  MUFU.TANH R41, R41 ;  /* 0x0000002900297308 */ /* 0x000e220000002400 */
[----:B-1----:R-:W-:Y:S01]  /*1cc0*/  FSEL R101, R40, -INF , P6 ;  /* 0xff80000028657808 */ /* 0x002fe20003000000 */
[--C-:B------:R-:W-:Y:S02]  /*1cd0*/  IMAD.MOV.U32 R146, RZ, RZ, R151.reuse ;  /* 0x000000ffff927224 */ /* 0x100fe400078e0097 */
[----:B------:R-:W-:Y:S01]  /*1ce0*/  UIADD3 UR6, UR6, 0x28840, URZ ;  /* 0x0002884006067890 */ /* 0x000fe2000fffe03f */
[----:B------:R-:W-:Y:S01]  /*1cf0*/  FMNMX.FTZ R12, R101, R12, !PT ;  /* 0x0000000c650c7209 */ /* 0x000fe20007810000 */
[--C-:B------:R-:W-:Y:S02]  /*1d00*/  IMAD.MOV.U32 R144, RZ, RZ, R151.reuse ;  /* 0x000000ffff907224 */ /* 0x100fe400078e0097 */
[----:B------:R-:W1:Y:S01]  /*1d10*/  MUFU.TANH R15, R35 ;  /* 0x00000023000f7308 */ /* 0x000e620000002400 */
[----:B--2---:R-:W-:Y:S01]  /*1d20*/  FSEL R13, R13, -INF , P4 ;  /* 0xff8000000d0d7808 */ /* 0x004fe20002000000 */
[----:B------:R-:W-:Y:S01]  /*1d30*/  UPRMT UR6, UR37, 0x654, UR6 ;  /* 0x0000065425067896 */ /* 0x000fe20008000006 */
[----:B------:R-:W-:Y:S01]  /*1d40*/  ISETP.GT.AND P4, PT, R6, 0x28, PT ;  /* 0x000000280600780c */ /* 0x000fe20003f84270 */
[----:B------:R-:W-:-:S02]  /*1d50*/  IMAD.MOV.U32 R142, RZ, RZ, R151 ;  /* 0x000000ffff8e7224 */ /* 0x000fc400078e0097 */
[--C-:B------:R-:W-:Y:S02]  /*1d60*/  IMAD.MOV.U32 R140, RZ, RZ, R151.reuse ;  /* 0x000000ffff8c7224 */ /* 0x100fe400078e0097 */
[----:B------:R-:W2:Y:S01]  /*1d70*/  MUFU.TANH R44, R44 ;  /* 0x0000002c002c7308 */ /* 0x000ea20000002400 */
[----:B0-----:R-:W-:Y:S01]  /*1d80*/  FSEL R103, R41, -INF , P5 ;  /* 0xff80000029677808 */ /* 0x001fe20002800000 */
[--C-:B------:R-:W-:Y:S01]  /*1d90*/  IMAD.MOV.U32 R138, RZ, RZ, R151.reuse ;  /* 0x000000ffff8a7224 */ /* 0x100fe200078e0097 */
[----:B------:R-:W-:Y:S01]  /*1da0*/  SYNCS.ARRIVE.TRANS64.RED.A1T0 RZ, [UR6], RZ ;  /* 0x000000ffffff79a7 */ /* 0x000fe20008100406 */
[--C-:B------:R-:W-:Y:S01]  /*1db0*/  IMAD.MOV.U32 R136, RZ, RZ, R151.reuse ;  /* 0x000000ffff887224 */ /* 0x100fe200078e0097 */
[----:B------:R-:W-:Y:S01]  /*1dc0*/  FMNMX.FTZ R12, R103, R12, !PT ;  /* 0x0000000c670c7209 */ /* 0x000fe20007810000 */
[--C-:B------:R-:W-:Y:S02]  /*1dd0*/  IMAD.MOV.U32 R134, RZ, RZ, R151.reuse ;  /* 0x000000ffff867224 */ /* 0x100fe400078e0097 */
[----:B------:R-:W0:Y:S01]  /*1de0*/  MUFU.TANH R21, R38 ;  /* 0x0000002600157308 */ /* 0x000e220000002400 */
[----:B-1----:R-:W-:Y:S01]  /*1df0*/  FSEL R15, R15, -INF , P3 ;  /* 0xff8000000f0f7808 */ /* 0x002fe20001800000 */
[--C-:B------:R-:W-:Y:S01]  /*1e00*/  IMAD.MOV.U32 R132, RZ, RZ, R151.reuse ;  /* 0x000000ffff847224 */ /* 0x100fe200078e0097 */
[----:B------:R-:W-:Y:S01]  /*1e10*/  ISETP.GT.AND P3, PT, R6, 0x29, PT ;  /* 0x000000290600780c */ /* 0x000fe20003f64270 */
[----:B------:R-:W-:-:S02]  /*1e20*/  IMAD.MOV.U32 R130, RZ, RZ, R151 ;  /* 0x000000ffff827224 */ /* 0x000fc400078e0097 */
[--C-:B------:R-:W-:Y:S02]  /*1e30*/  IMAD.MOV.U32 R128, RZ, RZ, R151.reuse ;  /* 0x000000ffff807224 */ /* 0x100fe400078e0097 */
[----:B------:R-:W1:Y:S01]  /*1e40*/  MUFU.TANH R45, R45 ;  /* 0x0000002d002d7308 */ /* 0x000e620000002400 */
[----:B--2---:R-:W-:Y:S01]  /*1e50*/  FSEL R105, R44, -INF , P4 ;  /* 0xff8000002c697808 */ /* 0x004fe20002000000 */
[--C-:B------:R-:W-:Y:S02]  /*1e60*/  IMAD.MOV.U32 R126, RZ, RZ, R151.reuse ;  /* 0x000000ffff7e7224 */ /* 0x100fe400078e0097 */
[--C-:B------:R-:W-:Y:S01]  /*1e70*/  IMAD.MOV.U32 R124, RZ, RZ, R151.reuse ;  /* 0x000000ffff7c7224 */ /* 0x100fe200078e0097 */
[----:B------:R-:W-:Y:S01]  /*1e80*/  FMNMX.FTZ R12, R105, R12, !PT ;  /* 0x0000000c690c7209 */ /* 0x000fe20007810000 */
[--C-:B------:R-:W-:Y:S02]  /*1e90*/  IMAD.MOV.U32 R122, RZ, RZ, R151.reuse ;  /* 0x000000ffff7a7224 */ /* 0x100fe400078e0097 */
        /* <DEDUP_REMOVED lines=9> */
[--C-:B------:R-:W-:Y:S01]  /*1f30*/  IMAD.MOV.U32 R112, RZ, RZ, R151.reuse ;  /* 0x000000ffff707224 */ /* 0x100fe200078e0097 */
[----:B------:R-:W-:Y:S01]  /*1f40*/  FMNMX.FTZ R12, R107, R12, !PT ;  /* 0x0000000c6b0c7209 */ /* 0x000fe20007810000 */
[--C-:B------:R-:W-:Y:S02]  /*1f50*/  IMAD.MOV.U32 R110, RZ, RZ, R151.reuse ;  /* 0x000000ffff6e7224 */ /* 0x100fe400078e0097 */
[----:B------:R-:W1:Y:S01]  /*1f60*/  MUFU.TANH R27, R42 ;  /* 0x0000002a001b7308 */ /* 0x000e620000002400 */
[----:B--2---:R-:W-:Y:S01]  /*1f70*/  FSEL R25, R39, -INF , P1 ;  /* 0xff80000027197808 */ /* 0x004fe20000800000 */
[--C-:B------:R-:W-:Y:S01]  /*1f80*/  IMAD.MOV.U32 R108, RZ, RZ, R151.reuse ;  /* 0x000000ffff6c7224 */ /* 0x100fe200078e0097 */
[----:B------:R-:W-:Y:S01]  /*1f90*/  ISETP.GT.AND P1, PT, R6, 0x31, PT ;  /* 0x000000310600780c */ /* 0x000fe20003f24270 */
[----:B------:R-:W-:-:S02]  /*1fa0*/  IMAD.MOV.U32 R106, RZ, RZ, R151 ;  /* 0x000000ffff6a7224 */ /* 0x000fc400078e0097 */
[--C-:B------:R-:W-:Y:S02]  /*1fb0*/  IMAD.MOV.U32 R104, RZ, RZ, R151.reuse ;  /* 0x000000ffff687224 */ /* 0x100fe400078e0097 */
[----:B------:R-:W2:Y:S01]  /*1fc0*/  MUFU.TANH R49, R49 ;  /* 0x0000003100317308 */ /* 0x000ea20000002400 */
[----:B0-----:R-:W-:Y:S01]  /*1fd0*/  FSEL R109, R48, -INF , P2 ;  /* 0xff800000306d7808 */ /* 0x001fe20001000000 */
[--C-:B------:R-:W-:Y:S02]  /*1fe0*/  IMAD.MOV.U32 R102, RZ, RZ, R151.reuse ;  /* 0x000000ffff667224 */ /* 0x100fe400078e0097 */
        /* <DEDUP_REMOVED lines=12> */
[----:B------:R-:W-:Y:S01]  /*20b0*/  IMAD.MOV.U32 R88, RZ, RZ, R151 ;  /* 0x000000ffff587224 */ /* 0x000fe200078e0097 */
[----:B------:R-:W-:-:S03]  /*20c0*/  FMNMX.FTZ R12, R111, R12, !PT ;  /* 0x0000000c6f0c7209 */ /* 0x000fc60007810000 */
[----:B------:R-:W2:Y:S01]  /*20d0*/  MUFU.TANH R31, R46 ;  /* 0x0000002e001f7308 */ /* 0x000ea20000002400 */
[----:B0-----:R-:W-:Y:S02]  /*20e0*/  FSEL R29, R43, -INF , P5 ;  /* 0xff8000002b1d7808 */ /* 0x001fe40002800000 */
[----:B------:R-:W-:-:S05]  /*20f0*/  ISETP.GT.AND P5, PT, R6, 0x39, PT ;  /* 0x000000390600780c */ /* 0x000fca0003fa4270 */
[----:B------:R-:W0:Y:S01]  /*2100*/  MUFU.TANH R53, R53 ;  /* 0x0000003500357308 */ /* 0x000e220000002400 */
[----:B-1----:R-:W-:-:S04]  /*2110*/  FSEL R113, R52, -INF , P6 ;  /* 0xff80000034717808 */ /* 0x002fc80003000000 */
[----:B------:R-:W-:-:S03]  /*2120*/  FMNMX.FTZ R12, R113, R12, !PT ;  /* 0x0000000c710c7209 */ /* 0x000fc60007810000 */
[----:B------:R-:W1:Y:S01]  /*2130*/  MUFU.TANH R47, R47 ;  /* 0x0000002f002f7308 */ /* 0x000e620000002400 */
[----:B--2---:R-:W-:Y:S02]  /*2140*/  FSEL R31, R31, -INF , P4 ;  /* 0xff8000001f1f7808 */ /* 0x004fe40002000000 */
[----:B------:R-:W-:-:S05]  /*2150*/  ISETP.GT.AND P4, PT, R6, 0x40, PT ;  /* 0x000000400600780c */ /* 0x000fca0003f84270 */
[----:B------:R-:W2:Y:S01]  /*2160*/  MUFU.TANH R56, R56 ;  /* 0x0000003800387308 */ /* 0x000ea20000002400 */
[----:B0-----:R-:W-:-:S04]  /*2170*/  FSEL R115, R53, -INF , P5 ;  /* 0xff80000035737808 */ /* 0x001fc80002800000 */
[----:B------:R-:W-:-:S03]  /*2180*/  FMNMX.FTZ R12, R115, R12, !PT ;  /* 0x0000000c730c7209 */ /* 0x000fc60007810000 */
[----:B------:R-:W0:Y:S01]  /*2190*/  MUFU.TANH R35, R50 ;  /* 0x0000003200237308 */ /* 0x000e220000002400 */
[----:B-1----:R-:W-:Y:S02]  /*21a0*/  FSEL R33, R47, -INF , P3 ;  /* 0xff8000002f217808 */ /* 0x002fe40001800000 */
[----:B------:R-:W-:-:S05]  /*21b0*/  ISETP.GT.AND P3, PT, R6, 0x41, PT ;  /* 0x000000410600780c */ /* 0x000fca0003f64270 */
[----:B------:R-:W1:Y:S01]  /*21c0*/  MUFU.TANH R57, R57 ;  /* 0x0000003900397308 */ /* 0x000e620000002400 */
[----:B--2---:R-:W-:-:S04]  /*21d0*/  FSEL R117, R56, -INF , P4 ;  /* 0xff80000038757808 */ /* 0x004fc80002000000 */
        /* <DEDUP_REMOVED lines=81> */
[----:B------:R-:W-:Y:S02]  /*26f0*/  ISETP.GT.AND P1, PT, R6, 0x79, PT ;  /* 0x000000790600780c */ /* 0x000fe40003f24270 */
[----:B------:R-:W-:-:S03]  /*2700*/  MOV R6, UR7 ;  /* 0x0000000700067c02 */ /* 0x000fc60008000f00 */
[----:B------:R-:W2:Y:S01]  /*2710*/  MUFU.TANH R78, R78 ;  /* 0x0000004e004e7308 */ /* 0x000ea20000002400 */
[----:B0-----:R-:W-:-:S04]  /*2720*/  FSEL R145, R84, -INF , P2 ;  /* 0xff80000054917808 */ /* 0x001fc80001000000 */
[----:B------:R-:W-:-:S03]  /*2730*/  FMNMX.FTZ R12, R145, R12, !PT ;  /* 0x0000000c910c7209 */ /* 0x000fc60007810000 */
[----:B------:R-:W-:Y:S01]  /*2740*/  MUFU.TANH R79, R79 ;  /* 0x0000004f004f7308 */ /* 0x000fe20000002400 */
[----:B-1----:R-:W-:-:S04]  /*2750*/  FSEL R147, R85, -INF , P1 ;  /* 0xff80000055937808 */ /* 0x002fc80000800000 */
[----:B------:R-:W-:-:S03]  /*2760*/  FMNMX.FTZ R12, R147, R12, !PT ;  /* 0x0000000c930c7209 */ /* 0x000fc60007810000 */
[----:B------:R-:W-:Y:S01]  /*2770*/  MUFU.TANH R82, R82 ;  /* 0x0000005200527308 */ /* 0x000fe20000002400 */
[----:B--2---:R-:W-:Y:S01]  /*2780*/  FSEL R85, R78, -INF , P6 ;  /* 0xff8000004e557808 */ /* 0x004fe20003000000 */
[----:B------:R-:W0:Y:S06]  /*2790*/  SHFL.BFLY PT, R7, R12, 0x2, 0x1f ;  /* 0x0c401f000c077f89 */ /* 0x000e2c00000e0000 */
[----:B------:R-:W1:Y:S08]  /*27a0*/  MUFU.TANH R83, R83 ;  /* 0x0000005300537308 */ /* 0x000e700000002400 */
[----:B------:R-:W-:Y:S08]  /*27b0*/  MUFU.TANH R86, R86 ;  /* 0x0000005600567308 */ /* 0x000ff00000002400 */
[----:B------:R-:W2:Y:S01]  /*27c0*/  MUFU.TANH R87, R87 ;  /* 0x0000005700577308 */ /* 0x000ea20000002400 */
[----:B-1----:R-:W-:-:S02]  /*27d0*/  FSEL R83, R83, -INF , P3 ;  /* 0xff80000053537808 */ /* 0x002fc40001800000 */
[----:B0-----:R-:W-:-:S05]  /*27e0*/  FMNMX.FTZ R14, R12, R7, !PT ;  /* 0x000000070c0e7209 */ /* 0x001fca0007810000 */
[----:B------:R-:W0:Y:S01]  /*27f0*/  SHFL.BFLY PT, R7, R14, 0x1, 0x1f ;  /* 0x0c201f000e077f89 */ /* 0x000e2200000e0000 */
[----:B--2---:R-:W-:Y:S02]  /*2800*/  FSEL R87, R87, -INF , P1 ;  /* 0xff80000057577808 */ /* 0x004fe40000800000 */
[----:B0-----:R-:W-:-:S04]  /*2810*/  FMNMX.FTZ R7, R14, R7, !PT ;  /* 0x000000070e077209 */ /* 0x001fc80007810000 */
[C---:B------:R-:W-:Y:S01]  /*2820*/  FSETP.NEU.FTZ.AND P0, PT, R7.reuse, -INF , PT ;  /* 0xff8000000700780b */ /* 0x040fe20003f1d000 */
[----:B------:R-:W-:-:S05]  /*2830*/  FMUL.FTZ R20, R7, R6 ;  /* 0x0000000607147220 */ /* 0x000fca0000410000 */
[----:B------:R-:W-:Y:S02]  /*2840*/  FSEL R20, R20, RZ, P0 ;  /* 0x000000ff14147208 */ /* 0x000fe40000000000 */
[----:B------:R-:W-:-:S03]  /*2850*/  ISETP.NE.AND P0, PT, R10, RZ, PT ;  /* 0x000000ff0a00720c */ /* 0x000fc60003f05270 */
[--C-:B------:R-:W-:Y:S01]  /*2860*/  FFMA.FTZ R63, R8, R6, -R20.reuse ;  /* 0x00000006083f7223 */ /* 0x100fe20000010814 */
[----:B------:R-:W-:Y:S01]  /*2870*/  FMNMX.FTZ R8, R3, R4, !PT ;  /* 0x0000000403087209 */ /* 0x000fe20007810000 */
[-CC-:B------:R-:W-:Y:S01]  /*2880*/  FFMA.FTZ R158, R89, R6.reuse, -R20.reuse ;  /* 0x00000006599e7223 */ /* 0x180fe20000010814 */
[----:B------:R-:W-:Y:S01]  /*2890*/  FSEL R89, R79, -INF , P5 ;  /* 0xff8000004f597808 */ /* 0x000fe20002800000 */
[--C-:B------:R-:W-:Y:S01]  /*28a0*/  FFMA.FTZ R65, R91, R6, -R20.reuse ;  /* 0x000000065b417223 */ /* 0x100fe20000010814 */
[----:B------:R-:W-:Y:S01]  /*28b0*/  FMNMX.FTZ R8, R5, R8, !PT ;  /* 0x0000000805087209 */ /* 0x000fe20007810000 */
[-CC-:B------:R-:W-:Y:S01]  /*28c0*/  FFMA.FTZ R160, R93, R6.reuse, -R20.reuse ;  /* 0x000000065da07223 */ /* 0x180fe20000010814 */
[----:B------:R-:W-:Y:S01]  /*28d0*/  FSEL R91, R82, -INF , P4 ;  /* 0xff800000525b7808 */ /* 0x000fe20002000000 */
[--C-:B------:R-:W-:Y:S01]  /*28e0*/  FFMA.FTZ R156, R9, R6, -R20.reuse ;  /* 0x00000006099c7223 */ /* 0x100fe20000010814 */
[----:B------:R-:W-:Y:S01]  /*28f0*/  FMNMX.FTZ R8, R11, R8, !PT ;  /* 0x000000080b087209 */ /* 0x000fe20007810000 */
[----:B------:R-:W-:Y:S01]  /*2900*/  MUFU.EX2 R63, R63 ;  /* 0x0000003f003f7308 */ /* 0x000fe20000000800 */
[----:B------:R-:W-:Y:S01]  /*2910*/  FSEL R93, R86, -INF , P2 ;  /* 0xff800000565d7808 */ /* 0x000fe20001000000 */
[--C-:B------:R-:W-:Y:S01]  /*2920*/  FFMA.FTZ R67, R95, R6, -R20.reuse ;  /* 0x000000065f437223 */ /* 0x100fe20000010814 */
[----:B------:R-:W-:Y:S01]  /*2930*/  FMNMX.FTZ R8, R13, R8, !PT ;  /* 0x000000080d087209 */ /* 0x000fe20007810000 */
[-CC-:B------:R-:W-:Y:S01]  /*2940*/  FFMA.FTZ R162, R97, R6.reuse, -R20.reuse ;  /* 0x0000000661a27223 */ /* 0x180fe20000010814 */
[-CC-:B------:R-:W-:Y:S01]  /*2950*/  FFMA.FTZ R69, R99, R6.reuse, -R20.reuse ;  /* 0x0000000663457223 */ /* 0x180fe20000010814 */
[--C-:B------:R-:W-:Y:S01]  /*2960*/  FFMA.FTZ R164, R101, R6, -R20.reuse ;  /* 0x0000000665a47223 */ /* 0x100fe20000010814 */
[----:B------:R-:W-:Y:S01]  /*2970*/  FMNMX.FTZ R8, R15, R8, !PT ;  /* 0x000000080f087209 */ /* 0x000fe20007810000 */
[----:B------:R-:W0:Y:S01]  /*2980*/  MUFU.EX2 R156, R156 ;  /* 0x0000009c009c7308 */ /* 0x000e220000000800 */
[-CC-:B------:R-:W-:Y:S01]  /*2990*/  FFMA.FTZ R71, R103, R6.reuse, -R20.reuse ;  /* 0x0000000667477223 */ /* 0x180fe20000010814 */
[--C-:B------:R-:W-:Y:S01]  /*29a0*/  FFMA.FTZ R166, R105, R6, -R20.reuse ;  /* 0x0000000669a67223 */ /* 0x100fe20000010814 */
[----:B------:R-:W-:Y:S01]  /*29b0*/  FMNMX.FTZ R8, R21, R8, !PT ;  /* 0x0000000815087209 */ /* 0x000fe20007810000 */
[-CC-:B------:R-:W-:Y:S01]  /*29c0*/  FFMA.FTZ R73, R107, R6.reuse, -R20.reuse ;  /* 0x000000066b497223 */ /* 0x180fe20000010814 */
[-CC-:B------:R-:W-:Y:S01]  /*29d0*/  FFMA.FTZ R168, R109, R6.reuse, -R20.reuse ;  /* 0x000000066da87223 */ /* 0x180fe20000010814 */
[--C-:B------:R-:W-:Y:S01]  /*29e0*/  FFMA.FTZ R75, R111, R6, -R20.reuse ;  /* 0x000000066f4b7223 */ /* 0x100fe20000010814 */
[----:B------:R-:W-:Y:S01]  /*29f0*/  FMNMX.FTZ R8, R25, R8, !PT ;  /* 0x0000000819087209 */ /* 0x000fe20007810000 */
[----:B------:R-:W1:Y:S01]  /*2a00*/  MUFU.EX2 R158, R158 ;  /* 0x0000009e009e7308 */ /* 0x000e620000000800 */
[-CC-:B------:R-:W-:Y:S01]  /*2a10*/  FFMA.FTZ R170, R113, R6.reuse, -R20.reuse ;  /* 0x0000000671aa7223 */ /* 0x180fe20000010814 */
[--C-:B------:R-:W-:Y:S01]  /*2a20*/  FFMA.FTZ R77, R115, R6, -R20.reuse ;  /* 0x00000006734d7223 */ /* 0x100fe20000010814 */
[----:B------:R-:W-:Y:S01]  /*2a30*/  FMNMX.FTZ R8, R27, R8, !PT ;  /* 0x000000081b087209 */ /* 0x000fe20007810000 */
[-CC-:B------:R-:W-:Y:S01]  /*2a40*/  FFMA.FTZ R172, R117, R6.reuse, -R20.reuse ;  /* 0x0000000675ac7223 */ /* 0x180fe20000010814 */
[-CC-:B------:R-:W-:Y:S01]  /*2a50*/  FFMA.FTZ R79, R119, R6.reuse, -R20.reuse ;  /* 0x00000006774f7223 */ /* 0x180fe20000010814 */
[--C-:B------:R-:W-:Y:S01]  /*2a60*/  FFMA.FTZ R174, R121, R6, -R20.reuse ;  /* 0x0000000679ae7223 */ /* 0x100fe20000010814 */
[----:B------:R-:W-:Y:S01]  /*2a70*/  FMNMX.FTZ R8, R29, R8, !PT ;  /* 0x000000081d087209 */ /* 0x000fe20007810000 */
[----:B------:R-:W2:Y:S01]  /*2a80*/  MUFU.EX2 R65, R65 ;  /* 0x0000004100417308 */ /* 0x000ea20000000800 */
[-CC-:B------:R-:W-:Y:S01]  /*2a90*/  FFMA.FTZ R81, R123, R6.reuse, -R20.reuse ;  /* 0x000000067b517223 */ /* 0x180fe20000010814 */
[--C-:B------:R-:W-:Y:S01]  /*2aa0*/  FFMA.FTZ R125, R125, R6, -R20.reuse ;  /* 0x000000067d7d7223 */ /* 0x100fe20000010814 */
[----:B------:R-:W-:Y:S01]  /*2ab0*/  FMNMX.FTZ R8, R31, R8, !PT ;  /* 0x000000081f087209 */ /* 0x000fe20007810000 */
[-CC-:B------:R-:W-:Y:S01]  /*2ac0*/  FFMA.FTZ R127, R127, R6.reuse, -R20.reuse ;  /* 0x000000067f7f7223 */ /* 0x180fe20000010814 */
[-CC-:B------:R-:W-:Y:S01]  /*2ad0*/  FFMA.FTZ R129, R129, R6.reuse, -R20.reuse ;  /* 0x0000000681817223 */ /* 0x180fe20000010814 */
[--C-:B------:R-:W-:Y:S01]  /*2ae0*/  FFMA.FTZ R131, R131, R6, -R20.reuse ;  /* 0x0000000683837223 */ /* 0x100fe20000010814 */
[----:B------:R-:W-:Y:S01]  /*2af0*/  FMNMX.FTZ R8, R33, R8, !PT ;  /* 0x0000000821087209 */ /* 0x000fe20007810000 */
[----:B------:R-:W3:Y:S01]  /*2b00*/  MUFU.EX2 R160, R160 ;  /* 0x000000a000a07308 */ /* 0x000ee20000000800 */
[-CC-:B------:R-:W-:Y:S01]  /*2b10*/  FFMA.FTZ R133, R133, R6.reuse, -R20.reuse ;  /* 0x0000000685857223 */ /* 0x180fe20000010814 */
[--C-:B------:R-:W-:Y:S01]  /*2b20*/  FFMA.FTZ R135, R135, R6, -R20.reuse ;  /* 0x0000000687877223 */ /* 0x100fe20000010814 */
[----:B------:R-:W-:Y:S01]  /*2b30*/  FMNMX.FTZ R8, R35, R8, !PT ;  /* 0x0000000823087209 */ /* 0x000fe20007810000 */
[-CC-:B------:R-:W-:Y:S01]  /*2b40*/  FFMA.FTZ R137, R137, R6.reuse, -R20.reuse ;  /* 0x0000000689897223 */ /* 0x180fe20000010814 */
[-CC-:B------:R-:W-:Y:S01]  /*2b50*/  FFMA.FTZ R139, R139, R6.reuse, -R20.reuse ;  /* 0x000000068b8b7223 */ /* 0x180fe20000010814 */
[--C-:B------:R-:W-:Y:S01]  /*2b60*/  FFMA.FTZ R141, R141, R6, -R20.reuse ;  /* 0x000000068d8d7223 */ /* 0x100fe20000010814 */
[----:B------:R-:W-:Y:S01]  /*2b70*/  FMNMX.FTZ R8, R37, R8, !PT ;  /* 0x0000000825087209 */ /* 0x000fe20007810000 */
[----:B------:R-:W4:Y:S01]  /*2b80*/  MUFU.EX2 R67, R67 ;  /* 0x0000004300437308 */ /* 0x000f220000000800 */
[-CC-:B------:R-:W-:Y:S01]  /*2b90*/  FFMA.FTZ R143, R143, R6.reuse, -R20.reuse ;  /* 0x000000068f8f7223 */ /* 0x180fe20000010814 */
[--C-:B------:R-:W-:Y:S01]  /*2ba0*/  FFMA.FTZ R145, R145, R6, -R20.reuse ;  /* 0x0000000691917223 */ /* 0x100fe20000010814 */
[----:B------:R-:W-:Y:S01]  /*2bb0*/  FMNMX.FTZ R8, R39, R8, !PT ;  /* 0x0000000827087209 */ /* 0x000fe20007810000 */
[----:B------:R-:W-:Y:S01]  /*2bc0*/  FFMA.FTZ R20, R147, R6, -R20 ;  /* 0x0000000693147223 */ /* 0x000fe20000010814 */
[-C--:B------:R-:W-:Y:S01]  /*2bd0*/  MOV R147, R151.reuse ;  /* 0x0000009700937202 */ /* 0x080fe20000000f00 */
[--C-:B------:R-:W-:Y:S01]  /*2be0*/  IMAD.MOV.U32 R121, RZ, RZ, R151.reuse ;  /* 0x000000ffff797224 */ /* 0x100fe200078e0097 */
[----:B------:R-:W-:Y:S01]  /*2bf0*/  FMNMX.FTZ R8, R41, R8, !PT ;  /* 0x0000000829087209 */ /* 0x000fe20007810000 */
[----:B------:R-:W5:Y:S01]  /*2c00*/  MUFU.EX2 R162, R162 ;  /* 0x000000a200a27308 */ /* 0x000f620000000800 */
[-C--:B------:R-:W-:Y:S01]  /*2c10*/  MOV R123, R151.reuse ;  /* 0x00000097007b7202 */ /* 0x080fe20000000f00 */
[--C-:B------:R-:W-:Y:S01]  /*2c20*/  IMAD.MOV.U32 R117, RZ, RZ, R151.reuse ;  /* 0x000000ffff757224 */ /* 0x100fe200078e0097 */
[----:B------:R-:W-:Y:S01]  /*2c30*/  FMNMX.FTZ R8, R43, R8, !PT ;  /* 0x000000082b087209 */ /* 0x000fe20007810000 */
[--C-:B------:R-:W-:Y:S01]  /*2c40*/  IMAD.MOV.U32 R113, RZ, RZ, R151.reuse ;  /* 0x000000ffff717224 */ /* 0x100fe200078e0097 */
[-C--:B------:R-:W-:Y:S01]  /*2c50*/  MOV R119, R151.reuse ;  /* 0x0000009700777202 */ /* 0x080fe20000000f00 */
[--C-:B------:R-:W-:Y:S01]  /*2c60*/  IMAD.MOV.U32 R109, RZ, RZ, R151.reuse ;  /* 0x000000ffff6d7224 */ /* 0x100fe200078e0097 */
[----:B------:R-:W-:Y:S01]  /*2c70*/  FMNMX.FTZ R8, R45, R8, !PT ;  /* 0x000000082d087209 */ /* 0x000fe20007810000 */
[----:B------:R-:W-:Y:S01]  /*2c80*/  MUFU.EX2 R69, R69 ;  /* 0x0000004500457308 */ /* 0x000fe20000000800 */
[-C--:B------:R-:W-:Y:S01]  /*2c90*/  MOV R115, R151.reuse ;  /* 0x0000009700737202 */ /* 0x080fe20000000f00 */
[--C-:B------:R-:W-:Y:S01]  /*2ca0*/  IMAD.MOV.U32 R105, RZ, RZ, R151.reuse ;  /* 0x000000ffff697224 */ /* 0x100fe200078e0097 */
[----:B------:R-:W-:Y:S01]  /*2cb0*/  FMNMX.FTZ R8, R47, R8, !PT ;  /* 0x000000082f087209 */ /* 0x000fe20007810000 */
[--C-:B------:R-:W-:Y:S01]  /*2cc0*/  IMAD.MOV.U32 R101, RZ, RZ, R151.reuse ;  /* 0x000000ffff657224 */ /* 0x100fe200078e0097 */
[-C--:B------:R-:W-:Y:S01]  /*2cd0*/  MOV R111, R151.reuse ;  /* 0x00000097006f7202 */ /* 0x080fe20000000f00 */
[----:B------:R-:W-:Y:S01]  /*2ce0*/  IMAD.MOV.U32 R97, RZ, RZ, R151 ;  /* 0x000000ffff617224 */ /* 0x000fe200078e0097 */
[----:B------:R-:W-:Y:S01]  /*2cf0*/  FMNMX.FTZ R8, R49, R8, !PT ;  /* 0x0000000831087209 */ /* 0x000fe20007810000 */
[----:B------:R-:W-:Y:S01]  /*2d00*/  MUFU.EX2 R164, R164 ;  /* 0x000000a400a47308 */ /* 0x000fe20000000800 */
[----:B------:R-:W-:-:S02]  /*2d10*/  MOV R107, R151 ;  /* 0x00000097006b7202 */ /* 0x000fc40000000f00 */
[----:B------:R-:W-:Y:S02]  /*2d20*/  FMNMX.FTZ R8, R51, R8, !PT ;  /* 0x0000000833087209 */ /* 0x000fe40007810000 */
[-C--:B------:R-:W-:Y:S02]  /*2d30*/  MOV R103, R151.reuse ;  /* 0x0000009700677202 */ /* 0x080fe40000000f00 */
[----:B------:R-:W-:Y:S01]  /*2d40*/  FMNMX.FTZ R8, R53, R8, !PT ;  /* 0x0000000835087209 */ /* 0x000fe20007810000 */
[----:B------:R-:W-:Y:S01]  /*2d50*/  MUFU.EX2 R71, R71 ;  /* 0x0000004700477308 */ /* 0x000fe20000000800 */
[-C--:B------:R-:W-:Y:S02]  /*2d60*/  MOV R99, R151.reuse ;  /* 0x0000009700637202 */ /* 0x080fe40000000f00 */
[----:B------:R-:W-:Y:S02]  /*2d70*/  FMNMX.FTZ R8, R55, R8, !PT ;  /* 0x0000000837087209 */ /* 0x000fe40007810000 */
[----:B------:R-:W-:-:S02]  /*2d80*/  MOV R95, R151 ;  /* 0x00000097005f7202 */ /* 0x000fc40000000f00 */
[----:B------:R-:W-:Y:S01]  /*2d90*/  FMNMX.FTZ R8, R57, R8, !PT ;  /* 0x0000000839087209 */ /* 0x000fe20007810000 */
[----:B------:R-:W-:Y:S03]  /*2da0*/  MUFU.EX2 R166, R166 ;  /* 0x000000a600a67308 */ /* 0x000fe60000000800 */
[----:B------:R-:W-:-:S04]  /*2db0*/  FMNMX.FTZ R8, R59, R8, !PT ;  /* 0x000000083b087209 */ /* 0x000fc80007810000 */
        /* <DEDUP_REMOVED lines=10> */
[----:B------:R-:W-:Y:S04]  /*2e60*/  MUFU.EX2 R170, R170 ;  /* 0x000000aa00aa7308 */ /* 0x000fe80000000800 */
[----:B------:R-:W0:Y:S04]  /*2e70*/  SHFL.BFLY PT, R9, R8, 0x2, 0x1f ;  /* 0x0c401f0008097f89 */ /* 0x000e2800000e0000 */
[----:B------:R-:W-:Y:S08]  /*2e80*/  MUFU.EX2 R77, R77 ;  /* 0x0000004d004d7308 */ /* 0x000ff00000000800 */
[----:B------:R-:W-:Y:S08]  /*2e90*/  MUFU.EX2 R172, R172 ;  /* 0x000000ac00ac7308 */ /* 0x000ff00000000800 */
[----:B------:R-:W-:Y:S01]  /*2ea0*/  MUFU.EX2 R79, R79 ;  /* 0x0000004f004f7308 */ /* 0x000fe20000000800 */
[----:B0-----:R-:W-:-:S07]  /*2eb0*/  FMNMX.FTZ R10, R8, R9, !PT ;  /* 0x00000009080a7209 */ /* 0x001fce0007810000 */
[----:B------:R-:W-:Y:S01]  /*2ec0*/  MUFU.EX2 R174, R174 ;  /* 0x000000ae00ae7308 */ /* 0x000fe20000000800 */
[----:B------:R-:W0:Y:S07]  /*2ed0*/  SHFL.BFLY PT, R9, R10, 0x1, 0x1f ;  /* 0x0c201f000a097f89 */ /* 0x000e2e00000e0000 */
[----:B------:R-:W-:Y:S08]  /*2ee0*/  MUFU.EX2 R81, R81 ;  /* 0x0000005100517308 */ /* 0x000ff00000000800 */
[----:B------:R-:W-:Y:S08]  /*2ef0*/  MUFU.EX2 R125, R125 ;  /* 0x0000007d007d7308 */ /* 0x000ff00000000800 */
[----:B------:R1:W-:Y:S01]  /*2f00*/  MUFU.EX2 R176, R127 ;  /* 0x0000007f00b07308 */ /* 0x0003e20000000800 */
[----:B0-----:R-:W-:-:S04]  /*2f10*/  FMNMX.FTZ R9, R10, R9, !PT ;  /* 0x000000090a097209 */ /* 0x001fc80007810000 */
[C---:B------:R-:W-:Y:S01]  /*2f20*/  FSETP.NEU.FTZ.AND P1, PT, R9.reuse, -INF , PT ;  /* 0xff8000000900780b */ /* 0x040fe20003f3d000 */
[----:B------:R-:W-:Y:S02]  /*2f30*/  FMUL.FTZ R8, R9, R6 ;  /* 0x0000000609087220 */ /* 0x000fe40000410000 */
[----:B------:R-:W-:Y:S01]  /*2f40*/  MUFU.EX2 R129, R129 ;  /* 0x0000008100817308 */ /* 0x000fe20000000800 */
[----:B-1----:R-:W-:Y:S02]  /*2f50*/  MOV R127, R151 ;  /* 0x00000097007f7202 */ /* 0x002fe40000000f00 */
[----:B------:R-:W-:Y:S02]  /*2f60*/  FSEL R8, R8, RZ, P1 ;  /* 0x000000ff08087208 */ /* 0x000fe40000800000 */
[----:B------:R-:W-:-:S03]  /*2f70*/  PLOP3.LUT P1, PT, PT, PT, UP0, 0x80, 0x0 ;  /* 0x000000000000781c */ /* 0x000fc60003f2f008 */
[-CC-:B------:R-:W-:Y:S01]  /*2f80*/  FFMA.FTZ R11, R11, R6.reuse, -R8.reuse ;  /* 0x000000060b0b7223 */ /* 0x180fe20000010808 */
[-CC-:B------:R-:W-:Y:S01]  /*2f90*/  FFMA.FTZ R3, R3, R6.reuse, -R8.reuse ;  /* 0x0000000603037223 */ /* 0x180fe20000010808 */
[-CC-:B------:R-:W-:Y:S01]  /*2fa0*/  FFMA.FTZ R4, R4, R6.reuse, -R8.reuse ;  /* 0x0000000604047223 */ /* 0x180fe20000010808 */
[-CC-:B------:R-:W-:Y:S01]  /*2fb0*/  FFMA.FTZ R5, R5, R6.reuse, -R8.reuse ;  /* 0x0000000605057223 */ /* 0x180fe20000010808 */
[----:B------:R0:W-:Y:S01]  /*2fc0*/  MUFU.EX2 R10, R11 ;  /* 0x0000000b000a7308 */ /* 0x0001e20000000800 */
[-CC-:B------:R-:W-:Y:S01]  /*2fd0*/  FFMA.FTZ R13, R13, R6.reuse, -R8.reuse ;  /* 0x000000060d0d7223 */ /* 0x180fe20000010808 */
[-CC-:B------:R-:W-:Y:S01]  /*2fe0*/  FFMA.FTZ R15, R15, R6.reuse, -R8.reuse ;  /* 0x000000060f0f7223 */ /* 0x180fe20000010808 */
[-CC-:B------:R-:W-:Y:S01]  /*2ff0*/  FFMA.FTZ R21, R21, R6.reuse, -R8.reuse ;  /* 0x0000000615157223 */ /* 0x180fe20000010808 */
[-CC-:B------:R-:W-:Y:S01]  /*3000*/  FFMA.FTZ R25, R25, R6.reuse, -R8.reuse ;  /* 0x0000000619197223 */ /* 0x180fe20000010808 */
[-CC-:B------:R-:W-:Y:S01]  /*3010*/  FFMA.FTZ R27, R27, R6.reuse, -R8.reuse ;  /* 0x000000061b1b7223 */ /* 0x180fe20000010808 */
[-CC-:B------:R-:W-:Y:S01]  /*3020*/  FFMA.FTZ R29, R29, R6.reuse, -R8.reuse ;  /* 0x000000061d1d7223 */ /* 0x180fe20000010808 */
[-CC-:B------:R-:W-:Y:S01]  /*3030*/  FFMA.FTZ R31, R31, R6.reuse, -R8.reuse ;  /* 0x000000061f1f7223 */ /* 0x180fe20000010808 */
[----:B------:R-:W-:Y:S01]  /*3040*/  MUFU.EX2 R3, R3 ;  /* 0x0000000300037308 */ /* 0x000fe20000000800 */
[----:B0-----:R-:W-:Y:S01]  /*3050*/  FADD.FTZ R11, R156, R63 ;  /* 0x0000003f9c0b7221 */ /* 0x001fe20000010000 */
[-CC-:B------:R-:W-:Y:S01]  /*3060*/  FFMA.FTZ R33, R33, R6.reuse, -R8.reuse ;  /* 0x0000000621217223 */ /* 0x180fe20000010808 */
[-CC-:B------:R-:W-:Y:S01]  /*3070*/  FFMA.FTZ R35, R35, R6.reuse, -R8.reuse ;  /* 0x0000000623237223 */ /* 0x180fe20000010808 */
[-CC-:B------:R-:W-:Y:S01]  /*3080*/  FFMA.FTZ R37, R37, R6.reuse, -R8.reuse ;  /* 0x0000000625257223 */ /* 0x180fe20000010808 */
[----:B------:R-:W-:Y:S01]  /*3090*/  FADD.FTZ R32, R158, R11 ;  /* 0x0000000b9e207221 */ /* 0x000fe20000010000 */
[-CC-:B------:R-:W-:Y:S01]  /*30a0*/  FFMA.FTZ R39, R39, R6.reuse, -R8.reuse ;  /* 0x0000000627277223 */ /* 0x180fe20000010808 */
[-C--:B------:R-:W-:Y:S01]  /*30b0*/  FFMA.FTZ R41, R41, R6.reuse, -R8 ;  /* 0x0000000629297223 */ /* 0x080fe20000010808 */
[----:B------:R-:W0:Y:S01]  /*30c0*/  MUFU.EX2 R4, R4 ;  /* 0x0000000400047308 */ /* 0x000e220000000800 */
[----:B--2---:R-:W-:Y:S01]  /*30d0*/  FADD.FTZ R11, R65, R32 ;  /* 0x00000020410b7221 */ /* 0x004fe20000010000 */
[-CC-:B------:R-:W-:Y:S01]  /*30e0*/  FFMA.FTZ R43, R43, R6.reuse, -R8.reuse ;  /* 0x000000062b2b7223 */ /* 0x180fe20000010808 */
[-CC-:B------:R-:W-:Y:S01]  /*30f0*/  FFMA.FTZ R45, R45, R6.reuse, -R8.reuse ;  /* 0x000000062d2d7223 */ /* 0x180fe20000010808 */
[-CC-:B------:R-:W-:Y:S01]  /*3100*/  FFMA.FTZ R47, R47, R6.reuse, -R8.reuse ;  /* 0x000000062f2f7223 */ /* 0x180fe20000010808 */
[----:B---3--:R-:W-:Y:S01]  /*3110*/  FADD.FTZ R34, R160, R11 ;  /* 0x0000000ba0227221 */ /* 0x008fe20000010000 */
[-CC-:B------:R-:W-:Y:S01]  /*3120*/  FFMA.FTZ R49, R49, R6.reuse, -R8.reuse ;  /* 0x0000000631317223 */ /* 0x180fe20000010808 */
[-C--:B------:R-:W-:Y:S01]  /*3130*/  FFMA.FTZ R51, R51, R6.reuse, -R8 ;  /* 0x0000000633337223 */ /* 0x080fe20000010808 */
[----:B------:R-:W1:Y:S01]  /*3140*/  MUFU.EX2 R5, R5 ;  /* 0x0000000500057308 */ /* 0x000e620000000800 */
[----:B----4-:R-:W-:Y:S01]  /*3150*/  FADD.FTZ R11, R67, R34 ;  /* 0x00000022430b7221 */ /* 0x010fe20000010000 */
[-CC-:B------:R-:W-:Y:S01]  /*3160*/  FFMA.FTZ R53, R53, R6.reuse, -R8.reuse ;  /* 0x0000000635357223 */ /* 0x180fe20000010808 */
[-CC-:B------:R-:W-:Y:S01]  /*3170*/  FFMA.FTZ R55, R55, R6.reuse, -R8.reuse ;  /* 0x0000000637377223 */ /* 0x180fe20000010808 */
[-CC-:B------:R-:W-:Y:S01]  /*3180*/  FFMA.FTZ R57, R57, R6.reuse, -R8.reuse ;  /* 0x0000000639397223 */ /* 0x180fe20000010808 */
[----:B-----5:R-:W-:Y:S01]  /*3190*/  FADD.FTZ R36, R162, R11 ;  /* 0x0000000ba2247221 */ /* 0x020fe20000010000 */
[-CC-:B------:R-:W-:Y:S01]  /*31a0*/  FFMA.FTZ R59, R59, R6.reuse, -R8.reuse ;  /* 0x000000063b3b7223 */ /* 0x180fe20000010808 */
[-C--:B------:R-:W-:Y:S01]  /*31b0*/  FFMA.FTZ R61, R61, R6.reuse, -R8 ;  /* 0x000000063d3d7223 */ /* 0x080fe20000010808 */
[----:B------:R-:W2:Y:S01]  /*31c0*/  MUFU.EX2 R13, R13 ;  /* 0x0000000d000d7308 */ /* 0x000ea20000000800 */
[----:B0-----:R-:W-:Y:S01]  /*31d0*/  FADD.FTZ R34, R3, R4 ;  /* 0x0000000403227221 */ /* 0x001fe20000010000 */
[-CC-:B------:R-:W-:Y:S01]  /*31e0*/  FFMA.FTZ R85, R85, R6.reuse, -R8.reuse ;  /* 0x0000000655557223 */ /* 0x180fe20000010808 */
[-CC-:B------:R-:W-:Y:S01]  /*31f0*/  FFMA.FTZ R89, R89, R6.reuse, -R8.reuse ;  /* 0x0000000659597223 */ /* 0x180fe20000010808 */
[-CC-:B------:R-:W-:Y:S01]  /*3200*/  FFMA.FTZ R91, R91, R6.reuse, -R8.reuse ;  /* 0x000000065b5b7223 */ /* 0x180fe20000010808 */
[-CC-:B------:R-:W-:Y:S01]  /*3210*/  FFMA.FTZ R83, R83, R6.reuse, -R8.reuse ;  /* 0x0000000653537223 */ /* 0x180fe20000010808 */
[-CC-:B------:R-:W-:Y:S01]  /*3220*/  FFMA.FTZ R93, R93, R6.reuse, -R8.reuse ;  /* 0x000000065d5d7223 */ /* 0x180fe20000010808 */
[----:B------:R-:W-:Y:S01]  /*3230*/  FFMA.FTZ R87, R87, R6, -R8 ;  /* 0x0000000657577223 */ /* 0x000fe20000010808 */
[----:B------:R0:W3:Y:S01]  /*3240*/  MUFU.EX2 R12, R15 ;  /* 0x0000000f000c7308 */ /* 0x0000e20000000800 */
[----:B-1----:R-:W-:Y:S01]  /*3250*/  FADD.FTZ R11, R5, R34 ;  /* 0x00000022050b7221 */ /* 0x002fe20000010000 */
[----:B------:R-:W-:-:S02]  /*3260*/  F2FP.F16.F32.PACK_AB R157, R4, R3 ;  /* 0x00000003049d723e */ /* 0x000fc400000000ff */
[C---:B------:R-:W-:Y:S02]  /*3270*/  F2FP.F16.F32.PACK_AB R159, R10.reuse, R5 ;  /* 0x000000050a9f723e */ /* 0x040fe400000000ff */
[----:B------:R-:W-:Y:S02]  /*3280*/  F2FP.F16.F32.PACK_AB R156, R63, R156 ;  /* 0x0000009c3f9c723e */ /* 0x000fe400000000ff */
[----:B------:R-:W1:Y:S01]  /*3290*/  MUFU.EX2 R21, R21 ;  /* 0x0000001500157308 */ /* 0x000e620000000800 */
[----:B0-----:R-:W-:Y:S01]  /*32a0*/  FADD.FTZ R15, R69, R36 ;  /* 0x00000024450f7221 */ /* 0x001fe20000010000 */
[----:B------:R-:W-:Y:S01]  /*32b0*/  FADD.FTZ R36, R10, R11 ;  /* 0x0000000b0a247221 */ /* 0x000fe20000010000 */
[----:B------:R-:W-:Y:S02]  /*32c0*/  F2FP.F16.F32.PACK_AB R158, R65, R158 ;  /* 0x0000009e419e723e */ /* 0x000fe400000000ff */
[----:B------:R-:W-:Y:S01]  /*32d0*/  FADD.FTZ R38, R164, R15 ;  /* 0x0000000fa4267221 */ /* 0x000fe20000010000 */
[----:B--2---:R-:W-:Y:S01]  /*32e0*/  FADD.FTZ R11, R13, R36 ;  /* 0x000000240d0b7221 */ /* 0x004fe20000010000 */
[----:B------:R-:W-:Y:S01]  /*32f0*/  F2FP.F16.F32.PACK_AB R160, R67, R160 ;  /* 0x000000a043a0723e */ /* 0x000fe200000000ff */
[----:B------:R-:W0:Y:S01]  /*3300*/  MUFU.EX2 R14, R25 ;  /* 0x00000019000e7308 */ /* 0x000e220000000800 */
[----:B------:R-:W-:Y:S01]  /*3310*/  FADD.FTZ R15, R71, R38 ;  /* 0x00000026470f7221 */ /* 0x000fe20000010000 */
[----:B---3--:R-:W-:Y:S01]  /*3320*/  FADD.FTZ R36, R12, R11 ;  /* 0x0000000b0c247221 */ /* 0x008fe20000010000 */
[----:B------:R-:W-:-:S02]  /*3330*/  F2FP.F16.F32.PACK_AB R162, R69, R162 ;  /* 0x000000a245a2723e */ /* 0x000fc400000000ff */
[----:B------:R-:W-:Y:S01]  /*3340*/  FADD.FTZ R38, R166, R15 ;  /* 0x0000000fa6267221 */ /* 0x000fe20000010000 */
[----:B------:R-:W-:Y:S02]  /*3350*/  F2FP.F16.F32.PACK_AB R164, R71, R164 ;  /* 0x000000a447a4723e */ /* 0x000fe400000000ff */
[----:B------:R-:W2:Y:S01]  /*3360*/  MUFU.EX2 R27, R27 ;  /* 0x0000001b001b7308 */ /* 0x000ea20000000800 */
[----:B------:R-:W-:Y:S01]  /*3370*/  FADD.FTZ R15, R73, R38 ;  /* 0x00000026490f7221 */ /* 0x000fe20000010000 */
[----:B-1----:R-:W-:Y:S01]  /*3380*/  FADD.FTZ R11, R21, R36 ;  /* 0x00000024150b7221 */ /* 0x002fe20000010000 */
[----:B------:R-:W-:Y:S02]  /*3390*/  F2FP.F16.F32.PACK_AB R166, R73, R166 ;  /* 0x000000a649a6723e */ /* 0x000fe400000000ff */
[----:B------:R-:W-:Y:S01]  /*33a0*/  FADD.FTZ R40, R168, R15 ;  /* 0x0000000fa8287221 */ /* 0x000fe20000010000 */
[C---:B------:R-:W-:Y:S02]  /*33b0*/  F2FP.F16.F32.PACK_AB R168, R75.reuse, R168 ;  /* 0x000000a84ba8723e */ /* 0x040fe400000000ff */
[----:B------:R-:W1:Y:S01]  /*33c0*/  MUFU.EX2 R24, R29 ;  /* 0x0000001d00187308 */ /* 0x000e620000000800 */
[----:B0-----:R-:W-:Y:S01]  /*33d0*/  FADD.FTZ R38, R14, R11 ;  /* 0x0000000b0e267221 */ /* 0x001fe20000010000 */
[----:B------:R-:W-:Y:S01]  /*33e0*/  FADD.FTZ R15, R75, R40 ;  /* 0x000000284b0f7221 */ /* 0x000fe20000010000 */
[----:B------:R-:W-:-:S02]  /*33f0*/  F2FP.F16.F32.PACK_AB R161, R12, R13 ;  /* 0x0000000d0ca1723e */ /* 0x000fc400000000ff */
[----:B------:R-:W-:-:S03]  /*3400*/  F2FP.F16.F32.PACK_AB R163, R14, R21 ;  /* 0x000000150ea3723e */ /* 0x000fc600000000ff */
[----:B------:R-:W0:Y:S01]  /*3410*/  MUFU.EX2 R31, R31 ;  /* 0x0000001f001f7308 */ /* 0x000e220000000800 */
[----:B--2---:R-:W-:Y:S01]  /*3420*/  FADD.FTZ R11, R27, R38 ;  /* 0x000000261b0b7221 */ /* 0x004fe20000010000 */
[----:B------:R-:W-:Y:S01]  /*3430*/  FADD.FTZ R38, R170, R15 ;  /* 0x0000000faa267221 */ /* 0x000fe20000010000 */
[----:B------:R-:W-:-:S03]  /*3440*/  F2FP.F16.F32.PACK_AB R170, R77, R170 ;  /* 0x000000aa4daa723e */ /* 0x000fc600000000ff */
[----:B------:R-:W-:Y:S02]  /*3450*/  FADD.FTZ R15, R77, R38 ;  /* 0x000000264d0f7221 */ /* 0x000fe40000010000 */
[----:B------:R-:W2:Y:S01]  /*3460*/  MUFU.EX2 R26, R33 ;  /* 0x00000021001a7308 */ /* 0x000ea20000000800 */
[----:B-1----:R-:W-:Y:S01]  /*3470*/  FADD.FTZ R0, R24, R11 ;  /* 0x0000000b18007221 */ /* 0x002fe20000010000 */
[----:B------:R-:W-:Y:S01]  /*3480*/  FADD.FTZ R40, R172, R15 ;  /* 0x0000000fac287221 */ /* 0x000fe20000010000 */
[C---:B------:R-:W-:Y:S02]  /*3490*/  F2FP.F16.F32.PACK_AB R172, R79.reuse, R172 ;  /* 0x000000ac4fac723e */ /* 0x040fe400000000ff */
[----:B------:R-:W-:Y:S01]  /*34a0*/  F2FP.F16.F32.PACK_AB R165, R24, R27 ;  /* 0x0000001b18a5723e */ /* 0x000fe200000000ff */
[----:B------:R-:W-:Y:S02]  /*34b0*/  FADD.FTZ R15, R79, R40 ;  /* 0x000000284f0f7221 */ /* 0x000fe40000010000 */
[----:B------:R-:W1:Y:S01]  /*34c0*/  MUFU.EX2 R35, R35 ;  /* 0x0000002300237308 */ /* 0x000e620000000800 */
[----:B0-----:R-:W-:Y:S01]  /*34d0*/  FADD.FTZ R11, R31, R0 ;  /* 0x000000001f0b7221 */ /* 0x001fe20000010000 */
[----:B------:R-:W-:Y:S01]  /*34e0*/  FADD.FTZ R40, R174, R15 ;  /* 0x0000000fae287221 */ /* 0x000fe20000010000 */
[----:B------:R-:W-:-:S03]  /*34f0*/  F2FP.F16.F32.PACK_AB R174, R81, R174 ;  /* 0x000000ae51ae723e */ /* 0x000fc600000000ff */
[----:B------:R-:W-:Y:S02]  /*3500*/  FADD.FTZ R40, R81, R40 ;  /* 0x0000002851287221 */ /* 0x000fe40000010000 */
[----:B------:R-:W0:Y:S01]  /*3510*/  MUFU.EX2 R28, R37 ;  /* 0x00000025001c7308 */ /* 0x000e220000000800 */
[C---:B--2---:R-:W-:Y:S01]  /*3520*/  FADD.FTZ R0, R26.reuse, R11 ;  /* 0x0000000b1a007221 */ /* 0x044fe20000010000 */
[----:B------:R-:W-:Y:S01]  /*3530*/  FADD.FTZ R15, R125, R40 ;  /* 0x000000287d0f7221 */ /* 0x000fe20000010000 */
[----:B------:R-:W-:-:S03]  /*3540*/  F2FP.F16.F32.PACK_AB R167, R26, R31 ;  /* 0x0000001f1aa7723e */ /* 0x000fc600000000ff */
[C---:B------:R-:W-:Y:S01]  /*3550*/  FADD.FTZ R40, R176.reuse, R15 ;  /* 0x0000000fb0287221 */ /* 0x040fe20000010000 */
[----:B------:R-:W-:Y:S01]  /*3560*/  F2FP.F16.F32.PACK_AB R176, R176, R125 ;  /* 0x0000007db0b0723e */ /* 0x000fe200000000ff */
[----:B------:R-:W2:Y:S01]  /*3570*/  MUFU.EX2 R39, R39 ;  /* 0x0000002700277308 */ /* 0x000ea20000000800 */
[----:B-1----:R-:W-:Y:S01]  /*3580*/  FADD.FTZ R11, R35, R0 ;  /* 0x00000000230b7221 */ /* 0x002fe20000010000 */
[----:B------:R-:W-:Y:S01]  /*3590*/  FADD.FTZ R15, R129, R40 ;  /* 0x00000028810f7221 */ /* 0x000fe20000010000 */
[----:B------:R-:W-:-:S05]  /*35a0*/  IMAD.MOV.U32 R125, RZ, RZ, R151 ;  /* 0x000000ffff7d7224 */ /* 0x000fca00078e0097 */
[----:B------:R-:W1:Y:S01]  /*35b0*/  MUFU.EX2 R30, R41 ;  /* 0x00000029001e7308 */ /* 0x000e620000000800 */
[C---:B0-----:R-:W-:Y:S01]  /*35c0*/  FADD.FTZ R0, R28.reuse, R11 ;  /* 0x0000000b1c007221 */ /* 0x041fe20000010000 */
[----:B------:R-:W-:-:S06]  /*35d0*/  F2FP.F16.F32.PACK_AB R169, R28, R35 ;  /* 0x000000231ca9723e */ /* 0x000fcc00000000ff */
[----:B------:R-:W0:Y:S01]  /*35e0*/  MUFU.EX2 R43, R43 ;  /* 0x0000002b002b7308 */ /* 0x000e220000000800 */
[----:B--2---:R-:W-:-:S07]  /*35f0*/  FADD.FTZ R11, R39, R0 ;  /* 0x00000000270b7221 */ /* 0x004fce0000010000 */
[----:B------:R-:W2:Y:S01]  /*3600*/  MUFU.EX2 R32, R45 ;  /* 0x0000002d00207308 */ /* 0x000ea20000000800 */
[C---:B-1----:R-:W-:Y:S01]  /*3610*/  FADD.FTZ R0, R30.reuse, R11 ;  /* 0x0000000b1e007221 */ /* 0x042fe20000010000 */
[----:B------:R-:W-:-:S06]  /*3620*/  F2FP.F16.F32.PACK_AB R171, R30, R39 ;  /* 0x000000271eab723e */ /* 0x000fcc00000000ff */
[----:B------:R1:W3:Y:S01]  /*3630*/  MUFU.EX2 R178, R131 ;  /* 0x0000008300b27308 */ /* 0x0002e20000000800 */
[----:B0-----:R-:W-:-:S07]  /*3640*/  FADD.FTZ R11, R43, R0 ;  /* 0x000000002b0b7221 */ /* 0x001fce0000010000 */
[----:B------:R-:W0:Y:S01]  /*3650*/  MUFU.EX2 R47, R47 ;  /* 0x0000002f002f7308 */ /* 0x000e220000000800 */
[C---:B--2---:R-:W-:Y:S01]  /*3660*/  FADD.FTZ R0, R32.reuse, R11 ;  /* 0x0000000b20007221 */ /* 0x044fe20000010000 */
[----:B------:R-:W-:Y:S02]  /*3670*/  F2FP.F16.F32.PACK_AB R173, R32, R43 ;  /* 0x0000002b20ad723e */ /* 0x000fe400000000ff */
[----:B-1----:R-:W-:-:S04]  /*3680*/  MOV R131, R151 ;  /* 0x0000009700837202 */ /* 0x002fc80000000f00 */
[----:B------:R-:W1:Y:S01]  /*3690*/  MUFU.EX2 R133, R133 ;  /* 0x0000008500857308 */ /* 0x000e620000000800 */
[C---:B---3--:R-:W-:Y:S01]  /*36a0*/  FADD.FTZ R40, R178.reuse, R15 ;  /* 0x0000000fb2287221 */ /* 0x048fe20000010000 */
[----:B------:R-:W-:Y:S01]  /*36b0*/  F2FP.F16.F32.PACK_AB R178, R178, R129 ;  /* 0x00000081b2b2723e */ /* 0x000fe200000000ff */
[----:B------:R-:W-:-:S05]  /*36c0*/  IMAD.MOV.U32 R129, RZ, RZ, R151 ;  /* 0x000000ffff817224 */ /* 0x000fca00078e0097 */
[----:B------:R-:W2:Y:S01]  /*36d0*/  MUFU.EX2 R34, R49 ;  /* 0x0000003100227308 */ /* 0x000ea20000000800 */
[----:B0-----:R-:W-:-:S07]  /*36e0*/  FADD.FTZ R11, R47, R0 ;  /* 0x000000002f0b7221 */ /* 0x001fce0000010000 */
[----:B------:R0:W3:Y:S01]  /*36f0*/  MUFU.EX2 R180, R135 ;  /* 0x0000008700b47308 */ /* 0x0000e20000000800 */
[----:B-1----:R-:W-:-:S07]  /*3700*/  FADD.FTZ R15, R133, R40 ;  /* 0x00000028850f7221 */ /* 0x002fce0000010000 */
[----:B------:R-:W1:Y:S01]  /*3710*/  MUFU.EX2 R51, R51 ;  /* 0x0000003300337308 */ /* 0x000e620000000800 */
[C---:B--2---:R-:W-:Y:S01]  /*3720*/  FADD.FTZ R0, R34.reuse, R11 ;  /* 0x0000000b22007221 */ /* 0x044fe20000010000 */
[----:B------:R-:W-:Y:S02]  /*3730*/  F2FP.F16.F32.PACK_AB R175, R34, R47 ;  /* 0x0000002f22af723e */ /* 0x000fe400000000ff */
[----:B0-----:R-:W-:-:S04]  /*3740*/  MOV R135, R151 ;  /* 0x0000009700877202 */ /* 0x001fc80000000f00 */
[----:B------:R-:W0:Y:S01]  /*3750*/  MUFU.EX2 R137, R137 ;  /* 0x0000008900897308 */ /* 0x000e220000000800 */
[C---:B---3--:R-:W-:Y:S01]  /*3760*/  FADD.FTZ R42, R180.reuse, R15 ;  /* 0x0000000fb42a7221 */ /* 0x048fe20000010000 */
[----:B------:R-:W-:Y:S01]  /*3770*/  F2FP.F16.F32.PACK_AB R180, R180, R133 ;  /* 0x00000085b4b4723e */ /* 0x000fe200000000ff */
[----:B------:R-:W-:-:S05]  /*3780*/  IMAD.MOV.U32 R133, RZ, RZ, R151 ;  /* 0x000000ffff857224 */ /* 0x000fca00078e0097 */
[----:B------:R-:W2:Y:S01]  /*3790*/  MUFU.EX2 R36, R53 ;  /* 0x0000003500247308 */ /* 0x000ea20000000800 */
[----:B-1----:R-:W-:-:S07]  /*37a0*/  FADD.FTZ R11, R51, R0 ;  /* 0x00000000330b7221 */ /* 0x002fce0000010000 */
        /* <DEDUP_REMOVED lines=24> */
[----:B------:R-:W1:Y:S01]  /*3930*/  MUFU.EX2 R85, R85 ;  /* 0x0000005500557308 */ /* 0x000e620000000800 */
[----:B0-----:R-:W-:-:S07]  /*3940*/  FADD.FTZ R15, R145, R44 ;  /* 0x0000002c910f7221 */ /* 0x001fce0000010000 */
[----:B------:R0:W3:Y:S01]  /*3950*/  MUFU.EX2 R40, R89 ;  /* 0x0000005900287308 */ /* 0x0000e20000000800 */
[C---:B--2---:R-:W-:Y:S01]  /*3960*/  FADD.FTZ R44, R8.reuse, R11 ;  /* 0x0000000b082c7221 */ /* 0x044fe20000010000 */
[----:B------:R-:W-:-:S06]  /*3970*/  F2FP.F16.F32.PACK_AB R181, R8, R59 ;  /* 0x0000003b08b5723e */ /* 0x000fcc00000000ff */
[----:B------:R-:W2:Y:S01]  /*3980*/  MUFU.EX2 R91, R91 ;  /* 0x0000005b005b7308 */ /* 0x000ea20000000800 */
[----:B-1----:R-:W-:Y:S01]  /*3990*/  FADD.FTZ R3, R85, R44 ;  /* 0x0000002c55037221 */ /* 0x002fe20000010000 */
[----:B0-----:R-:W-:-:S06]  /*39a0*/  IMAD.MOV.U32 R89, RZ, RZ, R151 ;  /* 0x000000ffff597224 */ /* 0x001fcc00078e0097 */
[----:B------:R-:W0:Y:S01]  /*39b0*/  MUFU.EX2 R42, R83 ;  /* 0x00000053002a7308 */ /* 0x000e220000000800 */
[C---:B---3--:R-:W-:Y:S01]  /*39c0*/  FADD.FTZ R10, R40.reuse, R3 ;  /* 0x00000003280a7221 */ /* 0x048fe20000010000 */
[----:B------:R-:W-:-:S06]  /*39d0*/  F2FP.F16.F32.PACK_AB R183, R40, R85 ;  /* 0x0000005528b7723e */ /* 0x000fcc00000000ff */
[----:B------:R-:W1:Y:S01]  /*39e0*/  MUFU.EX2 R93, R93 ;  /* 0x0000005d005d7308 */ /* 0x000e620000000800 */
[----:B--2---:R-:W-:-:S07]  /*39f0*/  FADD.FTZ R3, R91, R10 ;  /* 0x0000000a5b037221 */ /* 0x004fce0000010000 */
[----:B------:R-:W2:Y:S01]  /*3a00*/  MUFU.EX2 R20, R20 ;  /* 0x0000001400147308 */ /* 0x000ea20000000800 */
[C---:B0-----:R-:W-:Y:S01]  /*3a10*/  FADD.FTZ R10, R42.reuse, R3 ;  /* 0x000000032a0a7221 */ /* 0x041fe20000010000 */
[----:B------:R-:W-:Y:S02]  /*3a20*/  F2FP.F16.F32.PACK_AB R185, R42, R91 ;  /* 0x0000005b2ab9723e */ /* 0x000fe400000000ff */
[----:B------:R-:W-:-:S04]  /*3a30*/  MOV R91, R151 ;  /* 0x00000097005b7202 */ /* 0x000fc80000000f00 */
[----:B------:R-:W0:Y:S01]  /*3a40*/  MUFU.EX2 R4, R87 ;  /* 0x0000005700047308 */ /* 0x000e220000000800 */
[----:B-1----:R-:W-:Y:S01]  /*3a50*/  FADD.FTZ R3, R93, R10 ;  /* 0x0000000a5d037221 */ /* 0x002fe20000010000 */
[C---:B--2---:R-:W-:Y:S01]  /*3a60*/  F2FP.F16.F32.PACK_AB R186, R20.reuse, R145 ;  /* 0x0000009114ba723e */ /* 0x044fe200000000ff */
[----:B------:R-:W-:Y:S01]  /*3a70*/  FADD.FTZ R0, R20, R15 ;  /* 0x0000000f14007221 */ /* 0x000fe20000010000 */
[----:B------:R-:W-:Y:S01]  /*3a80*/  IMAD.MOV.U32 R145, RZ, RZ, R151 ;  /* 0x000000ffff917224 */ /* 0x000fe200078e0097 */
[C---:B0-----:R-:W-:Y:S01]  /*3a90*/  F2FP.F16.F32.PACK_AB R187, R4.reuse, R93 ;  /* 0x0000005d04bb723e */ /* 0x041fe200000000ff */
[----:B------:R-:W-:Y:S01]  /*3aa0*/  FADD.FTZ R3, R4, R3 ;  /* 0x0000000304037221 */ /* 0x000fe20000010000 */
[----:B------:R-:W-:Y:S01]  /*3ab0*/  IMAD.MOV.U32 R93, RZ, RZ, R151 ;  /* 0x000000ffff5d7224 */ /* 0x000fe200078e0097 */
[----:B------:R-:W-:Y:S06]  /*3ac0*/  @!P1 BRA `(.L_x_14) ;  /* 0x0000002800989947 */ /* 0x000fec0003800000 */
[----:B------:R-:W-:Y:S01]  /*3ad0*/  MOV R5, R9 ;  /* 0x0000000900057202 */ /* 0x000fe20000000f00 */
[----:B------:R-:W-:Y:S01]  /*3ae0*/  IMAD.MOV.U32 R4, RZ, RZ, R7 ;  /* 0x000000ffff047224 */ /* 0x000fe200078e0007 */
[----:B------:R-:W-:Y:S02]  /*3af0*/  CS2R R150, SRZ ;  /* 0x0000000000967805 */ /* 0x000fe4000001ff00 */
[----:B------:R-:W-:Y:S02]  /*3b00*/  CS2R R148, SRZ ;  /* 0x0000000000947805 */ /* 0x000fe4000001ff00 */
[----:B------:R-:W-:Y:S02]  /*3b10*/  CS2R R146, SRZ ;  /* 0x0000000000927805 */ /* 0x000fe4000001ff00 */
[----:B------:R-:W-:Y:S02]  /*3b20*/  CS2R R144, SRZ ;  /* 0x0000000000907805 */ /* 0x000fe4000001ff00 */
[----:B------:R-:W-:-:S02]  /*3b30*/  CS2R R142, SRZ ;  /* 0x00000000008e7805 */ /* 0x000fc4000001ff00 */
[----:B------:R-:W-:Y:S02]  /*3b40*/  CS2R R140, SRZ ;  /* 0x00000000008c7805 */ /* 0x000fe4000001ff00 */
        /* <DEDUP_REMOVED lines=25> */
[----:B------:R-:W-:Y:S01]  /*3ce0*/  CS2R R88, SRZ ;  /* 0x0000000000587805 */ /* 0x000fe2000001ff00 */
[----:B------:R-:W-:Y:S01]  /*3cf0*/  UIADD3 UR52, UR52, -0x2, URZ ;  /* 0xfffffffe34347890 */ /* 0x000fe2000fffe03f */
[----:B------:R-:W-:Y:S01]  /*3d00*/  UMOV UR53, UR44 ;  /* 0x0000002c00357c82 */ /* 0x000fe20008000000 */
[----:B------:R-:W-:Y:S01]  /*3d10*/  UMOV UR51, UR43 ;  /* 0x0000002b00337c82 */ /* 0x000fe20008000000 */
[----:B------:R-:W-:-:S09]  /*3d20*/  ULDC UR50, c[0x0][0x9d8] ;  /* 0x0002760000327ab9 */ /* 0x000fd20000000800 */
.L_x_25:
[----:B------:R-:W-:Y:S01]  /*3d30*/  ISETP.NE.AND P2, PT, RZ, UR38, PT ;  /* 0x00000026ff007c0c */ /* 0x000fe2000bf45270 */
[----:B------:R-:W-:-:S04]  /*3d40*/  UISETP.NE.AND UP0, UPT, UR51, 0x1, UPT ;  /* 0x000000013300788c */ /* 0x000fc8000bf05270 */
[----:B------:R-:W-:-:S04]  /*3d50*/  USEL UR44, URZ, 0x1, UP0 ;  /* 0x000000013f2c7887 */ /* 0x000fc80008000000 */
[----:B------:R-:W-:-:S04]  /*3d60*/  ULOP3.LUT UR44, UR53, UR44, URZ, 0x3c, !UPT ;  /* 0x0000002c352c7292 */ /* 0x000fc8000f8e3c3f */
[----:B------:R-:W-:Y:S08]  /*3d70*/  @P2 BRA `(.L_x_15) ;  /* 0x0000000000382947 */ /* 0x000ff00003800000 */
[----:B------:R-:W-:Y:S05]  /*3d80*/  @!P0 BRA `(.L_x_16) ;  /* 0x0000000000048947 */ /* 0x000fea0003800000 */
[----:B------:R-:W-:Y:S01]  /*3d90*/  BPT.TRAP 0x1 ;  /* 0x000000040000795c */ /* 0x000fe20000300000 */
.L_x_16:
[----:B------:R-:W-:Y:S01]  /*3da0*/  UIADD3 UR6, UR51, 0x1, URZ ;  /* 0x0000000133067890 */ /* 0x000fe2000fffe03f */
[----:B------:R-:W-:-:S03]  /*3db0*/  IMAD.U32 R6, RZ, RZ, UR44 ;  /* 0x0000002cff067e24 */ /* 0x000fc6000f8e00ff */
[----:B------:R-:W-:Y:S02]  /*3dc0*/  UISETP.NE.AND UP0, UPT, UR6, 0x2, UPT ;  /* 0x000000020600788c */ /* 0x000fe4000bf05270 */
[----:B------:R-:W-:Y:S02]  /*3dd0*/  SHF.L.U32 R6, R6, 0x1f, RZ ;  /* 0x0000001f06067819 */ /* 0x000fe400000006ff */
[----:B------:R-:W-:-:S04]  /*3de0*/  USEL UR6, UR6, URZ, UP0 ;  /* 0x0000003f06067287 */ /* 0x000fc80008000000 */
[----:B------:R-:W-:-:S09]  /*3df0*/  ULEA UR6, UR6, UR39, 0x3 ;  /* 0x0000002706067291 */ /* 0x000fd2000f8e183f */
[----:B------:R0:W1:Y:S01]  /*3e00*/  SYNCS.PHASECHK.TRANS64.TRYWAIT P1, [UR6+0x28830], R6 ;  /* 0x02883006ff0075a7 */ /* 0x0000620008020146 */
[----:B------:R-:W-:Y:S05]  /*3e10*/  @!P0 BRA `(.L_x_17) ;  /* 0x0000000000048947 */ /* 0x000fea0003800000 */
[----:B------:R-:W-:Y:S01]  /*3e20*/  BPT.TRAP 0x1 ;  /* 0x000000040000795c */ /* 0x000fe20000300000 */
.L_x_17:
[----:B-1----:R-:W-:Y:S05]  /*3e30*/  @P1 BRA `(.L_x_15) ;  /* 0x0000000000081947 */ /* 0x002fea0003800000 */
[----:B------:R-:W1:Y:S02]  /*3e40*/  SYNCS.PHASECHK.TRANS64.TRYWAIT P1, [UR6+0x28830], R6 ;  /* 0x02883006ff0075a7 */ /* 0x000e640008020146 */
[----:B-1----:R-:W-:Y:S05]  /*3e50*/  @!P1 BRA `(.L_x_18) ;  /* 0x0000007c00889947 */ /* 0x002fea0003800000 */
.L_x_15:
[----:B01----:R-:W-:Y:S01]  /*3e60*/  VIADD R6, R2, 0x8 ;  /* 0x0000000802067836 */ /* 0x003fe20000000000 */
[----:B------:R-:W-:Y:S01]  /*3e70*/  UIADD3 UR43, UR51, 0x1, URZ ;  /* 0x00000001332b7890 */ /* 0x000fe2000fffe03f */
[----:B------:R-:W-:Y:S01]  /*3e80*/  UMOV UR35, 0x40000040 ;  /* 0x4000004000237882 */ /* 0x000fe20000000000 */
[----:B------:R-:W-:Y:S02]  /*3e90*/  UMOV UR7, 0x40000040 ;  /* 0x4000004000077882 */ /* 0x000fe40000000000 */
[----:B------:R0:W-:Y:S01]  /*3ea0*/  BAR.SYNC.DEFER_BLOCKING R6, 0x100 ;  /* 0x000400060000751d */ /* 0x0001e20000010000 */
[----:B------:R-:W-:-:S04]  /*3eb0*/  UISETP.NE.AND UP0, UPT, UR43, 0x2, UPT ;  /* 0x000000022b00788c */ /* 0x000fc8000bf05270 */
[----:B------:R-:W-:Y:S01]  /*3ec0*/  USEL UR43, UR43, URZ, UP0 ;  /* 0x0000003f2b2b7287 */ /* 0x000fe20008000000 */
[----:B------:R-:W-:Y:S01]  /*3ed0*/  UMOV UR11, 0x40000040 ;  /* 0x40000040000b7882 */ /* 0x000fe20000000000 */
[----:B------:R-:W-:Y:S02]  /*3ee0*/  UMOV UR15, 0x40000040 ;  /* 0x40000040000f7882 */ /* 0x000fe40000000000 */
[----:B------:R-:W-:Y:S01]  /*3ef0*/  ULEA UR34, UR43, UR47, 0xb ;  /* 0x0000002f2b227291 */ /* 0x000fe2000f8e583f */
[----:B------:R-:W-:Y:S01]  /*3f00*/  UMOV UR19, 0x40000040 ;  /* 0x4000004000137882 */ /* 0x000fe20000000000 */
[----:B------:R-:W-:Y:S02]  /*3f10*/  UMOV UR23, 0x40000040 ;  /* 0x4000004000177882 */ /* 0x000fe40000000000 */
[----:B------:R-:W-:Y:S02]  /*3f20*/  UIADD3 UR6, UR34, 0x2, URZ ;  /* 0x0000000222067890 */ /* 0x000fe4000fffe03f */
[----:B------:R-:W-:-:S02]  /*3f30*/  UIADD3 UR10, UR34, 0x4, URZ ;  /* 0x00000004220a7890 */ /* 0x000fc4000fffe03f */
[----:B------:R-:W-:Y:S02]  /*3f40*/  UIADD3 UR14, UR34, 0x6, URZ ;  /* 0x00000006220e7890 */ /* 0x000fe4000fffe03f */
[----:B------:R-:W-:Y:S02]  /*3f50*/  UIADD3 UR18, UR34, 0x400, URZ ;  /* 0x0000040022127890 */ /* 0x000fe4000fffe03f */
[----:B------:R-:W-:Y:S02]  /*3f60*/  UIADD3 UR22, UR34, 0x402, URZ ;  /* 0x0000040222167890 */ /* 0x000fe4000fffe03f */
[----:B------:R-:W-:Y:S01]  /*3f70*/  UIADD3 UR26, UR34, 0x404, URZ ;  /* 0x00000404221a7890 */ /* 0x000fe2000fffe03f */
[----:B------:R-:W-:Y:S01]  /*3f80*/  WARPGROUP.ARRIVE ;  /* 0x00000000000079c5 */ /* 0x000fe20000000000 */
[----:B------:R-:W-:Y:S01]  /*3f90*/  UMOV UR27, 0x40000040 ;  /* 0x40000040001b7882 */ /* 0x000fe20000000000 */
[----:B------:R-:W-:Y:S01]  /*3fa0*/  UIADD3 UR30, UR34, 0x406, URZ ;  /* 0x00000406221e7890 */ /* 0x000fe2000fffe03f */
[----:B------:R-:W-:-:S03]  /*3fb0*/  UMOV UR31, 0x40000040 ;  /* 0x40000040001f7882 */ /* 0x000fc60000000000 */
[----:B------:R-:W-:Y:S03]  /*3fc0*/  HGMMA.64x128x16.F32 R24, gdesc[UR32], RZ, !UPT, gsb0 ;  /* 0x01e00000201879f0 */ /* 0x000fe6000c0008ff */
        /* <DEDUP_REMOVED lines=22> */
[----:B0-----:R-:W-:Y:S05]  /*4130*/  @P2 BRA `(.L_x_19) ;  /* 0x00000000002c2947 */ /* 0x001fea0003800000 */
[----:B------:R-:W-:Y:S05]  /*4140*/  @!P0 BRA `(.L_x_20) ;  /* 0x0000000000048947 */ /* 0x000fea0003800000 */
[----:B------:R-:W-:Y:S01]  /*4150*/  BPT.TRAP 0x1 ;  /* 0x000000040000795c */ /* 0x000fe20000300000 */
.L_x_20:
[----:B------:R-:W-:Y:S01]  /*4160*/  ULEA UR6, UR51, UR39, 0x3 ;  /* 0x0000002733067291 */ /* 0x000fe2000f8e183f */
[----:B------:R-:W-:-:S04]  /*4170*/  MOV R6, UR53 ;  /* 0x0000003500067c02 */ /* 0x000fc80008000f00 */
[----:B------:R-:W-:-:S04]  /*4180*/  SHF.L.U32 R6, R6, 0x1f, RZ ;  /* 0x0000001f06067819 */ /* 0x000fc800000006ff */
[----:B------:R0:W1:Y:S01]  /*4190*/  SYNCS.PHASECHK.TRANS64.TRYWAIT P1, [UR6+0x28850], R6 ;  /* 0x02885006ff0075a7 */ /* 0x0000620008020146 */
[----:B------:R-:W-:Y:S05]  /*41a0*/  @!P0 BRA `(.L_x_21) ;  /* 0x0000000000048947 */ /* 0x000fea0003800000 */
[----:B------:R-:W-:Y:S01]  /*41b0*/  BPT.TRAP 0x1 ;  /* 0x000000040000795c */ /* 0x000fe20000300000 */
.L_x_21:
[----:B-1----:R-:W-:Y:S05]  /*41c0*/  @P1 BRA `(.L_x_19) ;  /* 0x0000000000081947 */ /* 0x002fea0003800000 */
[----:B------:R-:W1:Y:S02]  /*41d0*/  SYNCS.PHASECHK.TRANS64.TRYWAIT P1, [UR6+0x28850], R6 ;  /* 0x02885006ff0075a7 */ /* 0x000e640008020146 */
[----:B-1----:R-:W-:Y:S05]  /*41e0*/  @!P1 BRA `(.L_x_22) ;  /* 0x0000007800bc9947 */ /* 0x002fea0003800000 */
.L_x_19:
[----:B------:R-:W-:Y:S01]  /*41f0*/  UIADD3 UR6, UR39, 0x400, URZ ;  /* 0x0000040027067890 */ /* 0x000fe2000fffe03f */
[----:B------:R-:W-:Y:S01]  /*4200*/  WARPGROUP.ARRIVE ;  /* 0x00000000000079c5 */ /* 0x000fe20000000000 */
[----:B------:R-:W-:Y:S01]  /*4210*/  UMOV UR7, 0x40000040 ;  /* 0x4000004000077882 */ /* 0x000fe20000000000 */
[----:B01----:R-:W-:Y:S01]  /*4220*/  IADD3 R6, -R2, 0xb, RZ ;  /* 0x0000000b02067810 */ /* 0x003fe20007ffe1ff */
[----:B------:R-:W-:-:S04]  /*4230*/  USHF.R.U32.HI UR6, URZ, 0x4, UR6 ;  /* 0x000000043f067899 */ /* 0x000fc80008011606 */
[----:B------:R-:W-:-:S04]  /*4240*/  ULOP3.LUT UR6, UR6, 0x3fff, URZ, 0xc0, !UPT ;  /* 0x00003fff06067892 */ /* 0x000fc8000f8ec03f */
[----:B------:R-:W-:-:S04]  /*4250*/  ULOP3.LUT UR6, UR6, 0x4000000, URZ, 0xfc, !UPT ;  /* 0x0400000006067892 */ /* 0x000fc8000f8efc3f */
[----:B------:R-:W-:-:S07]  /*4260*/  ULEA UR10, UR51, UR6, 0xb ;  /* 0x00000006330a7291 */ /* 0x000fce000f8e583f */
[----:B------:R-:W-:Y:S02]  /*4270*/  UMOV UR6, UR10 ;  /* 0x0000000a00067c82 */ /* 0x000fe40008000000 */
[----:B------:R-:W-:Y:S01]  /*4280*/  HGMMA.64x128x16.F32 R88, R156, gdesc[UR4].tnspB, R88, gsb0 ;  /* 0x41e000049c587df0 */ /* 0x000fe20008000858 */
[----:B------:R-:W-:Y:S01]  /*4290*/  UIADD3 UR6, UR10, 0x80, URZ ;  /* 0x000000800a067890 */ /* 0x000fe2000fffe03f */
[----:B------:R-:W-:Y:S01]  /*42a0*/  UMOV UR7, 0x40000040 ;  /* 0x4000004000077882 */ /* 0x000fe20000000000 */
[----:B------:R-:W-:Y:S02]  /*42b0*/  WARPGROUP.DEPBAR.LE gsb0, 0x0 ;  /* 0x00008000000079c5 */ /* 0x000fe40000010000 */
[----:B------:R-:W-:-:S07]  /*42c0*/  WARPGROUP.ARRIVE ;  /* 0x00000000000079c5 */ /* 0x000fce0000000000 */
        /* <DEDUP_REMOVED lines=30> */
[----:B------:R-:W-:Y:S03]  /*44b0*/  HGMMA.64x128x16.F32 R88, R184, gdesc[UR4].tnspB, R88, gsb0 ;  /* 0x41e00004b8587df0 */ /* 0x000fe60008000858 */
[----:B------:R-:W-:Y:S02]  /*44c0*/  WARPGROUP.DEPBAR.LE gsb0, 0x0 ;  /* 0x00008000000079c5 */ /* 0x000fe40000010000 */
[----:B------:R0:W-:Y:S06]  /*44d0*/  BAR.ARV R6, 0x100 ;  /* 0x000400060000751d */ /* 0x0001ec0000002000 */
[----:B------:R-:W-:Y:S05]  /*44e0*/  @!P0 BRA `(.L_x_23) ;  /* 0x0000000000048947 */ /* 0x000fea0003800000 */
[----:B------:R-:W-:Y:S01]  /*44f0*/  BPT.TRAP 0x1 ;  /* 0x000000040000795c */ /* 0x000fe20000300000 */
.L_x_23:
[----:B------:R-:W-:Y:S01]  /*4500*/  FMUL.FTZ R157, R24, UR50 ;  /* 0x00000032189d7c20 */ /* 0x000fe20008410000 */
[----:B------:R-:W-:Y:S01]  /*4510*/  FMUL.FTZ R159, R25, UR50 ;  /* 0x00000032199f7c20 */ /* 0x000fe20008410000 */
[----:B------:R-:W-:Y:S01]  /*4520*/  FMUL.FTZ R8, R26, UR50 ;  /* 0x000000321a087c20 */ /* 0x000fe20008410000 */
[----:B------:R-:W-:Y:S01]  /*4530*/  FMUL.FTZ R161, R28, UR50 ;  /* 0x000000321ca17c20 */ /* 0x000fe20008410000 */
[----:B------:R-:W-:Y:S01]  /*4540*/  FMUL.FTZ R11, R27, UR50 ;  /* 0x000000321b0b7c20 */ /* 0x000fe20008410000 */
[----:B------:R-:W-:Y:S01]  /*4550*/  FMUL.FTZ R163, R29, UR50 ;  /* 0x000000321da37c20 */ /* 0x000fe20008410000 */
[----:B------:R-:W0:Y:S01]  /*4560*/  MUFU.TANH R157, R157 ;  /* 0x0000009d009d7308 */ /* 0x000e220000002400 */
[----:B------:R-:W-:Y:S01]  /*4570*/  FMUL.FTZ R13, R30, UR50 ;  /* 0x000000321e0d7c20 */ /* 0x000fe20008410000 */
[----:B------:R-:W-:Y:S01]  /*4580*/  FMUL.FTZ R165, R32, UR50 ;  /* 0x0000003220a57c20 */ /* 0x000fe20008410000 */
[----:B------:R-:W-:Y:S01]  /*4590*/  FMUL.FTZ R15, R31, UR50 ;  /* 0x000000321f0f7c20 */ /* 0x000fe20008410000 */
[----:B------:R-:W-:Y:S01]  /*45a0*/  FMUL.FTZ R167, R33, UR50 ;  /* 0x0000003221a77c20 */ /* 0x000fe20008410000 */
[----:B------:R-:W-:Y:S01]  /*45b0*/  FMUL.FTZ R21, R34, UR50 ;  /* 0x0000003222157c20 */ /* 0x000fe20008410000 */
[----:B------:R-:W-:Y:S01]  /*45c0*/  FMUL.FTZ R169, R36, UR50 ;  /* 0x0000003224a97c20 */ /* 0x000fe20008410000 */
[----:B------:R-:W-:Y:S01]  /*45d0*/  FMUL.FTZ R25, R35, UR50 ;  /* 0x0000003223197c20 */ /* 0x000fe20008410000 */
[----:B------:R-:W1:Y:S01]  /*45e0*/  MUFU.TANH R159, R159 ;  /* 0x0000009f009f7308 */ /* 0x000e620000002400 */
[----:B------:R-:W-:Y:S01]  /*45f0*/  FMUL.FTZ R171, R37, UR50 ;  /* 0x0000003225ab7c20 */ /* 0x000fe20008410000 */
[----:B------:R-:W-:Y:S01]  /*4600*/  FMUL.FTZ R27, R38, UR50 ;  /* 0x00000032261b7c20 */ /* 0x000fe20008410000 */
[----:B------:R-:W-:Y:S01]  /*4610*/  FMUL.FTZ R173, R40, UR50 ;  /* 0x0000003228ad7c20 */ /* 0x000fe20008410000 */
[----:B------:R-:W-:Y:S01]  /*4620*/  FMUL.FTZ R29, R39, UR50 ;  /* 0x00000032271d7c20 */ /* 0x000fe20008410000 */
[----:B------:R-:W-:Y:S01]  /*4630*/  FMUL.FTZ R175, R41, UR50 ;  /* 0x0000003229af7c20 */ /* 0x000fe20008410000 */
[----:B------:R-:W-:Y:S01]  /*4640*/  FMUL.FTZ R31, R42, UR50 ;  /* 0x000000322a1f7c20 */ /* 0x000fe20008410000 */
[----:B------:R-:W-:Y:S01]  /*4650*/  FMUL.FTZ R177, R44, UR50 ;  /* 0x000000322cb17c20 */ /* 0x000fe20008410000 */
[----:B------:R-:W2:Y:S01]  /*4660*/  MUFU.TANH R8, R8 ;  /* 0x0000000800087308 */ /* 0x000ea20000002400 */
[----:B0-----:R-:W-:Y:S01]  /*4670*/  FMNMX.FTZ R6, R157, R4, !PT ;  /* 0x000000049d067209 */ /* 0x001fe20007810000 */
[----:B------:R-:W-:Y:S01]  /*4680*/  FMUL.FTZ R33, R43, UR50 ;  /* 0x000000322b217c20 */ /* 0x000fe20008410000 */
[----:B------:R-:W-:Y:S01]  /*4690*/  FMUL.FTZ R179, R45, UR50 ;  /* 0x000000322db37c20 */ /* 0x000fe20008410000 */
[----:B------:R-:W-:Y:S01]  /*46a0*/  FMUL.FTZ R35, R46, UR50 ;  /* 0x000000322e237c20 */ /* 0x000fe20008410000 */
[----:B------:R-:W-:Y:S01]  /*46b0*/  FMUL.FTZ R181, R48, UR50 ;  /* 0x0000003230b57c20 */ /* 0x000fe20008410000 */
[----:B------:R-:W-:Y:S01]  /*46c0*/  FMUL.FTZ R37, R47, UR50 ;  /* 0x000000322f257c20 */ /* 0x000fe20008410000 */
[----:B------:R-:W-:Y:S01]  /*46d0*/  FMUL.FTZ R183, R49, UR50 ;  /* 0x0000003231b77c20 */ /* 0x000fe20008410000 */
[----:B------:R-:W0:Y:S01]  /*46e0*/  MUFU.TANH R161, R161 ;  /* 0x000000a100a17308 */ /* 0x000e220000002400 */
[----:B-1----:R-:W-:Y:S01]  /*46f0*/  FMNMX.FTZ R6, R159, R6, !PT ;  /* 0x000000069f067209 */ /* 0x002fe20007810000 */
[----:B------:R-:W-:Y:S01]  /*4700*/  FMUL.FTZ R39, R50, UR50 ;  /* 0x0000003232277c20 */ /* 0x000fe20008410000 */
[----:B------:R-:W-:Y:S01]  /*4710*/  FMUL.FTZ R185, R52, UR50 ;  /* 0x0000003234b97c20 */ /* 0x000fe20008410000 */
[----:B------:R-:W-:Y:S01]  /*4720*/  FMUL.FTZ R41, R51, UR50 ;  /* 0x0000003233297c20 */ /* 0x000fe20008410000 */
[----:B------:R-:W-:Y:S01]  /*4730*/  FMUL.FTZ R187, R53, UR50 ;  /* 0x0000003235bb7c20 */ /* 0x000fe20008410000 */
[----:B------:R-:W-:Y:S01]  /*4740*/  FMUL.FTZ R43, R54, UR50 ;  /* 0x00000032362b7c20 */ /* 0x000fe20008410000 */
[----:B------:R-:W-:Y:S01]  /*4750*/  FMUL.FTZ R189, R56, UR50 ;  /* 0x0000003238bd7c20 */ /* 0x000fe20008410000 */
[----:B------:R-:W1:Y:S01]  /*4760*/  MUFU.TANH R11, R11 ;  /* 0x0000000b000b7308 */ /* 0x000e620000002400 */
[----:B--2---:R-:W-:Y:S01]  /*4770*/  FMNMX.FTZ R10, R8, R5, !PT ;  /* 0x00000005080a7209 */ /* 0x004fe20007810000 */
        /* <DEDUP_REMOVED lines=42> */
[----:B------:R-:W-:-:S04]  /*4a20*/  ULEA UR6, UR43, UR39, 0x3 ;  /* 0x000000272b067291 */ /* 0x000fc8000f8e183f */
[----:B------:R-:W1:Y:S01]  /*4a30*/  MUFU.TANH R21, R21 ;  /* 0x0000001500157308 */ /* 0x000e620000002400 */
[----:B--2---:R-:W-:Y:S01]  /*4a40*/  FMNMX.FTZ R10, R15, R10, !PT ;  /* 0x0000000a0f0a7209 */ /* 0x004fe20007810000 */
[----:B------:R-:W-:-:S04]  /*4a50*/  UIADD3 UR6, UR6, 0x28840, URZ ;  /* 0x0002884006067890 */ /* 0x000fc8000fffe03f */
[----:B------:R-:W-:Y:S02]  /*4a60*/  UPRMT UR6, UR37, 0x654, UR6 ;  /* 0x0000065425067896 */ /* 0x000fe40008000006 */
[----:B------:R-:W2:Y:S01]  /*4a70*/  MUFU.TANH R169, R169 ;  /* 0x000000a900a97308 */ /* 0x000ea20000002400 */
[----:B0-----:R-:W-:-:S06]  /*4a80*/  FMNMX.FTZ R6, R167, R6, !PT ;  /* 0x00000006a7067209 */ /* 0x001fcc0007810000 */
[----:B------:R-:W-:Y:S01]  /*4a90*/  SYNCS.ARRIVE.TRANS64.RED.A1T0 RZ, [UR6], RZ ;  /* 0x000000ffffff79a7 */ /* 0x000fe20008100406 */
[----:B------:R-:W0:Y:S01]  /*4aa0*/  MUFU.TANH R25, R25 ;  /* 0x0000001900197308 */ /* 0x000e220000002400 */
[----:B-1----:R-:W-:-:S07]  /*4ab0*/  FMNMX.FTZ R10, R21, R10, !PT ;  /* 0x0000000a150a7209 */ /* 0x002fce0007810000 */
[----:B------:R-:W1:Y:S01]  /*4ac0*/  MUFU.TANH R171, R171 ;  /* 0x000000ab00ab7308 */ /* 0x000e620000002400 */
[----:B--2---:R-:W-:-:S07]  /*4ad0*/  FMNMX.FTZ R6, R169, R6, !PT ;  /* 0x00000006a9067209 */ /* 0x004fce0007810000 */
[----:B------:R-:W2:Y:S01]  /*4ae0*/  MUFU.TANH R27, R27 ;  /* 0x0000001b001b7308 */ /* 0x000ea20000002400 */
[----:B0-----:R-:W-:-:S07]  /*4af0*/  FMNMX.FTZ R10, R25, R10, !PT ;  /* 0x0000000a190a7209 */ /* 0x001fce0007810000 */
        /* <DEDUP_REMOVED lines=97> */
[----:B-1----:R-:W-:Y:S02]  /*5110*/  FMNMX.FTZ R12, R211, R6, !PT ;  /* 0x00000006d30c7209 */ /* 0x002fe40007810000 */
[----:B------:R-:W1:Y:S03]  /*5120*/  LDC R6, c[0x0][0x988] ;  /* 0x00026200ff067b82 */ /* 0x000e660000000800 */
[----:B------:R-:W3:Y:S01]  /*5130*/  SHFL.BFLY PT, R7, R12, 0x2, 0x1f ;  /* 0x0c401f000c077f89 */ /* 0x000ee200000e0000 */
[----:B--2---:R-:W-:-:S04]  /*5140*/  FMNMX.FTZ R10, R83, R10, !PT ;  /* 0x0000000a530a7209 */ /* 0x004fc80007810000 */
[----:B0-----:R-:W-:-:S05]  /*5150*/  FMNMX.FTZ R10, R85, R10, !PT ;  /* 0x0000000a550a7209 */ /* 0x001fca0007810000 */
[----:B------:R-:W0:Y:S01]  /*5160*/  SHFL.BFLY PT, R9, R10, 0x2, 0x1f ;  /* 0x0c401f000a097f89 */ /* 0x000e2200000e0000 */
[----:B---3--:R-:W-:-:S05]  /*5170*/  FMNMX.FTZ R14, R12, R7, !PT ;  /* 0x000000070c0e7209 */ /* 0x008fca0007810000 */
[----:B------:R-:W2:Y:S01]  /*5180*/  SHFL.BFLY PT, R7, R14, 0x1, 0x1f ;  /* 0x0c201f000e077f89 */ /* 0x000ea200000e0000 */
[----:B0-----:R-:W-:-:S05]  /*5190*/  FMNMX.FTZ R20, R10, R9, !PT ;  /* 0x000000090a147209 */ /* 0x001fca0007810000 */
[----:B------:R-:W0:Y:S01]  /*51a0*/  SHFL.BFLY PT, R9, R20, 0x1, 0x1f ;  /* 0x0c201f0014097f89 */ /* 0x000e2200000e0000 */
[----:B--2---:R-:W-:-:S05]  /*51b0*/  FMNMX.FTZ R7, R14, R7, !PT ;  /* 0x000000070e077209 */ /* 0x004fca0007810000 */
[C---:B------:R-:W-:Y:S01]  /*51c0*/  FADD.FTZ R87, -R7.reuse, R4 ;  /* 0x0000000407577221 */ /* 0x040fe20000010100 */
[----:B-1----:R-:W-:-:S03]  /*51d0*/  FMUL.FTZ R10, R7, R6 ;  /* 0x00000006070a7220 */ /* 0x002fc60000410000 */
[-C--:B------:R-:W-:Y:S01]  /*51e0*/  FMUL.FTZ R24, R87, R6.reuse ;  /* 0x0000000657187220 */ /* 0x080fe20000410000 */
[-CC-:B------:R-:W-:Y:S01]  /*51f0*/  FFMA.FTZ R178, R67, R6.reuse, -R10.reuse ;  /* 0x0000000643b27223 */ /* 0x180fe2000001080a */
[-CC-:B------:R-:W-:Y:S01]  /*5200*/  FFMA.FTZ R67, R69, R6.reuse, -R10.reuse ;  /* 0x0000000645437223 */ /* 0x180fe2000001080a */
[-CC-:B------:R-:W-:Y:S01]  /*5210*/  FFMA.FTZ R158, R161, R6.reuse, -R10.reuse ;  /* 0x00000006a19e7223 */ /* 0x180fe2000001080a */
[-CC-:B------:R-:W-:Y:S01]  /*5220*/  FFMA.FTZ R160, R165, R6.reuse, -R10.reuse ;  /* 0x00000006a5a07223 */ /* 0x180fe2000001080a */
[-CC-:B------:R-:W-:Y:S01]  /*5230*/  FFMA.FTZ R69, R73, R6.reuse, -R10.reuse ;  /* 0x0000000649457223 */ /* 0x180fe2000001080a */
[-CC-:B------:R-:W-:Y:S01]  /*5240*/  FFMA.FTZ R161, R167, R6.reuse, -R10.reuse ;  /* 0x00000006a7a17223 */ /* 0x180fe2000001080a */
[----:B0-----:R-:W-:Y:S01]  /*5250*/  FMNMX.FTZ R9, R20, R9, !PT ;  /* 0x0000000914097209 */ /* 0x001fe20007810000 */
[-CC-:B------:R-:W-:Y:S01]  /*5260*/  FFMA.FTZ R162, R169, R6.reuse, -R10.reuse ;  /* 0x00000006a9a27223 */ /* 0x180fe2000001080a */
[-CC-:B------:R-:W-:Y:S01]  /*5270*/  FFMA.FTZ R164, R173, R6.reuse, -R10.reuse ;  /* 0x00000006ada47223 */ /* 0x180fe2000001080a */
[-CC-:B------:R-:W-:Y:S01]  /*5280*/  FFMA.FTZ R165, R175, R6.reuse, -R10.reuse ;  /* 0x00000006afa57223 */ /* 0x180fe2000001080a */
[-CC-:B------:R-:W-:Y:S01]  /*5290*/  FFMA.FTZ R166, R177, R6.reuse, -R10.reuse ;  /* 0x00000006b1a67223 */ /* 0x180fe2000001080a */
[----:B------:R-:W-:Y:S01]  /*52a0*/  FADD.FTZ R87, -R9, R5 ;  /* 0x0000000509577221 */ /* 0x000fe20000010100 */
[-CC-:B------:R-:W-:Y:S01]  /*52b0*/  FFMA.FTZ R73, R77, R6.reuse, -R10.reuse ;  /* 0x000000064d497223 */ /* 0x180fe2000001080a */
[-CC-:B------:R-:W-:Y:S01]  /*52c0*/  FFMA.FTZ R156, R157, R6.reuse, -R10.reuse ;  /* 0x000000069d9c7223 */ /* 0x180fe2000001080a */
[-CC-:B------:R-:W-:Y:S01]  /*52d0*/  FFMA.FTZ R167, R179, R6.reuse, -R10.reuse ;  /* 0x00000006b3a77223 */ /* 0x180fe2000001080a */
[-C--:B------:R-:W-:Y:S01]  /*52e0*/  FMUL.FTZ R4, R87, R6.reuse ;  /* 0x0000000657047220 */ /* 0x080fe20000410000 */
[-CC-:B------:R-:W-:Y:S01]  /*52f0*/  FFMA.FTZ R87, R159, R6.reuse, -R10.reuse ;  /* 0x000000069f577223 */ /* 0x180fe2000001080a */
        /* <DEDUP_REMOVED lines=17> */
[-C--:B------:R-:W-:Y:S01]  /*5410*/  FFMA.FTZ R187, R211, R6.reuse, -R10 ;  /* 0x00000006d3bb7223 */ /* 0x080fe2000001080a */
[-C--:B------:R-:W-:Y:S01]  /*5420*/  FMUL.FTZ R10, R9, R6.reuse ;  /* 0x00000006090a7220 */ /* 0x080fe20000410000 */
[----:B------:R0:W-:Y:S03]  /*5430*/  MUFU.EX2 R5, R24 ;  /* 0x0000001800057308 */ /* 0x0001e60000000800 */
[-CC-:B------:R-:W-:Y:S01]  /*5440*/  FFMA.FTZ R157, R8, R6.reuse, -R10.reuse ;  /* 0x00000006089d7223 */ /* 0x180fe2000001080a */
[-CC-:B------:R-:W-:Y:S01]  /*5450*/  FFMA.FTZ R8, R11, R6.reuse, -R10.reuse ;  /* 0x000000060b087223 */ /* 0x180fe2000001080a */
[-CC-:B------:R-:W-:Y:S01]  /*5460*/  FFMA.FTZ R11, R13, R6.reuse, -R10.reuse ;  /* 0x000000060d0b7223 */ /* 0x180fe2000001080a */
[-CC-:B------:R-:W-:Y:S01]  /*5470*/  FFMA.FTZ R12, R15, R6.reuse, -R10.reuse ;  /* 0x000000060f0c7223 */ /* 0x180fe2000001080a */
[-CC-:B------:R-:W-:Y:S01]  /*5480*/  FFMA.FTZ R13, R21, R6.reuse, -R10.reuse ;  /* 0x00000006150d7223 */ /* 0x180fe2000001080a */
[----:B------:R-:W1:Y:S01]  /*5490*/  MUFU.EX2 R156, R156 ;  /* 0x0000009c009c7308 */ /* 0x000e620000000800 */
[-CC-:B------:R-:W-:Y:S01]  /*54a0*/  FFMA.FTZ R14, R25, R6.reuse, -R10.reuse ;  /* 0x00000006190e7223 */ /* 0x180fe2000001080a */
[-CC-:B------:R-:W-:Y:S01]  /*54b0*/  FFMA.FTZ R15, R27, R6.reuse, -R10.reuse ;  /* 0x000000061b0f7223 */ /* 0x180fe2000001080a */
[-CC-:B------:R-:W-:Y:S01]  /*54c0*/  FFMA.FTZ R25, R35, R6.reuse, -R10.reuse ;  /* 0x0000000623197223 */ /* 0x180fe2000001080a */
[-CC-:B------:R-:W-:Y:S01]  /*54d0*/  FFMA.FTZ R20, R29, R6.reuse, -R10.reuse ;  /* 0x000000061d147223 */ /* 0x180fe2000001080a */
[-CC-:B------:R-:W-:Y:S01]  /*54e0*/  FFMA.FTZ R21, R31, R6.reuse, -R10.reuse ;  /* 0x000000061f157223 */ /* 0x180fe2000001080a */
[-CC-:B------:R-:W-:Y:S01]  /*54f0*/  FFMA.FTZ R26, R37, R6.reuse, -R10.reuse ;  /* 0x00000006251a7223 */ /* 0x180fe2000001080a */
[-CC-:B0-----:R-:W-:Y:S01]  /*5500*/  FFMA.FTZ R24, R33, R6.reuse, -R10.reuse ;  /* 0x0000000621187223 */ /* 0x181fe2000001080a */
[----:B------:R-:W-:Y:S01]  /*5510*/  MUFU.EX2 R4, R4 ;  /* 0x0000000400047308 */ /* 0x000fe20000000800 */
[-CC-:B------:R-:W-:Y:S01]  /*5520*/  FFMA.FTZ R27, R39, R6.reuse, -R10.reuse ;  /* 0x00000006271b7223 */ /* 0x180fe2000001080a */
[-CC-:B------:R-:W-:Y:S01]  /*5530*/  FFMA.FTZ R28, R41, R6.reuse, -R10.reuse ;  /* 0x00000006291c7223 */ /* 0x180fe2000001080a */
[-CC-:B------:R-:W-:Y:S01]  /*5540*/  FFMA.FTZ R29, R43, R6.reuse, -R10.reuse ;  /* 0x000000062b1d7223 */ /* 0x180fe2000001080a */
[-CC-:B------:R-:W-:Y:S01]  /*5550*/  FFMA.FTZ R30, R45, R6.reuse, -R10.reuse ;  /* 0x000000062d1e7223 */ /* 0x180fe2000001080a */
[-CC-:B------:R-:W-:Y:S01]  /*5560*/  FFMA.FTZ R31, R47, R6.reuse, -R10.reuse ;  /* 0x000000062f1f7223 */ /* 0x180fe2000001080a */
[-CC-:B------:R-:W-:Y:S01]  /*5570*/  FFMA.FTZ R32, R49, R6.reuse, -R10.reuse ;  /* 0x0000000631207223 */ /* 0x180fe2000001080a */
[----:B------:R-:W-:Y:S01]  /*5580*/  FFMA.FTZ R33, R51, R6, -R10 ;  /* 0x0000000633217223 */ /* 0x000fe2000001080a */
[----:B------:R-:W0:Y:S01]  /*5590*/  MUFU.EX2 R157, R157 ;  /* 0x0000009d009d7308 */ /* 0x000e220000000800 */
[----:B-1----:R-:W-:Y:S01]  /*55a0*/  FFMA.FTZ R0, R5, R0, R156 ;  /* 0x0000000005007223 */ /* 0x002fe2000001009c */
[-CC-:B------:R-:W-:Y:S01]  /*55b0*/  FFMA.FTZ R34, R53, R6.reuse, -R10.reuse ;  /* 0x0000000635227223 */ /* 0x180fe2000001080a */
        /* <DEDUP_REMOVED lines=9> */
[----:B------:R-:W-:-:S04]  /*5650*/  FFMA.FTZ R83, R83, R6, -R10 ;  /* 0x0000000653537223 */ /* 0x000fc8000001080a */
[----:B------:R-:W2:Y:S01]  /*5660*/  MUFU.EX2 R8, R8 ;  /* 0x0000000800087308 */ /* 0x000ea20000000800 */
[----:B0-----:R-:W-:-:S07]  /*5670*/  FFMA.FTZ R3, R4, R3, R157 ;  /* 0x0000000304037223 */ /* 0x001fce000001009d */
[----:B------:R-:W0:Y:S01]  /*5680*/  MUFU.EX2 R158, R158 ;  /* 0x0000009e009e7308 */ /* 0x000e220000000800 */
[----:B-1----:R-:W-:-:S07]  /*5690*/  FADD.FTZ R35, R87, R0 ;  /* 0x0000000057237221 */ /* 0x002fce0000010000 */
[----:B------:R-:W1:Y:S01]  /*56a0*/  MUFU.EX2 R11, R11 ;  /* 0x0000000b000b7308 */ /* 0x000e620000000800 */
[----:B--2---:R-:W-:-:S07]  /*56b0*/  FADD.FTZ R0, R8, R3 ;  /* 0x0000000308007221 */ /* 0x004fce0000010000 */
[----:B------:R-:W2:Y:S01]  /*56c0*/  MUFU.EX2 R159, R159 ;  /* 0x0000009f009f7308 */ /* 0x000ea20000000800 */
[----:B0-----:R-:W-:Y:S01]  /*56d0*/  FADD.FTZ R36, R158, R35 ;  /* 0x000000239e247221 */ /* 0x001fe20000010000 */
[----:B------:R-:W-:-:S06]  /*56e0*/  FFMA.FTZ R35, R55, R6, -R10 ;  /* 0x0000000637237223 */ /* 0x000fcc000001080a */
[----:B------:R-:W0:Y:S01]  /*56f0*/  MUFU.EX2 R12, R12 ;  /* 0x0000000c000c7308 */ /* 0x000e220000000800 */
[----:B-1----:R-:W-:-:S07]  /*5700*/  FADD.FTZ R3, R11, R0 ;  /* 0x000000000b037221 */ /* 0x002fce0000010000 */
[----:B------:R-:W1:Y:S01]  /*5710*/  MUFU.EX2 R160, R160 ;  /* 0x000000a000a07308 */ /* 0x000e620000000800 */
[----:B--2---:R-:W-:-:S07]  /*5720*/  FADD.FTZ R37, R159, R36 ;  /* 0x000000249f257221 */ /* 0x004fce0000010000 */
[----:B------:R-:W2:Y:S01]  /*5730*/  MUFU.EX2 R13, R13 ;  /* 0x0000000d000d7308 */ /* 0x000ea20000000800 */
[----:B0-----:R-:W-:-:S07]  /*5740*/  FADD.FTZ R0, R12, R3 ;  /* 0x000000030c007221 */ /* 0x001fce0000010000 */
[----:B------:R-:W0:Y:S01]  /*5750*/  MUFU.EX2 R161, R161 ;  /* 0x000000a100a17308 */ /* 0x000e220000000800 */
[----:B-1----:R-:W-:-:S07]  /*5760*/  FADD.FTZ R36, R160, R37 ;  /* 0x00000025a0247221 */ /* 0x002fce0000010000 */
[----:B------:R-:W1:Y:S01]  /*5770*/  MUFU.EX2 R14, R14 ;  /* 0x0000000e000e7308 */ /* 0x000e620000000800 */
[----:B--2---:R-:W-:-:S07]  /*5780*/  FADD.FTZ R3, R13, R0 ;  /* 0x000000000d037221 */ /* 0x004fce0000010000 */
[----:B------:R-:W2:Y:S01]  /*5790*/  MUFU.EX2 R162, R162 ;  /* 0x000000a200a27308 */ /* 0x000ea20000000800 */
[----:B0-----:R-:W-:Y:S01]  /*57a0*/  FADD.FTZ R37, R161, R36 ;  /* 0x00000024a1257221 */ /* 0x001fe20000010000 */
[-CC-:B------:R-:W-:Y:S01]  /*57b0*/  FFMA.FTZ R36, R57, R6.reuse, -R10.reuse ;  /* 0x0000000639247223 */ /* 0x180fe2000001080a */
[----:B------:R-:W-:-:S05]  /*57c0*/  FFMA.FTZ R10, R85, R6, -R10 ;  /* 0x00000006550a7223 */ /* 0x000fca000001080a */
        /* <DEDUP_REMOVED lines=102> */
[----:B-1----:R-:W-:-:S03]  /*5e30*/  FADD.FTZ R0, R187, R38 ;  /* 0x00000026bb007221 */ /* 0x002fc60000010000 */
[----:B--2---:R-:W-:Y:S01]  /*5e40*/  FADD.FTZ R3, R10, R3 ;  /* 0x000000030a037221 */ /* 0x004fe20000010000 */
[----:B------:R-:W-:Y:S06]  /*5e50*/  @!P0 BRA `(.L_x_24) ;  /* 0x0000000000048947 */ /* 0x000fec0003800000 */
[----:B------:R-:W-:Y:S01]  /*5e60*/  BPT.TRAP 0x1 ;  /* 0x000000040000795c */ /* 0x000fe20000300000 */
.L_x_24:
[----:B------:R-:W-:Y:S01]  /*5e70*/  ULEA UR6, UR51, UR39, 0x3 ;  /* 0x0000002733067291 */ /* 0x000fe2000f8e183f */
[----:B------:R-:W-:Y:S01]  /*5e80*/  ISETP.LT.AND P1, PT, RZ, UR52, PT ;  /* 0x00000034ff007c0c */ /* 0x000fe2000bf21270 */
[----:B------:R-:W-:Y:S01]  /*5e90*/  UIADD3 UR7, UR52, -0x1, URZ ;  /* 0xffffffff34077890 */ /* 0x000fe2000fffe03f */
[----:B------:R-:W-:Y:S01]  /*5ea0*/  F2FP.F16.F32.PACK_AB R158, R159, R158 ;  /* 0x0000009e9f9e723e */ /* 0x000fe200000000ff */
[----:B------:R-:W-:Y:S01]  /*5eb0*/  UIADD3 UR6, UR6, 0x28860, URZ ;  /* 0x0002886006067890 */ /* 0x000fe2000fffe03f */
[----:B------:R-:W-:Y:S01]  /*5ec0*/  F2FP.F16.F32.PACK_AB R160, R161, R160 ;  /* 0x000000a0a1a0723e */ /* 0x000fe200000000ff */
[----:B------:R-:W-:Y:S01]  /*5ed0*/  UMOV UR53, UR44 ;  /* 0x0000002c00357c82 */ /* 0x000fe20008000000 */
[----:B------:R-:W-:Y:S01]  /*5ee0*/  UMOV UR51, UR43 ;  /* 0x0000002b00337c82 */ /* 0x000fe20008000000 */
[----:B------:R-:W-:Y:S01]  /*5ef0*/  UPRMT UR6, UR37, 0x654, UR6 ;  /* 0x0000065425067896 */ /* 0x000fe20008000006 */
[----:B------:R-:W-:Y:S01]  /*5f00*/  F2FP.F16.F32.PACK_AB R162, R163, R162 ;  /* 0x000000a2a3a2723e */ /* 0x000fe200000000ff */
[----:B------:R-:W-:Y:S01]  /*5f10*/  UMOV UR52, UR7 ;  /* 0x0000000700347c82 */ /* 0x000fe20008000000 */
[----:B------:R-:W-:Y:S01]  /*5f20*/  F2FP.F16.F32.PACK_AB R164, R165, R164 ;  /* 0x000000a4a5a4723e */ /* 0x000fe200000000ff */
[-C--:B------:R-:W-:Y:S01]  /*5f30*/  FMUL.FTZ R88, R88, R5.reuse ;  /* 0x0000000558587220 */ /* 0x080fe20000410000 */
[----:B------:R-:W-:Y:S01]  /*5f40*/  F2FP.F16.F32.PACK_AB R166, R167, R166 ;  /* 0x000000a6a7a6723e */ /* 0x000fe200000000ff */
[-C--:B------:R-:W-:Y:S01]  /*5f50*/  FMUL.FTZ R89, R89, R5.reuse ;  /* 0x0000000559597220 */ /* 0x080fe20000410000 */
[----:B------:R-:W-:Y:S01]  /*5f60*/  F2FP.F16.F32.PACK_AB R168, R169, R168 ;  /* 0x000000a8a9a8723e */ /* 0x000fe200000000ff */
[-C--:B------:R-:W-:Y:S01]  /*5f70*/  FMUL.FTZ R92, R92, R5.reuse ;  /* 0x000000055c5c7220 */ /* 0x080fe20000410000 */
[----:B------:R-:W-:Y:S01]  /*5f80*/  SYNCS.ARRIVE.TRANS64.RED.A1T0 RZ, [UR6], RZ ;  /* 0x000000ffffff79a7 */ /* 0x000fe20008100406 */
[----:B------:R-:W-:Y:S01]  /*5f90*/  F2FP.F16.F32.PACK_AB R170, R171, R170 ;  /* 0x000000aaabaa723e */ /* 0x000fe200000000ff */
[-C--:B------:R-:W-:Y:S01]  /*5fa0*/  FMUL.FTZ R93, R93, R5.reuse ;  /* 0x000000055d5d7220 */ /* 0x080fe20000410000 */
        /* <DEDUP_REMOVED lines=31> */
[----:B------:R-:W-:Y:S01]  /*61a0*/  FMUL.FTZ R149, R149, R5 ;  /* 0x0000000595957220 */ /* 0x000fe20000410000 */
        /* <DEDUP_REMOVED lines=32> */
[----:B------:R-:W-:Y:S01]  /*63b0*/  F2FP.F16.F32.PACK_AB R156, R87, R156 ;  /* 0x0000009c579c723e */ /* 0x000fe200000000ff */
[----:B------:R-:W-:Y:S01]  /*63c0*/  IMAD.MOV.U32 R5, RZ, RZ, R9 ;  /* 0x000000ffff057224 */ /* 0x000fe200078e0009 */
[----:B------:R-:W-:Y:S01]  /*63d0*/  F2FP.F16.F32.PACK_AB R157, R8, R157 ;  /* 0x0000009d089d723e */ /* 0x000fe200000000ff */
[----:B------:R-:W-:Y:S01]  /*63e0*/  IMAD.MOV.U32 R4, RZ, RZ, R7 ;  /* 0x000000ffff047224 */ /* 0x000fe200078e0007 */
[----:B------:R-:W-:-:S02]  /*63f0*/  F2FP.F16.F32.PACK_AB R159, R12, R11 ;  /* 0x0000000b0c9f723e */ /* 0x000fc400000000ff */
[----:B------:R-:W-:Y:S02]  /*6400*/  F2FP.F16.F32.PACK_AB R161, R14, R13 ;  /* 0x0000000d0ea1723e */ /* 0x000fe400000000ff */
[----:B------:R-:W-:Y:S02]  /*6410*/  F2FP.F16.F32.PACK_AB R163, R20, R15 ;  /* 0x0000000f14a3723e */ /* 0x000fe400000000ff */
[----:B------:R-:W-:Y:S02]  /*6420*/  F2FP.F16.F32.PACK_AB R165, R24, R21 ;  /* 0x0000001518a5723e */ /* 0x000fe400000000ff */
[----:B------:R-:W-:Y:S02]  /*6430*/  F2FP.F16.F32.PACK_AB R167, R26, R25 ;  /* 0x000000191aa7723e */ /* 0x000fe400000000ff */
[----:B------:R-:W-:Y:S02]  /*6440*/  F2FP.F16.F32.PACK_AB R169, R28, R27 ;  /* 0x0000001b1ca9723e */ /* 0x000fe400000000ff */
        /* <DEDUP_REMOVED lines=12> */
[----:B------:R-:W-:Y:S01]  /*6510*/  F2FP.F16.F32.PACK_AB R187, R10, R83 ;  /* 0x000000530abb723e */ /* 0x000fe200000000ff */
[----:B------:R-:W-:Y:S06]  /*6520*/  @P1 BRA `(.L_x_25) ;  /* 0xffffffd800001947 */ /* 0x000fec000383ffff */
.L_x_14:
[----:B------:R-:W-:Y:S06]  /*6530*/  BAR.ARV 0x8, 0x180 ;  /* 0x0206000000007b1d */ /* 0x000fec0000002000 */
[----:B------:R-:W-:Y:S05]  /*6540*/  @!P0 BRA `(.L_x_26) ;  /* 0x0000000000048947 */ /* 0x000fea0003800000 */
[----:B------:R-:W-:Y:S01]  /*6550*/  BPT.TRAP 0x1 ;  /* 0x000000040000795c */ /* 0x000fe20000300000 */
.L_x_26:
[----:B------:R-:W-:Y:S01]  /*6560*/  ULEA UR10, UR43, UR39, 0x3 ;  /* 0x000000272b0a7291 */ /* 0x000fe2000f8e183f */
[----:B------:R-:W-:-:S05]  /*6570*/  IMAD.U32 R4, RZ, RZ, UR44 ;  /* 0x0000002cff047e24 */ /* 0x000fca000f8e00ff */
[----:B------:R-:W-:-:S04]  /*6580*/  SHF.L.U32 R4, R4, 0x1f, RZ ;  /* 0x0000001f04047819 */ /* 0x000fc800000006ff */
[----:B------:R0:W1:Y:S01]  /*6590*/  SYNCS.PHASECHK.TRANS64.TRYWAIT P1, [UR10+0x28850], R4 ;  /* 0x02885004ff0075a7 */ /* 0x000062000802014a */
[----:B------:R-:W-:Y:S05]  /*65a0*/  @!P0 BRA `(.L_x_27) ;  /* 0x0000000000048947 */ /* 0x000fea0003800000 */
[----:B------:R-:W-:Y:S01]  /*65b0*/  BPT.TRAP 0x1 ;  /* 0x000000040000795c */ /* 0x000fe20000300000 */
.L_x_27:
[----:B-1----:R-:W-:Y:S05]  /*65c0*/  @P1 BRA `(.L_x_28) ;  /* 0x0000000000081947 */ /* 0x002fea0003800000 */
[----:B------:R-:W1:Y:S02]  /*65d0*/  SYNCS.PHASECHK.TRANS64.TRYWAIT P1, [UR10+0x28850], R4 ;  /* 0x02885004ff0075a7 */ /* 0x000e64000802014a */
[----:B-1----:R-:W-:Y:S05]  /*65e0*/  @!P1 BRA `(.L_x_29) ;  /* 0x0000005400d49947 */ /* 0x002fea0003800000 */
.L_x_28:
[----:B------:R-:W-:Y:S01]  /*65f0*/  UIADD3 UR4, UR39, 0x400, URZ ;  /* 0x0000040027047890 */ /* 0x000fe2000fffe03f */
[----:B------:R-:W-:Y:S01]  /*6600*/  WARPGROUP.ARRIVE ;  /* 0x00000000000079c5 */ /* 0x000fe20000000000 */
[----:B------:R-:W-:Y:S01]  /*6610*/  UMOV UR7, 0x40000040 ;  /* 0x4000004000077882 */ /* 0x000fe20000000000 */
[----:B-1----:R-:W1:Y:S01]  /*6620*/  SHFL.BFLY PT, R5, R0, 0x2, 0x1f ;  /* 0x0c401f0000057f89 */ /* 0x002e6200000e0000 */
[----:B------:R-:W-:Y:S01]  /*6630*/  USHF.R.U32.HI UR4, URZ, 0x4, UR4 ;  /* 0x000000043f047899 */ /* 0x000fe20008011604 */
[----:B------:R-:W-:Y:S02]  /*6640*/  MOV R61, RZ ;  /* 0x000000ff003d7202 */ /* 0x000fe40000000f00 */
[----:B0-----:R-:W0:Y:S01]  /*6650*/  SHFL.BFLY PT, R4, R3, 0x2, 0x1f ;  /* 0x0c401f0003047f89 */ /* 0x001e2200000e0000 */
[----:B------:R-:W-:-:S04]  /*6660*/  ULOP3.LUT UR4, UR4, 0x3fff, URZ, 0xc0, !UPT ;  /* 0x00003fff04047892 */ /* 0x000fc8000f8ec03f */
[----:B------:R-:W-:-:S04]  /*6670*/  ULOP3.LUT UR4, UR4, 0x4000000, URZ, 0xfc, !UPT ;  /* 0x0400000004047892 */ /* 0x000fc8000f8efc3f */
[----:B------:R-:W-:-:S07]  /*6680*/  ULEA UR4, UR43, UR4, 0xb ;  /* 0x000000042b047291 */ /* 0x000fce000f8e583f */
[----:B------:R-:W-:Y:S02]  /*6690*/  UMOV UR6, UR4 ;  /* 0x0000000400067c82 */ /* 0x000fe40008000000 */
[----:B------:R-:W-:Y:S01]  /*66a0*/  HGMMA.64x128x16.F32 R88, R156, gdesc[UR4].tnspB, R88, gsb0 ;  /* 0x41e000049c587df0 */ /* 0x000fe20008000858 */
[----:B------:R-:W-:Y:S01]  /*66b0*/  UIADD3 UR6, UR4, 0x80, URZ ;  /* 0x0000008004067890 */ /* 0x000fe2000fffe03f */
[----:B-1----:R-:W-:Y:S01]  /*66c0*/  FADD.FTZ R5, R5, R0 ;  /* 0x0000000005057221 */ /* 0x002fe20000010000 */
[----:B------:R-:W-:Y:S01]  /*66d0*/  UMOV UR7, 0x40000040 ;  /* 0x4000004000077882 */ /* 0x000fe20000000000 */
[----:B------:R-:W-:Y:S02]  /*66e0*/  IMAD.MOV.U32 R0, RZ, RZ, -0x800000 ;  /* 0xff800000ff007424 */ /* 0x000fe400078e00ff */
[----:B0-----:R-:W-:Y:S01]  /*66f0*/  FADD.FTZ R8, R4, R3 ;  /* 0x0000000304087221 */ /* 0x001fe20000010000 */
[----:B------:R-:W-:Y:S01]  /*6700*/  IMAD.MOV.U32 R3, RZ, RZ, -0x800000 ;  /* 0xff800000ff037424 */ /* 0x000fe200078e00ff */
[----:B------:R-:W0:Y:S04]  /*6710*/  SHFL.BFLY PT, R4, R5, 0x1, 0x1f ;  /* 0x0c201f0005047f89 */ /* 0x000e2800000e0000 */
[----:B------:R-:W1:Y:S01]  /*6720*/  SHFL.BFLY PT, R11, R8, 0x1, 0x1f ;  /* 0x0c201f00080b7f89 */ /* 0x000e6200000e0000 */
[----:B0-----:R-:W-:Y:S01]  /*6730*/  FADD.FTZ R13, R5, R4 ;  /* 0x00000004050d7221 */ /* 0x001fe20000010000 */
[----:B-1----:R-:W-:-:S04]  /*6740*/  FADD.FTZ R14, R8, R11 ;  /* 0x0000000b080e7221 */ /* 0x002fc80000010000 */
[----:B------:R-:W-:Y:S01]  /*6750*/  FSETP.NE.FTZ.AND P1, PT, R13, RZ, PT ;  /* 0x000000ff0d00720b */ /* 0x000fe20003f35000 */
[----:B------:R-:W-:Y:S01]  /*6760*/  IMAD.MOV.U32 R11, RZ, RZ, RZ ;  /* 0x000000ffff0b7224 */ /* 0x000fe200078e00ff */
[----:B------:R-:W-:-:S11]  /*6770*/  FSETP.NE.FTZ.AND P2, PT, R14, RZ, PT ;  /* 0x000000ff0e00720b */ /* 0x000fd60003f55000 */
[----:B------:R-:W0:Y:S01]  /*6780*/  @P1 MUFU.LG2 R10, R13 ;  /* 0x0000000d000a1308 */ /* 0x000e220000000c00 */
[C---:B------:R-:W-:Y:S01]  /*6790*/  @P1 FMUL.FTZ R4, R6.reuse, 0.69314718246459960938 ;  /* 0x3f31721806041820 */ /* 0x040fe20000410000 */
[----:B------:R-:W-:-:S06]  /*67a0*/  @P2 FMUL.FTZ R15, R6, 0.69314718246459960938 ;  /* 0x3f317218060f2820 */ /* 0x000fcc0000410000 */
[----:B------:R-:W1:Y:S08]  /*67b0*/  @P2 MUFU.LG2 R12, R14 ;  /* 0x0000000e000c2308 */ /* 0x000e700000000c00 */
[----:B------:R2:W3:Y:S01]  /*67c0*/  @P1 MUFU.RCP R61, R13 ;  /* 0x0000000d003d1308 */ /* 0x0004e20000001000 */
[----:B0-----:R-:W-:-:S04]  /*67d0*/  @P1 FMUL.FTZ R5, R10, 0.69314718246459960938 ;  /* 0x3f3172180a051820 */ /* 0x001fc80000410000 */
[----:B------:R-:W-:-:S03]  /*67e0*/  @P1 FFMA.FTZ R3, R4, R7, R5 ;  /* 0x0000000704031223 */ /* 0x000fc60000010005 */
[----:B------:R2:W0:Y:S01]  /*67f0*/  @P2 MUFU.RCP R11, R14 ;  /* 0x0000000e000b2308 */ /* 0x0004220000001000 */
[----:B-1----:R-:W-:-:S04]  /*6800*/  @P2 FMUL.FTZ R12, R12, 0.69314718246459960938 ;  /* 0x3f3172180c0c2820 */ /* 0x002fc80000410000 */
[----:B------:R-:W-:Y:S01]  /*6810*/  @P2 FFMA.FTZ R0, R15, R9, R12 ;  /* 0x000000090f002223 */ /* 0x000fe2000001000c */
[----:B------:R-:W-:Y:S02]  /*6820*/  WARPGROUP.DEPBAR.LE gsb0, 0x0 ;  /* 0x00008000000079c5 */ /* 0x000fe40000010000 */
[----:B------:R-:W-:-:S06]  /*6830*/  WARPGROUP.ARRIVE ;  /* 0x00000000000079c5 */ /* 0x000fcc0000000000 */
        /* <DEDUP_REMOVED lines=23> */
[----:B------:R-:W-:Y:S01]  /*69b0*/  UIADD3 UR4, UR4, 0x380, URZ ;  /* 0x0000038004047890 */ /* 0x000fe2000fffe03f */
[----:B------:R-:W-:Y:S02]  /*69c0*/  WARPGROUP.DEPBAR.LE gsb0, 0x0 ;  /* 0x00008000000079c5 */ /* 0x000fe40000010000 */
[----:B------:R-:W-:-:S06]  /*69d0*/  WARPGROUP.ARRIVE ;  /* 0x00000000000079c5 */ /* 0x000fcc0000000000 */
[----:B------:R-:W-:Y:S01]  /*69e0*/  HGMMA.64x128x16.F32 R88, R180, gdesc[UR4].tnspB, R88, gsb0 ;  /* 0x41e00004b4587df0 */ /* 0x000fe20008000858 */
[----:B------:R-:W-:Y:S01]  /*69f0*/  UMOV UR6, UR4 ;  /* 0x0000000400067c82 */ /* 0x000fe20008000000 */
[----:B------:R-:W-:Y:S01]  /*6a00*/  UMOV UR7, 0x40000040 ;  /* 0x4000004000077882 */ /* 0x000fe20000000000 */
[----:B------:R-:W-:Y:S02]  /*6a10*/  WARPGROUP.DEPBAR.LE gsb0, 0x0 ;  /* 0x00008000000079c5 */ /* 0x000fe40000010000 */
[----:B------:R-:W-:-:S07]  /*6a20*/  WARPGROUP.ARRIVE ;  /* 0x00000000000079c5 */ /* 0x000fce0000000000 */
[----:B------:R-:W-:Y:S03]  /*6a30*/  HGMMA.64x128x16.F32 R88, R184, gdesc[UR4].tnspB, R88, gsb0 ;  /* 0x41e00004b8587df0 */ /* 0x000fe60008000858 */
[----:B------:R-:W-:Y:S02]  /*6a40*/  WARPGROUP.DEPBAR.LE gsb0, 0x0 ;  /* 0x00008000000079c5 */ /* 0x000fe40000010000 */
[----:B0-23--:R-:W-:Y:S05]  /*6a50*/  @!P0 BRA `(.L_x_30) ;  /* 0x0000000000048947 */ /* 0x00dfea0003800000 */
[----:B------:R-:W-:Y:S01]  /*6a60*/  BPT.TRAP 0x1 ;  /* 0x000000040000795c */ /* 0x000fe20000300000 */
.L_x_30:
[----:B------:R-:W0:Y:S01]  /*6a70*/  S2UR UR6, SR_SWINHI ;  /* 0x00000000000679c3 */ /* 0x000e220000002f00 */
[----:B------:R-:W-:Y:S01]  /*6a80*/  IMAD R9, R17, 0x40, R22 ;  /* 0x0000004011097824 */ /* 0x000fe200078e0216 */
[----:B------:R-:W-:Y:S01]  /*6a90*/  ULDC UR7, c[0x0][0xc44] ;  /* 0x0003110000077ab9 */ /* 0x000fe20000000800 */
[----:B------:R-:W-:Y:S01]  /*6aa0*/  FMUL.FTZ R62, R113, R61 ;  /* 0x0000003d713e7220 */ /* 0x000fe20000410000 */
[-C--:B------:R-:W-:Y:S01]  /*6ab0*/  FMUL.FTZ R113, R98, R11.reuse ;  /* 0x0000000b62717220 */ /* 0x080fe20000410000 */
[----:B------:R-:W-:Y:S01]  /*6ac0*/  FMUL.FTZ R98, R103, R11 ;  /* 0x0000000b67627220 */ /* 0x000fe20000410000 */
[----:B------:R-:W-:Y:S01]  /*6ad0*/  ULDC.64 UR8, c[0x0][0xb90] ;  /* 0x0002e40000087ab9 */ /* 0x000fe20000000a00 */
[----:B------:R-:W-:Y:S01]  /*6ae0*/  FMUL.FTZ R69, R108, R61 ;  /* 0x0000003d6c457220 */ /* 0x000fe20000410000 */
[----:B------:R-:W1:Y:S01]  /*6af0*/  LDC R59, c[0x0][0xbe8] ;  /* 0x0002fa00ff3b7b82 */ /* 0x000e620000000800 */
[-C--:B------:R-:W-:Y:S01]  /*6b00*/  FMUL.FTZ R108, R99, R11.reuse ;  /* 0x0000000b636c7220 */ /* 0x080fe20000410000 */
[----:B------:R-:W-:Y:S01]  /*6b10*/  FMUL.FTZ R99, R110, R11 ;  /* 0x0000000b6e637220 */ /* 0x000fe20000410000 */
[-C--:B------:R-:W-:Y:S01]  /*6b20*/  FMUL.FTZ R7, R92, R61.reuse ;  /* 0x0000003d5c077220 */ /* 0x080fe20000410000 */
[----:B------:R-:W-:Y:S01]  /*6b30*/  FMUL.FTZ R68, R109, R61 ;  /* 0x0000003d6d447220 */ /* 0x000fe20000410000 */
[-C--:B------:R-:W-:Y:S01]  /*6b40*/  FMUL.FTZ R92, R111, R11.reuse ;  /* 0x0000000b6f5c7220 */ /* 0x080fe20000410000 */
[-C--:B------:R-:W-:Y:S01]  /*6b50*/  FMUL.FTZ R109, R94, R11.reuse ;  /* 0x0000000b5e6d7220 */ /* 0x080fe20000410000 */
[----:B------:R-:W-:Y:S01]  /*6b60*/  FMUL.FTZ R94, R107, R11 ;  /* 0x0000000b6b5e7220 */ /* 0x000fe20000410000 */
[----:B------:R-:W2:Y:S01]  /*6b70*/  LDC R103, c[0x0][0xc38] ;  /* 0x00030e00ff677b82 */ /* 0x000ea20000000800 */
[-C--:B------:R-:W-:Y:S01]  /*6b80*/  FMUL.FTZ R75, R96, R61.reuse ;  /* 0x0000003d604b7220 */ /* 0x080fe20000410000 */
[-C--:B------:R-:W-:Y:S01]  /*6b90*/  FMUL.FTZ R73, R100, R61.reuse ;  /* 0x0000003d64497220 */ /* 0x080fe20000410000 */
[-C--:B------:R-:W-:Y:S01]  /*6ba0*/  FMUL.FTZ R66, R105, R61.reuse ;  /* 0x0000003d69427220 */ /* 0x080fe20000410000 */
[-C--:B------:R-:W-:Y:S01]  /*6bb0*/  FMUL.FTZ R71, R104, R61.reuse ;  /* 0x0000003d68477220 */ /* 0x080fe20000410000 */
[-C--:B------:R-:W-:Y:S01]  /*6bc0*/  FMUL.FTZ R20, R89, R61.reuse ;  /* 0x0000003d59147220 */ /* 0x080fe20000410000 */
[-C--:B------:R-:W-:Y:S01]  /*6bd0*/  FMUL.FTZ R77, R88, R61.reuse ;  /* 0x0000003d584d7220 */ /* 0x080fe20000410000 */
[-C--:B------:R-:W-:Y:S01]  /*6be0*/  FMUL.FTZ R6, R93, R61.reuse ;  /* 0x0000003d5d067220 */ /* 0x080fe20000410000 */
[----:B------:R-:W-:Y:S01]  /*6bf0*/  UMOV UR4, UR39 ;  /* 0x0000002700047c82 */ /* 0x000fe20008000000 */
[----:B0-----:R-:W-:Y:S01]  /*6c00*/  UMOV UR5, UR6 ;  /* 0x0000000600057c82 */ /* 0x001fe20008000000 */
[-C--:B------:R-:W-:Y:S01]  /*6c10*/  FMUL.FTZ R72, R97, R61.reuse ;  /* 0x0000003d61487220 */ /* 0x080fe20000410000 */
[----:B------:R-:W-:Y:S01]  /*6c20*/  MOV R36, UR4 ;  /* 0x0000000400247c02 */ /* 0x000fe20008000f00 */
[----:B------:R-:W-:Y:S01]  /*6c30*/  IMAD.U32 R37, RZ, RZ, UR5 ;  /* 0x00000005ff257e24 */ /* 0x000fe2000f8e00ff */
[----:B------:R-:W-:Y:S01]  /*6c40*/  UIADD3 UR4, -UR40, URZ, URZ ;  /* 0x0000003f28047290 */ /* 0x000fe2000fffe13f */
[-C--:B------:R-:W-:Y:S01]  /*6c50*/  FMUL.FTZ R70, R101, R61.reuse ;  /* 0x0000003d65467220 */ /* 0x080fe20000410000 */
[----:B------:R-:W-:Y:S01]  /*6c60*/  FMUL.FTZ R64, R117, R61 ;  /* 0x0000003d75407220 */ /* 0x000fe20000410000 */
[----:B------:R-:W-:Y:S01]  /*6c70*/  IMAD.WIDE R4, R152, 0x2, R36 ;  /* 0x0000000298047825 */ /* 0x000fe200078e0224 */
[----:B------:R-:W-:-:S03]  /*6c80*/  UIMAD UR7, UR7, UR4, UR42 ;  /* 0x00000004070772a4 */ /* 0x000fc6000f8e022a */
[-C--:B------:R-:W-:Y:S01]  /*6c90*/  FMUL.FTZ R100, R91, R11.reuse ;  /* 0x0000000b5b647220 */ /* 0x080fe20000410000 */
[-C--:B------:R-:W-:Y:S01]  /*6ca0*/  FMUL.FTZ R105, R90, R11.reuse ;  /* 0x0000000b5a697220 */ /* 0x080fe20000410000 */
[----:B------:R-:W-:Y:S01]  /*6cb0*/  IMAD.WIDE R36, R9, 0x2, R36 ;  /* 0x0000000209247825 */ /* 0x000fe200078e0224 */
[C---:B------:R-:W-:Y:S01]  /*6cc0*/  IADD3 R31, P1, R4.reuse, 0x4040, RZ ;  /* 0x00004040041f7810 */ /* 0x040fe20007f3e0ff */
[----:B------:R-:W-:Y:S01]  /*6cd0*/  UIMAD.WIDE.U32 UR4, UR7, UR8, URZ ;  /* 0x00000008070472a5 */ /* 0x000fe2000f8e003f */
[----:B------:R-:W-:Y:S01]  /*6ce0*/  IADD3 R13, P6, R4, 0x20, RZ ;  /* 0x00000020040d7810 */ /* 0x000fe20007fde0ff */
[----:B------:R-:W-:Y:S01]  /*6cf0*/  FMUL.FTZ R104, R95, R11 ;  /* 0x0000000b5f687220 */ /* 0x000fe20000410000 */
[----:B------:R-:W-:Y:S01]  /*6d00*/  IADD3.X R43, RZ, R5, RZ, P1, !PT ;  /* 0x00000005ff2b7210 */ /* 0x000fe20000ffe4ff */
[-C--:B------:R-:W-:Y:S01]  /*6d10*/  FMUL.FTZ R117, R102, R11.reuse ;  /* 0x0000000b66757220 */ /* 0x080fe20000410000 */
[----:B-1----:R-:W-:Y:S01]  /*6d20*/  ISETP.NE.AND P1, PT, R59, 0x1, PT ;  /* 0x000000013b00780c */ /* 0x002fe20003f25270 */
[----:B------:R-:W-:Y:S01]  /*6d30*/  IMAD.X R15, RZ, RZ, R5, P6 ;  /* 0x000000ffff0f7224 */ /* 0x000fe200030e0605 */
[----:B------:R-:W-:Y:S01]  /*6d40*/  LOP3.LUT R12, R31, 0x380, RZ, 0xc0, !PT ;  /* 0x000003801f0c7812 */ /* 0x000fe200078ec0ff */
[-C--:B------:R-:W-:Y:S01]  /*6d50*/  FMUL.FTZ R101, R106, R11.reuse ;  /* 0x0000000b6a657220 */ /* 0x080fe20000410000 */
[----:B------:R-:W-:Y:S01]  /*6d60*/  IADD3 R35, P6, R36, 0x1000, RZ ;  /* 0x0000100024237810 */ /* 0x000fe20007fde0ff */
[-C--:B------:R-:W-:Y:S01]  /*6d70*/  FMUL.FTZ R88, R115, R11.reuse ;  /* 0x0000000b73587220 */ /* 0x080fe20000410000 */
[----:B------:R-:W-:Y:S01]  /*6d80*/  SHF.R.U64 R12, R12, 0x3, RZ ;  /* 0x000000030c0c7819 */ /* 0x000fe200000012ff */
[-C--:B------:R-:W-:Y:S01]  /*6d90*/  FMUL.FTZ R97, R114, R11.reuse ;  /* 0x0000000b72617220 */ /* 0x080fe20000410000 */
[----:B------:R-:W-:Y:S01]  /*6da0*/  IADD3 R45, P0, R4, 0x4060, RZ ;  /* 0x00004060042d7810 */ /* 0x000fe20007f1e0ff */
[----:B------:R-:W-:Y:S01]  /*6db0*/  FMUL.FTZ R90, R119, R11 ;  /* 0x0000000b775a7220 */ /* 0x000fe20000410000 */
[----:B------:R-:W-:Y:S01]  /*6dc0*/  LOP3.LUT R42, R12, R31, RZ, 0x3c, !PT ;  /* 0x0000001f0c2a7212 */ /* 0x000fe200078e3cff */
[----:B------:R-:W-:Y:S01]  /*6dd0*/  IMAD.U32 R12, RZ, RZ, UR4 ;  /* 0x00000004ff0c7e24 */ /* 0x000fe2000f8e00ff */
[----:B------:R-:W-:Y:S01]  /*6de0*/  LOP3.LUT R34, R35, 0x380, RZ, 0xc0, !PT ;  /* 0x0000038023227812 */ /* 0x000fe200078ec0ff */
[----:B------:R-:W-:Y:S01]  /*6df0*/  UIADD3 UR4, UR10, 0x28860, URZ ;  /* 0x000288600a047890 */ /* 0x000fe2000fffe03f */
[----:B------:R-:W-:Y:S01]  /*6e00*/  LOP3.LUT R9, R4, 0x380, RZ, 0xc0, !PT ;  /* 0x0000038004097812 */ /* 0x000fe200078ec0ff */
[----:B------:R-:W0:Y:S01]  /*6e10*/  @P1 LDC R110, c[0x0][0xbec] ;  /* 0x0002fb00ff6e1b82 */ /* 0x000e220000000800 */
[----:B------:R-:W-:Y:S01]  /*6e20*/  LOP3.LUT R44, R45, 0x380, RZ, 0xc0, !PT ;  /* 0x000003802d2c7812 */ /* 0x000fe200078ec0ff */
[----:B------:R-:W-:Y:S01]  /*6e30*/  UPRMT UR4, UR37, 0x654, UR4 ;  /* 0x0000065425047896 */ /* 0x000fe20008000004 */
[----:B------:R-:W-:Y:S01]  /*6e40*/  SHF.R.U64 R34, R34, 0x3, RZ ;  /* 0x0000000322227819 */ /* 0x000fe200000012ff */
[-C--:B------:R-:W-:Y:S01]  /*6e50*/  FMUL.FTZ R95, R118, R11.reuse ;  /* 0x0000000b765f7220 */ /* 0x080fe20000410000 */
[----:B------:R-:W-:Y:S01]  /*6e60*/  SHF.R.U64 R9, R9, 0x3, RZ ;  /* 0x0000000309097819 */ /* 0x000fe200000012ff */
[-C--:B------:R-:W-:Y:S01]  /*6e70*/  FMUL.FTZ R80, R123, R11.reuse ;  /* 0x0000000b7b507220 */ /* 0x080fe20000410000 */
[----:B------:R-:W-:Y:S01]  /*6e80*/  SHF.R.U64 R44, R44, 0x3, RZ ;  /* 0x000000032c2c7819 */ /* 0x000fe200000012ff */
[----:B------:R-:W1:Y:S01]  /*6e90*/  @P1 LDC R111, c[0x0][0xbf0] ;  /* 0x0002fc00ff6f1b82 */ /* 0x000e620000000800 */
[----:B------:R-:W-:Y:S01]  /*6ea0*/  IADD3 R29, P2, R4, 0x4020, RZ ;  /* 0x00004020041d7810 */ /* 0x000fe20007f5e0ff */
[-C--:B------:R-:W-:Y:S01]  /*6eb0*/  FMUL.FTZ R93, R122, R11.reuse ;  /* 0x0000000b7a5d7220 */ /* 0x080fe20000410000 */
[C---:B------:R-:W-:Y:S01]  /*6ec0*/  IADD3 R27, P3, R4.reuse, 0x4000, RZ ;  /* 0x00004000041b7810 */ /* 0x040fe20007f7e0ff */
[-C--:B------:R-:W-:Y:S01]  /*6ed0*/  FMUL.FTZ R79, R127, R11.reuse ;  /* 0x0000000b7f4f7220 */ /* 0x080fe20000410000 */
[----:B------:R-:W-:Y:S01]  /*6ee0*/  IADD3 R25, P4, R4, 0x60, RZ ;  /* 0x0000006004197810 */ /* 0x000fe20007f9e0ff */
[-C--:B------:R-:W-:Y:S01]  /*6ef0*/  FMUL.FTZ R86, R126, R11.reuse ;  /* 0x0000000b7e567220 */ /* 0x080fe20000410000 */
[----:B------:R-:W-:Y:S01]  /*6f00*/  IADD3 R21, P5, R4, 0x40, RZ ;  /* 0x0000004004157810 */ /* 0x000fe20007fbe0ff */
[----:B------:R-:W-:Y:S01]  /*6f10*/  FMUL.FTZ R76, R131, R11 ;  /* 0x0000000b834c7220 */ /* 0x000fe20000410000 */
[----:B------:R-:W-:Y:S01]  /*6f20*/  LOP3.LUT R34, R34, R35, RZ, 0x3c, !PT ;  /* 0x0000002322227212 */ /* 0x000fe200078e3cff */
[----:B------:R-:W-:Y:S01]  /*6f30*/  IMAD.X R35, RZ, RZ, R37, P6 ;  /* 0x000000ffff237224 */ /* 0x000fe200030e0625 */
[----:B------:R-:W-:Y:S01]  /*6f40*/  LOP3.LUT R4, R9, R4, RZ, 0x3c, !PT ;  /* 0x0000000409047212 */ /* 0x000fe200078e3cff */
[-C--:B------:R-:W-:Y:S01]  /*6f50*/  FMUL.FTZ R91, R130, R11.reuse ;  /* 0x0000000b825b7220 */ /* 0x080fe20000410000 */
[----:B------:R-:W-:Y:S01]  /*6f60*/  IADD3 R107, P6, R36, 0x7000, RZ ;  /* 0x00007000246b7810 */ /* 0x000fe20007fde0ff */
[-C--:B------:R-:W-:Y:S01]  /*6f70*/  FMUL.FTZ R78, R135, R11.reuse ;  /* 0x0000000b874e7220 */ /* 0x080fe20000410000 */
[----:B------:R-:W-:Y:S01]  /*6f80*/  IADD3 R96, RZ, -UR42, RZ ;  /* 0x8000002aff607c10 */ /* 0x000fe2000fffe0ff */
        /* <DEDUP_REMOVED lines=9> */
[----:B------:R-:W-:Y:S01]  /*7020*/  LOP3.LUT R44, R44, R45, RZ, 0x3c, !PT ;  /* 0x0000002d2c2c7212 */ /* 0x000fe200078e3cff */
[--C-:B------:R-:W-:Y:S01]  /*7030*/  IMAD.X R45, RZ, RZ, R5.reuse, P0 ;  /* 0x000000ffff2d7224 */ /* 0x100fe200000e0605 */
[-C--:B------:R-:W-:Y:S01]  /*7040*/  IADD3.X R11, RZ, R5.reuse, RZ, P4, !PT ;  /* 0x00000005ff0b7210 */ /* 0x080fe200027fe4ff */
[--C-:B------:R-:W-:Y:S01]  /*7050*/  IMAD.X R41, RZ, RZ, R5.reuse, P2 ;  /* 0x000000ffff297224 */ /* 0x100fe200010e0605 */
[----:B------:R-:W-:Y:S01]  /*7060*/  MOV R106, R4 ;  /* 0x00000004006a7202 */ /* 0x000fe20000000f00 */
[--C-:B------:R-:W-:Y:S01]  /*7070*/  IMAD.X R39, RZ, RZ, R5.reuse, P3 ;  /* 0x000000ffff277224 */ /* 0x100fe200018e0605 */
[----:B------:R-:W-:Y:S01]  /*7080*/  LOP3.LUT R10, R29, 0x380, RZ, 0xc0, !PT ;  /* 0x000003801d0a7812 */ /* 0x000fe200078ec0ff */
[----:B------:R-:W-:Y:S01]  /*7090*/  IMAD.X R9, RZ, RZ, R5, P5 ;  /* 0x000000ffff097224 */ /* 0x000fe200028e0605 */
[----:B------:R-:W-:Y:S01]  /*70a0*/  LOP3.LUT R5, R107, 0x380, RZ, 0xc0, !PT ;  /* 0x000003806b057812 */ /* 0x000fe200078ec0ff */
[----:B------:R-:W-:Y:S01]  /*70b0*/  SYNCS.ARRIVE.TRANS64.RED.A1T0 RZ, [UR4], RZ ;  /* 0x000000ffffff79a7 */ /* 0x000fe20008100404 */
[----:B--2---:R-:W-:Y:S01]  /*70c0*/  IMAD R96, R103, R96, UR41 ;  /* 0x0000002967607e24 */ /* 0x004fe2000f8e0260 */
[----:B------:R-:W-:Y:S01]  /*70d0*/  LOP3.LUT R8, R27, 0x380, RZ, 0xc0, !PT ;  /* 0x000003801b087812 */ /* 0x000fe200078ec0ff */
[----:B------:R-:W-:Y:S01]  /*70e0*/  USHF.R.S32.HI UR11, URZ, 0x1f, UR7 ;  /* 0x0000001f3f0b7899 */ /* 0x000fe20008011407 */
[----:B------:R-:W-:Y:S01]  /*70f0*/  F2FP.F16.F32.PACK_AB R4, R20, R77 ;  /* 0x0000004d1404723e */ /* 0x000fe200000000ff */
[----:B------:R-:W-:Y:S01]  /*7100*/  USHF.R.S32.HI UR10, URZ, 0x1f, UR40 ;  /* 0x0000001f3f0a7899 */ /* 0x000fe20008011428 */
[----:B------:R-:W-:Y:S01]  /*7110*/  SHF.R.U64 R10, R10, 0x3, RZ ;  /* 0x000000030a0a7819 */ /* 0x000fe200000012ff */
[----:B------:R-:W-:Y:S01]  /*7120*/  UIMAD UR6, UR11, UR8, URZ ;  /* 0x000000080b0672a4 */ /* 0x000fe2000f8e023f */
[----:B------:R-:W2:Y:S01]  /*7130*/  LDC.64 R102, c[0x0][0xb98] ;  /* 0x0002e600ff667b82 */ /* 0x000ea20000000a00 */
[----:B------:R-:W-:Y:S01]  /*7140*/  SHF.R.U64 R20, R5, 0x3, RZ ;  /* 0x0000000305147819 */ /* 0x000fe200000012ff */
[----:B------:R-:W-:Y:S01]  /*7150*/  FMUL.FTZ R67, R112, R61 ;  /* 0x0000003d70437220 */ /* 0x000fe20000410000 */
[----:B------:R-:W-:Y:S01]  /*7160*/  SHF.R.U64 R8, R8, 0x3, RZ ;  /* 0x0000000308087819 */ /* 0x000fe200000012ff */
[----:B------:R-:W-:Y:S01]  /*7170*/  UIMAD UR6, UR7, UR9, UR6 ;  /* 0x00000009070672a4 */ /* 0x000fe2000f8e0206 */
[----:B------:R-:W-:Y:S01]  /*7180*/  LOP3.LUT R40, R10, R29, RZ, 0x3c, !PT ;  /* 0x0000001d0a287212 */ /* 0x000fe200078e3cff */
[----:B------:R-:W-:Y:S01]  /*7190*/  FMUL.FTZ R65, R116, R61 ;  /* 0x0000003d74417220 */ /* 0x000fe20000410000 */
[----:B------:R-:W-:Y:S01]  /*71a0*/  LOP3.LUT R20, R20, R107, RZ, 0x3c, !PT ;  /* 0x0000006b14147212 */ /* 0x000fe200078e3cff */
[----:B------:R-:W-:Y:S01]  /*71b0*/  IMAD R107, R96, 0x80, R16 ;  /* 0x00000080606b7824 */ /* 0x000fe200078e0210 */
[----:B------:R-:W-:Y:S01]  /*71c0*/  LOP3.LUT R10, R25, 0x380, RZ, 0xc0, !PT ;  /* 0x00000380190a7812 */ /* 0x000fe200078ec0ff */
[----:B------:R-:W-:Y:S01]  /*71d0*/  UIADD3 UR6, UR5, UR6, URZ ;  /* 0x0000000605067290 */ /* 0x000fe2000fffe03f */
[----:B------:R-:W-:Y:S01]  /*71e0*/  LOP3.LUT R38, R8, R27, RZ, 0x3c, !PT ;  /* 0x0000001b08267212 */ /* 0x000fe200078e3cff */
[-C--:B------:R-:W-:Y:S01]  /*71f0*/  FMUL.FTZ R60, R121, R61.reuse ;  /* 0x0000003d793c7220 */ /* 0x080fe20000410000 */
[----:B------:R-:W-:Y:S01]  /*7200*/  LOP3.LUT R8, R13, 0x380, RZ, 0xc0, !PT ;  /* 0x000003800d087812 */ /* 0x000fe200078ec0ff */
[----:B------:R-:W-:Y:S01]  /*7210*/  FMUL.FTZ R63, R120, R61 ;  /* 0x0000003d783f7220 */ /* 0x000fe20000410000 */
[----:B------:R-:W-:Y:S01]  /*7220*/  MOV R77, R44 ;  /* 0x0000002c004d7202 */ /* 0x000fe20000000f00 */
[----:B0-----:R-:W-:Y:S01]  /*7230*/  @P1 IMAD.HI.U32 R44, R107, R110, RZ ;  /* 0x0000006e6b2c1227 */ /* 0x001fe200078e00ff */
[----:B------:R-:W-:-:S03]  /*7240*/  SHF.R.U64 R10, R10, 0x3, RZ ;  /* 0x000000030a0a7819 */ /* 0x000fc600000012ff */
[----:B------:R-:W-:Y:S01]  /*7250*/  FMUL.FTZ R51, R125, R61 ;  /* 0x0000003d7d337220 */ /* 0x000fe20000410000 */
[----:B------:R-:W-:Y:S01]  /*7260*/  SHF.R.U64 R8, R8, 0x3, RZ ;  /* 0x0000000308087819 */ /* 0x000fe200000012ff */
[----:B------:R-:W-:Y:S01]  /*7270*/  IMAD.MOV.U32 R45, RZ, RZ, R107 ;  /* 0x000000ffff2d7224 */ /* 0x000fe200078e006b */
[----:B------:R-:W-:Y:S01]  /*7280*/  LOP3.LUT R10, R10, R25, RZ, 0x3c, !PT ;  /* 0x000000190a0a7212 */ /* 0x000fe200078e3cff */
[-C--:B------:R-:W-:Y:S01]  /*7290*/  FMUL.FTZ R58, R124, R61.reuse ;  /* 0x0000003d7c3a7220 */ /* 0x080fe20000410000 */
[----:B------:R-:W-:Y:S01]  /*72a0*/  IADD3 R25, P0, R36, 0x6000, RZ ;  /* 0x0000600024197810 */ /* 0x000fe20007f1e0ff */
[----:B------:R-:W-:Y:S01]  /*72b0*/  FMUL.FTZ R52, R129, R61 ;  /* 0x0000003d81347220 */ /* 0x000fe20000410000 */
[----:B-1----:R-:W-:Y:S01]  /*72c0*/  @P1 SHF.R.U32.HI R45, RZ, R111, R44 ;  /* 0x0000006fff2d1219 */ /* 0x002fe2000001162c */
[----:B------:R-:W-:Y:S01]  /*72d0*/  FMUL.FTZ R57, R128, R61 ;  /* 0x0000003d80397220 */ /* 0x000fe20000410000 */
[----:B------:R-:W-:Y:S01]  /*72e0*/  F2FP.F16.F32.PACK_AB R6, R6, R7 ;  /* 0x000000070606723e */ /* 0x000fe200000000ff */
[----:B------:R-:W-:Y:S01]  /*72f0*/  FMUL.FTZ R49, R133, R61 ;  /* 0x0000003d85317220 */ /* 0x000fe20000410000 */
[----:B------:R-:W-:Y:S01]  /*7300*/  LOP3.LUT R14, R8, R13, RZ, 0x3c, !PT ;  /* 0x0000000d080e7212 */ /* 0x000fe200078e3cff */
[----:B------:R-:W-:Y:S01]  /*7310*/  IMAD.U32 R13, RZ, RZ, UR5 ;  /* 0x00000005ff0d7e24 */ /* 0x000fe2000f8e00ff */
[----:B------:R-:W-:Y:S01]  /*7320*/  F2FP.F16.F32.PACK_AB R5, R100, R105 ;  /* 0x000000696405723e */ /* 0x000fe200000000ff */
[----:B------:R-:W-:Y:S01]  /*7330*/  ULDC.64 UR4, c[0x0][0xb88] ;  /* 0x0002e20000047ab9 */ /* 0x000fe20000000a00 */
[----:B------:R-:W-:Y:S01]  /*7340*/  F2FP.F16.F32.PACK_AB R7, R104, R109 ;  /* 0x0000006d6807723e */ /* 0x000fe200000000ff */
[----:B------:R-:W-:Y:S01]  /*7350*/  BAR.SYNC.DEFER_BLOCKING 0x1, 0x100 ;  /* 0x0044000000007b1d */ /* 0x000fe20000010000 */
[----:B------:R-:W-:Y:S01]  /*7360*/  MOV R13, UR6 ;  /* 0x00000006000d7c02 */ /* 0x000fe20008000f00 */
[-C--:B------:R-:W-:Y:S01]  /*7370*/  FMUL.FTZ R56, R132, R61.reuse ;  /* 0x0000003d84387220 */ /* 0x080fe20000410000 */
[----:B------:R-:W-:Y:S01]  /*7380*/  LOP3.LUT R24, R25, 0x380, RZ, 0xc0, !PT ;  /* 0x0000038019187812 */ /* 0x000fe200078ec0ff */
[----:B------:R-:W-:Y:S01]  /*7390*/  FMUL.FTZ R50, R137, R61 ;  /* 0x0000003d89327220 */ /* 0x000fe20000410000 */
[----:B------:R-:W-:Y:S01]  /*73a0*/  MOV R105, R38 ;  /* 0x0000002600697202 */ /* 0x000fe20000000f00 */
[----:B------:R-:W-:Y:S01]  /*73b0*/  IMAD.MOV R38, RZ, RZ, -R45 ;  /* 0x000000ffff267224 */ /* 0x000fe200078e0a2d */
[----:B------:R-:W-:Y:S01]  /*73c0*/  SHF.R.U64 R24, R24, 0x3, RZ ;  /* 0x0000000318187819 */ /* 0x000fe200000012ff */
[----:B--2---:R-:W-:Y:S01]  /*73d0*/  IMAD.WIDE.U32 R12, R102, UR40, R12 ;  /* 0x00000028660c7c25 */ /* 0x004fe2000f8e000c */
[----:B------:R-:W-:Y:S01]  /*73e0*/  LOP3.LUT R8, R21, 0x380, RZ, 0xc0, !PT ;  /* 0x0000038015087812 */ /* 0x000fe200078ec0ff */
[----:B------:R-:W-:Y:S01]  /*73f0*/  ULDC UR6, c[0x0][0xa88] ;  /* 0x0002a20000067ab9 */ /* 0x000fe20000000800 */
[----:B------:R-:W-:Y:S01]  /*7400*/  LOP3.LUT R24, R24, R25, RZ, 0x3c, !PT ;  /* 0x0000001918187212 */ /* 0x000fe200078e3cff */
[----:B------:R-:W-:Y:S01]  /*7410*/  IMAD.X R25, RZ, RZ, R37, P0 ;  /* 0x000000ffff197224 */ /* 0x000fe200000e0625 */
[----:B------:R-:W-:Y:S01]  /*7420*/  IADD3 R29, P3, R36, 0x4000, RZ ;  /* 0x00004000241d7810 */ /* 0x000fe20007f7e0ff */
[-C--:B------:R-:W-:Y:S01]  /*7430*/  FMUL.FTZ R55, R136, R61.reuse ;  /* 0x0000003d88377220 */ /* 0x080fe20000410000 */
[----:B------:R-:W-:Y:S01]  /*7440*/  SHF.R.S32.HI R39, RZ, 0x1f, R45 ;  /* 0x0000001fff277819 */ /* 0x000fe2000001142d */
[-C--:B------:R-:W-:Y:S01]  /*7450*/  FMUL.FTZ R47, R141, R61.reuse ;  /* 0x0000003d8d2f7220 */ /* 0x080fe20000410000 */
[----:B------:R-:W-:Y:S01]  /*7460*/  IADD3 R12, P0, R45, R12, RZ ;  /* 0x0000000c2d0c7210 */ /* 0x000fe20007f1e0ff */
[-C--:B------:R-:W-:Y:S01]  /*7470*/  FMUL.FTZ R54, R140, R61.reuse ;  /* 0x0000003d8c367220 */ /* 0x080fe20000410000 */
[----:B------:R-:W-:Y:S01]  /*7480*/  SHF.R.U64 R8, R8, 0x3, RZ ;  /* 0x0000000308087819 */ /* 0x000fe200000012ff */
[-C--:B------:R-:W-:Y:S01]  /*7490*/  FMUL.FTZ R48, R145, R61.reuse ;  /* 0x0000003d91307220 */ /* 0x080fe20000410000 */
[----:B------:R-:W-:Y:S01]  /*74a0*/  IADD3 R27, P2, R36, 0x5000, RZ ;  /* 0x00005000241b7810 */ /* 0x000fe20007f5e0ff */
[----:B------:R-:W-:Y:S01]  /*74b0*/  FMUL.FTZ R53, R144, R61 ;  /* 0x0000003d90357220 */ /* 0x000fe20000410000 */
[----:B------:R-:W-:Y:S01]  /*74c0*/  LOP3.LUT R28, R29, 0x380, RZ, 0xc0, !PT ;  /* 0x000003801d1c7812 */ /* 0x000fe200078ec0ff */
[----:B------:R0:W-:Y:S01]  /*74d0*/  STSM.16.M88.4 [R106], R4 ;  /* 0x000000046a007844 */ /* 0x0001e20000000200 */
[----:B------:R-:W-:Y:S01]  /*74e0*/  LOP3.LUT R8, R8, R21, RZ, 0x3c, !PT ;  /* 0x0000001508087212 */ /* 0x000fe200078e3cff */
[-C--:B------:R-:W-:Y:S01]  /*74f0*/  FMUL.FTZ R46, R149, R61.reuse ;  /* 0x0000003d952e7220 */ /* 0x080fe20000410000 */
[----:B------:R-:W-:Y:S01]  /*7500*/  LOP3.LUT R26, R27, 0x380, RZ, 0xc0, !PT ;  /* 0x000003801b1a7812 */ /* 0x000fe200078ec0ff */
[----:B------:R-:W-:Y:S01]  /*7510*/  FMUL.FTZ R61, R148, R61 ;  /* 0x0000003d943d7220 */ /* 0x000fe20000410000 */
[----:B------:R-:W-:Y:S01]  /*7520*/  MOV R104, R40 ;  /* 0x0000002800687202 */ /* 0x000fe20000000f00 */
[----:B------:R-:W-:Y:S01]  /*7530*/  ULDC.64 UR8, c[0x0][0xae8] ;  /* 0x0002ba0000087ab9 */ /* 0x000fe20000000a00 */
[----:B------:R-:W-:-:S02]  /*7540*/  MOV R15, R14 ;  /* 0x0000000e000f7202 */ /* 0x000fc40000000f00 */
[----:B------:R-:W-:Y:S02]  /*7550*/  SHF.R.U64 R28, R28, 0x3, RZ ;  /* 0x000000031c1c7819 */ /* 0x000fe400000012ff */
[----:B------:R-:W-:Y:S02]  /*7560*/  LEA R41, R96, R19, 0x7 ;  /* 0x0000001360297211 */ /* 0x000fe400078e38ff */
[----:B------:R-:W-:Y:S02]  /*7570*/  MOV R14, R8 ;  /* 0x00000008000e7202 */ /* 0x000fe40000000f00 */
[----:B------:R-:W-:Y:S01]  /*7580*/  SHF.R.U64 R26, R26, 0x3, RZ ;  /* 0x000000031a1a7819 */ /* 0x000fe200000012ff */
[----:B0-----:R-:W-:Y:S01]  /*7590*/  IMAD R4, R102, UR10, RZ ;  /* 0x0000000a66047c24 */ /* 0x001fe2000f8e02ff */
[----:B------:R-:W-:Y:S01]  /*75a0*/  MOV R106, R10 ;  /* 0x0000000a006a7202 */ /* 0x000fe20000000f00 */
[----:B------:R-:W-:Y:S01]  /*75b0*/  IMAD R11, R59, R38, R107 ;  /* 0x000000263b0b7224 */ /* 0x000fe200078e026b */
[----:B------:R-:W-:Y:S01]  /*75c0*/  F2FP.F16.F32.PACK_AB R5, R108, R113 ;  /* 0x000000716c05723e */ /* 0x000fe200000000ff */
[----:B------:R-:W-:Y:S01]  /*75d0*/  IMAD R103, R103, UR40, R4 ;  /* 0x0000002867677c24 */ /* 0x000fe2000f8e0204 */
[----:B------:R-:W-:-:S02]  /*75e0*/  F2FP.F16.F32.PACK_AB R4, R72, R75 ;  /* 0x0000004b4804723e */ /* 0x000fc400000000ff */
[----:B------:R-:W-:Y:S02]  /*75f0*/  SHF.R.S32.HI R10, RZ, 0x1f, R11 ;  /* 0x0000001fff0a7819 */ /* 0x000fe4000001140b */
[----:B------:R-:W-:Y:S02]  /*7600*/  IADD3.X R13, R39, R13, R103, P0, !PT ;  /* 0x0000000d270d7210 */ /* 0x000fe400007fe467 */
[----:B------:R-:W-:Y:S01]  /*7610*/  F2FP.F16.F32.PACK_AB R6, R70, R73 ;  /* 0x000000494606723e */ /* 0x000fe200000000ff */
[----:B------:R-:W-:Y:S01]  /*7620*/  IMAD R10, R10, UR4, RZ ;  /* 0x000000040a0a7c24 */ /* 0x000fe2000f8e02ff */
[----:B------:R-:W-:Y:S01]  /*7630*/  F2FP.F16.F32.PACK_AB R7, R98, R117 ;  /* 0x000000756207723e */ /* 0x000fe200000000ff */
[C---:B------:R-:W-:Y:S01]  /*7640*/  IMAD.WIDE.U32 R12, R11.reuse, UR4, R12 ;  /* 0x000000040b0c7c25 */ /* 0x040fe2000f8e000c */
[----:B------:R-:W-:Y:S02]  /*7650*/  F2FP.F16.F32.PACK_AB R8, R66, R71 ;  /* 0x000000474208723e */ /* 0x000fe400000000ff */
[----:B------:R-:W-:Y:S01]  /*7660*/  LOP3.LUT R28, R28, R29, RZ, 0x3c, !PT ;  /* 0x0000001d1c1c7212 */ /* 0x000fe200078e3cff */
[----:B------:R-:W-:Y:S01]  /*7670*/  IMAD R39, R11, UR5, R10 ;  /* 0x000000050b277c24 */ /* 0x000fe2000f8e020a */
[----:B------:R0:W-:Y:S01]  /*7680*/  STSM.16.M88.4 [R15], R4 ;  /* 0x000000040f007844 */ /* 0x0001e20000000200 */
[----:B------:R-:W-:Y:S01]  /*7690*/  ULDC.64 UR4, c[0x0][0xb50] ;  /* 0x0002d40000047ab9 */ /* 0x000fe20000000a00 */
[----:B------:R-:W-:Y:S01]  /*76a0*/  IMAD R66, R59, UR6, RZ ;  /* 0x000000063b427c24 */ /* 0x000fe2000f8e02ff */
[----:B------:R-:W-:-:S02]  /*76b0*/  IADD3.X R29, RZ, R37, RZ, P3, !PT ;  /* 0x00000025ff1d7210 */ /* 0x000fc40001ffe4ff */
[----:B------:R-:W-:Y:S02]  /*76c0*/  LOP3.LUT P0, RZ, R154, 0x3, RZ, 0xc0, !PT ;  /* 0x000000039aff7812 */ /* 0x000fe4000780c0ff */
[----:B------:R-:W-:Y:S02]  /*76d0*/  F2FP.F16.F32.PACK_AB R9, R94, R101 ;  /* 0x000000655e09723e */ /* 0x000fe400000000ff */
[----:B------:R-:W-:Y:S02]  /*76e0*/  F2FP.F16.F32.PACK_AB R10, R68, R69 ;  /* 0x00000045440a723e */ /* 0x000fe400000000ff */
[----:B------:R-:W-:Y:S02]  /*76f0*/  F2FP.F16.F32.PACK_AB R11, R92, R99 ;  /* 0x000000635c0b723e */ /* 0x000fe400000000ff */
[----:B------:R-:W-:Y:S02]  /*7700*/  LEA R38, P3, R12, UR4, 0x2 ;  /* 0x000000040c267c11 */ /* 0x000fe4000f8610ff */
[----:B------:R-:W-:Y:S01]  /*7710*/  LOP3.LUT R26, R26, R27, RZ, 0x3c, !PT ;  /* 0x0000001b1a1a7212 */ /* 0x000fe200078e3cff */
[----:B0-----:R-:W-:Y:S01]  /*7720*/  VIADD R5, R41, 0x8 ;  /* 0x0000000829057836 */ /* 0x001fe20000000000 */
[----:B------:R0:W-:Y:S01]  /*7730*/  STSM.16.M88.4 [R14], R8 ;  /* 0x000000080e007844 */ /* 0x0001e20000000200 */
[----:B------:R-:W-:Y:S01]  /*7740*/  IMAD.IADD R7, R13, 0x1, R39 ;  /* 0x000000010d077824 */ /* 0x000fe200078e0227 */
[----:B------:R-:W-:Y:S01]  /*7750*/  F2FP.F16.F32.PACK_AB R4, R62, R67 ;  /* 0x000000433e04723e */ /* 0x000fe200000000ff */
[----:B------:R-:W-:Y:S01]  /*7760*/  IMAD.X R27, RZ, RZ, R37, P2 ;  /* 0x000000ffff1b7224 */ /* 0x000fe200010e0625 */
[-C--:B------:R-:W-:Y:S01]  /*7770*/  ISETP.GE.OR P2, PT, R41, R66.reuse, P0 ;  /* 0x000000422900720c */ /* 0x080fe20000746670 */
[----:B------:R-:W-:Y:S01]  /*7780*/  SHFL.IDX PT, R62, R38, 0x1, 0x1c1f ;  /* 0x003c1f00263e7f89 */ /* 0x000fe200000e0000 */
[----:B------:R-:W-:-:S02]  /*7790*/  ISETP.GE.OR P0, PT, R5, R66, P0 ;  /* 0x000000420500720c */ /* 0x000fc40000706670 */
[----:B------:R-:W-:Y:S02]  /*77a0*/  LEA.HI.X R39, R12, UR5, R7, 0x2, P3 ;  /* 0x000000050c277c11 */ /* 0x000fe400098f1407 */
[----:B------:R-:W-:Y:S02]  /*77b0*/  F2FP.F16.F32.PACK_AB R5, R88, R97 ;  /* 0x000000615805723e */ /* 0x000fe400000000ff */
[----:B------:R-:W-:Y:S02]  /*77c0*/  F2FP.F16.F32.PACK_AB R6, R64, R65 ;  /* 0x000000414006723e */ /* 0x000fe400000000ff */
[----:B------:R-:W-:Y:S01]  /*77d0*/  F2FP.F16.F32.PACK_AB R7, R90, R95 ;  /* 0x0000005f5a07723e */ /* 0x000fe200000000ff */
[----:B------:R-:W-:Y:S01]  /*77e0*/  SHFL.IDX PT, R64, R38, RZ, 0x1c1f ;  /* 0x001c1fff26407589 */ /* 0x000fe200000e0000 */
[----:B------:R-:W-:Y:S02]  /*77f0*/  F2FP.F16.F32.PACK_AB R12, R60, R63 ;  /* 0x0000003f3c0c723e */ /* 0x000fe400000000ff */
[----:B------:R-:W-:Y:S01]  /*7800*/  F2FP.F16.F32.PACK_AB R13, R80, R93 ;  /* 0x0000005d500d723e */ /* 0x000fe200000000ff */
[----:B------:R-:W-:Y:S01]  /*7810*/  STSM.16.M88.4 [R106], R4 ;  /* 0x000000046a007844 */ /* 0x000fe20000000200 */
[----:B0-----:R-:W-:-:S02]  /*7820*/  F2FP.F16.F32.PACK_AB R14, R51, R58 ;  /* 0x0000003a330e723e */ /* 0x001fc400000000ff */
[----:B------:R-:W-:Y:S01]  /*7830*/  F2FP.F16.F32.PACK_AB R15, R79, R86 ;  /* 0x000000564f0f723e */ /* 0x000fe200000000ff */
[----:B------:R-:W0:Y:S01]  /*7840*/  SHFL.IDX PT, R65, R39, RZ, 0x1c1f ;  /* 0x001c1fff27417589 */ /* 0x000e2200000e0000 */
[----:B------:R-:W-:Y:S02]  /*7850*/  F2FP.F16.F32.PACK_AB R8, R52, R57 ;  /* 0x000000393408723e */ /* 0x000fe400000000ff */
[----:B------:R-:W-:Y:S01]  /*7860*/  F2FP.F16.F32.PACK_AB R9, R76, R91 ;  /* 0x0000005b4c09723e */ /* 0x000fe200000000ff */
[----:B------:R-:W-:Y:S01]  /*7870*/  STSM.16.M88.4 [R105], R12 ;  /* 0x0000000c69007844 */ /* 0x000fe20000000200 */
[----:B------:R-:W-:Y:S01]  /*7880*/  F2FP.F16.F32.PACK_AB R10, R49, R56 ;  /* 0x00000038310a723e */ /* 0x000fe200000000ff */
[----:B------:R-:W1:Y:S01]  /*7890*/  @P1 LDC R57, c[0x0][0xbec] ;  /* 0x0002fb00ff391b82 */ /* 0x000e620000000800 */
[----:B------:R-:W-:Y:S01]  /*78a0*/  F2FP.F16.F32.PACK_AB R11, R78, R89 ;  /* 0x000000594e0b723e */ /* 0x000fe200000000ff */
[----:B------:R-:W2:Y:S01]  /*78b0*/  SHFL.IDX PT, R63, R39, 0x1, 0x1c1f ;  /* 0x003c1f00273f7f89 */ /* 0x000ea200000e0000 */
[----:B------:R-:W-:-:S02]  /*78c0*/  F2FP.F16.F32.PACK_AB R71, R81, R84 ;  /* 0x000000545147723e */ /* 0x000fc400000000ff */
[----:B------:R-:W-:Y:S01]  /*78d0*/  MOV R100, R42 ;  /* 0x0000002a00647202 */ /* 0x000fe20000000f00 */
[----:B------:R-:W-:Y:S01]  /*78e0*/  STSM.16.M88.4 [R104], R8 ;  /* 0x0000000868007844 */ /* 0x000fe20000000200 */
[----:B------:R-:W-:Y:S02]  /*78f0*/  F2FP.F16.F32.PACK_AB R68, R50, R55 ;  /* 0x000000373244723e */ /* 0x000fe400000000ff */
[----:B------:R-:W-:Y:S02]  /*7900*/  F2FP.F16.F32.PACK_AB R69, R74, R87 ;  /* 0x000000574a45723e */ /* 0x000fe400000000ff */
[----:B------:R-:W-:Y:S02]  /*7910*/  F2FP.F16.F32.PACK_AB R70, R47, R54 ;  /* 0x000000362f46723e */ /* 0x000fe400000000ff */
[----:B------:R-:W-:Y:S02]  /*7920*/  F2FP.F16.F32.PACK_AB R81, R82, R85 ;  /* 0x000000555251723e */ /* 0x000fe400000000ff */
[----:B------:R-:W-:Y:S01]  /*7930*/  F2FP.F16.F32.PACK_AB R80, R48, R53 ;  /* 0x000000353050723e */ /* 0x000fe200000000ff */
[----:B------:R-:W-:Y:S01]  /*7940*/  STSM.16.M88.4 [R100], R68 ;  /* 0x0000004464007844 */ /* 0x000fe20000000200 */
[----:B------:R-:W-:-:S02]  /*7950*/  F2FP.F16.F32.PACK_AB R82, R46, R61 ;  /* 0x0000003d2e52723e */ /* 0x000fc400000000ff */
[----:B------:R-:W-:Y:S01]  /*7960*/  F2FP.F16.F32.PACK_AB R83, R83, R150 ;  /* 0x000000965353723e */ /* 0x000fe200000000ff */
[----:B------:R-:W3:Y:S01]  /*7970*/  @P1 LDC R61, c[0x0][0xbf0] ;  /* 0x0002fc00ff3d1b82 */ /* 0x000ee20000000800 */
[C---:B------:R-:W-:Y:S02]  /*7980*/  LOP3.LUT R21, R36.reuse, 0x380, RZ, 0xc0, !PT ;  /* 0x0000038024157812 */ /* 0x040fe400078ec0ff */
[C---:B------:R-:W-:Y:S01]  /*7990*/  IADD3 R33, P5, R36.reuse, 0x2000, RZ ;  /* 0x0000200024217810 */ /* 0x040fe20007fbe0ff */
[----:B------:R-:W-:Y:S01]  /*79a0*/  STSM.16.M88.4 [R77], R80 ;  /* 0x000000504d007844 */ /* 0x000fe20000000200 */
[----:B------:R-:W-:Y:S01]  /*79b0*/  SHF.R.U64 R21, R21, 0x3, RZ ;  /* 0x0000000315157819 */ /* 0x000fe200000012ff */
[----:B------:R-:W-:Y:S02]  /*79c0*/  UIMAD UR6, UR11, UR8, URZ ;  /* 0x000000080b0672a4 */ /* 0x000fe4000f8e023f */
[----:B------:R-:W-:Y:S01]  /*79d0*/  BAR.SYNC.DEFER_BLOCKING 0x1, 0x100 ;  /* 0x0044000000007b1d */ /* 0x000fe20000010000 */
[----:B------:R-:W-:-:S02]  /*79e0*/  IADD3 R31, P4, R36, 0x3000, RZ ;  /* 0x00003000241f7810 */ /* 0x000fc40007f9e0ff */
[----:B------:R-:W-:Y:S01]  /*79f0*/  LOP3.LUT R36, R21, R36, RZ, 0x3c, !PT ;  /* 0x0000002415247212 */ /* 0x000fe200078e3cff */
[----:B------:R-:W-:Y:S01]  /*7a00*/  IMAD.X R21, RZ, RZ, R37, P6 ;  /* 0x000000ffff157224 */ /* 0x000fe200030e0625 */
[----:B------:R-:W-:Y:S01]  /*7a10*/  UIMAD.WIDE.U32 UR4, UR7, UR8, URZ ;  /* 0x00000008070472a5 */ /* 0x000fe2000f8e003f */
[----:B------:R-:W-:Y:S01]  /*7a20*/  LOP3.LUT R32, R33, 0x380, RZ, 0xc0, !PT ;  /* 0x0000038021207812 */ /* 0x000fe200078ec0ff */
[----:B------:R-:W-:Y:S01]  /*7a30*/  UIMAD UR6, UR7, UR9, UR6 ;  /* 0x00000009070672a4 */ /* 0x000fe2000f8e0206 */
[----:B------:R-:W-:Y:S02]  /*7a40*/  LOP3.LUT R30, R31, 0x380, RZ, 0xc0, !PT ;  /* 0x000003801f1e7812 */ /* 0x000fe400078ec0ff */
[----:B------:R-:W-:Y:S01]  /*7a50*/  ULDC.64 UR8, c[0x0][0xaf0] ;  /* 0x0002bc0000087ab9 */ /* 0x000fe20000000a00 */
[----:B0-----:R0:W-:Y:S01]  /*7a60*/  @!P2 ST.E desc[UR48][R64.64], R3 ;  /* 0x000000034000a985 */ /* 0x0011e2000c101930 */
[----:B------:R-:W-:Y:S01]  /*7a70*/  UIADD3 UR5, UR5, UR6, URZ ;  /* 0x0000000605057290 */ /* 0x000fe2000fffe03f */
[----:B------:R-:W-:-:S02]  /*7a80*/  SHF.R.U64 R32, R32, 0x3, RZ ;  /* 0x0000000320207819 */ /* 0x000fc400000012ff */
[----:B--2---:R1:W-:Y:S01]  /*7a90*/  @!P0 ST.E desc[UR48][R62.64], R0 ;  /* 0x000000003e008985 */ /* 0x0043e2000c101930 */
[----:B------:R-:W-:Y:S01]  /*7aa0*/  SHF.R.U64 R30, R30, 0x3, RZ ;  /* 0x000000031e1e7819 */ /* 0x000fe200000012ff */
[----:B0-----:R-:W-:Y:S02]  /*7ab0*/  IMAD R3, R153, 0x20, R17 ;  /* 0x0000002099037824 */ /* 0x001fe400078e0211 */
[----:B------:R0:W5:Y:S01]  /*7ac0*/  LD.E.128 R44, desc[UR48][R34.64] ;  /* 0x00000030222c7980 */ /* 0x000162000c101d00 */
[----:B------:R-:W-:Y:S01]  /*7ad0*/  UIMAD UR6, UR10, UR8, URZ ;  /* 0x000000080a0672a4 */ /* 0x000fe2000f8e023f */
[----:B------:R-:W-:Y:S01]  /*7ae0*/  LOP3.LUT R32, R32, R33, RZ, 0x3c, !PT ;  /* 0x0000002120207212 */ /* 0x000fe200078e3cff */
[----:B------:R-:W-:Y:S01]  /*7af0*/  UIMAD.WIDE.U32 UR4, UR40, UR8, UR4 ;  /* 0x00000008280472a5 */ /* 0x000fe2000f8e0004 */
[----:B------:R2:W5:Y:S01]  /*7b00*/  LD.E.128 R48, desc[UR48][R28.64] ;  /* 0x000000301c307980 */ /* 0x000562000c101d00 */
[----:B------:R-:W-:-:S03]  /*7b10*/  LOP3.LUT R30, R30, R31, RZ, 0x3c, !PT ;  /* 0x0000001f1e1e7212 */ /* 0x000fc600078e3cff */
[----:B------:R4:W5:Y:S01]  /*7b20*/  LD.E.128 R8, desc[UR48][R20.64] ;  /* 0x0000003014087980 */ /* 0x000962000c101d00 */
[----:B0-----:R-:W0:Y:S01]  /*7b30*/  LDC.64 R34, c[0x0][0xae0] ;  /* 0x0002b800ff227b82 */ /* 0x001e220000000a00 */
[----:B------:R-:W-:Y:S01]  /*7b40*/  UIMAD UR6, UR40, UR9, UR6 ;  /* 0x00000009280672a4 */ /* 0x000fe2000f8e0206 */
[--C-:B------:R-:W-:Y:S01]  /*7b50*/  IMAD.X R33, RZ, RZ, R37.reuse, P5 ;  /* 0x000000ffff217224 */ /* 0x100fe200028e0625 */
[----:B------:R-:W5:Y:S01]  /*7b60*/  LD.E.128 R52, desc[UR48][R26.64] ;  /* 0x000000301a347980 */ /* 0x000f62000c101d00 */
[----:B--2---:R-:W-:Y:S01]  /*7b70*/  LEA R28, R96, R3, 0x7 ;  /* 0x00000003601c7211 */ /* 0x004fe200078e38ff */
[----:B------:R-:W-:Y:S01]  /*7b80*/  IMAD.X R31, RZ, RZ, R37, P4 ;  /* 0x000000ffff1f7224 */ /* 0x000fe200020e0625 */
[----:B------:R-:W-:Y:S01]  /*7b90*/  UIADD3 UR5, UR5, UR6, URZ ;  /* 0x0000000605057290 */ /* 0x000fe2000fffe03f */
[----:B------:R-:W5:Y:S02]  /*7ba0*/  LD.E.128 R36, desc[UR48][R36.64] ;  /* 0x0000003024247980 */ /* 0x000f64000c101d00 */
[----:B-1----:R-:W-:Y:S01]  /*7bb0*/  @P1 IMAD.HI.U32 R0, R28, R57, RZ ;  /* 0x000000391c001227 */ /* 0x002fe200078e00ff */
[----:B------:R-:W-:Y:S01]  /*7bc0*/  ULDC.64 UR6, c[0x0][0xad8] ;  /* 0x0002b60000067ab9 */ /* 0x000fe20000000a00 */
[----:B------:R-:W5:Y:S02]  /*7bd0*/  LD.E.128 R40, desc[UR48][R32.64] ;  /* 0x0000003020287980 */ /* 0x000f64000c101d00 */
[----:B----4-:R-:W-:Y:S01]  /*7be0*/  IMAD.MOV.U32 R20, RZ, RZ, R28 ;  /* 0x000000ffff147224 */ /* 0x010fe200078e001c */
[----:B---3--:R-:W-:Y:S01]  /*7bf0*/  @P1 SHF.R.U32.HI R20, RZ, R61, R0 ;  /* 0x0000003dff141219 */ /* 0x008fe20000011600 */
[----:B------:R-:W5:Y:S03]  /*7c00*/  LD.E.128 R4, desc[UR48][R30.64] ;  /* 0x000000301e047980 */ /* 0x000f66000c101d00 */
[--C-:B------:R-:W-:Y:S01]  /*7c10*/  SHF.R.S32.HI R3, RZ, 0x1f, R20.reuse ;  /* 0x0000001fff037819 */ /* 0x100fe20000011414 */
[----:B------:R-:W-:Y:S01]  /*7c20*/  IMAD.MOV R0, RZ, RZ, -R20 ;  /* 0x000000ffff007224 */ /* 0x000fe200078e0a14 */
[----:B------:R1:W5:Y:S03]  /*7c30*/  LD.E.128 R12, desc[UR48][R24.64] ;  /* 0x00000030180c7980 */ /* 0x000366000c101d00 */
[----:B------:R-:W-:Y:S01]  /*7c40*/  IMAD R59, R59, R0, R28 ;  /* 0x000000003b3b7224 */ /* 0x000fe200078e021c */
[----:B------:R-:W-:Y:S01]  /*7c50*/  @!PT LDS RZ, [RZ] ;  /* 0x00000000fffff984 */ /* 0x000fe20000000800 */
[----:B------:R-:W-:Y:S01]  /*7c60*/  @!PT LDS RZ, [RZ] ;  /* 0x00000000fffff984 */ /* 0x000fe20000000800 */
[----:B------:R-:W-:Y:S01]  /*7c70*/  @!PT LDS RZ, [RZ] ;  /* 0x00000000fffff984 */ /* 0x000fe20000000800 */
[----:B------:R-:W-:Y:S01]  /*7c80*/  @!PT LDS RZ, [RZ] ;  /* 0x00000000fffff984 */ /* 0x000fe20000000800 */
[----:B------:R2:W-:Y:S06]  /*7c90*/  MEMBAR.ALL.CTA ;  /* 0x0000000000007992 */ /* 0x0005ec0000008000 */
[----:B--2---:R-:W2:Y:S01]  /*7ca0*/  FENCE.VIEW.ASYNC.S ;  /* 0x00000000000073c6 */ /* 0x004ea20000000000 */
[----:B0-----:R-:W-:Y:S01]  /*7cb0*/  IMAD R3, R3, R34, RZ ;  /* 0x0000002203037224 */ /* 0x001fe200078e02ff */
[----:B------:R-:W-:-:S03]  /*7cc0*/  SHF.R.S32.HI R0, RZ, 0x1f, R59 ;  /* 0x0000001fff007819 */ /* 0x000fc6000001143b */
[C---:B------:R-:W-:Y:S02]  /*7cd0*/  IMAD R3, R20.reuse, R35, R3 ;  /* 0x0000002314037224 */ /* 0x040fe400078e0203 */
[----:B------:R-:W-:Y:S01]  /*7ce0*/  IMAD.WIDE.U32 R20, R20, R34, UR4 ;  /* 0x0000000414147e25 */ /* 0x000fe2000f8e0022 */
[----:B------:R-:W-:-:S03]  /*7cf0*/  LEA R29, R96, R17, 0x7 ;  /* 0x00000011601d7211 */ /* 0x000fc600078e38ff */
[----:B------:R-:W-:Y:S02]  /*7d00*/  IMAD.IADD R21, R21, 0x1, R3 ;  /* 0x0000000115157824 */ /* 0x000fe400078e0203 */
[----:B------:R-:W-:Y:S01]  /*7d10*/  IMAD R0, R0, UR6, RZ ;  /* 0x0000000600007c24 */ /* 0x000fe2000f8e02ff */
[----:B------:R-:W-:Y:S01]  /*7d20*/  UIADD3 UR39, UR39, 0x28820, URZ ;  /* 0x0002882027277890 */ /* 0x000fe2000fffe03f */
[----:B------:R-:W-:Y:S01]  /*7d30*/  IMAD.WIDE.U32 R20, R59, UR6, R20 ;  /* 0x000000063b147c25 */ /* 0x000fe2000f8e0014 */
[----:B------:R-:W-:Y:S01]  /*7d40*/  UIADD3 UR43, UR43, 0x1, URZ ;  /* 0x000000012b2b7890 */ /* 0x000fe2000fffe03f */
[----:B------:R-:W-:Y:S02]  /*7d50*/  ISETP.GE.AND P1, PT, R29, R66, PT ;  /* 0x000000421d00720c */ /* 0x000fe40003f26270 */
[----:B-1----:R-:W-:Y:S01]  /*7d60*/  IMAD R25, R59, UR7, R0 ;  /* 0x000000073b197c24 */ /* 0x002fe2000f8e0200 */
[----:B------:R-:W-:Y:S01]  /*7d70*/  ULDC.64 UR6, c[0x0][0xa80] ;  /* 0x0002a00000067ab9 */ /* 0x000fe20000000a00 */
[----:B------:R-:W-:Y:S01]  /*7d80*/  UPRMT UR39, URZ, 0x654, UR39 ;  /* 0x000006543f277896 */ /* 0x000fe20008000027 */
[----:B------:R-:W-:Y:S01]  /*7d90*/  LEA R0, P2, R20, UR6, 0x1 ;  /* 0x0000000614007c11 */ /* 0x000fe2000f8408ff */
[----:B------:R-:W-:Y:S01]  /*7da0*/  IMAD.IADD R21, R21, 0x1, R25 ;  /* 0x0000000115157824 */ /* 0x000fe200078e0219 */
[----:B------:R-:W-:Y:S01]  /*7db0*/  UISETP.NE.AND UP0, UPT, UR43, 0x2, UPT ;  /* 0x000000022b00788c */ /* 0x000fe2000bf05270 */
[----:B------:R-:W-:-:S03]  /*7dc0*/  VIADD R3, R29, 0x20 ;  /* 0x000000201d037836 */ /* 0x000fc60000000000 */
[----:B------:R-:W-:Y:S01]  /*7dd0*/  LEA.HI.X R28, R20, UR7, R21, 0x1, P2 ;  /* 0x00000007141c7c11 */ /* 0x000fe200090f0c15 */
[----:B------:R-:W-:Y:S01]  /*7de0*/  USEL UR5, URZ, 0x1, UP0 ;  /* 0x000000013f057887 */ /* 0x000fe20008000000 */
[-C--:B------:R-:W-:Y:S01]  /*7df0*/  ISETP.GE.AND P3, PT, R3, R66.reuse, PT ;  /* 0x000000420300720c */ /* 0x080fe20003f66270 */
[----:B------:R-:W-:Y:S01]  /*7e00*/  ULDC UR4, c[0x0][0xc] ;  /* 0x0000030000047ab9 */ /* 0x000fe20000000800 */
[----:B------:R-:W-:Y:S01]  /*7e10*/  VIADD R3, R29, 0x40 ;  /* 0x000000401d037836 */ /* 0x000fe20000000000 */
[----:B------:R-:W-:Y:S01]  /*7e20*/  UIADD3 UR41, UR4, UR41, URZ ;  /* 0x0000002904297290 */ /* 0x000fe2000fffe03f */
[----:B--2---:R0:W1:Y:S01]  /*7e30*/  SHFL.IDX PT, R26, R0, RZ, 0x181f ;  /* 0x00181fff001a7589 */ /* 0x00406200000e0000 */
[----:B------:R-:W-:Y:S01]  /*7e40*/  USEL UR43, UR43, URZ, UP0 ;  /* 0x0000003f2b2b7287 */ /* 0x000fe20008000000 */
[----:B------:R-:W-:Y:S01]  /*7e50*/  SYNCS.ARRIVE.TRANS64.RED.A1T0 RZ, [UR39], RZ ;  /* 0x000000ffffff79a7 */ /* 0x000fe20008100427 */
[----:B------:R-:W-:Y:S01]  /*7e60*/  ULOP3.LUT UR44, UR44, UR5, URZ, 0x3c, !UPT ;  /* 0x000000052c2c7292 */ /* 0x000fe2000f8e3c3f */
[----:B------:R0:W2:Y:S01]  /*7e70*/  SHFL.IDX PT, R27, R28, RZ, 0x181f ;  /* 0x00181fff1c1b7589 */ /* 0x0000a200000e0000 */
[----:B------:R-:W-:Y:S01]  /*7e80*/  BSSY B0, `(.L_x_31) ;  /* 0x000000b000007945 */ /* 0x000fe20003800000 */
[----:B------:R-:W-:-:S03]  /*7e90*/  ISETP.GE.AND P0, PT, R3, R66, PT ;  /* 0x000000420300720c */ /* 0x000fc60003f06270 */
[----:B------:R-:W-:Y:S10]  /*7ea0*/  @P1 BRA `(.L_x_32) ;  /* 0x0000000000201947 */ /* 0x000ff40003800000 */
[----:B------:R-:W-:Y:S02]  /*7eb0*/  ULDC UR4, c[0x0][0xac8] ;  /* 0x0002b20000047ab9 */ /* 0x000fe40000000800 */
[----:B------:R-:W-:Y:S02]  /*7ec0*/  ISETP.GE.AND P2, PT, R18, UR4, PT ;  /* 0x0000000412007c0c */ /* 0x000fe4000bf46270 */
[----:B------:R-:W-:-:S11]  /*7ed0*/  ISETP.GE.AND P1, PT, R22, UR4, PT ;  /* 0x0000000416007c0c */ /* 0x000fd6000bf26270 */
[----:B-1----:R-:W-:Y:S02]  /*7ee0*/  @!P2 LEA R24, P4, R18, R26, 0x1 ;  /* 0x0000001a1218a211 */ /* 0x002fe400078808ff */
[----:B--2---:R-:W-:Y:S02]  /*7ef0*/  @!P1 IMAD.WIDE R20, R22, 0x2, R26 ;  /* 0x0000000216149825 */ /* 0x004fe400078e021a */
[----:B------:R-:W-:-:S03]  /*7f00*/  @!P2 LEA.HI.X R25, R18, R27, R188, 0x1, P4 ;  /* 0x0000001b1219a211 */ /* 0x000fc600020f0cbc */
[----:B-----5:R3:W-:Y:S04]  /*7f10*/  @!P1 ST.E.128 desc[UR48][R20.64], R36 ;  /* 0x0000002414009985 */ /* 0x0207e8000c101d30 */
[----:B------:R3:W-:Y:S02]  /*7f20*/  @!P2 ST.E.128 desc[UR48][R24.64], R48 ;  /* 0x000000301800a985 */ /* 0x0007e4000c101d30 */
.L_x_32:
[----:B------:R-:W-:Y:S05]  /*7f30*/  BSYNC B0 ;  /* 0x0000000000007941 */ /* 0x000fea0003800000 */
.L_x_31:
[----:B--2---:R2:W4:Y:S01]  /*7f40*/  SHFL.IDX PT, R27, R28, 0x1, 0x181f ;  /* 0x00381f001c1b7f89 */ /* 0x00452200000e0000 */
[----:B------:R-:W-:Y:S03]  /*7f50*/  BSSY B0, `(.L_x_33) ;  /* 0x000000b000007945 */ /* 0x000fe60003800000 */
[----:B-1----:R2:W1:Y:S01]  /*7f60*/  SHFL.IDX PT, R26, R0, 0x1, 0x181f ;  /* 0x00381f00001a7f89 */ /* 0x00246200000e0000 */
[----:B------:R-:W-:Y:S05]  /*7f70*/  @P3 BRA `(.L_x_34) ;  /* 0x0000000000203947 */ /* 0x000fea0003800000 */
[----:B------:R-:W-:Y:S02]  /*7f80*/  ULDC UR4, c[0x0][0xac8] ;  /* 0x0002b20000047ab9 */ /* 0x000fe40000000800 */
[----:B------:R-:W-:Y:S02]  /*7f90*/  ISETP.GE.AND P3, PT, R18, UR4, PT ;  /* 0x0000000412007c0c */ /* 0x000fe4000bf66270 */
[----:B------:R-:W-:-:S11]  /*7fa0*/  ISETP.GE.AND P2, PT, R22, UR4, PT ;  /* 0x0000000416007c0c */ /* 0x000fd6000bf46270 */
[----:B-1-3--:R-:W-:Y:S02]  /*7fb0*/  @!P3 LEA R24, P1, R18, R26, 0x1 ;  /* 0x0000001a1218b211 */ /* 0x00afe400078208ff */
[----:B----4-:R-:W-:Y:S02]  /*7fc0*/  @!P2 IMAD.WIDE R20, R22, 0x2, R26 ;  /* 0x000000021614a825 */ /* 0x010fe400078e021a */
[----:B------:R-:W-:-:S03]  /*7fd0*/  @!P3 LEA.HI.X R25, R18, R27, R188, 0x1, P1 ;  /* 0x0000001b1219b211 */ /* 0x000fc600008f0cbc */
[----:B-----5:R1:W-:Y:S04]  /*7fe0*/  @!P2 ST.E.128 desc[UR48][R20.64], R44 ;  /* 0x0000002c1400a985 */ /* 0x0203e8000c101d30 */
[----:B------:R1:W-:Y:S02]  /*7ff0*/  @!P3 ST.E.128 desc[UR48][R24.64], R52 ;  /* 0x000000341800b985 */ /* 0x0003e4000c101d30 */
.L_x_34:
[----:B------:R-:W-:Y:S05]  /*8000*/  BSYNC B0 ;  /* 0x0000000000007941 */ /* 0x000fea0003800000 */
.L_x_33:
[----:B----4-:R4:W0:Y:S01]  /*8010*/  SHFL.IDX PT, R27, R28, 0x2, 0x181f ;  /* 0x00581f001c1b7f89 */ /* 0x01082200000e0000 */
[----:B------:R-:W-:Y:S03]  /*8020*/  BSSY B0, `(.L_x_35) ;  /* 0x000000b000007945 */ /* 0x000fe60003800000 */
[----:B-1----:R4:W1:Y:S01]  /*8030*/  SHFL.IDX PT, R26, R0, 0x2, 0x181f ;  /* 0x00581f00001a7f89 */ /* 0x00286200000e0000 */
[----:B------:R-:W-:Y:S05]  /*8040*/  @P0 BRA `(.L_x_36) ;  /* 0x0000000000200947 */ /* 0x000fea0003800000 */
[----:B------:R-:W-:Y:S02]  /*8050*/  ULDC UR4, c[0x0][0xac8] ;  /* 0x0002b20000047ab9 */ /* 0x000fe40000000800 */
[----:B------:R-:W-:Y:S02]  /*8060*/  ISETP.GE.AND P2, PT, R18, UR4, PT ;  /* 0x0000000412007c0c */ /* 0x000fe4000bf46270 */
[----:B------:R-:W-:-:S11]  /*8070*/  ISETP.GE.AND P1, PT, R22, UR4, PT ;  /* 0x0000000416007c0c */ /* 0x000fd6000bf26270 */
[----:B-1-3--:R-:W-:Y:S02]  /*8080*/  @!P2 LEA R24, P0, R18, R26, 0x1 ;  /* 0x0000001a1218a211 */ /* 0x00afe400078008ff */
[----:B0-----:R-:W-:Y:S02]  /*8090*/  @!P1 IMAD.WIDE R20, R22, 0x2, R26 ;  /* 0x0000000216149825 */ /* 0x001fe400078e021a */
[----:B------:R-:W-:-:S03]  /*80a0*/  @!P2 LEA.HI.X R25, R18, R27, R188, 0x1, P0 ;  /* 0x0000001b1219a211 */ /* 0x000fc600000f0cbc */
[----:B-----5:R0:W-:Y:S04]  /*80b0*/  @!P1 ST.E.128 desc[UR48][R20.64], R40 ;  /* 0x0000002814009985 */ /* 0x0201e8000c101d30 */
[----:B------:R0:W-:Y:S02]  /*80c0*/  @!P2 ST.E.128 desc[UR48][R24.64], R12 ;  /* 0x0000000c1800a985 */ /* 0x0001e4000c101d30 */
.L_x_36:
[----:B------:R-:W-:Y:S05]  /*80d0*/  BSYNC B0 ;  /* 0x0000000000007941 */ /* 0x000fea0003800000 */
.L_x_35:
[----:B------:R-:W-:Y:S01]  /*80e0*/  IADD3 R3, R29, 0x60, RZ ;  /* 0x000000601d037810 */ /* 0x000fe20007ffe0ff */
[----:B0--3--:R0:W3:Y:S01]  /*80f0*/  SHFL.IDX PT, R21, R28, 0x3, 0x181f ;  /* 0x00781f001c157f89 */ /* 0x0090e200000e0000 */
[----:B------:R-:W-:Y:S01]  /*8100*/  UIADD3 UR45, UR45, 0x1, URZ ;  /* 0x000000012d2d7890 */ /* 0x000fe2000fffe03f */
[----:B------:R-:W-:Y:S01]  /*8110*/  BSSY B0, `(.L_x_37) ;  /* 0x000000c000007945 */ /* 0x000fe20003800000 */
[----:B------:R-:W-:Y:S01]  /*8120*/  ISETP.GE.AND P0, PT, R3, R66, PT ;  /* 0x000000420300720c */ /* 0x000fe20003f06270 */
[----:B------:R0:W0:-:S12]  /*8130*/  SHFL.IDX PT, R20, R0, 0x3, 0x181f ;  /* 0x00781f0000147f89 */ /* 0x00001800000e0000 */
[----:B------:R-:W-:Y:S05]  /*8140*/  @P0 BRA `(.L_x_38) ;  /* 0x0000000000200947 */ /* 0x000fea0003800000 */
[----:B------:R-:W-:Y:S02]  /*8150*/  ULDC UR4, c[0x0][0xac8] ;  /* 0x0002b20000047ab9 */ /* 0x000fe40000000800 */
[----:B------:R-:W-:Y:S02]  /*8160*/  ISETP.GE.AND P2, PT, R18, UR4, PT ;  /* 0x0000000412007c0c */ /* 0x000fe4000bf46270 */
[----:B------:R-:W-:-:S11]  /*8170*/  ISETP.GE.AND P1, PT, R22, UR4, PT ;  /* 0x0000000416007c0c */ /* 0x000fd6000bf26270 */
[----:B0----5:R-:W-:Y:S02]  /*8180*/  @!P2 LEA R14, P0, R18, R20, 0x1 ;  /* 0x00000014120ea211 */ /* 0x021fe400078008ff */
[----:B---3--:R-:W-:Y:S02]  /*8190*/  @!P1 IMAD.WIDE R12, R22, 0x2, R20 ;  /* 0x00000002160c9825 */ /* 0x008fe400078e0214 */
[----:B------:R-:W-:-:S03]  /*81a0*/  @!P2 LEA.HI.X R15, R18, R21, R188, 0x1, P0 ;  /* 0x00000015120fa211 */ /* 0x000fc600000f0cbc */
[----:B------:R0:W-:Y:S04]  /*81b0*/  @!P1 ST.E.128 desc[UR48][R12.64], R4 ;  /* 0x000000040c009985 */ /* 0x0001e8000c101d30 */
[----:B------:R0:W-:Y:S02]  /*81c0*/  @!P2 ST.E.128 desc[UR48][R14.64], R8 ;  /* 0x000000080e00a985 */ /* 0x0001e4000c101d30 */
.L_x_38:
[----:B------:R-:W-:Y:S05]  /*81d0*/  BSYNC B0 ;  /* 0x0000000000007941 */ /* 0x000fea0003800000 */
.L_x_37:
[----:B0-2-4-:R-:W0:Y:S02]  /*81e0*/  LDC R0, c[0x0][0xc34] ;  /* 0x00030d00ff007b82 */ /* 0x015e240000000800 */
[----:B0-----:R-:W-:-:S13]  /*81f0*/  ISETP.LE.AND P0, PT, R0, UR41, PT ;  /* 0x0000002900007c0c */ /* 0x001fda000bf03270 */
[----:B------:R-:W-:Y:S05]  /*8200*/  @!P0 BRA `(.L_x_39) ;  /* 0xffffff8800a88947 */ /* 0x000fea000383ffff */
[----:B------:R-:W-:Y:S05]  /*8210*/  EXIT ;  /* 0x000000000000794d */ /* 0x000fea0003800000 */
.L_x_5:
[----:B------:R-:W-:-:S08]  /*8220*/  NOP ;  /* 0x0000000000007918 */ /* 0x000fd00000000000 */
[----:B------:R-:W0:-:S00]  /*8230*/  USETMAXREG.DEALLOC.CTAPOOL 0x28 ;  /* 0x00000028000079c8 */ /* 0x000e0000080e0500 */
[----:B------:R-:W1:Y:S01]  /*8240*/  S2UR UR10, SR_CTAID.X ;  /* 0x00000000000a79c3 */ /* 0x000e620000002500 */
[----:B0-----:R-:W-:Y:S02]  /*8250*/  IMAD.MOV.U32 R37, RZ, RZ, 0x1 ;  /* 0x00000001ff257424 */ /* 0x001fe400078e00ff */
[----:B------:R-:W-:Y:S02]  /*8260*/  IMAD.MOV.U32 R22, RZ, RZ, RZ ;  /* 0x000000ffff167224 */ /* 0x000fe400078e00ff */
[----:B------:R-:W-:-:S03]  /*8270*/  IMAD.MOV.U32 R25, RZ, RZ, 0x1 ;  /* 0x00000001ff197424 */ /* 0x000fc600078e00ff */
[----:B------:R-:W1:Y:S02]  /*8280*/  LDC R2, c[0x0][0xc34] ;  /* 0x00030d00ff027b82 */ /* 0x000e640000000800 */
[----:B-1----:R-:W-:-:S13]  /*8290*/  ISETP.LE.AND P0, PT, R2, UR10, PT ;  /* 0x0000000a02007c0c */ /* 0x002fda000bf03270 */
[----:B------:R-:W-:Y:S05]  /*82a0*/  @P0 BRA `(.L_x_40) ;  /* 0x0000003400740947 */ /* 0x000fea0003800000 */
[C---:B------:R-:W-:Y:S01]  /*82b0*/  SHF.L.U32 R28, R5.reuse, 0x3, RZ ;  /* 0x00000003051c7819 */ /* 0x040fe200000006ff */
[----:B------:R-:W-:Y:S01]  /*82c0*/  ULDC.64 UR6, c[0x0][0x2f0] ;  /* 0x0000bc0000067ab9 */ /* 0x000fe20000000a00 */
[----:B------:R-:W-:Y:S01]  /*82d0*/  ULDC UR9, c[0x0][0x2b8] ;  /* 0x0000ae0000097ab9 */ /* 0x000fe20000000800 */
[----:B------:R-:W-:Y:S01]  /*82e0*/  LOP3.LUT R18, R18, 0xfffffffe, RZ, 0xc0, !PT ;  /* 0xfffffffe12127812 */ /* 0x000fe200078ec0ff */
[----:B------:R-:W-:Y:S01]  /*82f0*/  ULDC.64 UR4, c[0x0][0x418] ;  /* 0x0001060000047ab9 */ /* 0x000fe20000000a00 */
[C---:B------:R-:W-:Y:S01]  /*8300*/  LOP3.LUT R0, R28.reuse, 0x1f8, RZ, 0xc0, !PT ;  /* 0x000001f81c007812 */ /* 0x040fe200078ec0ff */
[----:B------:R-:W-:Y:S01]  /*8310*/  UISETP.NE.U32.AND UP0, UPT, UR4, URZ, UPT ;  /* 0x0000003f0400728c */ /* 0x000fe2000bf05070 */
[----:B------:R-:W-:Y:S01]  /*8320*/  LOP3.LUT R34, R28, 0x38, RZ, 0xc0, !PT ;  /* 0x000000381c227812 */ /* 0x000fe200078ec0ff */
[----:B------:R-:W0:Y:S01]  /*8330*/  S2UR UR8, SR_CgaCtaId ;  /* 0x00000000000879c3 */ /* 0x000e220000008800 */
[--C-:B------:R-:W-:Y:S01]  /*8340*/  LOP3.LUT R3, R0, 0x38, R5.reuse, 0x78, !PT ;  /* 0x0000003800037812 */ /* 0x100fe200078e7805 */
[----:B------:R-:W-:Y:S01]  /*8350*/  UISETP.NE.AND.EX UP0, UPT, UR5, URZ, UPT, UP0 ;  /* 0x0000003f0500728c */ /* 0x000fe2000bf05300 */
[----:B------:R-:W-:Y:S01]  /*8360*/  LOP3.LUT R0, R34, 0x40, RZ, 0xfc, !PT ;  /* 0x0000004022007812 */ /* 0x000fe200078efcff */
[----:B------:R-:W-:Y:S01]  /*8370*/  ULDC UR4, c[0x0][0x424] ;  /* 0x0001090000047ab9 */ /* 0x000fe20000000800 */
[----:B------:R-:W-:Y:S01]  /*8380*/  ULDC UR38, c[0x0][0x448] ;  /* 0x0001120000267ab9 */ /* 0x000fe20000000800 */
[----:B------:R-:W-:Y:S01]  /*8390*/  USEL UR4, UR4, 0x1, UP0 ;  /* 0x0000000104047887 */ /* 0x000fe20008000000 */
[C---:B------:R-:W-:Y:S01]  /*83a0*/  ISETP.GE.AND P2, PT, R0.reuse, UR7, PT ;  /* 0x0000000700007c0c */ /* 0x040fe2000bf46270 */
[----:B------:R-:W-:Y:S01]  /*83b0*/  UMOV UR39, 0x400 ;  /* 0x0000040000277882 */ /* 0x000fe20000000000 */
[C---:B------:R-:W-:Y:S01]  /*83c0*/  ISETP.GE.AND P1, PT, R0.reuse, UR9, PT ;  /* 0x0000000900007c0c */ /* 0x040fe2000bf26270 */
[----:B------:R-:W-:Y:S01]  /*83d0*/  UIMAD UR37, UR4, UR6, URZ ;  /* 0x00000006042572a4 */ /* 0x000fe2000f8e023f */
[----:B------:R-:W-:Y:S01]  /*83e0*/  ISETP.GE.AND P0, PT, R0, UR7, PT ;  /* 0x0000000700007c0c */ /* 0x000fe2000bf06270 */
[----:B------:R-:W-:Y:S01]  /*83f0*/  IMAD.SHL.U32 R0, R5, 0x10, RZ ;  /* 0x0000001005007824 */ /* 0x000fe200078e00ff */
[----:B------:R-:W-:Y:S01]  /*8400*/  ULDC UR4, c[0x0][0x288] ;  /* 0x0000a20000047ab9 */ /* 0x000fe20000000800 */
[----:B------:R-:W-:Y:S01]  /*8410*/  UIADD3 UR5, UR37, 0x7f, URZ ;  /* 0x0000007f25057890 */ /* 0x000fe2000fffe03f */
[----:B------:R-:W-:Y:S01]  /*8420*/  SHF.R.U32.HI R35, RZ, 0x3, R5 ;  /* 0x00000003ff237819 */ /* 0x000fe20000011605 */
[----:B------:R-:W-:Y:S01]  /*8430*/  UIMAD UR38, UR38, UR4, URZ ;  /* 0x00000004262672a4 */ /* 0x000fe2000f8e023f */
[----:B------:R-:W-:Y:S01]  /*8440*/  LOP3.LUT R28, R3, 0x200, R28, 0xf8, !PT ;  /* 0x00000200031c7812 */ /* 0x000fe200078ef81c */
[----:B------:R-:W-:Y:S01]  /*8450*/  USHF.R.S32.HI UR6, URZ, 0x1f, UR5 ;  /* 0x0000001f3f067899 */ /* 0x000fe20008011405 */
[----:B------:R-:W-:Y:S01]  /*8460*/  LOP3.LUT R35, R35, 0xf, RZ, 0xc0, !PT ;  /* 0x0000000f23237812 */ /* 0x000fe200078ec0ff */
[----:B------:R-:W-:Y:S01]  /*8470*/  IMAD.U32 R33, RZ, RZ, UR10 ;  /* 0x0000000aff217e24 */ /* 0x000fe2000f8e00ff */
[----:B------:R-:W-:Y:S01]  /*8480*/  @P2 LOP3.LUT R18, R18, 0x1, RZ, 0xfc, !PT ;  /* 0x0000000112122812 */ /* 0x000fe200078efcff */
[----:B------:R-:W-:Y:S01]  /*8490*/  ULEA.HI UR6, UR6, UR5, URZ, 0x7 ;  /* 0x0000000506067291 */ /* 0x000fe2000f8f383f */
[----:B------:R-:W-:Y:S01]  /*84a0*/  LOP3.LUT R2, R0, 0x70, RZ, 0xc0, !PT ;  /* 0x0000007000027812 */ /* 0x000fe200078ec0ff */
[----:B0-----:R-:W-:Y:S01]  /*84b0*/  ULEA UR39, UR8, UR39, 0x18 ;  /* 0x0000002708277291 */ /* 0x001fe2000f8ec03f */
[----:B------:R-:W-:Y:S01]  /*84c0*/  LOP3.LUT R18, R18, 0xffffffbf, RZ, 0xc0, !PT ;  /* 0xffffffbf12127812 */ /* 0x000fe200078ec0ff */
[----:B------:R-:W-:Y:S01]  /*84d0*/  ULEA.HI.SX32 UR42, UR6, 0xffffffff, 0x19 ;  /* 0xffffffff062a7891 */ /* 0x000fe2000f8fca3f */
[----:B------:R-:W-:Y:S01]  /*84e0*/  IMAD.MOV.U32 R25, RZ, RZ, 0x1 ;  /* 0x00000001ff197424 */ /* 0x000fe200078e00ff */
[----:B------:R-:W-:Y:S01]  /*84f0*/  MOV R22, RZ ;  /* 0x000000ff00167202 */ /* 0x000fe20000000f00 */
[----:B------:R-:W-:Y:S01]  /*8500*/  IMAD.MOV.U32 R37, RZ, RZ, RZ ;  /* 0x000000ffff257224 */ /* 0x000fe200078e00ff */
[----:B------:R-:W-:Y:S01]  /*8510*/  @P1 LOP3.LUT R18, R18, 0x40, RZ, 0xfc, !PT ;  /* 0x0000004012121812 */ /* 0x000fe200078efcff */
[----:B------:R-:W-:Y:S01]  /*8520*/  USHF.L.U32 UR4, UR42, 0x7, URZ ;  /* 0x000000072a047899 */ /* 0x000fe2000800063f */
[----:B------:R-:W-:Y:S01]  /*8530*/  ISETP.GE.AND P1, PT, R34, UR7, PT ;  /* 0x0000000722007c0c */ /* 0x000fe2000bf26270 */
[----:B------:R-:W-:Y:S01]  /*8540*/  ULOP3.LUT UR41, UR36, 0x2, URZ, 0xfc, !UPT ;  /* 0x0000000224297892 */ /* 0x000fe2000f8efc3f */
[----:B------:R-:W-:Y:S01]  /*8550*/  LOP3.LUT R18, R18, 0xfffffffb, RZ, 0xc0, !PT ;  /* 0xfffffffb12127812 */ /* 0x000fe200078ec0ff */
[----:B------:R-:W-:Y:S01]  /*8560*/  ULEA.HI.SX32 UR40, UR6, 0xfffffffe, 0x19 ;  /* 0xfffffffe06287891 */ /* 0x000fe2000f8fca3f */
[----:B------:R-:W-:Y:S01]  /*8570*/  LEA R0, R28, UR39, 0x1 ;  /* 0x000000271c007c11 */ /* 0x000fe2000f8e08ff */
[----:B------:R-:W-:Y:S01]  /*8580*/  IMAD.U32 R30, RZ, RZ, UR4 ;  /* 0x00000004ff1e7e24 */ /* 0x000fe2000f8e00ff */
[----:B------:R-:W-:Y:S01]  /*8590*/  @P0 LOP3.LUT R18, R18, 0x4, RZ, 0xfc, !PT ;  /* 0x0000000412120812 */ /* 0x000fe200078efcff */
[----:B------:R-:W-:Y:S01]  /*85a0*/  ULDC UR43, c[0x0][0xc] ;  /* 0x00000300002b7ab9 */ /* 0x000fe20000000800 */
[----:B------:R-:W-:-:S02]  /*85b0*/  ISETP.GE.AND P0, PT, R34, UR7, PT ;  /* 0x0000000722007c0c */ /* 0x000fc4000bf06270 */
[----:B------:R-:W-:Y:S02]  /*85c0*/  LOP3.LUT R18, R18, 0xfffffffd, RZ, 0xc0, !PT ;  /* 0xfffffffd12127812 */ /* 0x000fe400078ec0ff */
[C---:B------:R-:W-:Y:S02]  /*85d0*/  LOP3.LUT R36, R35.reuse, UR4, R2, 0xfe, !PT ;  /* 0x0000000423247c12 */ /* 0x040fe4000f8efe02 */
[----:B------:R-:W-:Y:S02]  /*85e0*/  @P1 LOP3.LUT R18, R18, 0x2, RZ, 0xfc, !PT ;  /* 0x0000000212121812 */ /* 0x000fe400078efcff */
[----:B------:R-:W-:Y:S02]  /*85f0*/  IADD3 R30, -R35, UR37, -R30 ;  /* 0x00000025231e7c10 */ /* 0x000fe4000fffe91e */
[----:B------:R-:W-:-:S04]  /*8600*/  LOP3.LUT R18, R18, 0xfffffff7, RZ, 0xc0, !PT ;  /* 0xfffffff712127812 */ /* 0x000fc800078ec0ff */
[----:B------:R-:W-:Y:S02]  /*8610*/  @P0 LOP3.LUT R18, R18, 0x8, RZ, 0xfc, !PT ;  /* 0x0000000812120812 */ /* 0x000fe400078efcff */
[----:B------:R-:W-:Y:S02]  /*8620*/  ISETP.GE.AND P0, PT, R34, UR9, PT ;  /* 0x0000000922007c0c */ /* 0x000fe4000bf06270 */
[----:B------:R-:W-:-:S11]  /*8630*/  LOP3.LUT R18, R18, 0xffffff7f, RZ, 0xc0, !PT ;  /* 0xffffff7f12127812 */ /* 0x000fd600078ec0ff */
[----:B------:R-:W-:-:S07]  /*8640*/  @P0 LOP3.LUT R18, R18, 0x80, RZ, 0xfc, !PT ;  /* 0x0000008012120812 */ /* 0x000fce00078efcff */
.L_x_75:
[----:B------:R-:W0:Y:S01]  /*8650*/  LDC R0, c[0x0][0xc38] ;  /* 0x00030e00ff007b82 */ /* 0x000e220000000800 */
[----:B------:R-:W-:Y:S01]  /*8660*/  IMAD.MOV.U32 R24, RZ, RZ, R33 ;  /* 0x000000ffff187224 */ /* 0x000fe200078e0021 */
[----:B------:R-:W-:Y:S05]  /*8670*/  YIELD ;  /* 0x0000000000007946 */ /* 0x000fea0003800000 */
[----:B------:R-:W-:Y:S01]  /*8680*/  ULDC.64 UR4, c[0x0][0xa28] ;  /* 0x00028a0000047ab9 */ /* 0x000fe20000000a00 */
[----:B------:R-:W1:Y:S01]  /*8690*/  LDC R2, c[0x0][0xc44] ;  /* 0x00031100ff027b82 */ /* 0x000e620000000800 */
[----:B------:R-:W-:Y:S01]  /*86a0*/  IMAD.MOV.U32 R32, RZ, RZ, RZ ;  /* 0x000000ffff207224 */ /* 0x000fe200078e00ff */
[----:B0-----:R-:W-:-:S13]  /*86b0*/  ISETP.NE.AND P0, PT, R0, 0x1, PT ;  /* 0x000000010000780c */ /* 0x001fda0003f05270 */
[----:B------:R-:W0:Y:S08]  /*86c0*/  @P0 LDC R0, c[0x0][0xc3c] ;  /* 0x00030f00ff000b82 */ /* 0x000e300000000800 */
[----:B------:R-:W2:Y:S01]  /*86d0*/  @P0 LDC R3, c[0x0][0xc40] ;  /* 0x00031000ff030b82 */ /* 0x000ea20000000800 */
[----:B0-----:R-:W-:-:S05]  /*86e0*/  @P0 IMAD.HI.U32 R0, R33, R0, RZ ;  /* 0x0000000021000227 */ /* 0x001fca00078e00ff */
[----:B--2---:R-:W-:Y:S02]  /*86f0*/  @P0 SHF.R.U32.HI R24, RZ, R3, R0 ;  /* 0x00000003ff180219 */ /* 0x004fe40000011600 */
[----:B-1----:R-:W-:Y:S02]  /*8700*/  ISETP.NE.AND P0, PT, R2, 0x1, PT ;  /* 0x000000010200780c */ /* 0x002fe40003f05270 */
[----:B------:R-:W-:-:S11]  /*8710*/  MOV R23, R24 ;  /* 0x0000001800177202 */ /* 0x000fd60000000f00 */
[----:B------:R-:W0:Y:S02]  /*8720*/  @P0 LDC.64 R2, c[0x0][0xc48] ;  /* 0x00031200ff020b82 */ /* 0x000e240000000a00 */
[----:B0-----:R-:W-:-:S05]  /*8730*/  @P0 IMAD.HI.U32 R0, R24, R2, RZ ;  /* 0x0000000218000227 */ /* 0x001fca00078e00ff */
[----:B------:R-:W-:Y:S02]  /*8740*/  @P0 SHF.R.U32.HI R23, RZ, R3, R0 ;  /* 0x00000003ff170219 */ /* 0x000fe40000011600 */
[----:B------:R-:W-:-:S04]  /*8750*/  ISETP.NE.U32.AND P0, PT, RZ, UR4, PT ;  /* 0x00000004ff007c0c */ /* 0x000fc8000bf05070 */
[----:B------:R-:W-:-:S13]  /*8760*/  ISETP.NE.AND.EX P0, PT, RZ, UR5, PT, P0 ;  /* 0x00000005ff007c0c */ /* 0x000fda000bf05300 */
[----:B------:R-:W0:Y:S01]  /*8770*/  @P0 LDC.64 R2, c[0x0][0xa28] ;  /* 0x00028a00ff020b82 */ /* 0x000e220000000a00 */
[----:B------:R-:W-:-:S04]  /*8780*/  UIADD3 UR4, UR39, 0x18400, URZ ;  /* 0x0001840027047890 */ /* 0x000fc8000fffe03f */
[----:B------:R-:W-:Y:S01]  /*8790*/  ULOP3.LUT UP0, URZ, UR4, 0x3ff, URZ, 0xc0, !UPT ;  /* 0x000003ff043f7892 */ /* 0x000fe2000f80c03f */
[----:B0-----:R-:W-:-:S05]  /*87a0*/  @P0 IMAD.WIDE R2, R23, 0x4, R2 ;  /* 0x0000000417020825 */ /* 0x001fca00078e0202 */
[----:B------:R0:W5:Y:S01]  /*87b0*/  @P0 LDG.E R32, desc[UR48][R2.64] ;  /* 0x0000003002200981 */ /* 0x000162000c1e1900 */
[----:B------:R-:W-:-:S13]  /*87c0*/  PLOP3.LUT P0, PT, PT, PT, UP0, 0x80, 0x0 ;  /* 0x000000000000781c */ /* 0x000fda0003f0f008 */
[----:B0-----:R-:W-:Y:S05]  /*87d0*/  @!P0 BRA `(.L_x_41) ;  /* 0x0000000000408947 */ /* 0x001fea0003800000 */
[----:B------:R-:W-:Y:S01]  /*87e0*/  MOV R2, 0x0 ;  /* 0x0000000000027802 */ /* 0x000fe20000000f00 */
[----:B------:R-:W-:Y:S01]  /*87f0*/  ULDC.64 UR4, c[0x4][0x80] ;  /* 0x0100200000047ab9 */ /* 0x000fe20000000a00 */
[----:B------:R-:W-:Y:S01]  /*8800*/  ULDC.64 UR6, c[0x4][0x88] ;  /* 0x0100220000067ab9 */ /* 0x000fe20000000a00 */
[----:B------:R-:W-:Y:S01]  /*8810*/  IMAD.U32 R4, RZ, RZ, UR4 ;  /* 0x00000004ff047e24 */ /* 0x000fe2000f8e00ff */
[----:B------:R-:W-:Y:S01]  /*8820*/  MOV R6, UR6 ;  /* 0x0000000600067c02 */ /* 0x000fe20008000f00 */
[----:B------:R-:W-:Y:S01]  /*8830*/  IMAD.U32 R5, RZ, RZ, UR5 ;  /* 0x00000005ff057e24 */ /* 0x000fe2000f8e00ff */
[----:B------:R-:W0:Y:S01]  /*8840*/  LDC.64 R2, c[0x4][R2] ;  /* 0x0100000002027b82 */ /* 0x000e220000000a00 */
[----:B------:R-:W-:Y:S01]  /*8850*/  ULDC.64 UR4, c[0x4][0x8] ;  /* 0x0100020000047ab9 */ /* 0x000fe20000000a00 */
[----:B------:R-:W-:Y:S01]  /*8860*/  IMAD.U32 R7, RZ, RZ, UR7 ;  /* 0x00000007ff077e24 */ /* 0x000fe2000f8e00ff */
[----:B------:R-:W-:Y:S01]  /*8870*/  MOV R8, 0x70 ;  /* 0x0000007000087802 */ /* 0x000fe20000000f00 */
[----:B------:R-:W-:-:S02]  /*8880*/  IMAD.U32 R10, RZ, RZ, UR4 ;  /* 0x00000004ff0a7e24 */ /* 0x000fc4000f8e00ff */
[----:B------:R-:W-:Y:S02]  /*8890*/  IMAD.U32 R11, RZ, RZ, UR5 ;  /* 0x00000005ff0b7e24 */ /* 0x000fe4000f8e00ff */
[----:B------:R-:W-:Y:S02]  /*88a0*/  IMAD.MOV.U32 R12, RZ, RZ, 0x1 ;  /* 0x00000001ff0c7424 */ /* 0x000fe400078e00ff */
[----:B------:R-:W-:-:S07]  /*88b0*/  IMAD.MOV.U32 R13, RZ, RZ, RZ ;  /* 0x000000ffff0d7224 */ /* 0x000fce00078e00ff */
[----:B------:R-:W-:-:S07]  /*88c0*/  LEPC R20, `(.L_x_41) ;  /* 0x000000001014794e */ /* 0x000fce0000000000 */
[----:B0----5:R-:W-:Y:S05]  /*88d0*/  CALL.ABS.NOINC R2 ;  /* 0x0000000002007343 */ /* 0x021fea0003c00000 */
.L_x_41:
[----:B------:R-:W-:-:S04]  /*88e0*/  UIADD3 UR4, UR39, 0x400, URZ ;  /* 0x0000040027047890 */ /* 0x000fc8000fffe03f */
[----:B------:R-:W-:-:S06]  /*88f0*/  ULOP3.LUT UP0, URZ, UR4, 0x3ff, URZ, 0xc0, !UPT ;  /* 0x000003ff043f7892 */ /* 0x000fcc000f80c03f */
[----:B------:R-:W-:-:S13]  /*8900*/  PLOP3.LUT P0, PT, PT, PT, UP0, 0x80, 0x0 ;  /* 0x000000000000781c */ /* 0x000fda0003f0f008 */
[----:B------:R-:W-:Y:S05]  /*8910*/  @!P0 BRA `(.L_x_42) ;  /* 0x00000000007c8947 */ /* 0x000fea0003800000 */
[----:B------:R-:W-:Y:S01]  /*8920*/  MOV R16, 0x0 ;  /* 0x0000000000107802 */ /* 0x000fe20000000f00 */
[----:B------:R-:W-:Y:S01]  /*8930*/  ULDC.64 UR6, c[0x4][0x80] ;  /* 0x0100200000067ab9 */ /* 0x000fe20000000a00 */
[----:B------:R-:W-:Y:S01]  /*8940*/  ULDC.64 UR8, c[0x4][0x88] ;  /* 0x0100220000087ab9 */ /* 0x000fe20000000a00 */
[----:B------:R-:W-:Y:S01]  /*8950*/  ULDC.64 UR4, c[0x4][0x10] ;  /* 0x0100040000047ab9 */ /* 0x000fe20000000a00 */
[----:B------:R0:W1:Y:S01]  /*8960*/  LDC.64 R2, c[0x4][R16] ;  /* 0x0100000010027b82 */ /* 0x0000620000000a00 */
[----:B------:R-:W-:Y:S01]  /*8970*/  IMAD.U32 R4, RZ, RZ, UR6 ;  /* 0x00000006ff047e24 */ /* 0x000fe2000f8e00ff */
[----:B------:R-:W-:Y:S01]  /*8980*/  MOV R5, UR7 ;  /* 0x0000000700057c02 */ /* 0x000fe20008000f00 */
[----:B------:R-:W-:Y:S01]  /*8990*/  IMAD.U32 R6, RZ, RZ, UR8 ;  /* 0x00000008ff067e24 */ /* 0x000fe2000f8e00ff */
[----:B------:R-:W-:Y:S01]  /*89a0*/  MOV R11, UR5 ;  /* 0x00000005000b7c02 */ /* 0x000fe20008000f00 */
[----:B------:R-:W-:Y:S02]  /*89b0*/  IMAD.U32 R7, RZ, RZ, UR9 ;  /* 0x00000009ff077e24 */ /* 0x000fe4000f8e00ff */
[----:B------:R-:W-:-:S02]  /*89c0*/  IMAD.U32 R10, RZ, RZ, UR4 ;  /* 0x00000004ff0a7e24 */ /* 0x000fc4000f8e00ff */
[----:B------:R-:W-:Y:S02]  /*89d0*/  IMAD.MOV.U32 R8, RZ, RZ, 0x70 ;  /* 0x00000070ff087424 */ /* 0x000fe400078e00ff */
[----:B------:R-:W-:Y:S02]  /*89e0*/  IMAD.MOV.U32 R12, RZ, RZ, 0x1 ;  /* 0x00000001ff0c7424 */ /* 0x000fe400078e00ff */
[----:B0-----:R-:W-:-:S07]  /*89f0*/  IMAD.MOV.U32 R13, RZ, RZ, RZ ;  /* 0x000000ffff0d7224 */ /* 0x001fce00078e00ff */
[----:B------:R-:W-:-:S07]  /*8a00*/  LEPC R20, `(.L_x_43) ;  /* 0x000000001014794e */ /* 0x000fce0000000000 */
[----:B-1---5:R-:W-:Y:S05]  /*8a10*/  CALL.ABS.NOINC R2 ;  /* 0x0000000002007343 */ /* 0x022fea0003c00000 */
.L_x_43:
[----:B------:R0:W1:Y:S01]  /*8a20*/  LDC.64 R2, c[0x4][R16] ;  /* 0x0100000010027b82 */ /* 0x0000620000000a00 */
[----:B------:R-:W-:Y:S01]  /*8a30*/  ULDC.64 UR4, c[0x4][0x80] ;  /* 0x0100200000047ab9 */ /* 0x000fe20000000a00 */
[----:B------:R-:W-:Y:S01]  /*8a40*/  ULDC.64 UR6, c[0x4][0x88] ;  /* 0x0100220000067ab9 */ /* 0x000fe20000000a00 */
[----:B------:R-:W-:Y:S01]  /*8a50*/  MOV R4, UR4 ;  /* 0x0000000400047c02 */ /* 0x000fe20008000f00 */
[----:B------:R-:W-:Y:S01]  /*8a60*/  IMAD.U32 R5, RZ, RZ, UR5 ;  /* 0x00000005ff057e24 */ /* 0x000fe2000f8e00ff */
[----:B------:R-:W-:Y:S01]  /*8a70*/  ULDC.64 UR4, c[0x4][0x18] ;  /* 0x0100060000047ab9 */ /* 0x000fe20000000a00 */
[----:B------:R-:W-:Y:S01]  /*8a80*/  IMAD.U32 R6, RZ, RZ, UR6 ;  /* 0x00000006ff067e24 */ /* 0x000fe2000f8e00ff */
[----:B------:R-:W-:Y:S01]  /*8a90*/  MOV R10, UR4 ;  /* 0x00000004000a7c02 */ /* 0x000fe20008000f00 */
[----:B------:R-:W-:Y:S01]  /*8aa0*/  IMAD.U32 R7, RZ, RZ, UR7 ;  /* 0x00000007ff077e24 */ /* 0x000fe2000f8e00ff */
[----:B------:R-:W-:Y:S01]  /*8ab0*/  MOV R13, RZ ;  /* 0x000000ff000d7202 */ /* 0x000fe20000000f00 */
[----:B------:R-:W-:-:S02]  /*8ac0*/  IMAD.U32 R11, RZ, RZ, UR5 ;  /* 0x00000005ff0b7e24 */ /* 0x000fc4000f8e00ff */
[----:B------:R-:W-:Y:S02]  /*8ad0*/  IMAD.MOV.U32 R8, RZ, RZ, 0x70 ;  /* 0x00000070ff087424 */ /* 0x000fe400078e00ff */
[----:B0-----:R-:W-:-:S07]  /*8ae0*/  IMAD.MOV.U32 R12, RZ, RZ, 0x1 ;  /* 0x00000001ff0c7424 */ /* 0x001fce00078e00ff */
[----:B------:R-:W-:-:S07]  /*8af0*/  LEPC R20, `(.L_x_42) ;  /* 0x000000001014794e */ /* 0x000fce0000000000 */
[----:B-1----:R-:W-:Y:S05]  /*8b00*/  CALL.ABS.NOINC R2 ;  /* 0x0000000002007343 */ /* 0x002fea0003c00000 */
.L_x_42:
[----:B------:R-:W-:Y:S01]  /*8b10*/  ULDC.64 UR4, c[0x0][0x9f8] ;  /* 0x00027e0000047ab9 */ /* 0x000fe20000000a00 */
[----:B------:R-:W-:Y:S01]  /*8b20*/  IMAD.MOV.U32 R29, RZ, RZ, R23 ;  /* 0x000000ffff1d7224 */ /* 0x000fe200078e0017 */
[----:B------:R-:W-:Y:S01]  /*8b30*/  ISETP.NE.U32.AND P0, PT, RZ, UR4, PT ;  /* 0x00000004ff007c0c */ /* 0x000fe2000bf05070 */
[----:B------:R-:W0:Y:S01]  /*8b40*/  LDC R8, c[0x0][0x430] ;  /* 0x00010c00ff087b82 */ /* 0x000e220000000800 */
[----:B-----5:R-:W-:Y:S01]  /*8b50*/  IMAD.IADD R0, R36, 0x1, R32 ;  /* 0x0000000124007824 */ /* 0x020fe200078e0220 */
[----:B------:R-:W-:Y:S01]  /*8b60*/  LOP3.LUT R18, R18, 0xffffffdf, RZ, 0xc0, !PT ;  /* 0xffffffdf12127812 */ /* 0x000fe200078ec0ff */
[----:B------:R-:W-:Y:S01]  /*8b70*/  ULDC UR4, c[0x0][0xc44] ;  /* 0x0003110000047ab9 */ /* 0x000fe20000000800 */
[----:B------:R-:W-:-:S13]  /*8b80*/  ISETP.NE.AND.EX P0, PT, RZ, UR5, PT, P0 ;  /* 0x00000005ff007c0c */ /* 0x000fda000bf05300 */
[----:B------:R-:W1:Y:S02]  /*8b90*/  @P0 LDC.64 R2, c[0x0][0x9f8] ;  /* 0x00027e00ff020b82 */ /* 0x000e640000000a00 */
[----:B-1----:R-:W-:-:S05]  /*8ba0*/  @P0 IMAD.WIDE R2, R23, 0x4, R2 ;  /* 0x0000000417020825 */ /* 0x002fca00078e0202 */
[----:B------:R1:W2:Y:S01]  /*8bb0*/  @P0 LDG.E R29, desc[UR48][R2.64] ;  /* 0x00000030021d0981 */ /* 0x0002a2000c1e1900 */
[----:B0-----:R-:W-:Y:S01]  /*8bc0*/  ISETP.NE.AND P1, PT, R8, 0x1, PT ;  /* 0x000000010800780c */ /* 0x001fe20003f25270 */
[----:B------:R-:W-:Y:S01]  /*8bd0*/  IMAD.MOV.U32 R9, RZ, RZ, R0 ;  /* 0x000000ffff097224 */ /* 0x000fe200078e0000 */
[----:B------:R-:W-:-:S11]  /*8be0*/  ISETP.GE.AND P0, PT, R36, UR37, PT ;  /* 0x0000002524007c0c */ /* 0x000fd6000bf06270 */
[----:B------:R-:W0:Y:S01]  /*8bf0*/  @P1 LDC R5, c[0x0][0x434] ;  /* 0x00010d00ff051b82 */ /* 0x000e220000000800 */
[----:B------:R-:W-:-:S07]  /*8c00*/  @P1 LOP3.LUT R18, R18, 0x20, RZ, 0xfc, !PT ;  /* 0x0000002012121812 */ /* 0x000fce00078efcff */
[----:B------:R-:W3:Y:S08]  /*8c10*/  @P1 LDC R11, c[0x0][0x438] ;  /* 0x00010e00ff0b1b82 */ /* 0x000ef00000000800 */
[----:B------:R-:W4:Y:S01]  /*8c20*/  @!P0 LDC.64 R6, c[0x0][0x428] ;  /* 0x00010a00ff068b82 */ /* 0x000f220000000a00 */
[----:B0-----:R-:W-:-:S05]  /*8c30*/  @P1 IMAD.HI.U32 R4, R0, R5, RZ ;  /* 0x0000000500041227 */ /* 0x001fca00078e00ff */
[----:B---3--:R-:W-:Y:S02]  /*8c40*/  @P1 SHF.R.U32.HI R9, RZ, R11, R4 ;  /* 0x0000000bff091219 */ /* 0x008fe40000011604 */
[----:B------:R-:W0:Y:S02]  /*8c50*/  @!P0 LDC.64 R4, c[0x0][0x418] ;  /* 0x00010600ff048b82 */ /* 0x000e240000000a00 */
[----:B-1----:R-:W-:Y:S02]  /*8c60*/  @!P0 SHF.R.S32.HI R3, RZ, 0x1f, R9 ;  /* 0x0000001fff038819 */ /* 0x002fe40000011409 */
[----:B------:R-:W-:Y:S01]  /*8c70*/  IADD3 R19, -R23, RZ, RZ ;  /* 0x000000ff17137210 */ /* 0x000fe20007ffe1ff */
[----:B------:R-:W-:-:S04]  /*8c80*/  UMOV UR5, 0xffffffff ;  /* 0xffffffff00057882 */ /* 0x000fc80000000000 */
[----:B------:R-:W-:Y:S01]  /*8c90*/  IMAD R19, R19, UR4, R24 ;  /* 0x0000000413137c24 */ /* 0x000fe2000f8e0218 */
[----:B--2---:R-:W-:-:S05]  /*8ca0*/  SHF.R.S32.HI R31, RZ, 0x1f, R29 ;  /* 0x0000001fff1f7819 */ /* 0x004fca000001141d */
[----:B----4-:R-:W-:-:S04]  /*8cb0*/  @!P0 IMAD R2, R31, R6, RZ ;  /* 0x000000061f028224 */ /* 0x010fc800078e02ff */
[----:B------:R-:W-:Y:S01]  /*8cc0*/  @!P0 IMAD R7, R29, R7, R2 ;  /* 0x000000071d078224 */ /* 0x000fe200078e0202 */
[----:B------:R-:W-:-:S05]  /*8cd0*/  @!P0 MOV R2, R9 ;  /* 0x0000000900028202 */ /* 0x000fca0000000f00 */
[----:B------:R-:W-:-:S04]  /*8ce0*/  @!P0 IMAD.WIDE.U32 R2, R29, R6, R2 ;  /* 0x000000061d028225 */ /* 0x000fc800078e0002 */
[----:B------:R-:W-:Y:S01]  /*8cf0*/  @!P0 IMAD.IADD R3, R3, 0x1, R7 ;  /* 0x0000000103038824 */ /* 0x000fe200078e0207 */
[----:B0-----:R-:W-:Y:S01]  /*8d00*/  @!P0 LEA R4, P1, R2, R4, 0x2 ;  /* 0x0000000402048211 */ /* 0x001fe200078210ff */
[----:B------:R-:W-:-:S03]  /*8d10*/  IMAD.MOV.U32 R6, RZ, RZ, RZ ;  /* 0x000000ffff067224 */ /* 0x000fc600078e00ff */
[----:B------:R-:W-:Y:S01]  /*8d20*/  @!P0 LEA.HI.X R5, R2, R5, R3, 0x2, P1 ;  /* 0x0000000502058211 */ /* 0x000fe200008f1403 */
[----:B------:R-:W-:Y:S02]  /*8d30*/  IMAD.MOV R3, RZ, RZ, -R9 ;  /* 0x000000ffff037224 */ /* 0x000fe400078e0a09 */
[----:B------:R-:W-:Y:S02]  /*8d40*/  IMAD.U32 R2, RZ, RZ, UR41 ;  /* 0x00000029ff027e24 */ /* 0x000fe4000f8e00ff */
[----:B------:R0:W5:Y:S02]  /*8d50*/  @!P0 LDG.E R6, desc[UR48][R4.64] ;  /* 0x0000003004068981 */ /* 0x000164000c1e1900 */
[----:B0-----:R-:W-:Y:S01]  /*8d60*/  IMAD R4, R8, R3, R0 ;  /* 0x0000000308047224 */ /* 0x001fe200078e0200 */
[----:B------:R-:W-:Y:S06]  /*8d70*/  BRA.DIV UR5, `(.L_x_44) ;  /* 0x0000003205087947 */ /* 0x000fec000b800000 */
.L_x_92:
[----:B------:R-:W-:Y:S02]  /*8d80*/  ISETP.NE.AND P0, PT, R2, 0x3, PT ;  /* 0x000000030200780c */ /* 0x000fe40003f05270 */
[----:B------:R-:W-:Y:S02]  /*8d90*/  LOP3.LUT R18, R18, 0xffffffef, RZ, 0xc0, !PT ;  /* 0xffffffef12127812 */ /* 0x000fe400078ec0ff */
[----:B------:R-:W-:-:S09]  /*8da0*/  SHF.R.S32.HI R27, RZ, 0x1f, R19 ;  /* 0x0000001fff1b7819 */ /* 0x000fd20000011413 */
[----:B------:R-:W-:Y:S01]  /*8db0*/  @P0 LOP3.LUT R18, R18, 0x10, RZ, 0xfc, !PT ;  /* 0x0000001012120812 */ /* 0x000fe200078efcff */
[----:B------:R-:W-:Y:S06]  /*8dc0*/  @!P0 BRA `(.L_x_45) ;  /* 0x0000000000048947 */ /* 0x000fec0003800000 */
[----:B------:R-:W-:Y:S01]  /*8dd0*/  BPT.TRAP 0x1 ;  /* 0x000000040000795c */ /* 0x000fe20000300000 */
.L_x_45:
[----:B------:R-:W-:Y:S01]  /*8de0*/  SHF.R.S32.HI R7, RZ, 0x1f, R4 ;  /* 0x0000001fff077819 */ /* 0x000fe20000011404 */
[----:B------:R-:W-:Y:S01]  /*8df0*/  ULDC.64 UR4, c[0x0][0x328] ;  /* 0x0000ca0000047ab9 */ /* 0x000fe20000000a00 */
[----:B------:R-:W-:Y:S03]  /*8e00*/  BSSY B0, `(.L_x_46) ;  /* 0x0000017000007945 */ /* 0x000fe60003800000 */
[----:B------:R-:W-:-:S04]  /*8e10*/  IMAD R3, R7, UR4, RZ ;  /* 0x0000000407037c24 */ /* 0x000fc8000f8e02ff */
[C---:B------:R-:W-:Y:S02]  /*8e20*/  IMAD R5, R4.reuse, UR5, R3 ;  /* 0x0000000504057c24 */ /* 0x040fe4000f8e0203 */
[----:B------:R-:W-:Y:S01]  /*8e30*/  IMAD.WIDE.U32 R2, R4, UR4, RZ ;  /* 0x0000000404027c25 */ /* 0x000fe2000f8e00ff */
[----:B------:R-:W-:-:S03]  /*8e40*/  ULDC.64 UR4, c[0x0][0x338] ;  /* 0x0000ce0000047ab9 */ /* 0x000fc60000000a00 */
[----:B------:R-:W-:Y:S01]  /*8e50*/  IMAD.IADD R3, R3, 0x1, R5 ;  /* 0x0000000103037824 */ /* 0x000fe200078e0205 */
[----:B-----5:R-:W-:Y:S01]  /*8e60*/  SHF.R.S32.HI R5, RZ, 0x1f, R6 ;  /* 0x0000001fff057819 */ /* 0x020fe20000011406 */
[----:B------:R-:W-:-:S04]  /*8e70*/  IMAD.WIDE.U32 R2, R6, UR4, R2 ;  /* 0x0000000406027c25 */ /* 0x000fc8000f8e0002 */
[----:B------:R-:W-:-:S04]  /*8e80*/  IMAD R9, R5, UR4, RZ ;  /* 0x0000000405097c24 */ /* 0x000fc8000f8e02ff */
[----:B------:R-:W-:Y:S01]  /*8e90*/  IMAD R9, R6, UR5, R9 ;  /* 0x0000000506097c24 */ /* 0x000fe2000f8e0209 */
[----:B------:R-:W-:Y:S02]  /*8ea0*/  ULDC.64 UR4, c[0x0][0x330] ;  /* 0x0000cc0000047ab9 */ /* 0x000fe40000000a00 */
[----:B------:R-:W-:Y:S02]  /*8eb0*/  IMAD R0, R27, UR4, RZ ;  /* 0x000000041b007c24 */ /* 0x000fe4000f8e02ff */
[----:B------:R-:W-:Y:S02]  /*8ec0*/  IMAD.IADD R3, R3, 0x1, R9 ;  /* 0x0000000103037824 */ /* 0x000fe400078e0209 */
[C---:B------:R-:W-:Y:S01]  /*8ed0*/  IMAD R17, R19.reuse, UR5, R0 ;  /* 0x0000000513117c24 */ /* 0x040fe2000f8e0200 */
[----:B------:R-:W-:Y:S01]  /*8ee0*/  LEA R0, R22, UR39, 0x3 ;  /* 0x0000002716007c11 */ /* 0x000fe2000f8e18ff */
[----:B------:R-:W-:Y:S01]  /*8ef0*/  IMAD.WIDE.U32 R2, R19, UR4, R2 ;  /* 0x0000000413027c25 */ /* 0x000fe2000f8e0002 */
[----:B------:R-:W-:-:S02]  /*8f00*/  ULDC.64 UR4, c[0x0][0x318] ;  /* 0x0000c60000047ab9 */ /* 0x000fc40000000a00 */
[C---:B------:R-:W-:Y:S02]  /*8f10*/  LEA R16, P0, R2.reuse, UR4, 0x1 ;  /* 0x0000000402107c11 */ /* 0x040fe4000f8008ff */
[----:B------:R-:W-:Y:S02]  /*8f20*/  IADD3 R17, R3, R17, RZ ;  /* 0x0000001103117210 */ /* 0x000fe40007ffe0ff */
[----:B------:R-:W-:Y:S02]  /*8f30*/  SHF.L.U32 R3, R25, 0x1f, RZ ;  /* 0x0000001f19037819 */ /* 0x000fe400000006ff */
[----:B------:R-:W-:-:S06]  /*8f40*/  LEA.HI.X R17, R2, UR5, R17, 0x1, P0 ;  /* 0x0000000502117c11 */ /* 0x000fcc00080f0c11 */
[----:B------:R-:W0:Y:S02]  /*8f50*/  SYNCS.PHASECHK.TRANS64.TRYWAIT P0, [R0+URZ+0x28840], R3 ;  /* 0x02884003000075a7 */ /* 0x000e24000800017f */
[----:B0-----:R-:W-:Y:S05]  /*8f60*/  @!P0 BRA `(.L_x_47) ;  /* 0x0000002c00c08947 */ /* 0x001fea0003800000 */
.L_x_93:
[----:B------:R-:W-:Y:S05]  /*8f70*/  BSYNC B0 ;  /* 0x0000000000007941 */ /* 0x000fea0003800000 */
.L_x_46:
[----:B------:R-:W-:Y:S01]  /*8f80*/  ULDC.64 UR4, c[0x0][0x300] ;  /* 0x0000c00000047ab9 */ /* 0x000fe20000000a00 */
[C---:B------:R-:W-:Y:S01]  /*8f90*/  LOP3.LUT P3, RZ, R18.reuse, 0x2, RZ, 0xc0, !PT ;  /* 0x0000000212ff7812 */ /* 0x040fe2000786c0ff */
[----:B------:R-:W-:Y:S01]  /*8fa0*/  IMAD R7, R7, UR4, RZ ;  /* 0x0000000407077c24 */ /* 0x000fe2000f8e02ff */
[----:B------:R-:W-:Y:S01]  /*8fb0*/  LOP3.LUT P2, RZ, R18, 0x1, RZ, 0xc0, !PT ;  /* 0x0000000112ff7812 */ /* 0x000fe2000784c0ff */
[----:B0-----:R-:W-:-:S04]  /*8fc0*/  IMAD.WIDE.U32 R2, R4, UR4, RZ ;  /* 0x0000000404027c25 */ /* 0x001fc8000f8e00ff */
[----:B------:R-:W-:Y:S01]  /*8fd0*/  IMAD R7, R4, UR5, R7 ;  /* 0x0000000504077c24 */ /* 0x000fe2000f8e0207 */
[----:B------:R-:W-:Y:S02]  /*8fe0*/  ULDC.64 UR4, c[0x0][0x310] ;  /* 0x0000c40000047ab9 */ /* 0x000fe40000000a00 */
[----:B------:R-:W-:Y:S02]  /*8ff0*/  IMAD R5, R5, UR4, RZ ;  /* 0x0000000405057c24 */ /* 0x000fe4000f8e02ff */
[----:B------:R-:W-:Y:S02]  /*9000*/  IMAD.IADD R3, R3, 0x1, R7 ;  /* 0x0000000103037824 */ /* 0x000fe400078e0207 */
[C---:B------:R-:W-:Y:S02]  /*9010*/  IMAD R5, R6.reuse, UR5, R5 ;  /* 0x0000000506057c24 */ /* 0x040fe4000f8e0205 */
[----:B------:R-:W-:Y:S01]  /*9020*/  IMAD.WIDE.U32 R2, R6, UR4, R2 ;  /* 0x0000000406027c25 */ /* 0x000fe2000f8e0002 */
[----:B------:R-:W-:-:S03]  /*9030*/  ULDC.64 UR4, c[0x0][0x308] ;  /* 0x0000c20000047ab9 */ /* 0x000fc60000000a00 */
[----:B------:R-:W-:Y:S02]  /*9040*/  IMAD.IADD R3, R3, 0x1, R5 ;  /* 0x0000000103037824 */ /* 0x000fe400078e0205 */
[----:B------:R-:W-:Y:S02]  /*9050*/  IMAD R4, R27, UR4, RZ ;  /* 0x000000041b047c24 */ /* 0x000fe4000f8e02ff */
[----:B------:R-:W-:-:S04]  /*9060*/  IMAD.WIDE.U32 R2, R19, UR4, R2 ;  /* 0x0000000413027c25 */ /* 0x000fc8000f8e0002 */
[----:B------:R-:W-:Y:S01]  /*9070*/  IMAD R5, R19, UR5, R4 ;  /* 0x0000000513057c24 */ /* 0x000fe2000f8e0204 */
[----:B------:R-:W-:Y:S02]  /*9080*/  ULDC.64 UR4, c[0x0][0x2e8] ;  /* 0x0000ba0000047ab9 */ /* 0x000fe40000000a00 */
[----:B------:R-:W-:Y:S01]  /*9090*/  LEA R4, P0, R2, UR4, 0x1 ;  /* 0x0000000402047c11 */ /* 0x000fe2000f8008ff */
[----:B------:R-:W-:Y:S01]  /*90a0*/  IMAD.IADD R3, R3, 0x1, R5 ;  /* 0x0000000103037824 */ /* 0x000fe200078e0205 */
[----:B------:R-:W-:Y:S01]  /*90b0*/  UMOV UR4, 0xffffffff ;  /* 0xffffffff00047882 */ /* 0x000fe20000000000 */
[----:B------:R-:W-:-:S03]  /*90c0*/  LEA R5, R22, R28, 0xe ;  /* 0x0000001c16057211 */ /* 0x000fc600078e70ff */
[----:B------:R-:W-:Y:S01]  /*90d0*/  LEA.HI.X R6, R2, UR5, R3, 0x1, P0 ;  /* 0x0000000502067c11 */ /* 0x000fe200080f0c03 */
[----:B------:R-:W-:Y:S06]  /*90e0*/  BRA.DIV UR4, `(.L_x_48) ;  /* 0x0000002e04747947 */ /* 0x000fec000b800000 */
[----:B------:R-:W0:Y:S01]  /*90f0*/  SHFL.IDX PT, R14, R4, RZ, 0x181f ;  /* 0x00181fff040e7589 */ /* 0x000e2200000e0000 */
[----:B------:R-:W-:-:S03]  /*9100*/  ISETP.GE.AND P0, PT, R30, 0x1, PT ;  /* 0x000000011e00780c */ /* 0x000fc60003f06270 */
[----:B------:R-:W1:Y:S04]  /*9110*/  SHFL.IDX PT, R2, R6, RZ, 0x181f ;  /* 0x00181fff06027589 */ /* 0x000e6800000e0000 */
[----:B------:R-:W-:Y:S06]  /*9120*/  SHFL.IDX PT, R8, R6, 0x1, 0x181f ;  /* 0x00381f0006087f89 */ /* 0x000fec00000e0000 */
[----:B------:R-:W-:-:S02]  /*9130*/  @P0 LEA R7, R5, UR39, 0x1 ;  /* 0x0000002705070c11 */ /* 0x000fc4000f8e08ff */
[----:B0-----:R-:W-:-:S05]  /*9140*/  @P0 LEA R14, P1, R34, R14, 0x1 ;  /* 0x0000000e220e0211 */ /* 0x001fca00078208ff */
[----:B-1----:R-:W-:Y:S02]  /*9150*/  @P0 IMAD.X R3, RZ, RZ, R2, P1 ;  /* 0x000000ffff030224 */ /* 0x002fe400008e0602 */
[----:B------:R-:W-:Y:S02]  /*9160*/  @P0 IMAD.MOV.U32 R2, RZ, RZ, R14 ;  /* 0x000000ffff020224 */ /* 0x000fe400078e000e */
[----:B------:R-:W0:Y:S04]  /*9170*/  SHFL.IDX PT, R14, R4, 0x1, 0x181f ;  /* 0x00381f00040e7f89 */ /* 0x000e2800000e0000 */
[----:B------:R-:W-:Y:S04]  /*9180*/  @P0 LDGSTS.E.BYPASS.LTC128B.128 [R7+0x18400], desc[UR48][R2.64], !P3 ;  /* 0x1840000002070fae */ /* 0x000fe8000d901d70 */
[----:B------:R1:W-:Y:S01]  /*9190*/  @P0 LDGSTS.E.BYPASS.LTC128B.128 [R7+0x1c400], desc[UR48][R2.64+0x80], !P2 ;  /* 0x1c40008002070fae */ /* 0x0003e2000d101d70 */
[----:B------:R-:W-:-:S03]  /*91a0*/  ISETP.GE.AND P0, PT, R30, 0x11, PT ;  /* 0x000000111e00780c */ /* 0x000fc60003f06270 */
[----:B-1----:R-:W-:Y:S10]  /*91b0*/  SHFL.IDX PT, R7, R6, 0x2, 0x181f ;  /* 0x00581f0006077f89 */ /* 0x002ff400000e0000 */
[----:B------:R-:W-:-:S02]  /*91c0*/  @P0 LEA R21, R5, UR39, 0x1 ;  /* 0x0000002705150c11 */ /* 0x000fc4000f8e08ff */
[----:B0-----:R-:W-:-:S04]  /*91d0*/  @P0 LEA R14, P1, R34, R14, 0x1 ;  /* 0x0000000e220e0211 */ /* 0x001fc800078208ff */
[----:B------:R-:W-:Y:S01]  /*91e0*/  @P0 MOV R2, R14 ;  /* 0x0000000e00020202 */ /* 0x000fe20000000f00 */
[----:B------:R-:W-:Y:S01]  /*91f0*/  @P0 IMAD.X R9, RZ, RZ, R8, P1 ;  /* 0x000000ffff090224 */ /* 0x000fe200008e0608 */
[----:B------:R-:W0:Y:S03]  /*9200*/  SHFL.IDX PT, R14, R4, 0x2, 0x181f ;  /* 0x00581f00040e7f89 */ /* 0x000e2600000e0000 */
[----:B------:R-:W-:-:S05]  /*9210*/  @P0 IMAD.MOV.U32 R3, RZ, RZ, R9 ;  /* 0x000000ffff030224 */ /* 0x000fca00078e0009 */
[----:B------:R-:W-:Y:S04]  /*9220*/  @P0 LDGSTS.E.BYPASS.LTC128B.128 [R21+0x18c00], desc[UR48][R2.64], !P3 ;  /* 0x18c0000002150fae */ /* 0x000fe8000d901d70 */
[----:B------:R1:W-:Y:S01]  /*9230*/  @P0 LDGSTS.E.BYPASS.LTC128B.128 [R21+0x1cc00], desc[UR48][R2.64+0x80], !P2 ;  /* 0x1cc0008002150fae */ /* 0x0003e2000d101d70 */
[----:B------:R-:W-:-:S13]  /*9240*/  ISETP.GE.AND P0, PT, R30, 0x21, PT ;  /* 0x000000211e00780c */ /* 0x000fda0003f06270 */
[----:B0-----:R-:W-:Y:S02]  /*9250*/  @P0 LEA R14, P1, R34, R14, 0x1 ;  /* 0x0000000e220e0211 */ /* 0x001fe400078208ff */
[----:B------:R-:W-:-:S03]  /*9260*/  @P0 LEA R9, R5, UR39, 0x1 ;  /* 0x0000002705090c11 */ /* 0x000fc6000f8e08ff */
[----:B------:R-:W-:Y:S02]  /*9270*/  @P0 IMAD.X R7, RZ, RZ, R7, P1 ;  /* 0x000000ffff070224 */ /* 0x000fe400008e0607 */
[----:B-1----:R-:W-:Y:S02]  /*9280*/  @P0 IMAD.MOV.U32 R2, RZ, RZ, R14 ;  /* 0x000000ffff020224 */ /* 0x002fe400078e000e */
[----:B------:R-:W0:Y:S01]  /*9290*/  SHFL.IDX PT, R14, R4, 0x3, 0x181f ;  /* 0x00781f00040e7f89 */ /* 0x000e2200000e0000 */
[----:B------:R-:W-:-:S03]  /*92a0*/  @P0 MOV R3, R7 ;  /* 0x0000000700030202 */ /* 0x000fc60000000f00 */
[----:B------:R-:W1:Y:S04]  /*92b0*/  SHFL.IDX PT, R7, R6, 0x3, 0x181f ;  /* 0x00781f0006077f89 */ /* 0x000e6800000e0000 */
[----:B------:R-:W-:Y:S04]  /*92c0*/  @P0 LDGSTS.E.BYPASS.LTC128B.128 [R9+0x19400], desc[UR48][R2.64], !P3 ;  /* 0x1940000002090fae */ /* 0x000fe8000d901d70 */
[----:B------:R2:W-:Y:S01]  /*92d0*/  @P0 LDGSTS.E.BYPASS.LTC128B.128 [R9+0x1d400], desc[UR48][R2.64+0x80], !P2 ;  /* 0x1d40008002090fae */ /* 0x0005e2000d101d70 */
[----:B------:R-:W-:-:S13]  /*92e0*/  ISETP.GE.AND P0, PT, R30, 0x31, PT ;  /* 0x000000311e00780c */ /* 0x000fda0003f06270 */
[----:B0-----:R-:W-:Y:S02]  /*92f0*/  @P0 LEA R14, P1, R34, R14, 0x1 ;  /* 0x0000000e220e0211 */ /* 0x001fe400078208ff */
[----:B------:R-:W-:-:S03]  /*9300*/  @P0 LEA R21, R5, UR39, 0x1 ;  /* 0x0000002705150c11 */ /* 0x000fc6000f8e08ff */
[----:B-1----:R-:W-:Y:S02]  /*9310*/  @P0 IMAD.X R7, RZ, RZ, R7, P1 ;  /* 0x000000ffff070224 */ /* 0x002fe400008e0607 */
[----:B--2---:R-:W-:Y:S02]  /*9320*/  @P0 IMAD.MOV.U32 R2, RZ, RZ, R14 ;  /* 0x000000ffff020224 */ /* 0x004fe400078e000e */
[----:B------:R-:W0:Y:S01]  /*9330*/  SHFL.IDX PT, R14, R4, 0x4, 0x181f ;  /* 0x00981f00040e7f89 */ /* 0x000e2200000e0000 */
[----:B------:R-:W-:-:S03]  /*9340*/  @P0 IMAD.MOV.U32 R3, RZ, RZ, R7 ;  /* 0x000000ffff030224 */ /* 0x000fc600078e0007 */
[----:B------:R-:W1:Y:S04]  /*9350*/  SHFL.IDX PT, R7, R6, 0x4, 0x181f ;  /* 0x00981f0006077f89 */ /* 0x000e6800000e0000 */
[----:B------:R-:W-:Y:S04]  /*9360*/  @P0 LDGSTS.E.BYPASS.LTC128B.128 [R21+0x19c00], desc[UR48][R2.64], !P3 ;  /* 0x19c0000002150fae */ /* 0x000fe8000d901d70 */
[----:B------:R2:W-:Y:S01]  /*9370*/  @P0 LDGSTS.E.BYPASS.LTC128B.128 [R21+0x1dc00], desc[UR48][R2.64+0x80], !P2 ;  /* 0x1dc0008002150fae */ /* 0x0005e2000d101d70 */
[----:B------:R-:W-:-:S13]  /*9380*/  ISETP.GE.AND P0, PT, R30, 0x41, PT ;  /* 0x000000411e00780c */ /* 0x000fda0003f06270 */
[----:B0-----:R-:W-:Y:S02]  /*9390*/  @P0 LEA R14, P1, R34, R14, 0x1 ;  /* 0x0000000e220e0211 */ /* 0x001fe400078208ff */
[----:B------:R-:W-:Y:S02]  /*93a0*/  @P0 LEA R9, R5, UR39, 0x1 ;  /* 0x0000002705090c11 */ /* 0x000fe4000f8e08ff */
[----:B-1----:R-:W-:Y:S01]  /*93b0*/  @P0 IADD3.X R7, RZ, R7, RZ, P1, !PT ;  /* 0x00000007ff070210 */ /* 0x002fe20000ffe4ff */
[----:B--2---:R-:W-:Y:S02]  /*93c0*/  @P0 IMAD.MOV.U32 R2, RZ, RZ, R14 ;  /* 0x000000ffff020224 */ /* 0x004fe400078e000e */
[----:B------:R-:W0:Y:S02]  /*93d0*/  SHFL.IDX PT, R14, R4, 0x5, 0x181f ;  /* 0x00b81f00040e7f89 */ /* 0x000e2400000e0000 */
[----:B------:R-:W-:Y:S02]  /*93e0*/  @P0 IMAD.MOV.U32 R3, RZ, RZ, R7 ;  /* 0x000000ffff030224 */ /* 0x000fe400078e0007 */
[----:B------:R-:W1:Y:S04]  /*93f0*/  SHFL.IDX PT, R7, R6, 0x5, 0x181f ;  /* 0x00b81f0006077f89 */ /* 0x000e6800000e0000 */
[----:B------:R-:W-:Y:S04]  /*9400*/  @P0 LDGSTS.E.BYPASS.LTC128B.128 [R9+0x1a400], desc[UR48][R2.64], !P3 ;  /* 0x1a40000002090fae */ /* 0x000fe8000d901d70 */
[----:B------:R2:W-:Y:S01]  /*9410*/  @P0 LDGSTS.E.BYPASS.LTC128B.128 [R9+0x1e400], desc[UR48][R2.64+0x80], !P2 ;  /* 0x1e40008002090fae */ /* 0x0005e2000d101d70 */
[----:B------:R-:W-:-:S13]  /*9420*/  ISETP.GE.AND P0, PT, R30, 0x51, PT ;  /* 0x000000511e00780c */ /* 0x000fda0003f06270 */
[----:B0-----:R-:W-:Y:S02]  /*9430*/  @P0 LEA R14, P1, R34, R14, 0x1 ;  /* 0x0000000e220e0211 */ /* 0x001fe400078208ff */
[----:B------:R-:W-:Y:S02]  /*9440*/  @P0 LEA R21, R5, UR39, 0x1 ;  /* 0x0000002705150c11 */ /* 0x000fe4000f8e08ff */
[----:B--2---:R-:W-:Y:S01]  /*9450*/  @P0 MOV R2, R14 ;  /* 0x0000000e00020202 */ /* 0x004fe20000000f00 */
[----:B-1----:R-:W-:Y:S01]  /*9460*/  @P0 IMAD.X R7, RZ, RZ, R7, P1 ;  /* 0x000000ffff070224 */ /* 0x002fe200008e0607 */
[----:B------:R-:W0:Y:S03]  /*9470*/  SHFL.IDX PT, R14, R4, 0x6, 0x181f ;  /* 0x00d81f00040e7f89 */ /* 0x000e2600000e0000 */
[----:B------:R-:W-:Y:S02]  /*9480*/  @P0 IMAD.MOV.U32 R3, RZ, RZ, R7 ;  /* 0x000000ffff030224 */ /* 0x000fe400078e0007 */
        /* <DEDUP_REMOVED lines=8> */
[----:B------:R0:W1:Y:S01]  /*9510*/  SHFL.IDX PT, R14, R4, 0x7, 0x181f ;  /* 0x00f81f00040e7f89 */ /* 0x00006200000e0000 */
[----:B------:R-:W-:-:S03]  /*9520*/  @P0 MOV R3, R7 ;  /* 0x0000000700030202 */ /* 0x000fc60000000f00 */
[----:B------:R0:W2:Y:S04]  /*9530*/  SHFL.IDX PT, R7, R6, 0x7, 0x181f ;  /* 0x00f81f0006077f89 */ /* 0x0000a800000e0000 */
[----:B------:R0:W-:Y:S04]  /*9540*/  @P0 LDGSTS.E.BYPASS.LTC128B.128 [R9+0x1b400], desc[UR48][R2.64], !P3 ;  /* 0x1b40000002090fae */ /* 0x0001e8000d901d70 */
[----:B------:R0:W-:Y:S02]  /*9550*/  @P0 LDGSTS.E.BYPASS.LTC128B.128 [R9+0x1f400], desc[UR48][R2.64+0x80], !P2 ;  /* 0x1f40008002090fae */ /* 0x0001e4000d101d70 */
.L_x_111:
[----:B------:R-:W-:-:S13]  /*9560*/  ISETP.GE.AND P0, PT, R30, 0x71, PT ;  /* 0x000000711e00780c */ /* 0x000fda0003f06270 */
[----:B01----:R-:W-:Y:S02]  /*9570*/  @P0 LEA R2, P1, R34, R14, 0x1 ;  /* 0x0000000e22020211 */ /* 0x003fe400078208ff */
[----:B------:R-:W-:-:S03]  /*9580*/  @P0 LEA R5, R5, UR39, 0x1 ;  /* 0x0000002705050c11 */ /* 0x000fc6000f8e08ff */
[----:B--2---:R-:W-:-:S05]  /*9590*/  @P0 IMAD.X R3, RZ, RZ, R7, P1 ;  /* 0x000000ffff030224 */ /* 0x004fca00008e0607 */
[----:B------:R-:W-:Y:S01]  /*95a0*/  @!PT LDS RZ, [RZ] ;  /* 0x00000000fffff984 */ /* 0x000fe20000000800 */
[----:B------:R-:W-:Y:S01]  /*95b0*/  @!PT LDS RZ, [RZ] ;  /* 0x00000000fffff984 */ /* 0x000fe20000000800 */
[----:B------:R-:W-:Y:S01]  /*95c0*/  @!PT LDS RZ, [RZ] ;  /* 0x00000000fffff984 */ /* 0x000fe20000000800 */
[----:B------:R0:W-:Y:S04]  /*95d0*/  @P0 LDGSTS.E.BYPASS.LTC128B.128 [R5+0x1bc00], desc[UR48][R2.64], !P3 ;  /* 0x1bc0000002050fae */ /* 0x0001e8000d901d70 */
[----:B------:R0:W-:Y:S01]  /*95e0*/  @P0 LDGSTS.E.BYPASS.LTC128B.128 [R5+0x1fc00], desc[UR48][R2.64+0x80], !P2 ;  /* 0x1fc0008002050fae */ /* 0x0001e2000d101d70 */
[----:B------:R-:W-:Y:S01]  /*95f0*/  PLOP3.LUT P0, PT, PT, PT, PT, 0x80, 0x0 ;  /* 0x000000000000781c */ /* 0x000fe20003f0f070 */
[----:B------:R-:W-:-:S12]  /*9600*/  NOP ;  /* 0x0000000000007918 */ /* 0x000fd80000000000 */
.L_x_49:
[----:B------:R-:W-:Y:S02]  /*9610*/  PLOP3.LUT P1, PT, P1, P0, PT, 0xa2, 0x0 ;  /* 0x000000000000781c */ /* 0x000fe40000f21472 */
[----:B------:R-:W-:-:S08]  /*9620*/  @P0 R2UR P1, UR4, R0 ;  /* 0x00000000000402ca */ /* 0x000fd00000020000 */
[----:B------:R-:W-:-:S05]  /*9630*/  @P0 PLOP3.LUT P0, PT, P1, PT, PT, 0x80, 0x0 ;  /* 0x000000000000081c */ /* 0x000fca0000f0f070 */
[----:B------:R-:W-:Y:S01]  /*9640*/  @!P1 SYNCS.ARRIVE.TRANS64.RED.A0T1 RZ, [UR4+0x28830], RZ ;  /* 0x028830ffffff99a7 */ /* 0x000fe20008200404 */
[----:B------:R-:W-:Y:S07]  /*9650*/  @!P1 ARRIVES.LDGSTSBAR.64.TRANSCNT [UR4+0x28830] ;  /* 0x02883000ff0099b0 */ /* 0x000fee0008000a84 */
[----:B------:R-:W-:Y:S05]  /*9660*/  @P0 BRA.U.ANY `(.L_x_49) ;  /* 0xfffffffd00e80947 */ /* 0x000fea000393ffff */
[----:B------:R-:W-:Y:S01]  /*9670*/  NOP ;  /* 0x0000000000007918 */ /* 0x000fe20000000000 */
[----:B0-----:R-:W-:-:S05]  /*9680*/  IMAD.U32 R2, RZ, RZ, UR41 ;  /* 0x00000029ff027e24 */ /* 0x001fca000f8e00ff */
[----:B------:R-:W-:-:S13]  /*9690*/  ISETP.NE.AND P2, PT, R2, 0x3, PT ;  /* 0x000000030200780c */ /* 0x000fda0003f45270 */
[----:B------:R-:W-:Y:S05]  /*96a0*/  @!P2 BRA `(.L_x_50) ;  /* 0x000000000004a947 */ /* 0x000fea0003800000 */
[----:B------:R-:W-:Y:S01]  /*96b0*/  BPT.TRAP 0x1 ;  /* 0x000000040000795c */ /* 0x000fe20000300000 */
.L_x_50:
[----:B------:R0:W-:Y:S02]  /*96c0*/  SYNCS.ARRIVE.TRANS64.A1T0 RZ, [R0+URZ+0x28830], RZ ;  /* 0x028830ff00ff79a7 */ /* 0x0001e4000810003f */
[----:B------:R-:W-:Y:S05]  /*96d0*/  WARPSYNC.ALL ;  /* 0x0000000000007948 */ /* 0x000fea0003800000 */
[----:B------:R-:W-:-:S04]  /*96e0*/  UIADD3 UR4, UR39, 0x10400, URZ ;  /* 0x0001040027047890 */ /* 0x000fc8000fffe03f */
[----:B------:R-:W-:Y:S01]  /*96f0*/  ULOP3.LUT UP0, URZ, UR4, 0x3ff, URZ, 0xc0, !UPT ;  /* 0x000003ff043f7892 */ /* 0x000fe2000f80c03f */
[----:B------:R-:W-:Y:S05]  /*9700*/  BAR.SYNC.DEFER_BLOCKING 0x8, 0x180 ;  /* 0x0206000000007b1d */ /* 0x000fea0000010000 */
[----:B------:R-:W-:-:S13]  /*9710*/  PLOP3.LUT P0, PT, PT, PT, UP0, 0x80, 0x0 ;  /* 0x000000000000781c */ /* 0x000fda0003f0f008 */
[----:B------:R-:W-:Y:S05]  /*9720*/  @!P0 BRA `(.L_x_51) ;  /* 0x0000000000408947 */ /* 0x000fea0003800000 */
[----:B------:R-:W-:Y:S01]  /*9730*/  MOV R2, 0x0 ;  /* 0x0000000000027802 */ /* 0x000fe20000000f00 */
[----:B------:R-:W-:Y:S01]  /*9740*/  ULDC.64 UR4, c[0x4][0x80] ;  /* 0x0100200000047ab9 */ /* 0x000fe20000000a00 */
[----:B------:R-:W-:Y:S01]  /*9750*/  ULDC.64 UR6, c[0x4][0x88] ;  /* 0x0100220000067ab9 */ /* 0x000fe20000000a00 */
[----:B------:R-:W-:Y:S01]  /*9760*/  ULDC.64 UR8, c[0x4][0x20] ;  /* 0x0100080000087ab9 */ /* 0x000fe20000000a00 */
[----:B------:R-:W-:Y:S01]  /*9770*/  IMAD.U32 R4, RZ, RZ, UR4 ;  /* 0x00000004ff047e24 */ /* 0x000fe2000f8e00ff */
[----:B------:R-:W-:Y:S01]  /*9780*/  MOV R5, UR5 ;  /* 0x0000000500057c02 */ /* 0x000fe20008000f00 */
[----:B------:R-:W1:Y:S01]  /*9790*/  LDC.64 R2, c[0x4][R2] ;  /* 0x0100000002027b82 */ /* 0x000e620000000a00 */
[----:B------:R-:W-:Y:S01]  /*97a0*/  IMAD.U32 R6, RZ, RZ, UR6 ;  /* 0x00000006ff067e24 */ /* 0x000fe2000f8e00ff */
[----:B------:R-:W-:Y:S01]  /*97b0*/  MOV R11, UR9 ;  /* 0x00000009000b7c02 */ /* 0x000fe20008000f00 */
[----:B------:R-:W-:Y:S02]  /*97c0*/  IMAD.U32 R7, RZ, RZ, UR7 ;  /* 0x00000007ff077e24 */ /* 0x000fe4000f8e00ff */
[----:B------:R-:W-:-:S02]  /*97d0*/  IMAD.U32 R10, RZ, RZ, UR8 ;  /* 0x00000008ff0a7e24 */ /* 0x000fc4000f8e00ff */
[----:B------:R-:W-:Y:S02]  /*97e0*/  IMAD.MOV.U32 R8, RZ, RZ, 0x70 ;  /* 0x00000070ff087424 */ /* 0x000fe400078e00ff */
[----:B------:R-:W-:Y:S02]  /*97f0*/  IMAD.MOV.U32 R12, RZ, RZ, 0x1 ;  /* 0x00000001ff0c7424 */ /* 0x000fe400078e00ff */
[----:B------:R-:W-:-:S07]  /*9800*/  IMAD.MOV.U32 R13, RZ, RZ, RZ ;  /* 0x000000ffff0d7224 */ /* 0x000fce00078e00ff */
[----:B------:R-:W-:-:S07]  /*9810*/  LEPC R20, `(.L_x_51) ;  /* 0x000000001014794e */ /* 0x000fce0000000000 */
[----:B01----:R-:W-:Y:S05]  /*9820*/  CALL.ABS.NOINC R2 ;  /* 0x0000000002007343 */ /* 0x003fea0003c00000 */
.L_x_51:
[----:B0-----:R-:W0:Y:S01]  /*9830*/  LDC R0, c[0x0][0x448] ;  /* 0x00011200ff007b82 */ /* 0x001e220000000800 */
[----:B------:R-:W1:Y:S01]  /*9840*/  S2R R20, SR_TID.X ;  /* 0x0000000000147919 */ /* 0x000e620000002100 */
[----:B------:R-:W-:Y:S01]  /*9850*/  IADD3 R4, -R24, RZ, RZ ;  /* 0x000000ff18047210 */ /* 0x000fe20007ffe1ff */
[----:B------:R-:W-:Y:S01]  /*9860*/  ULDC UR4, c[0x0][0xc38] ;  /* 0x00030e0000047ab9 */ /* 0x000fe20000000800 */
[----:B------:R-:W-:Y:S02]  /*9870*/  SHF.R.S32.HI R6, RZ, 0x1f, R23 ;  /* 0x0000001fff067819 */ /* 0x000fe40000011417 */
[----:B------:R-:W-:Y:S01]  /*9880*/  LOP3.LUT P4, RZ, R18, 0x80, RZ, 0xc0, !PT ;  /* 0x0000008012ff7812 */ /* 0x000fe2000788c0ff */
[----:B------:R-:W-:Y:S01]  /*9890*/  IMAD R4, R4, UR4, R33 ;  /* 0x0000000404047c24 */ /* 0x000fe2000f8e0221 */
[----:B------:R-:W-:Y:S01]  /*98a0*/  ULDC.64 UR4, c[0x0][0x2d8] ;  /* 0x0000b60000047ab9 */ /* 0x000fe20000000a00 */
[----:B------:R-:W-:Y:S02]  /*98b0*/  LOP3.LUT P5, RZ, R18, 0x40, RZ, 0xc0, !PT ;  /* 0x0000004012ff7812 */ /* 0x000fe400078ac0ff */
[----:B------:R-:W-:Y:S01]  /*98c0*/  IMAD.SHL.U32 R4, R4, 0x80, RZ ;  /* 0x0000008004047824 */ /* 0x000fe200078e00ff */
[----:B------:R-:W-:-:S02]  /*98d0*/  LEA R8, R28, UR39, 0x1 ;  /* 0x000000271c087c11 */ /* 0x000fc4000f8e08ff */
[----:B0-----:R-:W-:Y:S01]  /*98e0*/  ISETP.NE.AND P0, PT, R0, 0x1, PT ;  /* 0x000000010000780c */ /* 0x001fe20003f05270 */
[----:B-1----:R-:W-:-:S12]  /*98f0*/  IMAD.SHL.U32 R20, R20, 0x10, RZ ;  /* 0x0000001014147824 */ /* 0x002fd800078e00ff */
[----:B------:R-:W0:Y:S01]  /*9900*/  @P0 LDC R2, c[0x0][0x44c] ;  /* 0x00011300ff020b82 */ /* 0x000e220000000800 */
[----:B------:R-:W-:-:S04]  /*9910*/  LOP3.LUT R20, R20, 0x70, RZ, 0xc0, !PT ;  /* 0x0000007014147812 */ /* 0x000fc800078ec0ff */
[----:B------:R-:W-:-:S03]  /*9920*/  LOP3.LUT R7, R4, R35, R20, 0xfe, !PT ;  /* 0x0000002304077212 */ /* 0x000fc600078efe14 */
[----:B------:R-:W1:Y:S02]  /*9930*/  @P0 LDC R3, c[0x0][0x450] ;  /* 0x00011400ff030b82 */ /* 0x000e640000000800 */
[----:B------:R-:W-:Y:S02]  /*9940*/  IMAD.MOV.U32 R5, RZ, RZ, R7 ;  /* 0x000000ffff057224 */ /* 0x000fe400078e0007 */
[----:B0-----:R-:W-:-:S05]  /*9950*/  @P0 IMAD.HI.U32 R2, R7, R2, RZ ;  /* 0x0000000207020227 */ /* 0x001fca00078e00ff */
[----:B-1----:R-:W-:Y:S01]  /*9960*/  @P0 SHF.R.U32.HI R5, RZ, R3, R2 ;  /* 0x00000003ff050219 */ /* 0x002fe20000011602 */
[----:B------:R-:W-:-:S04]  /*9970*/  IMAD R2, R27, UR4, RZ ;  /* 0x000000041b027c24 */ /* 0x000fc8000f8e02ff */
[C---:B------:R-:W-:Y:S02]  /*9980*/  IMAD R9, R19.reuse, UR5, R2 ;  /* 0x0000000513097c24 */ /* 0x040fe4000f8e0202 */
[----:B------:R-:W-:Y:S01]  /*9990*/  IMAD.WIDE.U32 R2, R19, UR4, RZ ;  /* 0x0000000413027c25 */ /* 0x000fe2000f8e00ff */
[----:B------:R-:W-:-:S03]  /*99a0*/  ULDC.64 UR4, c[0x0][0x2e0] ;  /* 0x0000b80000047ab9 */ /* 0x000fc60000000a00 */
[----:B------:R-:W-:Y:S01]  /*99b0*/  IMAD R6, R6, UR4, RZ ;  /* 0x0000000406067c24 */ /* 0x000fe2000f8e02ff */
[----:B------:R-:W-:-:S03]  /*99c0*/  IADD3 R3, R3, R9, RZ ;  /* 0x0000000903037210 */ /* 0x000fc60007ffe0ff */
[C---:B------:R-:W-:Y:S02]  /*99d0*/  IMAD R9, R23.reuse, UR5, R6 ;  /* 0x0000000517097c24 */ /* 0x040fe4000f8e0206 */
[----:B------:R-:W-:Y:S02]  /*99e0*/  IMAD.MOV R6, RZ, RZ, -R5 ;  /* 0x000000ffff067224 */ /* 0x000fe400078e0a05 */
[----:B------:R-:W-:Y:S01]  /*99f0*/  IMAD.WIDE.U32 R2, R23, UR4, R2 ;  /* 0x0000000417027c25 */ /* 0x000fe2000f8e0002 */
[----:B------:R-:W-:-:S03]  /*9a00*/  ULDC.64 UR4, c[0x0][0x2d0] ;  /* 0x0000b40000047ab9 */ /* 0x000fc60000000a00 */
[----:B------:R-:W-:Y:S01]  /*9a10*/  IMAD R7, R0, R6, R7 ;  /* 0x0000000600077224 */ /* 0x000fe200078e0207 */
[----:B------:R-:W-:Y:S01]  /*9a20*/  SHF.R.S32.HI R0, RZ, 0x1f, R5 ;  /* 0x0000001fff007819 */ /* 0x000fe20000011405 */
[----:B------:R-:W-:-:S04]  /*9a30*/  IMAD.IADD R3, R3, 0x1, R9 ;  /* 0x0000000103037824 */ /* 0x000fc800078e0209 */
[----:B------:R-:W-:Y:S02]  /*9a40*/  IMAD R0, R0, UR4, RZ ;  /* 0x0000000400007c24 */ /* 0x000fe4000f8e02ff */
[----:B------:R-:W-:-:S04]  /*9a50*/  IMAD.WIDE.U32 R2, R5, UR4, R2 ;  /* 0x0000000405027c25 */ /* 0x000fc8000f8e0002 */
[----:B------:R-:W-:Y:S01]  /*9a60*/  IMAD R5, R5, UR5, R0 ;  /* 0x0000000505057c24 */ /* 0x000fe2000f8e0200 */
[----:B------:R-:W-:Y:S01]  /*9a70*/  SHF.R.S32.HI R0, RZ, 0x1f, R7 ;  /* 0x0000001fff007819 */ /* 0x000fe20000011407 */
[----:B------:R-:W-:Y:S02]  /*9a80*/  ULDC.64 UR4, c[0x0][0x2c8] ;  /* 0x0000b20000047ab9 */ /* 0x000fe40000000a00 */
[----:B------:R-:W-:Y:S02]  /*9a90*/  IMAD.IADD R3, R3, 0x1, R5 ;  /* 0x0000000103037824 */ /* 0x000fe400078e0205 */
[----:B------:R-:W-:Y:S02]  /*9aa0*/  IMAD R0, R0, UR4, RZ ;  /* 0x0000000400007c24 */ /* 0x000fe4000f8e02ff */
[----:B------:R-:W-:-:S04]  /*9ab0*/  IMAD.WIDE.U32 R2, R7, UR4, R2 ;  /* 0x0000000407027c25 */ /* 0x000fc8000f8e0002 */
[----:B------:R-:W-:Y:S01]  /*9ac0*/  IMAD R5, R7, UR5, R0 ;  /* 0x0000000507057c24 */ /* 0x000fe2000f8e0200 */
[----:B------:R-:W-:Y:S02]  /*9ad0*/  ULDC.64 UR4, c[0x0][0x280] ;  /* 0x0000a00000047ab9 */ /* 0x000fe40000000a00 */
[----:B------:R-:W-:Y:S01]  /*9ae0*/  LEA R0, P0, R2, UR4, 0x1 ;  /* 0x0000000402007c11 */ /* 0x000fe2000f8008ff */
[----:B------:R-:W-:Y:S01]  /*9af0*/  UMOV UR4, 0xffffffff ;  /* 0xffffffff00047882 */ /* 0x000fe20000000000 */
[----:B------:R-:W-:-:S04]  /*9b00*/  IADD3 R5, R3, R5, RZ ;  /* 0x0000000503057210 */ /* 0x000fc80007ffe0ff */
[----:B------:R-:W-:Y:S01]  /*9b10*/  LEA.HI.X R5, R2, UR5, R5, 0x1, P0 ;  /* 0x0000000502057c11 */ /* 0x000fe200080f0c05 */
[----:B------:R-:W-:Y:S06]  /*9b20*/  BRA.DIV UR4, `(.L_x_52) ;  /* 0x0000002e04747947 */ /* 0x000fec000b800000 */
[----:B------:R-:W0:Y:S01]  /*9b30*/  SHFL.IDX PT, R14, R0, RZ, 0x181f ;  /* 0x00181fff000e7589 */ /* 0x000e2200000e0000 */
[----:B------:R-:W-:-:S03]  /*9b40*/  IMAD.IADD R4, R35, 0x1, R4 ;  /* 0x0000000123047824 */ /* 0x000fc600078e0204 */
[----:B------:R-:W1:Y:S02]  /*9b50*/  SHFL.IDX PT, R2, R5, RZ, 0x181f ;  /* 0x00181fff05027589 */ /* 0x000e6400000e0000 */
[C---:B------:R-:W-:Y:S02]  /*9b60*/  ISETP.GE.AND P0, PT, R4.reuse, UR38, PT ;  /* 0x0000002604007c0c */ /* 0x040fe4000bf06270 */
[----:B------:R-:W-:Y:S01]  /*9b70*/  SHFL.IDX PT, R6, R5, 0x1, 0x181f ;  /* 0x00381f0005067f89 */ /* 0x000fe200000e0000 */
[----:B------:R-:W-:-:S10]  /*9b80*/  IADD3 R7, R4, 0x10, RZ ;  /* 0x0000001004077810 */ /* 0x000fd40007ffe0ff */
[----:B0-----:R-:W-:-:S05]  /*9b90*/  @!P0 LEA R14, P1, R34, R14, 0x1 ;  /* 0x0000000e220e8211 */ /* 0x001fca00078208ff */
[----:B-1----:R-:W-:Y:S02]  /*9ba0*/  @!P0 IMAD.X R3, RZ, RZ, R2, P1 ;  /* 0x000000ffff038224 */ /* 0x002fe400008e0602 */
[----:B------:R-:W-:Y:S02]  /*9bb0*/  @!P0 IMAD.MOV.U32 R2, RZ, RZ, R14 ;  /* 0x000000ffff028224 */ /* 0x000fe400078e000e */
[----:B------:R-:W0:Y:S04]  /*9bc0*/  SHFL.IDX PT, R14, R0, 0x1, 0x181f ;  /* 0x00381f00000e7f89 */ /* 0x000e2800000e0000 */
[----:B------:R-:W-:Y:S04]  /*9bd0*/  @!P0 LDGSTS.E.BYPASS.LTC128B.128 [R8+0x10400], desc[UR48][R2.64], !P4 ;  /* 0x1040000002088fae */ /* 0x000fe8000e101d70 */
[----:B------:R1:W-:Y:S01]  /*9be0*/  @!P0 LDGSTS.E.BYPASS.LTC128B.128 [R8+0x14400], desc[UR48][R2.64+0x80], !P5 ;  /* 0x1440008002088fae */ /* 0x0003e2000e901d70 */
[----:B------:R-:W-:-:S13]  /*9bf0*/  ISETP.GE.AND P0, PT, R7, UR38, PT ;  /* 0x0000002607007c0c */ /* 0x000fda000bf06270 */
[----:B0-----:R-:W-:-:S05]  /*9c00*/  @!P0 LEA R14, P1, R34, R14, 0x1 ;  /* 0x0000000e220e8211 */ /* 0x001fca00078208ff */
[----:B-1----:R-:W-:Y:S02]  /*9c10*/  @!P0 IMAD.MOV.U32 R2, RZ, RZ, R14 ;  /* 0x000000ffff028224 */ /* 0x002fe400078e000e */
[----:B------:R-:W-:Y:S01]  /*9c20*/  @!P0 IMAD.X R7, RZ, RZ, R6, P1 ;  /* 0x000000ffff078224 */ /* 0x000fe200008e0606 */
[----:B------:R-:W0:Y:S03]  /*9c30*/  SHFL.IDX PT, R14, R0, 0x2, 0x181f ;  /* 0x00581f00000e7f89 */ /* 0x000e2600000e0000 */
[----:B------:R-:W-:Y:S01]  /*9c40*/  @!P0 IMAD.MOV.U32 R3, RZ, RZ, R7 ;  /* 0x000000ffff038224 */ /* 0x000fe200078e0007 */
[----:B------:R-:W1:Y:S01]  /*9c50*/  SHFL.IDX PT, R6, R5, 0x2, 0x181f ;  /* 0x00581f0005067f89 */ /* 0x000e6200000e0000 */
[----:B------:R-:W-:-:S03]  /*9c60*/  IADD3 R7, R4, 0x20, RZ ;  /* 0x0000002004077810 */ /* 0x000fc60007ffe0ff */
[----:B------:R-:W-:Y:S04]  /*9c70*/  @!P0 LDGSTS.E.BYPASS.LTC128B.128 [R8+0x10c00], desc[UR48][R2.64], !P4 ;  /* 0x10c0000002088fae */ /* 0x000fe8000e101d70 */
[----:B------:R2:W-:Y:S01]  /*9c80*/  @!P0 LDGSTS.E.BYPASS.LTC128B.128 [R8+0x14c00], desc[UR48][R2.64+0x80], !P5 ;  /* 0x14c0008002088fae */ /* 0x0005e2000e901d70 */
[----:B------:R-:W-:-:S13]  /*9c90*/  ISETP.GE.AND P0, PT, R7, UR38, PT ;  /* 0x0000002607007c0c */ /* 0x000fda000bf06270 */
[----:B0-----:R-:W-:-:S05]  /*9ca0*/  @!P0 LEA R14, P1, R34, R14, 0x1 ;  /* 0x0000000e220e8211 */ /* 0x001fca00078208ff */
[----:B--2---:R-:W-:Y:S02]  /*9cb0*/  @!P0 IMAD.MOV.U32 R2, RZ, RZ, R14 ;  /* 0x000000ffff028224 */ /* 0x004fe400078e000e */
[----:B-1----:R-:W-:Y:S01]  /*9cc0*/  @!P0 IMAD.X R7, RZ, RZ, R6, P1 ;  /* 0x000000ffff078224 */ /* 0x002fe200008e0606 */
        /* <DEDUP_REMOVED lines=38> */
[----:B-1----:R-:W-:Y:S02]  /*9f30*/  @!P0 IMAD.X R7, RZ, RZ, R6, P1 ;  /* 0x000000ffff078224 */ /* 0x002fe400008e0606 */
[----:B--2---:R-:W-:Y:S01]  /*9f40*/  @!P0 IMAD.MOV.U32 R2, RZ, RZ, R14 ;  /* 0x000000ffff028224 */ /* 0x004fe200078e000e */
[----:B------:R0:W1:Y:S01]  /*9f50*/  SHFL.IDX PT, R6, R5, 0x7, 0x181f ;  /* 0x00f81f0005067f89 */ /* 0x00006200000e0000 */
[----:B------:R-:W-:-:S03]  /*9f60*/  @!P0 IMAD.MOV.U32 R3, RZ, RZ, R7 ;  /* 0x000000ffff038224 */ /* 0x000fc600078e0007 */
[----:B------:R0:W2:Y:S04]  /*9f70*/  SHFL.IDX PT, R14, R0, 0x7, 0x181f ;  /* 0x00f81f00000e7f89 */ /* 0x0000a800000e0000 */
[----:B------:R0:W-:Y:S04]  /*9f80*/  @!P0 LDGSTS.E.BYPASS.LTC128B.128 [R8+0x13400], desc[UR48][R2.64], !P4 ;  /* 0x1340000002088fae */ /* 0x0001e8000e101d70 */
[----:B------:R0:W-:Y:S02]  /*9f90*/  @!P0 LDGSTS.E.BYPASS.LTC128B.128 [R8+0x17400], desc[UR48][R2.64+0x80], !P5 ;  /* 0x1740008002088fae */ /* 0x0001e4000e901d70 */
.L_x_128:
[----:B------:R-:W-:Y:S02]  /*9fa0*/  IADD3 R4, R4, 0x70, RZ ;  /* 0x0000007004047810 */ /* 0x000fe40007ffe0ff */
[----:B0-----:R-:W-:Y:S02]  /*9fb0*/  LOP3.LUT R0, R37, 0x1, RZ, 0xc, !PT ;  /* 0x0000000125007812 */ /* 0x001fe400078e0cff */
[----:B------:R-:W-:Y:S02]  /*9fc0*/  ISETP.GE.AND P0, PT, R4, UR38, PT ;  /* 0x0000002604007c0c */ /* 0x000fe4000bf06270 */
[----:B------:R-:W-:-:S11]  /*9fd0*/  SHF.L.U32 R0, R0, 0x1f, RZ ;  /* 0x0000001f00007819 */ /* 0x000fd600000006ff */
[----:B--2---:R-:W-:-:S05]  /*9fe0*/  @!P0 LEA R2, P1, R34, R14, 0x1 ;  /* 0x0000000e22028211 */ /* 0x004fca00078208ff */
[----:B-1----:R-:W-:-:S05]  /*9ff0*/  @!P0 IMAD.X R3, RZ, RZ, R6, P1 ;  /* 0x000000ffff038224 */ /* 0x002fca00008e0606 */
[----:B------:R-:W-:Y:S01]  /*a000*/  @!PT LDS RZ, [RZ] ;  /* 0x00000000fffff984 */ /* 0x000fe20000000800 */
[----:B------:R-:W-:Y:S01]  /*a010*/  @!PT LDS RZ, [RZ] ;  /* 0x00000000fffff984 */ /* 0x000fe20000000800 */
[----:B------:R-:W-:Y:S01]  /*a020*/  @!PT LDS RZ, [RZ] ;  /* 0x00000000fffff984 */ /* 0x000fe20000000800 */
[----:B------:R0:W-:Y:S04]  /*a030*/  @!P0 LDGSTS.E.BYPASS.LTC128B.128 [R8+0x13c00], desc[UR48][R2.64], !P4 ;  /* 0x13c0000002088fae */ /* 0x0001e8000e101d70 */
[----:B------:R0:W-:Y:S01]  /*a040*/  @!P0 LDGSTS.E.BYPASS.LTC128B.128 [R8+0x17c00], desc[UR48][R2.64+0x80], !P5 ;  /* 0x17c0008002088fae */ /* 0x0001e2000e901d70 */
[----:B------:R-:W-:Y:S01]  /*a050*/  NOP ;  /* 0x0000000000007918 */ /* 0x000fe20000000000 */
[----:B------:R-:W-:Y:S02]  /*a060*/  SYNCS.ARRIVE.TRANS64.RED.A0T1 RZ, [UR39+0x28800], RZ ;  /* 0x028800ffffff79a7 */ /* 0x000fe40008200427 */
[----:B------:R-:W-:Y:S01]  /*a070*/  ARRIVES.LDGSTSBAR.64.TRANSCNT [UR39+0x28800] ;  /* 0x02880000ff0079b0 */ /* 0x000fe20008000aa7 */
[----:B------:R-:W-:Y:S01]  /*a080*/  NOP ;  /* 0x0000000000007918 */ /* 0x000fe20000000000 */
[----:B------:R-:W-:Y:S01]  /*a090*/  SYNCS.ARRIVE.TRANS64.A1T0 RZ, [UR39+0x28800], RZ ;  /* 0x028800ffffff79a7 */ /* 0x000fe20008100027 */
[----:B------:R-:W-:Y:S01]  /*a0a0*/  BSSY B0, `(.L_x_53) ;  /* 0x0000003000007945 */ /* 0x000fe20003800000 */
[----:B------:R-:W1:Y:S03]  /*a0b0*/  SYNCS.PHASECHK.TRANS64.TRYWAIT P0, [UR39+0x28820], R0 ;  /* 0x02882000ff0075a7 */ /* 0x000e660008000167 */
[----:B01----:R-:W-:Y:S05]  /*a0c0*/  @!P0 BRA `(.L_x_54) ;  /* 0x0000003000888947 */ /* 0x003fea0003800000 */
.L_x_129:
[----:B------:R-:W-:Y:S05]  /*a0d0*/  BSYNC B0 ;  /* 0x0000000000007941 */ /* 0x000fea0003800000 */
.L_x_53:
[----:B------:R-:W-:Y:S01]  /*a0e0*/  UISETP.GE.AND UP0, UPT, UR37, 0x81, UPT ;  /* 0x000000812500788c */ /* 0x000fe2000bf06270 */
[----:B------:R-:W-:-:S05]  /*a0f0*/  IMAD.U32 R20, RZ, RZ, UR42 ;  /* 0x0000002aff147e24 */ /* 0x000fca000f8e00ff */
[----:B------:R-:W-:-:S13]  /*a100*/  PLOP3.LUT P0, PT, PT, PT, UP0, 0x40, 0x0 ;  /* 0x000000000000781c */ /* 0x000fda0003f0e808 */
[----:B------:R-:W-:Y:S05]  /*a110*/  @P0 BRA `(.L_x_55) ;  /* 0x0000001000180947 */ /* 0x000fea0003800000 */
[----:B------:R-:W-:Y:S01]  /*a120*/  BSSY B0, `(.L_x_55) ;  /* 0x0000105000007945 */ /* 0x000fe20003800000 */
[----:B------:R-:W-:Y:S01]  /*a130*/  IMAD.MOV.U32 R21, RZ, RZ, R25 ;  /* 0x000000ffff157224 */ /* 0x000fe200078e0019 */
[----:B------:R-:W-:Y:S01]  /*a140*/  MOV R10, R22 ;  /* 0x00000016000a7202 */ /* 0x000fe20000000f00 */
[----:B------:R-:W-:Y:S02]  /*a150*/  IMAD.U32 R6, RZ, RZ, UR40 ;  /* 0x00000028ff067e24 */ /* 0x000fe4000f8e00ff */
[----:B------:R-:W-:-:S07]  /*a160*/  IMAD.U32 R26, RZ, RZ, UR42 ;  /* 0x0000002aff1a7e24 */ /* 0x000fce000f8e00ff */
.L_x_68:
[----:B0-----:R-:W0:Y:S01]  /*a170*/  LDC R0, c[0x0][0x430] ;  /* 0x00010c00ff007b82 */ /* 0x001e220000000800 */
[----:B------:R-:W1:Y:S01]  /*a180*/  S2R R4, SR_TID.X ;  /* 0x0000000000047919 */ /* 0x000e620000002100 */
[----:B------:R-:W-:Y:S01]  /*a190*/  LEA R7, R6, R35, 0x7 ;  /* 0x0000002306077211 */ /* 0x000fe200078e38ff */
[----:B------:R-:W-:Y:S01]  /*a1a0*/  ULDC.64 UR4, c[0x0][0x428] ;  /* 0x00010a0000047ab9 */ /* 0x000fe20000000a00 */
[----:B------:R-:W-:Y:S02]  /*a1b0*/  IADD3 R22, R10, 0x1, RZ ;  /* 0x000000010a167810 */ /* 0x000fe40007ffe0ff */
[----:B0-----:R-:W-:Y:S01]  /*a1c0*/  ISETP.NE.AND P0, PT, R0, 0x1, PT ;  /* 0x000000010000780c */ /* 0x001fe20003f05270 */
[----:B-1----:R-:W-:-:S12]  /*a1d0*/  IMAD.SHL.U32 R4, R4, 0x10, RZ ;  /* 0x0000001004047824 */ /* 0x002fd800078e00ff */
[----:B------:R-:W0:Y:S01]  /*a1e0*/  @P0 LDC R0, c[0x0][0x434] ;  /* 0x00010d00ff000b82 */ /* 0x000e220000000800 */
[----:B------:R-:W-:-:S04]  /*a1f0*/  LOP3.LUT R4, R4, 0x70, RZ, 0xc0, !PT ;  /* 0x0000007004047812 */ /* 0x000fc800078ec0ff */
[----:B------:R-:W-:-:S03]  /*a200*/  IADD3 R7, R4, R7, R32 ;  /* 0x0000000704077210 */ /* 0x000fc60007ffe020 */
[----:B------:R-:W1:Y:S02]  /*a210*/  @P0 LDC R3, c[0x0][0x438] ;  /* 0x00010e00ff030b82 */ /* 0x000e640000000800 */
[----:B------:R-:W-:Y:S02]  /*a220*/  IMAD.MOV.U32 R9, RZ, RZ, R7 ;  /* 0x000000ffff097224 */ /* 0x000fe400078e0007 */
[----:B0-----:R-:W-:-:S05]  /*a230*/  @P0 IMAD.HI.U32 R0, R7, R0, RZ ;  /* 0x0000000007000227 */ /* 0x001fca00078e00ff */
[----:B-1----:R-:W-:Y:S01]  /*a240*/  @P0 SHF.R.U32.HI R9, RZ, R3, R0 ;  /* 0x00000003ff090219 */ /* 0x002fe20000011600 */
[----:B------:R-:W-:-:S03]  /*a250*/  IMAD R0, R31, UR4, RZ ;  /* 0x000000041f007c24 */ /* 0x000fc6000f8e02ff */
[--C-:B------:R-:W-:Y:S01]  /*a260*/  SHF.R.S32.HI R3, RZ, 0x1f, R9.reuse ;  /* 0x0000001fff037819 */ /* 0x100fe20000011409 */
[----:B------:R-:W-:Y:S02]  /*a270*/  IMAD.MOV.U32 R2, RZ, RZ, R9 ;  /* 0x000000ffff027224 */ /* 0x000fe400078e0009 */
[C---:B------:R-:W-:Y:S02]  /*a280*/  IMAD R5, R29.reuse, UR5, R0 ;  /* 0x000000051d057c24 */ /* 0x040fe4000f8e0200 */
[----:B------:R-:W-:Y:S01]  /*a290*/  IMAD.WIDE.U32 R2, R29, UR4, R2 ;  /* 0x000000041d027c25 */ /* 0x000fe2000f8e0002 */
[----:B------:R-:W-:-:S03]  /*a2a0*/  ULDC.64 UR4, c[0x0][0x418] ;  /* 0x0001060000047ab9 */ /* 0x000fc60000000a00 */
[----:B------:R-:W-:Y:S01]  /*a2b0*/  IMAD.IADD R3, R5, 0x1, R3 ;  /* 0x0000000105037824 */ /* 0x000fe200078e0203 */
[C---:B------:R-:W-:Y:S01]  /*a2c0*/  LEA R4, P0, R2.reuse, UR4, 0x2 ;  /* 0x0000000402047c11 */ /* 0x040fe2000f8010ff */
[----:B------:R-:W-:Y:S01]  /*a2d0*/  IMAD.U32 R11, RZ, RZ, UR41 ;  /* 0x00000029ff0b7e24 */ /* 0x000fe2000f8e00ff */
[----:B------:R-:W-:Y:S02]  /*a2e0*/  ULDC UR4, c[0x0][0x430] ;  /* 0x00010c0000047ab9 */ /* 0x000fe40000000800 */
[----:B------:R-:W-:Y:S02]  /*a2f0*/  LEA.HI.X R5, R2, UR5, R3, 0x2, P0 ;  /* 0x0000000502057c11 */ /* 0x000fe400080f1403 */
[----:B------:R-:W-:Y:S01]  /*a300*/  ISETP.NE.AND P1, PT, R11, 0x3, PT ;  /* 0x000000030b00780c */ /* 0x000fe20003f25270 */
[----:B------:R-:W-:Y:S01]  /*a310*/  IMAD.MOV R8, RZ, RZ, -R9 ;  /* 0x000000ffff087224 */ /* 0x000fe200078e0a09 */
[C---:B------:R-:W-:Y:S01]  /*a320*/  ISETP.NE.AND P0, PT, R22.reuse, 0x2, PT ;  /* 0x000000021600780c */ /* 0x040fe20003f05270 */
[----:B------:R0:W2:Y:S03]  /*a330*/  LDG.E R0, desc[UR48][R4.64] ;  /* 0x0000003004007981 */ /* 0x0000a6000c1e1900 */
[----:B------:R-:W-:Y:S01]  /*a340*/  SEL R2, RZ, 0x1, P0 ;  /* 0x00000001ff027807 */ /* 0x000fe20000000000 */
[----:B------:R-:W-:Y:S01]  /*a350*/  IMAD.MOV.U32 R20, RZ, RZ, R6 ;  /* 0x000000ffff147224 */ /* 0x000fe200078e0006 */
[----:B------:R-:W-:-:S02]  /*a360*/  SEL R22, R22, RZ, P0 ;  /* 0x000000ff16167207 */ /* 0x000fc40000000000 */
[----:B------:R-:W-:Y:S01]  /*a370*/  LOP3.LUT R25, R21, R2, RZ, 0x3c, !PT ;  /* 0x0000000215197212 */ /* 0x000fe200078e3cff */
[----:B0-----:R-:W-:Y:S01]  /*a380*/  IMAD R4, R8, UR4, R7 ;  /* 0x0000000408047c24 */ /* 0x001fe2000f8e0207 */
[----:B--2---:R-:W-:Y:S01]  /*a390*/  SHF.R.S32.HI R24, RZ, 0x1f, R0 ;  /* 0x0000001fff187819 */ /* 0x004fe20000011400 */
[----:B------:R-:W-:Y:S06]  /*a3a0*/  @!P1 BRA `(.L_x_56) ;  /* 0x0000000000049947 */ /* 0x000fec0003800000 */
[----:B------:R-:W-:Y:S01]  /*a3b0*/  BPT.TRAP 0x1 ;  /* 0x000000040000795c */ /* 0x000fe20000300000 */
.L_x_56:
[----:B------:R-:W-:Y:S01]  /*a3c0*/  LEA R6, R22, UR39, 0x3 ;  /* 0x0000002716067c11 */ /* 0x000fe2000f8e18ff */
[----:B------:R-:W-:Y:S01]  /*a3d0*/  BSSY B1, `(.L_x_57) ;  /* 0x0000004000017945 */ /* 0x000fe20003800000 */
[----:B------:R-:W-:-:S04]  /*a3e0*/  SHF.L.U32 R3, R25, 0x1f, RZ ;  /* 0x0000001f19037819 */ /* 0x000fc800000006ff */
[----:B------:R-:W0:Y:S02]  /*a3f0*/  SYNCS.PHASECHK.TRANS64.TRYWAIT P0, [R6+URZ+0x28840], R3 ;  /* 0x02884003060075a7 */ /* 0x000e24000800017f */
[----:B0-----:R-:W-:Y:S05]  /*a400*/  @!P0 BRA `(.L_x_58) ;  /* 0x0000002c00d08947 */ /* 0x001fea0003800000 */
.L_x_130:
[----:B------:R-:W-:Y:S05]  /*a410*/  BSYNC B1 ;  /* 0x0000000000017941 */ /* 0x000fea0003800000 */
.L_x_57:
[----:B------:R-:W-:Y:S01]  /*a420*/  SHF.R.S32.HI R23, RZ, 0x1f, R4 ;  /* 0x0000001fff177819 */ /* 0x000fe20000011404 */
[----:B------:R-:W-:Y:S01]  /*a430*/  ULDC.64 UR4, c[0x0][0x300] ;  /* 0x0000c00000047ab9 */ /* 0x000fe20000000a00 */
[C---:B------:R-:W-:Y:S02]  /*a440*/  LOP3.LUT P2, RZ, R18.reuse, 0x2, RZ, 0xc0, !PT ;  /* 0x0000000212ff7812 */ /* 0x040fe4000784c0ff */
[----:B------:R-:W-:Y:S01]  /*a450*/  LOP3.LUT P1, RZ, R18, 0x1, RZ, 0xc0, !PT ;  /* 0x0000000112ff7812 */ /* 0x000fe2000782c0ff */
[----:B0-----:R-:W-:-:S04]  /*a460*/  IMAD R3, R23, UR4, RZ ;  /* 0x0000000417037c24 */ /* 0x001fc8000f8e02ff */
[C---:B------:R-:W-:Y:S02]  /*a470*/  IMAD R5, R4.reuse, UR5, R3 ;  /* 0x0000000504057c24 */ /* 0x040fe4000f8e0203 */
[----:B------:R-:W-:Y:S01]  /*a480*/  IMAD.WIDE.U32 R2, R4, UR4, RZ ;  /* 0x0000000404027c25 */ /* 0x000fe2000f8e00ff */
[----:B------:R-:W-:-:S04]  /*a490*/  ULDC.64 UR4, c[0x0][0x310] ;  /* 0x0000c40000047ab9 */ /* 0x000fc80000000a00 */
[----:B------:R-:W-:Y:S01]  /*a4a0*/  IADD3 R3, R3, R5, RZ ;  /* 0x0000000503037210 */ /* 0x000fe20007ffe0ff */
[----:B------:R-:W-:-:S04]  /*a4b0*/  IMAD R5, R24, UR4, RZ ;  /* 0x0000000418057c24 */ /* 0x000fc8000f8e02ff */
[C---:B------:R-:W-:Y:S02]  /*a4c0*/  IMAD R5, R0.reuse, UR5, R5 ;  /* 0x0000000500057c24 */ /* 0x040fe4000f8e0205 */
[----:B------:R-:W-:Y:S01]  /*a4d0*/  IMAD.WIDE.U32 R2, R0, UR4, R2 ;  /* 0x0000000400027c25 */ /* 0x000fe2000f8e0002 */
[----:B------:R-:W-:-:S03]  /*a4e0*/  ULDC.64 UR4, c[0x0][0x308] ;  /* 0x0000c20000047ab9 */ /* 0x000fc60000000a00 */
[----:B------:R-:W-:Y:S02]  /*a4f0*/  IMAD.IADD R3, R3, 0x1, R5 ;  /* 0x0000000103037824 */ /* 0x000fe400078e0205 */
[----:B------:R-:W-:Y:S02]  /*a500*/  IMAD R8, R27, UR4, RZ ;  /* 0x000000041b087c24 */ /* 0x000fe4000f8e02ff */
[----:B------:R-:W-:-:S04]  /*a510*/  IMAD.WIDE.U32 R2, R19, UR4, R2 ;  /* 0x0000000413027c25 */ /* 0x000fc8000f8e0002 */
[----:B------:R-:W-:Y:S01]  /*a520*/  IMAD R9, R19, UR5, R8 ;  /* 0x0000000513097c24 */ /* 0x000fe2000f8e0208 */
[----:B------:R-:W-:Y:S01]  /*a530*/  ULDC.64 UR4, c[0x0][0x2e8] ;  /* 0x0000ba0000047ab9 */ /* 0x000fe20000000a00 */
[----:B------:R-:W-:Y:S01]  /*a540*/  IMAD R8, R22, 0x4000, R28 ;  /* 0x0000400016087824 */ /* 0x000fe200078e021c */
[----:B------:R-:W-:Y:S01]  /*a550*/  LEA R7, P0, R2, UR4, 0x1 ;  /* 0x0000000402077c11 */ /* 0x000fe2000f8008ff */
[----:B------:R-:W-:Y:S01]  /*a560*/  IMAD.IADD R9, R9, 0x1, R3 ;  /* 0x0000000109097824 */ /* 0x000fe200078e0203 */
[----:B------:R-:W-:-:S04]  /*a570*/  UMOV UR4, 0xffffffff ;  /* 0xffffffff00047882 */ /* 0x000fc80000000000 */
[----:B------:R-:W-:Y:S01]  /*a580*/  LEA.HI.X R9, R2, UR5, R9, 0x1, P0 ;  /* 0x0000000502097c11 */ /* 0x000fe200080f0c09 */
[----:B------:R-:W-:Y:S06]  /*a590*/  BRA.DIV UR4, `(.L_x_59) ;  /* 0x0000002e04807947 */ /* 0x000fec000b800000 */
[----:B------:R-:W0:Y:S01]  /*a5a0*/  SHFL.IDX PT, R14, R7, RZ, 0x181f ;  /* 0x00181fff070e7589 */ /* 0x000e2200000e0000 */
[----:B------:R-:W-:Y:S02]  /*a5b0*/  SHF.L.U32 R5, R34, 0x1, RZ ;  /* 0x0000000122057819 */ /* 0x000fe400000006ff */
[----:B------:R-:W-:Y:S01]  /*a5c0*/  LEA R8, R8, UR39, 0x1 ;  /* 0x0000002708087c11 */ /* 0x000fe2000f8e08ff */
[----:B------:R-:W1:Y:S01]  /*a5d0*/  SHFL.IDX PT, R3, R9, RZ, 0x181f ;  /* 0x00181fff09037589 */ /* 0x000e6200000e0000 */
[----:B0-----:R-:W-:-:S03]  /*a5e0*/  IADD3 R2, P0, R14, R5, RZ ;  /* 0x000000050e027210 */ /* 0x001fc60007f1e0ff */
[----:B------:R-:W0:Y:S02]  /*a5f0*/  SHFL.IDX PT, R14, R7, 0x1, 0x181f ;  /* 0x00381f00070e7f89 */ /* 0x000e2400000e0000 */
[----:B-1----:R-:W-:-:S05]  /*a600*/  IMAD.X R3, RZ, RZ, R3, P0 ;  /* 0x000000ffff037224 */ /* 0x002fca00000e0603 */
[----:B------:R-:W-:Y:S04]  /*a610*/  LDGSTS.E.BYPASS.LTC128B.128 [R8+0x18400], desc[UR48][R2.64], !P2 ;  /* 0x1840000002087fae */ /* 0x000fe8000d101d70 */
[----:B------:R1:W-:Y:S04]  /*a620*/  LDGSTS.E.BYPASS.LTC128B.128 [R8+0x1c400], desc[UR48][R2.64+0x80], !P1 ;  /* 0x1c40008002087fae */ /* 0x0003e8000c901d70 */
[----:B-1----:R-:W1:Y:S01]  /*a630*/  SHFL.IDX PT, R3, R9, 0x1, 0x181f ;  /* 0x00381f0009037f89 */ /* 0x002e6200000e0000 */
        /* <DEDUP_REMOVED lines=13> */
[----:B------:R-:W0:Y:S01]  /*a710*/  SHFL.IDX PT, R14, R7, 0x4, 0x181f ;  /* 0x00981f00070e7f89 */ /* 0x000e2200000e0000 */
[----:B-1----:R-:W-:-:S05]  /*a720*/  IADD3.X R3, RZ, R3, RZ, P0, !PT ;  /* 0x00000003ff037210 */ /* 0x002fca00007fe4ff */
        /* <DEDUP_REMOVED lines=16> */
[----:B------:R0:W2:Y:S04]  /*a830*/  SHFL.IDX PT, R14, R7, 0x7, 0x181f ;  /* 0x00f81f00070e7f89 */ /* 0x0000a800000e0000 */
[----:B------:R-:W3:Y:S01]  /*a840*/  SHFL.IDX PT, R9, R9, 0x7, 0x181f ;  /* 0x00f81f0009097f89 */ /* 0x000ee200000e0000 */
[----:B-1----:R-:W-:-:S05]  /*a850*/  IMAD.X R3, RZ, RZ, R3, P0 ;  /* 0x000000ffff037224 */ /* 0x002fca00000e0603 */
[----:B------:R0:W-:Y:S04]  /*a860*/  LDGSTS.E.BYPASS.LTC128B.128 [R8+0x1b400], desc[UR48][R2.64], !P2 ;  /* 0x1b40000002087fae */ /* 0x0001e8000d101d70 */
[----:B--23--:R0:W-:Y:S02]  /*a870*/  LDGSTS.E.BYPASS.LTC128B.128 [R8+0x1f400], desc[UR48][R2.64+0x80], !P1 ;  /* 0x1f40008002087fae */ /* 0x00c1e4000c901d70 */
.L_x_148:
[----:B0-----:R-:W-:-:S04]  /*a880*/  IADD3 R2, P0, R14, R5, RZ ;  /* 0x000000050e027210 */ /* 0x001fc80007f1e0ff */
[----:B------:R-:W-:Y:S02]  /*a890*/  IADD3.X R3, RZ, R9, RZ, P0, !PT ;  /* 0x00000009ff037210 */ /* 0x000fe400007fe4ff */
[----:B------:R-:W-:-:S03]  /*a8a0*/  PLOP3.LUT P0, PT, PT, PT, PT, 0x80, 0x0 ;  /* 0x000000000000781c */ /* 0x000fc60003f0f070 */
[----:B------:R-:W-:Y:S01]  /*a8b0*/  @!PT LDS RZ, [RZ] ;  /* 0x00000000fffff984 */ /* 0x000fe20000000800 */
[----:B------:R-:W-:Y:S01]  /*a8c0*/  @!PT LDS RZ, [RZ] ;  /* 0x00000000fffff984 */ /* 0x000fe20000000800 */
[----:B------:R-:W-:Y:S01]  /*a8d0*/  @!PT LDS RZ, [RZ] ;  /* 0x00000000fffff984 */ /* 0x000fe20000000800 */
[----:B------:R0:W-:Y:S04]  /*a8e0*/  LDGSTS.E.BYPASS.LTC128B.128 [R8+0x1bc00], desc[UR48][R2.64], !P2 ;  /* 0x1bc0000002087fae */ /* 0x0001e8000d101d70 */
[----:B------:R0:W-:Y:S01]  /*a8f0*/  LDGSTS.E.BYPASS.LTC128B.128 [R8+0x1fc00], desc[UR48][R2.64+0x80], !P1 ;  /* 0x1fc0008002087fae */ /* 0x0001e2000c901d70 */
[----:B------:R-:W-:-:S05]  /*a900*/  NOP ;  /* 0x0000000000007918 */ /* 0x000fca0000000000 */
.L_x_60:
        /* <DEDUP_REMOVED lines=11> */
.L_x_61:
[----:B------:R0:W-:Y:S01]  /*a9c0*/  SYNCS.ARRIVE.TRANS64.A1T0 RZ, [R6+URZ+0x28830], RZ ;  /* 0x028830ff06ff79a7 */ /* 0x0001e2000810003f */
[----:B------:R-:W-:Y:S05]  /*a9d0*/  @!P2 BRA `(.L_x_62) ;  /* 0x000000000004a947 */ /* 0x000fea0003800000 */
[----:B------:R-:W-:Y:S01]  /*a9e0*/  BPT.TRAP 0x1 ;  /* 0x000000040000795c */ /* 0x000fe20000300000 */
.L_x_62:
[----:B------:R-:W-:Y:S01]  /*a9f0*/  IMAD.MOV.U32 R3, RZ, RZ, -0x80 ;  /* 0xffffff80ff037424 */ /* 0x000fe200078e00ff */
[----:B0-----:R-:W-:Y:S01]  /*aa00*/  LEA R6, R10, UR39, 0x3 ;  /* 0x000000270a067c11 */ /* 0x001fe2000f8e18ff */
[----:B------:R-:W-:Y:S02]  /*aa10*/  BSSY B1, `(.L_x_63) ;  /* 0x0000005000017945 */ /* 0x000fe40003800000 */
[----:B------:R-:W-:Y:S01]  /*aa20*/  IMAD R8, R26, R3, UR37 ;  /* 0x000000251a087e24 */ /* 0x000fe2000f8e0203 */
[----:B------:R-:W-:-:S04]  /*aa30*/  SHF.L.U32 R3, R21, 0x1f, RZ ;  /* 0x0000001f15037819 */ /* 0x000fc800000006ff */
[----:B------:R-:W0:Y:S02]  /*aa40*/  SYNCS.PHASECHK.TRANS64.TRYWAIT P0, [R6+URZ+0x28860], R3 ;  /* 0x02886003060075a7 */ /* 0x000e24000800017f */
[----:B0-----:R-:W-:Y:S05]  /*aa50*/  @!P0 BRA `(.L_x_64) ;  /* 0x00000030007c8947 */ /* 0x001fea0003800000 */
.L_x_149:
[----:B------:R-:W-:Y:S05]  /*aa60*/  BSYNC B1 ;  /* 0x0000000000017941 */ /* 0x000fea0003800000 */
.L_x_63:
[----:B------:R-:W-:Y:S01]  /*aa70*/  UMOV UR4, 0xffffffff ;  /* 0xffffffff00047882 */ /* 0x000fe20000000000 */
[----:B------:R-:W-:Y:S01]  /*aa80*/  LOP3.LUT P2, RZ, R18, 0x8, RZ, 0xc0, !PT ;  /* 0x0000000812ff7812 */ /* 0x000fe2000784c0ff */
[----:B------:R-:W-:Y:S01]  /*aa90*/  IMAD R7, R10, 0x4000, R28 ;  /* 0x000040000a077824 */ /* 0x000fe200078e021c */
[----:B------:R-:W-:Y:S02]  /*aaa0*/  LOP3.LUT P1, RZ, R18, 0x4, RZ, 0xc0, !PT ;  /* 0x0000000412ff7812 */ /* 0x000fe4000782c0ff */
[----:B------:R-:W-:Y:S01]  /*aab0*/  IADD3 R8, -R35, R8, RZ ;  /* 0x0000000823087210 */ /* 0x000fe20007ffe1ff */
[----:B------:R-:W-:Y:S10]  /*aac0*/  BRA.DIV UR4, `(.L_x_65) ;  /* 0x0000003204747947 */ /* 0x000ff4000b800000 */
[----:B------:R-:W1:Y:S01]  /*aad0*/  SHFL.IDX PT, R14, R16, RZ, 0x181f ;  /* 0x00181fff100e7589 */ /* 0x000e6200000e0000 */
[----:B------:R-:W-:-:S03]  /*aae0*/  LEA R7, R7, UR39, 0x1 ;  /* 0x0000002707077c11 */ /* 0x000fc6000f8e08ff */
[----:B0-----:R-:W0:Y:S01]  /*aaf0*/  SHFL.IDX PT, R3, R17, RZ, 0x181f ;  /* 0x00181fff11037589 */ /* 0x001e2200000e0000 */
[----:B-1----:R-:W-:-:S03]  /*ab00*/  IADD3 R2, P0, R14, R5, RZ ;  /* 0x000000050e027210 */ /* 0x002fc60007f1e0ff */
[----:B------:R-:W1:Y:S02]  /*ab10*/  SHFL.IDX PT, R14, R16, 0x1, 0x181f ;  /* 0x00381f00100e7f89 */ /* 0x000e6400000e0000 */
[----:B0-----:R-:W-:Y:S01]  /*ab20*/  IMAD.X R3, RZ, RZ, R3, P0 ;  /* 0x000000ffff037224 */ /* 0x001fe200000e0603 */
[----:B------:R-:W-:-:S13]  /*ab30*/  ISETP.LT.OR P0, PT, R8, 0x1, P2 ;  /* 0x000000010800780c */ /* 0x000fda0001701670 */
[----:B------:R-:W-:Y:S01]  /*ab40*/  LDGSTS.E.BYPASS.LTC128B.128 [R7+0x400], desc[UR48][R2.64], !P0 ;  /* 0x0040000002077fae */ /* 0x000fe2000c101d70 */
[----:B------:R-:W-:-:S13]  /*ab50*/  ISETP.LT.OR P0, PT, R8, 0x1, P1 ;  /* 0x000000010800780c */ /* 0x000fda0000f01670 */
[----:B------:R0:W-:Y:S04]  /*ab60*/  LDGSTS.E.BYPASS.LTC128B.128 [R7+0x4400], desc[UR48][R2.64+0x80], !P0 ;  /* 0x0440008002077fae */ /* 0x0001e8000c101d70 */
[----:B0-----:R-:W0:Y:S01]  /*ab70*/  SHFL.IDX PT, R3, R17, 0x1, 0x181f ;  /* 0x00381f0011037f89 */ /* 0x001e2200000e0000 */
        /* <DEDUP_REMOVED lines=17> */
[----:B------:R-:W1:Y:S01]  /*ac90*/  SHFL.IDX PT, R14, R16, 0x4, 0x181f ;  /* 0x00981f00100e7f89 */ /* 0x000e6200000e0000 */
[----:B0-----:R-:W-:Y:S02]  /*aca0*/  IADD3.X R3, RZ, R3, RZ, P0, !PT ;  /* 0x00000003ff037210 */ /* 0x001fe400007fe4ff */
        /* <DEDUP_REMOVED lines=22> */
[----:B------:R-:W1:Y:S04]  /*ae10*/  SHFL.IDX PT, R17, R17, 0x7, 0x181f ;  /* 0x00f81f0011117f89 */ /* 0x000e6800000e0000 */
[----:B------:R2:W3:Y:S01]  /*ae20*/  SHFL.IDX PT, R14, R16, 0x7, 0x181f ;  /* 0x00f81f00100e7f89 */ /* 0x0004e200000e0000 */
[----:B0-----:R-:W-:Y:S01]  /*ae30*/  IMAD.X R3, RZ, RZ, R3, P0 ;  /* 0x000000ffff037224 */ /* 0x001fe200000e0603 */
[----:B------:R-:W-:-:S13]  /*ae40*/  ISETP.LT.OR P0, PT, R8, 0x61, P2 ;  /* 0x000000610800780c */ /* 0x000fda0001701670 */
[----:B------:R2:W-:Y:S01]  /*ae50*/  LDGSTS.E.BYPASS.LTC128B.128 [R7+0x3400], desc[UR48][R2.64], !P0 ;  /* 0x0340000002077fae */ /* 0x0005e2000c101d70 */
[----:B------:R-:W-:-:S13]  /*ae60*/  ISETP.LT.OR P0, PT, R8, 0x61, P1 ;  /* 0x000000610800780c */ /* 0x000fda0000f01670 */
[----:B-1-3--:R2:W-:Y:S02]  /*ae70*/  LDGSTS.E.BYPASS.LTC128B.128 [R7+0x7400], desc[UR48][R2.64+0x80], !P0 ;  /* 0x0740008002077fae */ /* 0x00a5e4000c101d70 */
.L_x_167:
[----:B0-2---:R-:W-:Y:S01]  /*ae80*/  IADD3 R2, P0, R14, R5, RZ ;  /* 0x000000050e027210 */ /* 0x005fe20007f1e0ff */
[----:B------:R-:W-:Y:S02]  /*ae90*/  ULDC.64 UR4, c[0x0][0x328] ;  /* 0x0000ca0000047ab9 */ /* 0x000fe40000000a00 */
[----:B------:R-:W-:Y:S01]  /*aea0*/  IMAD R23, R23, UR4, RZ ;  /* 0x0000000417177c24 */ /* 0x000fe2000f8e02ff */
[----:B------:R-:W-:Y:S02]  /*aeb0*/  IADD3.X R3, RZ, R17, RZ, P0, !PT ;  /* 0x00000011ff037210 */ /* 0x000fe400007fe4ff */
[----:B------:R-:W-:Y:S01]  /*aec0*/  ISETP.LT.OR P0, PT, R8, 0x71, P2 ;  /* 0x000000710800780c */ /* 0x000fe20001701670 */
[----:B------:R-:W-:-:S12]  /*aed0*/  IMAD R23, R4, UR5, R23 ;  /* 0x0000000504177c24 */ /* 0x000fd8000f8e0217 */
[----:B------:R-:W-:Y:S01]  /*aee0*/  @!PT LDS RZ, [RZ] ;  /* 0x00000000fffff984 */ /* 0x000fe20000000800 */
[----:B------:R-:W-:Y:S01]  /*aef0*/  @!PT LDS RZ, [RZ] ;  /* 0x00000000fffff984 */ /* 0x000fe20000000800 */
[----:B------:R-:W-:Y:S01]  /*af00*/  @!PT LDS RZ, [RZ] ;  /* 0x00000000fffff984 */ /* 0x000fe20000000800 */
[----:B------:R-:W-:Y:S01]  /*af10*/  LDGSTS.E.BYPASS.LTC128B.128 [R7+0x3c00], desc[UR48][R2.64], !P0 ;  /* 0x03c0000002077fae */ /* 0x000fe2000c101d70 */
[----:B------:R-:W-:-:S13]  /*af20*/  ISETP.LT.OR P0, PT, R8, 0x71, P1 ;  /* 0x000000710800780c */ /* 0x000fda0000f01670 */
[----:B------:R0:W-:Y:S02]  /*af30*/  LDGSTS.E.BYPASS.LTC128B.128 [R7+0x7c00], desc[UR48][R2.64+0x80], !P0 ;  /* 0x07c0008002077fae */ /* 0x0001e4000c101d70 */
[----:B0-----:R-:W-:Y:S01]  /*af40*/  IMAD.WIDE.U32 R2, R4, UR4, RZ ;  /* 0x0000000404027c25 */ /* 0x001fe2000f8e00ff */
[----:B------:R-:W-:-:S03]  /*af50*/  ULDC.64 UR4, c[0x0][0x338] ;  /* 0x0000ce0000047ab9 */ /* 0x000fc60000000a00 */
[----:B------:R-:W-:Y:S02]  /*af60*/  IMAD.IADD R3, R3, 0x1, R23 ;  /* 0x0000000103037824 */ /* 0x000fe400078e0217 */
[----:B------:R-:W-:Y:S02]  /*af70*/  IMAD R5, R24, UR4, RZ ;  /* 0x0000000418057c24 */ /* 0x000fe4000f8e02ff */
[----:B------:R-:W-:-:S04]  /*af80*/  IMAD.WIDE.U32 R2, R0, UR4, R2 ;  /* 0x0000000400027c25 */ /* 0x000fc8000f8e0002 */
[----:B------:R-:W-:Y:S01]  /*af90*/  IMAD R5, R0, UR5, R5 ;  /* 0x0000000500057c24 */ /* 0x000fe2000f8e0205 */
[----:B------:R-:W-:Y:S02]  /*afa0*/  ULDC.64 UR4, c[0x0][0x330] ;  /* 0x0000cc0000047ab9 */ /* 0x000fe40000000a00 */
[----:B------:R-:W-:Y:S02]  /*afb0*/  IMAD R0, R27, UR4, RZ ;  /* 0x000000041b007c24 */ /* 0x000fe4000f8e02ff */
[----:B------:R-:W-:Y:S02]  /*afc0*/  IMAD.IADD R3, R3, 0x1, R5 ;  /* 0x0000000103037824 */ /* 0x000fe400078e0205 */
[C---:B------:R-:W-:Y:S01]  /*afd0*/  IMAD R5, R19.reuse, UR5, R0 ;  /* 0x0000000513057c24 */ /* 0x040fe2000f8e0200 */
[----:B------:R-:W-:Y:S01]  /*afe0*/  NOP ;  /* 0x0000000000007918 */ /* 0x000fe20000000000 */
[----:B------:R-:W-:Y:S01]  /*aff0*/  IMAD.WIDE.U32 R2, R19, UR4, R2 ;  /* 0x0000000413027c25 */ /* 0x000fe2000f8e0002 */
[----:B------:R-:W-:-:S03]  /*b000*/  ULDC.64 UR4, c[0x0][0x318] ;  /* 0x0000c60000047ab9 */ /* 0x000fc60000000a00 */
[----:B------:R-:W-:Y:S01]  /*b010*/  IMAD.IADD R3, R5, 0x1, R3 ;  /* 0x0000000105037824 */ /* 0x000fe200078e0203 */
[----:B------:R-:W-:-:S04]  /*b020*/  LEA R16, P0, R2, UR4, 0x1 ;  /* 0x0000000402107c11 */ /* 0x000fc8000f8008ff */
[----:B------:R-:W-:Y:S02]  /*b030*/  LEA.HI.X R17, R2, UR5, R3, 0x1, P0 ;  /* 0x0000000502117c11 */ /* 0x000fe400080f0c03 */
[----:B------:R-:W-:-:S13]  /*b040*/  PLOP3.LUT P0, PT, PT, PT, PT, 0x80, 0x0 ;  /* 0x000000000000781c */ /* 0x000fda0003f0f070 */
.L_x_66:
[----:B------:R-:W-:Y:S02]  /*b050*/  PLOP3.LUT P1, PT, P1, P0, PT, 0xa2, 0x0 ;  /* 0x000000000000781c */ /* 0x000fe40000f21472 */
[----:B------:R-:W-:-:S08]  /*b060*/  @P0 R2UR P1, UR4, R6 ;  /* 0x00000000060402ca */ /* 0x000fd00000020000 */
[----:B------:R-:W-:-:S05]  /*b070*/  @P0 PLOP3.LUT P0, PT, P1, PT, PT, 0x80, 0x0 ;  /* 0x000000000000081c */ /* 0x000fca0000f0f070 */
[----:B------:R-:W-:Y:S01]  /*b080*/  @!P1 SYNCS.ARRIVE.TRANS64.RED.A0T1 RZ, [UR4+0x28850], RZ ;  /* 0x028850ffffff99a7 */ /* 0x000fe20008200404 */
[----:B------:R-:W-:Y:S07]  /*b090*/  @!P1 ARRIVES.LDGSTSBAR.64.TRANSCNT [UR4+0x28850] ;  /* 0x02885000ff0099b0 */ /* 0x000fee0008000a84 */
[----:B------:R-:W-:Y:S05]  /*b0a0*/  @P0 BRA.U.ANY `(.L_x_66) ;  /* 0xfffffffd00e80947 */ /* 0x000fea000393ffff */
[----:B------:R-:W-:Y:S01]  /*b0b0*/  NOP ;  /* 0x0000000000007918 */ /* 0x000fe20000000000 */
[----:B------:R-:W-:-:S04]  /*b0c0*/  MOV R0, UR41 ;  /* 0x0000002900007c02 */ /* 0x000fc80008000f00 */
[----:B------:R-:W-:-:S13]  /*b0d0*/  ISETP.NE.AND P2, PT, R0, 0x3, PT ;  /* 0x000000030000780c */ /* 0x000fda0003f45270 */
[----:B------:R-:W-:Y:S05]  /*b0e0*/  @!P2 BRA `(.L_x_67) ;  /* 0x000000000004a947 */ /* 0x000fea0003800000 */
[----:B------:R-:W-:Y:S01]  /*b0f0*/  BPT.TRAP 0x1 ;  /* 0x000000040000795c */ /* 0x000fe20000300000 */
.L_x_67:
[C---:B------:R-:W-:Y:S01]  /*b100*/  ISETP.GT.AND P0, PT, R20.reuse, RZ, PT ;  /* 0x000000ff1400720c */ /* 0x040fe20003f04270 */
[----:B------:R0:W-:Y:S01]  /*b110*/  SYNCS.ARRIVE.TRANS64.A1T0 RZ, [R6+URZ+0x28850], RZ ;  /* 0x028850ff06ff79a7 */ /* 0x0001e2000810003f */
[----:B------:R-:W-:Y:S01]  /*b120*/  IMAD.MOV.U32 R21, RZ, RZ, R25 ;  /* 0x000000ffff157224 */ /* 0x000fe200078e0019 */
[----:B------:R-:W-:Y:S01]  /*b130*/  MOV R26, R20 ;  /* 0x00000014001a7202 */ /* 0x000fe20000000f00 */
[----:B------:R-:W-:Y:S02]  /*b140*/  IMAD.MOV.U32 R10, RZ, RZ, R22 ;  /* 0x000000ffff0a7224 */ /* 0x000fe400078e0016 */
[----:B0-----:R-:W-:-:S07]  /*b150*/  VIADD R6, R20, 0xffffffff ;  /* 0xffffffff14067836 */ /* 0x001fce0000000000 */
[----:B------:R-:W-:Y:S05]  /*b160*/  @P0 BRA `(.L_x_68) ;  /* 0xfffffff000000947 */ /* 0x000fea000383ffff */
[----:B------:R-:W-:Y:S05]  /*b170*/  BSYNC B0 ;  /* 0x0000000000007941 */ /* 0x000fea0003800000 */
.L_x_55:
[----:B0-----:R-:W-:-:S05]  /*b180*/  IMAD.U32 R0, RZ, RZ, UR41 ;  /* 0x00000029ff007e24 */ /* 0x001fca000f8e00ff */
[----:B------:R-:W-:-:S13]  /*b190*/  ISETP.NE.AND P0, PT, R0, 0x3, PT ;  /* 0x000000030000780c */ /* 0x000fda0003f05270 */
[----:B------:R-:W-:Y:S05]  /*b1a0*/  @!P0 BRA `(.L_x_69) ;  /* 0x0000000000048947 */ /* 0x000fea0003800000 */
[----:B------:R-:W-:Y:S01]  /*b1b0*/  BPT.TRAP 0x1 ;  /* 0x000000040000795c */ /* 0x000fe20000300000 */
.L_x_69:
[----:B------:R-:W-:Y:S01]  /*b1c0*/  LEA R4, R22, UR39, 0x3 ;  /* 0x0000002716047c11 */ /* 0x000fe2000f8e18ff */
[----:B------:R-:W-:Y:S01]  /*b1d0*/  IMAD.MOV.U32 R5, RZ, RZ, -0x80 ;  /* 0xffffff80ff057424 */ /* 0x000fe200078e00ff */
[----:B------:R-:W-:Y:S01]  /*b1e0*/  SHF.L.U32 R3, R25, 0x1f, RZ ;  /* 0x0000001f19037819 */ /* 0x000fe200000006ff */
[----:B------:R-:W-:Y:S02]  /*b1f0*/  BSSY B0, `(.L_x_70) ;  /* 0x0000004000007945 */ /* 0x000fe40003800000 */
[----:B------:R-:W-:Y:S01]  /*b200*/  IMAD R20, R20, R5, UR37 ;  /* 0x0000002514147e24 */ /* 0x000fe2000f8e0205 */
[----:B------:R-:W0:Y:S02]  /*b210*/  SYNCS.PHASECHK.TRANS64.TRYWAIT P0, [R4+URZ+0x28860], R3 ;  /* 0x02886003040075a7 */ /* 0x000e24000800017f */
[----:B0-----:R-:W-:Y:S05]  /*b220*/  @!P0 BRA `(.L_x_71) ;  /* 0x0000003400088947 */ /* 0x001fea0003800000 */
.L_x_168:
[----:B------:R-:W-:Y:S05]  /*b230*/  BSYNC B0 ;  /* 0x0000000000007941 */ /* 0x000fea0003800000 */
.L_x_70:
[----:B------:R-:W-:Y:S01]  /*b240*/  UMOV UR4, 0xffffffff ;  /* 0xffffffff00047882 */ /* 0x000fe20000000000 */
[----:B------:R-:W-:Y:S01]  /*b250*/  LOP3.LUT P2, RZ, R18, 0x8, RZ, 0xc0, !PT ;  /* 0x0000000812ff7812 */ /* 0x000fe2000784c0ff */
[----:B------:R-:W-:Y:S01]  /*b260*/  IMAD R7, R22, 0x4000, R28 ;  /* 0x0000400016077824 */ /* 0x000fe200078e021c */
[----:B------:R-:W-:Y:S02]  /*b270*/  LOP3.LUT P1, RZ, R18, 0x4, RZ, 0xc0, !PT ;  /* 0x0000000412ff7812 */ /* 0x000fe4000782c0ff */
[----:B------:R-:W-:Y:S01]  /*b280*/  IADD3 R5, -R35, R20, RZ ;  /* 0x0000001423057210 */ /* 0x000fe20007ffe1ff */
[----:B------:R-:W-:Y:S10]  /*b290*/  BRA.DIV UR4, `(.L_x_72) ;  /* 0x0000003604007947 */ /* 0x000ff4000b800000 */
[----:B------:R-:W1:Y:S01]  /*b2a0*/  SHFL.IDX PT, R14, R16, RZ, 0x181f ;  /* 0x00181fff100e7589 */ /* 0x000e6200000e0000 */
[----:B------:R-:W-:-:S03]  /*b2b0*/  IMAD.SHL.U32 R6, R34, 0x2, RZ ;  /* 0x0000000222067824 */ /* 0x000fc600078e00ff */
[----:B------:R-:W0:Y:S02]  /*b2c0*/  SHFL.IDX PT, R0, R17, RZ, 0x181f ;  /* 0x00181fff11007589 */ /* 0x000e2400000e0000 */
[----:B-1----:R-:W-:Y:S02]  /*b2d0*/  IADD3 R2, P0, R14, R6, RZ ;  /* 0x000000060e027210 */ /* 0x002fe40007f1e0ff */
[----:B------:R-:W1:Y:S03]  /*b2e0*/  SHFL.IDX PT, R14, R16, 0x1, 0x181f ;  /* 0x00381f00100e7f89 */ /* 0x000e6600000e0000 */
[----:B0-----:R-:W-:Y:S01]  /*b2f0*/  IMAD.X R3, RZ, RZ, R0, P0 ;  /* 0x000000ffff037224 */ /* 0x001fe200000e0600 */
[----:B------:R-:W-:Y:S02]  /*b300*/  ISETP.LT.OR P0, PT, R5, 0x1, P2 ;  /* 0x000000010500780c */ /* 0x000fe40001701670 */
[----:B------:R-:W-:-:S02]  /*b310*/  LEA R0, R7, UR39, 0x1 ;  /* 0x0000002707007c11 */ /* 0x000fc4000f8e08ff */
[----:B------:R-:W0:Y:S09]  /*b320*/  SHFL.IDX PT, R7, R17, 0x1, 0x181f ;  /* 0x00381f0011077f89 */ /* 0x000e3200000e0000 */
[----:B------:R-:W-:Y:S01]  /*b330*/  LDGSTS.E.BYPASS.LTC128B.128 [R0+0x400], desc[UR48][R2.64], !P0 ;  /* 0x0040000002007fae */ /* 0x000fe2000c101d70 */
[----:B------:R-:W-:-:S13]  /*b340*/  ISETP.LT.OR P0, PT, R5, 0x1, P1 ;  /* 0x000000010500780c */ /* 0x000fda0000f01670 */
[----:B------:R1:W-:Y:S02]  /*b350*/  LDGSTS.E.BYPASS.LTC128B.128 [R0+0x4400], desc[UR48][R2.64+0x80], !P0 ;  /* 0x0440008002007fae */ /* 0x0003e4000c101d70 */
[----:B-1----:R-:W-:Y:S02]  /*b360*/  IADD3 R2, P0, R14, R6, RZ ;  /* 0x000000060e027210 */ /* 0x002fe40007f1e0ff */
[----:B------:R-:W1:Y:S03]  /*b370*/  SHFL.IDX PT, R14, R16, 0x2, 0x181f ;  /* 0x00581f00100e7f89 */ /* 0x000e6600000e0000 */
[----:B0-----:R-:W-:Y:S01]  /*b380*/  IMAD.X R3, RZ, RZ, R7, P0 ;  /* 0x000000ffff037224 */ /* 0x001fe200000e0607 */
[----:B------:R-:W-:Y:S01]  /*b390*/  ISETP.LT.OR P0, PT, R5, 0x11, P2 ;  /* 0x000000110500780c */ /* 0x000fe20001701670 */
[----:B------:R-:W0:-:S12]  /*b3a0*/  SHFL.IDX PT, R7, R17, 0x2, 0x181f ;  /* 0x00581f0011077f89 */ /* 0x000e1800000e0000 */
[----:B------:R-:W-:Y:S01]  /*b3b0*/  LDGSTS.E.BYPASS.LTC128B.128 [R0+0xc00], desc[UR48][R2.64], !P0 ;  /* 0x00c0000002007fae */ /* 0x000fe2000c101d70 */
[----:B------:R-:W-:-:S13]  /*b3c0*/  ISETP.LT.OR P0, PT, R5, 0x11, P1 ;  /* 0x000000110500780c */ /* 0x000fda0000f01670 */
[----:B------:R1:W-:Y:S02]  /*b3d0*/  LDGSTS.E.BYPASS.LTC128B.128 [R0+0x4c00], desc[UR48][R2.64+0x80], !P0 ;  /* 0x04c0008002007fae */ /* 0x0003e4000c101d70 */
[----:B-1----:R-:W-:Y:S02]  /*b3e0*/  IADD3 R2, P0, R14, R6, RZ ;  /* 0x000000060e027210 */ /* 0x002fe40007f1e0ff */
[----:B------:R-:W1:Y:S02]  /*b3f0*/  SHFL.IDX PT, R14, R16, 0x3, 0x181f ;  /* 0x00781f00100e7f89 */ /* 0x000e6400000e0000 */
[----:B0-----:R-:W-:Y:S02]  /*b400*/  IADD3.X R3, RZ, R7, RZ, P0, !PT ;  /* 0x00000007ff037210 */ /* 0x001fe400007fe4ff */
[----:B------:R-:W-:Y:S01]  /*b410*/  ISETP.LT.OR P0, PT, R5, 0x21, P2 ;  /* 0x000000210500780c */ /* 0x000fe20001701670 */
[----:B------:R-:W0:-:S12]  /*b420*/  SHFL.IDX PT, R7, R17, 0x3, 0x181f ;  /* 0x00781f0011077f89 */ /* 0x000e1800000e0000 */
        /* <DEDUP_REMOVED lines=28> */
[----:B------:R1:W2:Y:S02]  /*b5f0*/  SHFL.IDX PT, R14, R16, 0x7, 0x181f ;  /* 0x00f81f00100e7f89 */ /* 0x0002a400000e0000 */
[----:B0-----:R-:W-:Y:S02]  /*b600*/  IADD3.X R3, RZ, R7, RZ, P0, !PT ;  /* 0x00000007ff037210 */ /* 0x001fe400007fe4ff */
[----:B------:R-:W-:Y:S01]  /*b610*/  ISETP.LT.OR P0, PT, R5, 0x61, P2 ;  /* 0x000000610500780c */ /* 0x000fe20001701670 */
[----:B------:R1:W3:-:S12]  /*b620*/  SHFL.IDX PT, R7, R17, 0x7, 0x181f ;  /* 0x00f81f0011077f89 */ /* 0x0002d800000e0000 */
[----:B------:R1:W-:Y:S01]  /*b630*/  LDGSTS.E.BYPASS.LTC128B.128 [R0+0x3400], desc[UR48][R2.64], !P0 ;  /* 0x0340000002007fae */ /* 0x0003e2000c101d70 */
[----:B------:R-:W-:-:S13]  /*b640*/  ISETP.LT.OR P0, PT, R5, 0x61, P1 ;  /* 0x000000610500780c */ /* 0x000fda0000f01670 */
[----:B--23--:R1:W-:Y:S02]  /*b650*/  LDGSTS.E.BYPASS.LTC128B.128 [R0+0x7400], desc[UR48][R2.64+0x80], !P0 ;  /* 0x0740008002007fae */ /* 0x00c3e4000c101d70 */
.L_x_186:
[----:B01----:R-:W-:-:S05]  /*b660*/  IADD3 R2, P0, R14, R6, RZ ;  /* 0x000000060e027210 */ /* 0x003fca0007f1e0ff */
[----:B------:R-:W-:Y:S01]  /*b670*/  IMAD.X R3, RZ, RZ, R7, P0 ;  /* 0x000000ffff037224 */ /* 0x000fe200000e0607 */
[----:B------:R-:W-:-:S13]  /*b680*/  ISETP.LT.OR P0, PT, R5, 0x71, P2 ;  /* 0x000000710500780c */ /* 0x000fda0001701670 */
[----:B------:R-:W-:Y:S01]  /*b690*/  @!PT LDS RZ, [RZ] ;  /* 0x00000000fffff984 */ /* 0x000fe20000000800 */
[----:B------:R-:W-:Y:S01]  /*b6a0*/  @!PT LDS RZ, [RZ] ;  /* 0x00000000fffff984 */ /* 0x000fe20000000800 */
[----:B------:R-:W-:Y:S01]  /*b6b0*/  @!PT LDS RZ, [RZ] ;  /* 0x00000000fffff984 */ /* 0x000fe20000000800 */
[----:B------:R0:W-:Y:S01]  /*b6c0*/  LDGSTS.E.BYPASS.LTC128B.128 [R0+0x3c00], desc[UR48][R2.64], !P0 ;  /* 0x03c0000002007fae */ /* 0x0001e2000c101d70 */
[----:B------:R-:W-:-:S13]  /*b6d0*/  ISETP.LT.OR P0, PT, R5, 0x71, P1 ;  /* 0x000000710500780c */ /* 0x000fda0000f01670 */
[----:B------:R0:W-:Y:S01]  /*b6e0*/  LDGSTS.E.BYPASS.LTC128B.128 [R0+0x7c00], desc[UR48][R2.64+0x80], !P0 ;  /* 0x07c0008002007fae */ /* 0x0001e2000c101d70 */
[----:B------:R-:W-:Y:S01]  /*b6f0*/  PLOP3.LUT P0, PT, PT, PT, PT, 0x80, 0x0 ;  /* 0x000000000000781c */ /* 0x000fe20003f0f070 */
[----:B------:R-:W-:-:S12]  /*b700*/  NOP ;  /* 0x0000000000007918 */ /* 0x000fd80000000000 */
.L_x_73:
        /* <DEDUP_REMOVED lines=11> */
.L_x_74:
[----:B------:R-:W-:Y:S01]  /*b7c0*/  VIADD R22, R22, 0x1 ;  /* 0x0000000116167836 */ /* 0x000fe20000000000 */
[----:B------:R-:W-:Y:S01]  /*b7d0*/  IADD3 R33, R33, UR43, RZ ;  /* 0x0000002b21217c10 */ /* 0x000fe2000fffe0ff */
[----:B------:R-:W-:Y:S01]  /*b7e0*/  ULDC UR4, c[0x0][0xc34] ;  /* 0x00030d0000047ab9 */ /* 0x000fe20000000800 */
[----:B------:R0:W-:Y:S01]  /*b7f0*/  SYNCS.ARRIVE.TRANS64.A1T0 RZ, [R4+URZ+0x28850], RZ ;  /* 0x028850ff04ff79a7 */ /* 0x0001e2000810003f */
[----:B------:R-:W-:Y:S01]  /*b800*/  VIADD R37, R37, 0x1 ;  /* 0x0000000125257836 */ /* 0x000fe20000000000 */
[----:B------:R-:W-:-:S04]  /*b810*/  ISETP.NE.AND P0, PT, R22, 0x2, PT ;  /* 0x000000021600780c */ /* 0x000fc80003f05270 */
[----:B------:R-:W-:Y:S02]  /*b820*/  SEL R22, R22, RZ, P0 ;  /* 0x000000ff16167207 */ /* 0x000fe40000000000 */
[----:B------:R-:W-:Y:S02]  /*b830*/  SEL R0, RZ, 0x1, P0 ;  /* 0x00000001ff007807 */ /* 0x000fe40000000000 */
[----:B------:R-:W-:Y:S02]  /*b840*/  ISETP.GE.AND P0, PT, R33, UR4, PT ;  /* 0x0000000421007c0c */ /* 0x000fe4000bf06270 */
[----:B------:R-:W-:-:S11]  /*b850*/  LOP3.LUT R25, R25, R0, RZ, 0x3c, !PT ;  /* 0x0000000019197212 */ /* 0x000fd600078e3cff */
[----:B0-----:R-:W-:Y:S05]  /*b860*/  @!P0 BRA `(.L_x_75) ;  /* 0xffffffcc00788947 */ /* 0x001fea000383ffff */
[----:B------:R-:W-:-:S07]  /*b870*/  LOP3.LUT R37, R37, 0x1, RZ, 0xc, !PT ;  /* 0x0000000125257812 */ /* 0x000fce00078e0cff */
.L_x_40:
[----:B------:R-:W0:Y:S01]  /*b880*/  S2R R3, SR_CgaCtaId ;  /* 0x0000000000037919 */ /* 0x000e220000008800 */
[----:B------:R-:W-:Y:S01]  /*b890*/  MOV R0, 0x400 ;  /* 0x0000040000007802 */ /* 0x000fe20000000f00 */
[----:B------:R-:W-:Y:S01]  /*b8a0*/  BSSY B0, `(.L_x_76) ;  /* 0x0000005000007945 */ /* 0x000fe20003800000 */
[----:B------:R-:W-:Y:S02]  /*b8b0*/  SHF.L.U32 R37, R37, 0x1f, RZ ;  /* 0x0000001f25257819 */ /* 0x000fe400000006ff */
[----:B0-----:R-:W-:-:S04]  /*b8c0*/  LEA R5, R3, R0, 0x18 ;  /* 0x0000000003057211 */ /* 0x001fc800078ec0ff */
[----:B------:R-:W0:Y:S02]  /*b8d0*/  SYNCS.PHASECHK.TRANS64.TRYWAIT P0, [R5+URZ+0x28820], R37 ;  /* 0x02882025050075a7 */ /* 0x000e24000800017f */
[----:B0-----:R-:W-:Y:S05]  /*b8e0*/  @!P0 BRA `(.L_x_77) ;  /* 0x0000003800248947 */ /* 0x001fea0003800000 */
.L_x_187:
[----:B------:R-:W-:Y:S05]  /*b8f0*/  BSYNC B0 ;  /* 0x0000000000007941 */ /* 0x000fea0003800000 */
.L_x_76:
[----:B------:R-:W-:-:S03]  /*b900*/  UMOV UR4, 0xffffffff ;  /* 0xffffffff00047882 */ /* 0x000fc60000000000 */
[----:B------:R-:W-:Y:S05]  /*b910*/  BRA.DIV UR4, `(.L_x_78) ;  /* 0x0000003a042c7947 */ /* 0x000fea000b800000 */
[----:B------:R-:W1:Y:S02]  /*b920*/  S2R R0, SR_TID.X ;  /* 0x0000000000007919 */ /* 0x000e640000002100 */
[----:B-1----:R-:W-:-:S04]  /*b930*/  SHF.R.U32.HI R0, RZ, 0x5, R0 ;  /* 0x00000005ff007819 */ /* 0x002fc80000011600 */
[----:B------:R-:W-:-:S05]  /*b940*/  LOP3.LUT R0, R0, 0x3, RZ, 0xc0, !PT ;  /* 0x0000000300007812 */ /* 0x000fca00078ec0ff */
[----:B------:R1:W2:Y:S02]  /*b950*/  SHFL.IDX PT, R14, R0, RZ, 0x1f ;  /* 0x00001fff000e7589 */ /* 0x0002a400000e0000 */
.L_x_190:
[----:B--2---:R-:W-:Y:S01]  /*b960*/  ISETP.NE.AND P0, PT, R14, RZ, PT ;  /* 0x000000ff0e00720c */ /* 0x004fe20003f05270 */
[----:B------:R-:W-:-:S12]  /*b970*/  BSSY B0, `(.L_x_79) ;  /* 0x0000024000007945 */ /* 0x000fd80003800000 */
[----:B------:R-:W-:Y:S05]  /*b980*/  @P0 BRA `(.L_x_80) ;  /* 0x0000000000880947 */ /* 0x000fea0003800000 */
[----:B------:R-:W-:-:S03]  /*b990*/  UMOV UR4, 0xffffffff ;  /* 0xffffffff00047882 */ /* 0x000fc60000000000 */
[----:B------:R-:W-:Y:S05]  /*b9a0*/  BRA.DIV UR4, `(.L_x_81) ;  /* 0x0000003a043c7947 */ /* 0x000fea000b800000 */
[----:B------:R-:W-:-:S13]  /*b9b0*/  ELECT P6, URZ, PT ;  /* 0x00000000003f782f */ /* 0x000fda00038c0000 */
.L_x_193:
[----:B------:R-:W-:Y:S05]  /*b9c0*/  @!P6 BRA `(.L_x_80) ;  /* 0x000000000078e947 */ /* 0x000fea0003800000 */
[----:B------:R-:W-:-:S06]  /*b9d0*/  ULOP3.LUT UR4, UR36, 0x2, URZ, 0xfc, !UPT ;  /* 0x0000000224047892 */ /* 0x000fcc000f8efc3f */
[----:B-1----:R-:W-:-:S05]  /*b9e0*/  IMAD.U32 R0, RZ, RZ, UR4 ;  /* 0x00000004ff007e24 */ /* 0x002fca000f8e00ff */
[----:B------:R-:W-:-:S13]  /*b9f0*/  ISETP.NE.AND P0, PT, R0, 0x3, PT ;  /* 0x000000030000780c */ /* 0x000fda0003f05270 */
[----:B------:R-:W-:Y:S05]  /*ba00*/  @!P0 BRA `(.L_x_82) ;  /* 0x0000000000048947 */ /* 0x000fea0003800000 */
[----:B------:R-:W-:Y:S01]  /*ba10*/  BPT.TRAP 0x1 ;  /* 0x000000040000795c */ /* 0x000fe20000300000 */
.L_x_82:
[C---:B------:R-:W-:Y:S01]  /*ba20*/  LEA R3, R22.reuse, R5, 0x3 ;  /* 0x0000000516037211 */ /* 0x040fe200078e18ff */
[----:B------:R-:W-:Y:S01]  /*ba30*/  VIADD R22, R22, 0x1 ;  /* 0x0000000116167836 */ /* 0x000fe20000000000 */
[----:B------:R-:W-:-:S04]  /*ba40*/  SHF.L.U32 R2, R25, 0x1f, RZ ;  /* 0x0000001f19027819 */ /* 0x000fc800000006ff */
[----:B------:R-:W1:Y:S01]  /*ba50*/  SYNCS.PHASECHK.TRANS64.TRYWAIT P1, [R3+URZ+0x28840], R2 ;  /* 0x02884002030075a7 */ /* 0x000e62000802017f */
[----:B------:R-:W-:-:S04]  /*ba60*/  ISETP.NE.AND P2, PT, R22, 0x2, PT ;  /* 0x000000021600780c */ /* 0x000fc80003f45270 */
[----:B------:R-:W-:Y:S01]  /*ba70*/  SEL R0, RZ, 0x1, P2 ;  /* 0x00000001ff007807 */ /* 0x000fe20001000000 */
[----:B-1----:R-:W-:Y:S08]  /*ba80*/  @!P1 BRA `(.L_x_83) ;  /* 0x0000003800249947 */ /* 0x002ff00003800000 */
.L_x_194:
[----:B------:R-:W-:Y:S02]  /*ba90*/  SEL R22, R22, RZ, P2 ;  /* 0x000000ff16167207 */ /* 0x000fe40001000000 */
[----:B------:R-:W-:Y:S01]  /*baa0*/  LOP3.LUT R0, R25, R0, RZ, 0x3c, !PT ;  /* 0x0000000019007212 */ /* 0x000fe200078e3cff */
[----:B------:R-:W-:Y:S06]  /*bab0*/  @!P0 BRA `(.L_x_84) ;  /* 0x0000000000048947 */ /* 0x000fec0003800000 */
[----:B------:R-:W-:Y:S01]  /*bac0*/  BPT.TRAP 0x1 ;  /* 0x000000040000795c */ /* 0x000fe20000300000 */
.L_x_84:
[----:B0-----:R-:W-:Y:S01]  /*bad0*/  IMAD R5, R22, 0x8, R5 ;  /* 0x0000000816057824 */ /* 0x001fe200078e0205 */
[----:B------:R-:W-:-:S04]  /*bae0*/  SHF.L.U32 R0, R0, 0x1f, RZ ;  /* 0x0000001f00007819 */ /* 0x000fc800000006ff */
[----:B------:R-:W0:Y:S02]  /*baf0*/  SYNCS.PHASECHK.TRANS64.TRYWAIT P1, [R5+URZ+0x28840], R0 ;  /* 0x02884000050075a7 */ /* 0x000e24000802017f */
[----:B0-----:R-:W-:Y:S05]  /*bb00*/  @!P1 BRA `(.L_x_85) ;  /* 0x0000003800189947 */ /* 0x001fea0003800000 */
.L_x_195:
[----:B------:R-:W-:Y:S05]  /*bb10*/  @!P0 BRA `(.L_x_86) ;  /* 0x0000000000048947 */ /* 0x000fea0003800000 */
[----:B------:R-:W-:Y:S01]  /*bb20*/  BPT.TRAP 0x1 ;  /* 0x000000040000795c */ /* 0x000fe20000300000 */
.L_x_86:
[----:B------:R-:W2:Y:S02]  /*bb30*/  SYNCS.PHASECHK.TRANS64.TRYWAIT P1, [R3+URZ+0x28860], R2 ;  /* 0x02886002030075a7 */ /* 0x000ea4000802017f */
[----:B--2---:R-:W-:Y:S05]  /*bb40*/  @!P1 BRA `(.L_x_87) ;  /* 0x00000038001c9947 */ /* 0x004fea0003800000 */
.L_x_196:
[----:B------:R-:W-:Y:S05]  /*bb50*/  @!P0 BRA `(.L_x_88) ;  /* 0x0000000000048947 */ /* 0x000fea0003800000 */
[----:B------:R-:W-:Y:S01]  /*bb60*/  BPT.TRAP 0x1 ;  /* 0x000000040000795c */ /* 0x000fe20000300000 */
.L_x_88:
[----:B---3--:R3:W4:Y:S02]  /*bb70*/  SYNCS.PHASECHK.TRANS64.TRYWAIT P0, [R5+URZ+0x28860], R0 ;  /* 0x02886000050075a7 */ /* 0x008724000800017f */
[----:B----4-:R-:W-:Y:S05]  /*bb80*/  @!P0 NANOSLEEP.SYNCS 0x989680 ;  /* 0x009896800000895d */ /* 0x010fea0003900000 */
[----:B------:R-:W4:Y:S02]  /*bb90*/  @!P0 SYNCS.PHASECHK.TRANS64 P0, [R5+URZ+0x28860], R0 ;  /* 0x02886000050085a7 */ /* 0x000f24000800007f */
[----:B----4-:R-:W-:Y:S05]  /*bba0*/  @!P0 BRA `(.L_x_88) ;  /* 0xfffffffc00f08947 */ /* 0x010fea000383ffff */
.L_x_80:
[----:B------:R-:W-:Y:S05]  /*bbb0*/  BSYNC B0 ;  /* 0x0000000000007941 */ /* 0x000fea0003800000 */
.L_x_79:
[----:B------:R-:W-:Y:S05]  /*bbc0*/  EXIT ;  /* 0x000000000000794d */ /* 0x000fea0003800000 */
.L_x_8:
[----:B0-----:R-:W-:-:S04]  /*bbd0*/  MOV R3, UR39 ;  /* 0x0000002700037c02 */ /* 0x001fc80008000f00 */
[----:B------:R0:W1:Y:S03]  /*bbe0*/  SYNCS.PHASECHK.TRANS64.TRYWAIT P1, [R3+URZ+0x28800], R0 ;  /* 0x02880000030075a7 */ /* 0x000066000802017f */
[----:B-1----:R-:W-:Y:S05]  /*bbf0*/  @!P1 NANOSLEEP.SYNCS 0x989680 ;  /* 0x009896800000995d */ /* 0x002fea0003900000 */
[----:B------:R-:W1:Y:S02]  /*bc00*/  @!P1 SYNCS.PHASECHK.TRANS64 P1, [R3+URZ+0x28800], R0 ;  /* 0x02880000030095a7 */ /* 0x000e64000802007f */
[----:B-1----:R-:W-:Y:S05]  /*bc10*/  @!P1 BRA `(.L_x_8) ;  /* 0xfffffffc00ec9947 */ /* 0x002fea000383ffff */
[----:B------:R-:W-:Y:S05]  /*bc20*/  BRA `(.L_x_89) ;  /* 0xffffff5400187947 */ /* 0x000fea000383ffff */
.L_x_12:
[----:B-1----:R1:W2:Y:S02]  /*bc30*/  SYNCS.PHASECHK.TRANS64.TRYWAIT P1, [R0+URZ+0x28830], R3 ;  /* 0x02883003000075a7 */ /* 0x0022a4000802017f */
[----:B--2---:R-:W-:Y:S05]  /*bc40*/  @!P1 NANOSLEEP.SYNCS 0x989680 ;  /* 0x009896800000995d */ /* 0x004fea0003900000 */
[----:B------:R-:W2:Y:S02]  /*bc50*/  @!P1 SYNCS.PHASECHK.TRANS64 P1, [R0+URZ+0x28830], R3 ;  /* 0x02883003000095a7 */ /* 0x000ea4000802007f */
[----:B--2---:R-:W-:Y:S05]  /*bc60*/  @!P1 BRA `(.L_x_12) ;  /* 0xfffffffc00f09947 */ /* 0x004fea000383ffff */
[----:B------:R-:W-:Y:S05]  /*bc70*/  BRA `(.L_x_11) ;  /* 0xffffff5400387947 */ /* 0x000fea000383ffff */
.L_x_18:
[----:B-1----:R-:W-:-:S04]  /*bc80*/  IMAD.U32 R7, RZ, RZ, UR6 ;  /* 0x00000006ff077e24 */ /* 0x002fc8000f8e00ff */
[----:B------:R1:W2:Y:S03]  /*bc90*/  SYNCS.PHASECHK.TRANS64.TRYWAIT P1, [R7+URZ+0x28830], R6 ;  /* 0x02883006070075a7 */ /* 0x0002a6000802017f */
[----:B--2---:R-:W-:Y:S05]  /*bca0*/  @!P1 NANOSLEEP.SYNCS 0x989680 ;  /* 0x009896800000995d */ /* 0x004fea0003900000 */
[----:B------:R-:W2:Y:S02]  /*bcb0*/  @!P1 SYNCS.PHASECHK.TRANS64 P1, [R7+URZ+0x28830], R6 ;  /* 0x02883006070095a7 */ /* 0x000ea4000802007f */
[----:B--2---:R-:W-:Y:S05]  /*bcc0*/  @!P1 BRA `(.L_x_18) ;  /* 0xfffffffc00ec9947 */ /* 0x004fea000383ffff */
[----:B------:R-:W-:Y:S05]  /*bcd0*/  BRA `(.L_x_15) ;  /* 0xffffff8000607947 */ /* 0x000fea000383ffff */
.L_x_22:
[----:B-1----:R-:W-:-:S04]  /*bce0*/  IMAD.U32 R7, RZ, RZ, UR6 ;  /* 0x00000006ff077e24 */ /* 0x002fc8000f8e00ff */
[----:B------:R1:W2:Y:S03]  /*bcf0*/  SYNCS.PHASECHK.TRANS64.TRYWAIT P1, [R7+URZ+0x28850], R6 ;  /* 0x02885006070075a7 */ /* 0x0002a6000802017f */
[----:B--2---:R-:W-:Y:S05]  /*bd00*/  @!P1 NANOSLEEP.SYNCS 0x989680 ;  /* 0x009896800000995d */ /* 0x004fea0003900000 */
[----:B------:R-:W2:Y:S02]  /*bd10*/  @!P1 SYNCS.PHASECHK.TRANS64 P1, [R7+URZ+0x28850], R6 ;  /* 0x02885006070095a7 */ /* 0x000ea4000802007f */
[----:B--2---:R-:W-:Y:S05]  /*bd20*/  @!P1 BRA `(.L_x_22) ;  /* 0xfffffffc00ec9947 */ /* 0x004fea000383ffff */
[----:B------:R-:W-:Y:S05]  /*bd30*/  BRA `(.L_x_19) ;  /* 0xffffff84002c7947 */ /* 0x000fea000383ffff */
.L_x_29:
[----:B-1----:R-:W-:-:S04]  /*bd40*/  MOV R5, UR10 ;  /* 0x0000000a00057c02 */ /* 0x002fc80008000f00 */
[----:B------:R1:W2:Y:S03]  /*bd50*/  SYNCS.PHASECHK.TRANS64.TRYWAIT P1, [R5+URZ+0x28850], R4 ;  /* 0x02885004050075a7 */ /* 0x0002a6000802017f */
[----:B--2---:R-:W-:Y:S05]  /*bd60*/  @!P1 NANOSLEEP.SYNCS 0x989680 ;  /* 0x009896800000995d */ /* 0x004fea0003900000 */
[----:B------:R-:W2:Y:S02]  /*bd70*/  @!P1 SYNCS.PHASECHK.TRANS64 P1, [R5+URZ+0x28850], R4 ;  /* 0x02885004050095a7 */ /* 0x000ea4000802007f */
[----:B--2---:R-:W-:Y:S05]  /*bd80*/  @!P1 BRA `(.L_x_29) ;  /* 0xfffffffc00ec9947 */ /* 0x004fea000383ffff */
[----:B------:R-:W-:Y:S05]  /*bd90*/  BRA `(.L_x_28) ;  /* 0xffffffa800147947 */ /* 0x000fea000383ffff */
.L_x_44:
[----:B------:R-:W0:Y:S01]  /*bda0*/  S2R R16, SR_TID.X ;  /* 0x0000000000107919 */ /* 0x000e220000002100 */
[----:B------:R-:W-:Y:S01]  /*bdb0*/  BSSY B0, `(.L_x_90) ;  /* 0x000000a000007945 */ /* 0x000fe20003800000 */
[----:B------:R-:W-:Y:S01]  /*bdc0*/  IMAD.MOV.U32 R12, RZ, RZ, RZ ;  /* 0x000000ffff0c7224 */ /* 0x000fe200078e00ff */
[----:B------:R-:W-:Y:S01]  /*bdd0*/  MOV R11, 0x1f ;  /* 0x0000001f000b7802 */ /* 0x000fe20000000f00 */
[----:B------:R-:W-:Y:S01]  /*bde0*/  IMAD.MOV.U32 R15, RZ, RZ, -0x1 ;  /* 0xffffffffff0f7424 */ /* 0x000fe200078e00ff */
[----:B0-----:R-:W-:-:S04]  /*bdf0*/  SHF.R.U32.HI R16, RZ, 0x5, R16 ;  /* 0x00000005ff107819 */ /* 0x001fc80000011610 */
[----:B------:R-:W-:-:S05]  /*be00*/  LOP3.LUT R16, R16, 0x3, RZ, 0xc0, !PT ;  /* 0x0000000310107812 */ /* 0x000fca00078ec0ff */
[----:B------:R-:W-:-:S07]  /*be10*/  IMAD.MOV.U32 R13, RZ, RZ, R16 ;  /* 0x000000ffff0d7224 */ /* 0x000fce00078e0010 */
[----:B-----5:R-:W-:Y:S05]  /*be20*/  WARPSYNC.COLLECTIVE R15, `(.L_x_91) ;  /* 0x000000000f087348 */ /* 0x020fea0003c00000 */
[----:B------:R0:W1:Y:S02]  /*be30*/  SHFL.IDX P6, R14, R13, R12, R11 ;  /* 0x0000000c0d0e7389 */ /* 0x00006400000c000b */
[----:B01---5:R-:W-:Y:S01]  /*be40*/  ENDCOLLECTIVE ;  /* 0x000000000000791b */ /* 0x023fe20003800000 */
.L_x_91:
[----:B------:R-:W-:Y:S05]  /*be50*/  BSYNC B0 ;  /* 0x0000000000007941 */ /* 0x000fea0003800000 */
.L_x_90:
[----:B------:R-:W-:Y:S05]  /*be60*/  BRA `(.L_x_92) ;  /* 0xffffffcc00c47947 */ /* 0x000fea000383ffff */
.L_x_47:
[----:B0-----:R0:W1:Y:S02]  /*be70*/  SYNCS.PHASECHK.TRANS64.TRYWAIT P0, [R0+URZ+0x28840], R3 ;  /* 0x02884003000075a7 */ /* 0x001064000800017f */
[----:B-1----:R-:W-:Y:S05]  /*be80*/  @!P0 NANOSLEEP.SYNCS 0x989680 ;  /* 0x009896800000895d */ /* 0x002fea0003900000 */
[----:B------:R-:W1:Y:S02]  /*be90*/  @!P0 SYNCS.PHASECHK.TRANS64 P0, [R0+URZ+0x28840], R3 ;  /* 0x02884003000085a7 */ /* 0x000e64000800007f */
[----:B-1----:R-:W-:Y:S05]  /*bea0*/  @!P0 BRA `(.L_x_47) ;  /* 0xfffffffc00f08947 */ /* 0x002fea000383ffff */
[----:B------:R-:W-:Y:S05]  /*beb0*/  BRA `(.L_x_93) ;  /* 0xffffffd0002c7947 */ /* 0x000fea000383ffff */
.L_x_48:
[----:B------:R-:W-:Y:S01]  /*bec0*/  BSSY B0, `(.L_x_94) ;  /* 0x0000008000007945 */ /* 0x000fe20003800000 */
[----:B------:R-:W-:Y:S01]  /*bed0*/  IMAD.MOV.U32 R13, RZ, RZ, R6 ;  /* 0x000000ffff0d7224 */ /* 0x000fe200078e0006 */
[----:B------:R-:W-:Y:S01]  /*bee0*/  MOV R12, RZ ;  /* 0x000000ff000c7202 */ /* 0x000fe20000000f00 */
[----:B------:R-:W-:Y:S02]  /*bef0*/  IMAD.MOV.U32 R11, RZ, RZ, 0x181f ;  /* 0x0000181fff0b7424 */ /* 0x000fe400078e00ff */
[----:B------:R-:W-:-:S07]  /*bf00*/  IMAD.MOV.U32 R15, RZ, RZ, -0x1 ;  /* 0xffffffffff0f7424 */ /* 0x000fce00078e00ff */
[----:B------:R-:W-:Y:S05]  /*bf10*/  WARPSYNC.COLLECTIVE R15, `(.L_x_95) ;  /* 0x000000000f087348 */ /* 0x000fea0003c00000 */
[----:B------:R0:W1:Y:S02]  /*bf20*/  SHFL.IDX P6, R14, R13, R12, R11 ;  /* 0x0000000c0d0e7389 */ /* 0x00006400000c000b */
[----:B01----:R-:W-:Y:S01]  /*bf30*/  ENDCOLLECTIVE ;  /* 0x000000000000791b */ /* 0x003fe20003800000 */
.L_x_95:
[----:B------:R-:W-:Y:S05]  /*bf40*/  BSYNC B0 ;  /* 0x0000000000007941 */ /* 0x000fea0003800000 */
.L_x_94:
[----:B------:R-:W-:Y:S01]  /*bf50*/  IMAD.MOV.U32 R13, RZ, RZ, R4 ;  /* 0x000000ffff0d7224 */ /* 0x000fe200078e0004 */
[----:B------:R-:W-:Y:S01]  /*bf60*/  MOV R11, 0x181f ;  /* 0x0000181f000b7802 */ /* 0x000fe20000000f00 */
[----:B------:R-:W-:Y:S01]  /*bf70*/  IMAD.MOV.U32 R12, RZ, RZ, RZ ;  /* 0x000000ffff0c7224 */ /* 0x000fe200078e00ff */
[----:B------:R-:W-:Y:S01]  /*bf80*/  MOV R2, R14 ;  /* 0x0000000e00027202 */ /* 0x000fe20000000f00 */
[----:B------:R-:W-:Y:S01]  /*bf90*/  IMAD.MOV.U32 R15, RZ, RZ, -0x1 ;  /* 0xffffffffff0f7424 */ /* 0x000fe200078e00ff */
[----:B------:R-:W-:-:S13]  /*bfa0*/  ISETP.GE.AND P0, PT, R30, 0x1, PT ;  /* 0x000000011e00780c */ /* 0x000fda0003f06270 */
[----:B------:R-:W-:Y:S05]  /*bfb0*/  WARPSYNC.COLLECTIVE R15, `(.L_x_96) ;  /* 0x000000000f087348 */ /* 0x000fea0003c00000 */
[----:B------:R0:W1:Y:S02]  /*bfc0*/  SHFL.IDX P6, R14, R13, R12, R11 ;  /* 0x0000000c0d0e7389 */ /* 0x00006400000c000b */
[----:B01----:R-:W-:Y:S01]  /*bfd0*/  ENDCOLLECTIVE ;  /* 0x000000000000791b */ /* 0x003fe20003800000 */
.L_x_96:
[----:B------:R-:W-:Y:S01]  /*bfe0*/  @P0 LEA R7, R5, UR39, 0x1 ;  /* 0x0000002705070c11 */ /* 0x000fe2000f8e08ff */
[----:B------:R-:W-:Y:S02]  /*bff0*/  IMAD.MOV.U32 R13, RZ, RZ, R6 ;  /* 0x000000ffff0d7224 */ /* 0x000fe400078e0006 */
[----:B------:R-:W-:Y:S01]  /*c000*/  IMAD.MOV.U32 R12, RZ, RZ, 0x1 ;  /* 0x00000001ff0c7424 */ /* 0x000fe200078e00ff */
[----:B------:R-:W-:-:S05]  /*c010*/  @P0 LEA R14, P1, R34, R14, 0x1 ;  /* 0x0000000e220e0211 */ /* 0x000fca00078208ff */
[----:B------:R-:W-:Y:S01]  /*c020*/  @P0 IMAD.X R3, RZ, RZ, R2, P1 ;  /* 0x000000ffff030224 */ /* 0x000fe200008e0602 */
[----:B------:R-:W-:-:S07]  /*c030*/  @P0 MOV R2, R14 ;  /* 0x0000000e00020202 */ /* 0x000fce0000000f00 */
[----:B------:R-:W-:Y:S05]  /*c040*/  WARPSYNC.COLLECTIVE R15, `(.L_x_97) ;  /* 0x000000000f087348 */ /* 0x000fea0003c00000 */
[----:B------:R0:W1:Y:S02]  /*c050*/  SHFL.IDX P6, R14, R13, R12, R11 ;  /* 0x0000000c0d0e7389 */ /* 0x00006400000c000b */
[----:B01----:R-:W-:Y:S01]  /*c060*/  ENDCOLLECTIVE ;  /* 0x000000000000791b */ /* 0x003fe20003800000 */
.L_x_97:
[----:B------:R-:W-:Y:S01]  /*c070*/  @!PT LDS RZ, [RZ] ;  /* 0x00000000fffff984 */ /* 0x000fe20000000800 */
[----:B------:R-:W-:Y:S01]  /*c080*/  @!PT LDS RZ, [RZ] ;  /* 0x00000000fffff984 */ /* 0x000fe20000000800 */
[----:B------:R-:W-:Y:S01]  /*c090*/  @!PT LDS RZ, [RZ] ;  /* 0x00000000fffff984 */ /* 0x000fe20000000800 */
[----:B------:R0:W-:Y:S04]  /*c0a0*/  @P0 LDGSTS.E.BYPASS.LTC128B.128 [R7+0x18400], desc[UR48][R2.64], !P3 ;  /* 0x1840000002070fae */ /* 0x0001e8000d901d70 */
[----:B------:R0:W-:Y:S01]  /*c0b0*/  @P0 LDGSTS.E.BYPASS.LTC128B.128 [R7+0x1c400], desc[UR48][R2.64+0x80], !P2 ;  /* 0x1c40008002070fae */ /* 0x0001e2000d101d70 */
[----:B------:R-:W-:Y:S01]  /*c0c0*/  ISETP.GE.AND P0, PT, R30, 0x11, PT ;  /* 0x000000111e00780c */ /* 0x000fe20003f06270 */
[----:B------:R-:W-:-:S12]  /*c0d0*/  IMAD.MOV.U32 R13, RZ, RZ, R4 ;  /* 0x000000ffff0d7224 */ /* 0x000fd800078e0004 */
[----:B------:R-:W-:Y:S02]  /*c0e0*/  @P0 LEA R21, R5, UR39, 0x1 ;  /* 0x0000002705150c11 */ /* 0x000fe4000f8e08ff */
[----:B0-----:R-:W-:-:S07]  /*c0f0*/  MOV R8, R14 ;  /* 0x0000000e00087202 */ /* 0x001fce0000000f00 */
[----:B------:R-:W-:Y:S05]  /*c100*/  WARPSYNC.COLLECTIVE R15, `(.L_x_98) ;  /* 0x000000000f087348 */ /* 0x000fea0003c00000 */
[----:B------:R0:W1:Y:S02]  /*c110*/  SHFL.IDX P6, R14, R13, R12, R11 ;  /* 0x0000000c0d0e7389 */ /* 0x00006400000c000b */
[----:B01----:R-:W-:Y:S01]  /*c120*/  ENDCOLLECTIVE ;  /* 0x000000000000791b */ /* 0x003fe20003800000 */
.L_x_98:
[----:B------:R-:W-:Y:S01]  /*c130*/  IMAD.MOV.U32 R13, RZ, RZ, R6 ;  /* 0x000000ffff0d7224 */ /* 0x000fe200078e0006 */
[----:B------:R-:W-:Y:S02]  /*c140*/  MOV R12, 0x2 ;  /* 0x00000002000c7802 */ /* 0x000fe40000000f00 */
[----:B------:R-:W-:-:S04]  /*c150*/  @P0 LEA R14, P1, R34, R14, 0x1 ;  /* 0x0000000e220e0211 */ /* 0x000fc800078208ff */
[----:B------:R-:W-:Y:S01]  /*c160*/  @P0 MOV R2, R14 ;  /* 0x0000000e00020202 */ /* 0x000fe20000000f00 */
[----:B------:R-:W-:-:S08]  /*c170*/  @P0 IMAD.X R9, RZ, RZ, R8, P1 ;  /* 0x000000ffff090224 */ /* 0x000fd000008e0608 */
[----:B------:R-:W-:Y:S05]  /*c180*/  WARPSYNC.COLLECTIVE R15, `(.L_x_99) ;  /* 0x000000000f087348 */ /* 0x000fea0003c00000 */
[----:B------:R0:W1:Y:S02]  /*c190*/  SHFL.IDX P6, R14, R13, R12, R11 ;  /* 0x0000000c0d0e7389 */ /* 0x00006400000c000b */
[----:B01----:R-:W-:Y:S01]  /*c1a0*/  ENDCOLLECTIVE ;  /* 0x000000000000791b */ /* 0x003fe20003800000 */
.L_x_99:
[----:B------:R-:W-:-:S05]  /*c1b0*/  @P0 IMAD.MOV.U32 R3, RZ, RZ, R9 ;  /* 0x000000ffff030224 */ /* 0x000fca00078e0009 */
[----:B------:R-:W-:Y:S01]  /*c1c0*/  @!PT LDS RZ, [RZ] ;  /* 0x00000000fffff984 */ /* 0x000fe20000000800 */
[----:B------:R-:W-:Y:S01]  /*c1d0*/  @!PT LDS RZ, [RZ] ;  /* 0x00000000fffff984 */ /* 0x000fe20000000800 */
[----:B------:R-:W-:Y:S01]  /*c1e0*/  @!PT LDS RZ, [RZ] ;  /* 0x00000000fffff984 */ /* 0x000fe20000000800 */
[----:B------:R0:W-:Y:S04]  /*c1f0*/  @P0 LDGSTS.E.BYPASS.LTC128B.128 [R21+0x18c00], desc[UR48][R2.64], !P3 ;  /* 0x18c0000002150fae */ /* 0x0001e8000d901d70 */
[----:B------:R0:W-:Y:S01]  /*c200*/  @P0 LDGSTS.E.BYPASS.LTC128B.128 [R21+0x1cc00], desc[UR48][R2.64+0x80], !P2 ;  /* 0x1cc0008002150fae */ /* 0x0001e2000d101d70 */
[----:B------:R-:W-:Y:S01]  /*c210*/  ISETP.GE.AND P0, PT, R30, 0x21, PT ;  /* 0x000000211e00780c */ /* 0x000fe20003f06270 */
[----:B------:R-:W-:Y:S02]  /*c220*/  IMAD.MOV.U32 R13, RZ, RZ, R4 ;  /* 0x000000ffff0d7224 */ /* 0x000fe400078e0004 */
[----:B------:R-:W-:-:S10]  /*c230*/  IMAD.MOV.U32 R7, RZ, RZ, R14 ;  /* 0x000000ffff077224 */ /* 0x000fd400078e000e */
[----:B0-----:R-:W-:Y:S05]  /*c240*/  WARPSYNC.COLLECTIVE R15, `(.L_x_100) ;  /* 0x000000000f087348 */ /* 0x001fea0003c00000 */
[----:B------:R1:W2:Y:S02]  /*c250*/  SHFL.IDX P6, R14, R13, R12, R11 ;  /* 0x0000000c0d0e7389 */ /* 0x0002a400000c000b */
[----:B012---:R-:W-:Y:S01]  /*c260*/  ENDCOLLECTIVE ;  /* 0x000000000000791b */ /* 0x007fe20003800000 */
.L_x_100:
[----:B------:R-:W-:Y:S02]  /*c270*/  @P0 LEA R9, R5, UR39, 0x1 ;  /* 0x0000002705090c11 */ /* 0x000fe4000f8e08ff */
[----:B------:R-:W-:Y:S01]  /*c280*/  MOV R13, R6 ;  /* 0x00000006000d7202 */ /* 0x000fe20000000f00 */
[----:B------:R-:W-:Y:S01]  /*c290*/  IMAD.MOV.U32 R12, RZ, RZ, 0x3 ;  /* 0x00000003ff0c7424 */ /* 0x000fe200078e00ff */
[----:B------:R-:W-:-:S04]  /*c2a0*/  @P0 LEA R14, P1, R34, R14, 0x1 ;  /* 0x0000000e220e0211 */ /* 0x000fc800078208ff */
[----:B------:R-:W-:Y:S01]  /*c2b0*/  @P0 IADD3.X R7, RZ, R7, RZ, P1, !PT ;  /* 0x00000007ff070210 */ /* 0x000fe20000ffe4ff */
[----:B------:R-:W-:-:S08]  /*c2c0*/  @P0 IMAD.MOV.U32 R2, RZ, RZ, R14 ;  /* 0x000000ffff020224 */ /* 0x000fd000078e000e */
[----:B------:R-:W-:Y:S05]  /*c2d0*/  WARPSYNC.COLLECTIVE R15, `(.L_x_101) ;  /* 0x000000000f087348 */ /* 0x000fea0003c00000 */
[----:B------:R0:W1:Y:S02]  /*c2e0*/  SHFL.IDX P6, R14, R13, R12, R11 ;  /* 0x0000000c0d0e7389 */ /* 0x00006400000c000b */
[----:B01----:R-:W-:Y:S01]  /*c2f0*/  ENDCOLLECTIVE ;  /* 0x000000000000791b */ /* 0x003fe20003800000 */
.L_x_101:
[----:B------:R-:W-:-:S05]  /*c300*/  @P0 IMAD.MOV.U32 R3, RZ, RZ, R7 ;  /* 0x000000ffff030224 */ /* 0x000fca00078e0007 */
[----:B------:R-:W-:Y:S01]  /*c310*/  @!PT LDS RZ, [RZ] ;  /* 0x00000000fffff984 */ /* 0x000fe20000000800 */
[----:B------:R-:W-:Y:S01]  /*c320*/  @!PT LDS RZ, [RZ] ;  /* 0x00000000fffff984 */ /* 0x000fe20000000800 */
[----:B------:R-:W-:Y:S01]  /*c330*/  @!PT LDS RZ, [RZ] ;  /* 0x00000000fffff984 */ /* 0x000fe20000000800 */
[----:B------:R0:W-:Y:S04]  /*c340*/  @P0 LDGSTS.E.BYPASS.LTC128B.128 [R9+0x19400], desc[UR48][R2.64], !P3 ;  /* 0x1940000002090fae */ /* 0x0001e8000d901d70 */
[----:B------:R0:W-:Y:S01]  /*c350*/  @P0 LDGSTS.E.BYPASS.LTC128B.128 [R9+0x1d400], desc[UR48][R2.64+0x80], !P2 ;  /* 0x1d40008002090fae */ /* 0x0001e2000d101d70 */
[----:B------:R-:W-:Y:S02]  /*c360*/  ISETP.GE.AND P0, PT, R30, 0x31, PT ;  /* 0x000000311e00780c */ /* 0x000fe40003f06270 */
[----:B------:R-:W-:Y:S01]  /*c370*/  MOV R13, R4 ;  /* 0x00000004000d7202 */ /* 0x000fe20000000f00 */
[----:B------:R-:W-:-:S10]  /*c380*/  IMAD.MOV.U32 R7, RZ, RZ, R14 ;  /* 0x000000ffff077224 */ /* 0x000fd400078e000e */
[----:B0-----:R-:W-:-:S07]  /*c390*/  @P0 LEA R21, R5, UR39, 0x1 ;  /* 0x0000002705150c11 */ /* 0x001fce000f8e08ff */
[----:B------:R-:W-:Y:S05]  /*c3a0*/  WARPSYNC.COLLECTIVE R15, `(.L_x_102) ;  /* 0x000000000f087348 */ /* 0x000fea0003c00000 */
[----:B------:R0:W1:Y:S02]  /*c3b0*/  SHFL.IDX P6, R14, R13, R12, R11 ;  /* 0x0000000c0d0e7389 */ /* 0x00006400000c000b */
[----:B01----:R-:W-:Y:S01]  /*c3c0*/  ENDCOLLECTIVE ;  /* 0x000000000000791b */ /* 0x003fe20003800000 */
.L_x_102:
[----:B------:R-:W-:Y:S02]  /*c3d0*/  IMAD.MOV.U32 R13, RZ, RZ, R6 ;  /* 0x000000ffff0d7224 */ /* 0x000fe400078e0006 */
[----:B------:R-:W-:Y:S01]  /*c3e0*/  IMAD.MOV.U32 R12, RZ, RZ, 0x4 ;  /* 0x00000004ff0c7424 */ /* 0x000fe200078e00ff */
[----:B------:R-:W-:-:S05]  /*c3f0*/  @P0 LEA R14, P1, R34, R14, 0x1 ;  /* 0x0000000e220e0211 */ /* 0x000fca00078208ff */
[----:B------:R-:W-:-:S08]  /*c400*/  @P0 IMAD.MOV.U32 R2, RZ, RZ, R14 ;  /* 0x000000ffff020224 */ /* 0x000fd000078e000e */
[----:B------:R-:W-:Y:S05]  /*c410*/  WARPSYNC.COLLECTIVE R15, `(.L_x_103) ;  /* 0x000000000f087348 */ /* 0x000fea0003c00000 */
[----:B------:R0:W1:Y:S02]  /*c420*/  SHFL.IDX P6, R14, R13, R12, R11 ;  /* 0x0000000c0d0e7389 */ /* 0x00006400000c000b */
[----:B01----:R-:W-:Y:S01]  /*c430*/  ENDCOLLECTIVE ;  /* 0x000000000000791b */ /* 0x003fe20003800000 */
.L_x_103:
[----:B------:R-:W-:-:S05]  /*c440*/  @P0 IMAD.X R7, RZ, RZ, R7, P1 ;  /* 0x000000ffff070224 */ /* 0x000fca00008e0607 */
[----:B------:R-:W-:-:S05]  /*c450*/  @P0 MOV R3, R7 ;  /* 0x0000000700030202 */ /* 0x000fca0000000f00 */
[----:B------:R-:W-:Y:S01]  /*c460*/  @!PT LDS RZ, [RZ] ;  /* 0x00000000fffff984 */ /* 0x000fe20000000800 */
[----:B------:R-:W-:Y:S01]  /*c470*/  @!PT LDS RZ, [RZ] ;  /* 0x00000000fffff984 */ /* 0x000fe20000000800 */
[----:B------:R-:W-:Y:S01]  /*c480*/  @!PT LDS RZ, [RZ] ;  /* 0x00000000fffff984 */ /* 0x000fe20000000800 */
[----:B------:R0:W-:Y:S01]  /*c490*/  @P0 LDGSTS.E.BYPASS.LTC128B.128 [R21+0x19c00], desc[UR48][R2.64], !P3 ;  /* 0x19c0000002150fae */ /* 0x0001e2000d901d70 */
[----:B------:R-:W-:-:S03]  /*c4a0*/  IMAD.MOV.U32 R13, RZ, RZ, R4 ;  /* 0x000000ffff0d7224 */ /* 0x000fc600078e0004 */
[----:B------:R0:W-:Y:S01]  /*c4b0*/  @P0 LDGSTS.E.BYPASS.LTC128B.128 [R21+0x1dc00], desc[UR48][R2.64+0x80], !P2 ;  /* 0x1dc0008002150fae */ /* 0x0001e2000d101d70 */
[----:B------:R-:W-:Y:S02]  /*c4c0*/  ISETP.GE.AND P0, PT, R30, 0x41, PT ;  /* 0x000000411e00780c */ /* 0x000fe40003f06270 */
[----:B------:R-:W-:-:S11]  /*c4d0*/  MOV R7, R14 ;  /* 0x0000000e00077202 */ /* 0x000fd60000000f00 */
[----:B0-----:R-:W-:Y:S05]  /*c4e0*/  WARPSYNC.COLLECTIVE R15, `(.L_x_104) ;  /* 0x000000000f087348 */ /* 0x001fea0003c00000 */
[----:B------:R1:W2:Y:S02]  /*c4f0*/  SHFL.IDX P6, R14, R13, R12, R11 ;  /* 0x0000000c0d0e7389 */ /* 0x0002a400000c000b */
[----:B012---:R-:W-:Y:S01]  /*c500*/  ENDCOLLECTIVE ;  /* 0x000000000000791b */ /* 0x007fe20003800000 */
.L_x_104:
[----:B------:R-:W-:Y:S01]  /*c510*/  @P0 LEA R9, R5, UR39, 0x1 ;  /* 0x0000002705090c11 */ /* 0x000fe2000f8e08ff */
        /* <DEDUP_REMOVED lines=8> */
.L_x_105:
        /* <DEDUP_REMOVED lines=12> */
.L_x_106:
        /* <DEDUP_REMOVED lines=9> */
.L_x_107:
        /* <DEDUP_REMOVED lines=13> */
.L_x_108:
[----:B------:R-:W-:Y:S02]  /*c7c0*/  IMAD.MOV.U32 R13, RZ, RZ, R6 ;  /* 0x000000ffff0d7224 */ /* 0x000fe400078e0006 */
[----:B------:R-:W-:Y:S01]  /*c7d0*/  IMAD.MOV.U32 R12, RZ, RZ, 0x7 ;  /* 0x00000007ff0c7424 */ /* 0x000fe200078e00ff */
[----:B------:R-:W-:-:S05]  /*c7e0*/  @P0 LEA R14, P1, R34, R14, 0x1 ;  /* 0x0000000e220e0211 */ /* 0x000fca00078208ff */
[----:B------:R-:W-:-:S08]  /*c7f0*/  @P0 IMAD.MOV.U32 R2, RZ, RZ, R14 ;  /* 0x000000ffff020224 */ /* 0x000fd000078e000e */
[----:B------:R-:W-:Y:S05]  /*c800*/  WARPSYNC.COLLECTIVE R15, `(.L_x_109) ;  /* 0x000000000f087348 */ /* 0x000fea0003c00000 */
[----:B------:R0:W1:Y:S02]  /*c810*/  SHFL.IDX P6, R14, R13, R12, R11 ;  /* 0x0000000c0d0e7389 */ /* 0x00006400000c000b */
[----:B01----:R-:W-:Y:S01]  /*c820*/  ENDCOLLECTIVE ;  /* 0x000000000000791b */ /* 0x003fe20003800000 */
.L_x_109:
        /* <DEDUP_REMOVED lines=8> */
[----:B------:R-:W-:-:S07]  /*c8b0*/  MOV R7, R14 ;  /* 0x0000000e00077202 */ /* 0x000fce0000000f00 */
[----:B0-----:R-:W-:Y:S05]  /*c8c0*/  WARPSYNC.COLLECTIVE R15, `(.L_x_110) ;  /* 0x000000000f087348 */ /* 0x001fea0003c00000 */
[----:B------:R1:W2:Y:S02]  /*c8d0*/  SHFL.IDX P6, R14, R13, R12, R11 ;  /* 0x0000000c0d0e7389 */ /* 0x0002a400000c000b */
[----:B012---:R-:W-:Y:S01]  /*c8e0*/  ENDCOLLECTIVE ;  /* 0x000000000000791b */ /* 0x007fe20003800000 */
.L_x_110:
[----:B------:R-:W-:Y:S05]  /*c8f0*/  BRA `(.L_x_111) ;  /* 0xffffffcc00187947 */ /* 0x000fea000383ffff */
.L_x_52:
[----:B------:R-:W-:Y:S01]  /*c900*/  IMAD.MOV.U32 R13, RZ, RZ, R5 ;  /* 0x000000ffff0d7224 */ /* 0x000fe200078e0005 */
[----:B------:R-:W-:Y:S01]  /*c910*/  MOV R12, RZ ;  /* 0x000000ff000c7202 */ /* 0x000fe20000000f00 */
[----:B------:R-:W-:Y:S02]  /*c920*/  IMAD.MOV.U32 R11, RZ, RZ, 0x181f ;  /* 0x0000181fff0b7424 */ /* 0x000fe400078e00ff */
[----:B------:R-:W-:Y:S02]  /*c930*/  IMAD.MOV.U32 R15, RZ, RZ, -0x1 ;  /* 0xffffffffff0f7424 */ /* 0x000fe400078e00ff */
[----:B------:R-:W-:-:S07]  /*c940*/  IMAD.IADD R4, R35, 0x1, R4 ;  /* 0x0000000123047824 */ /* 0x000fce00078e0204 */
[----:B------:R-:W-:Y:S05]  /*c950*/  WARPSYNC.COLLECTIVE R15, `(.L_x_112) ;  /* 0x000000000f087348 */ /* 0x000fea0003c00000 */
[----:B------:R0:W1:Y:S02]  /*c960*/  SHFL.IDX P6, R14, R13, R12, R11 ;  /* 0x0000000c0d0e7389 */ /* 0x00006400000c000b */
[----:B01----:R-:W-:Y:S01]  /*c970*/  ENDCOLLECTIVE ;  /* 0x000000000000791b */ /* 0x003fe20003800000 */
.L_x_112:
[C---:B------:R-:W-:Y:S01]  /*c980*/  VIADD R6, R4.reuse, 0x10 ;  /* 0x0000001004067836 */ /* 0x040fe20000000000 */
[----:B------:R-:W-:Y:S01]  /*c990*/  ISETP.GE.AND P0, PT, R4, UR38, PT ;  /* 0x0000002604007c0c */ /* 0x000fe2000bf06270 */
[----:B------:R-:W-:Y:S01]  /*c9a0*/  IMAD.MOV.U32 R13, RZ, RZ, R0 ;  /* 0x000000ffff0d7224 */ /* 0x000fe200078e0000 */
[----:B------:R-:W-:-:S11]  /*c9b0*/  MOV R2, R14 ;  /* 0x0000000e00027202 */ /* 0x000fd60000000f00 */
[----:B------:R-:W-:Y:S05]  /*c9c0*/  WARPSYNC.COLLECTIVE R15, `(.L_x_113) ;  /* 0x000000000f087348 */ /* 0x000fea0003c00000 */
[----:B------:R0:W1:Y:S02]  /*c9d0*/  SHFL.IDX P6, R14, R13, R12, R11 ;  /* 0x0000000c0d0e7389 */ /* 0x00006400000c000b */
[----:B01----:R-:W-:Y:S01]  /*c9e0*/  ENDCOLLECTIVE ;  /* 0x000000000000791b */ /* 0x003fe20003800000 */
.L_x_113:
[----:B------:R-:W-:Y:S01]  /*c9f0*/  MOV R13, R5 ;  /* 0x00000005000d7202 */ /* 0x000fe20000000f00 */
[----:B------:R-:W-:Y:S01]  /*ca00*/  IMAD.MOV.U32 R12, RZ, RZ, 0x1 ;  /* 0x00000001ff0c7424 */ /* 0x000fe200078e00ff */
[----:B------:R-:W-:-:S04]  /*ca10*/  @!P0 LEA R14, P1, R34, R14, 0x1 ;  /* 0x0000000e220e8211 */ /* 0x000fc800078208ff */
[----:B------:R-:W-:Y:S01]  /*ca20*/  @!P0 IADD3.X R3, RZ, R2, RZ, P1, !PT ;  /* 0x00000002ff038210 */ /* 0x000fe20000ffe4ff */
[----:B------:R-:W-:-:S08]  /*ca30*/  @!P0 IMAD.MOV.U32 R2, RZ, RZ, R14 ;  /* 0x000000ffff028224 */ /* 0x000fd000078e000e */
[----:B------:R-:W-:Y:S05]  /*ca40*/  WARPSYNC.COLLECTIVE R15, `(.L_x_114) ;  /* 0x000000000f087348 */ /* 0x000fea0003c00000 */
[----:B------:R0:W1:Y:S02]  /*ca50*/  SHFL.IDX P6, R14, R13, R12, R11 ;  /* 0x0000000c0d0e7389 */ /* 0x00006400000c000b */
[----:B01----:R-:W-:Y:S01]  /*ca60*/  ENDCOLLECTIVE ;  /* 0x000000000000791b */ /* 0x003fe20003800000 */
.L_x_114:
[----:B------:R-:W-:Y:S01]  /*ca70*/  @!PT LDS RZ, [RZ] ;  /* 0x00000000fffff984 */ /* 0x000fe20000000800 */
[----:B------:R-:W-:Y:S01]  /*ca80*/  @!PT LDS RZ, [RZ] ;  /* 0x00000000fffff984 */ /* 0x000fe20000000800 */
[----:B------:R-:W-:Y:S01]  /*ca90*/  @!PT LDS RZ, [RZ] ;  /* 0x00000000fffff984 */ /* 0x000fe20000000800 */
[----:B------:R0:W-:Y:S04]  /*caa0*/  @!P0 LDGSTS.E.BYPASS.LTC128B.128 [R8+0x10400], desc[UR48][R2.64], !P4 ;  /* 0x1040000002088fae */ /* 0x0001e8000e101d70 */
[----:B------:R0:W-:Y:S01]  /*cab0*/  @!P0 LDGSTS.E.BYPASS.LTC128B.128 [R8+0x14400], desc[UR48][R2.64+0x80], !P5 ;  /* 0x1440008002088fae */ /* 0x0001e2000e901d70 */
[----:B------:R-:W-:Y:S02]  /*cac0*/  ISETP.GE.AND P0, PT, R6, UR38, PT ;  /* 0x0000002606007c0c */ /* 0x000fe4000bf06270 */
[----:B------:R-:W-:Y:S01]  /*cad0*/  MOV R13, R0 ;  /* 0x00000000000d7202 */ /* 0x000fe20000000f00 */
[----:B------:R-:W-:-:S10]  /*cae0*/  IMAD.MOV.U32 R6, RZ, RZ, R14 ;  /* 0x000000ffff067224 */ /* 0x000fd400078e000e */
[----:B0-----:R-:W-:Y:S05]  /*caf0*/  WARPSYNC.COLLECTIVE R15, `(.L_x_115) ;  /* 0x000000000f087348 */ /* 0x001fea0003c00000 */
[----:B------:R1:W2:Y:S02]  /*cb00*/  SHFL.IDX P6, R14, R13, R12, R11 ;  /* 0x0000000c0d0e7389 */ /* 0x0002a400000c000b */
[----:B012---:R-:W-:Y:S01]  /*cb10*/  ENDCOLLECTIVE ;  /* 0x000000000000791b */ /* 0x007fe20003800000 */
.L_x_115:
[----:B------:R-:W-:Y:S01]  /*cb20*/  IMAD.MOV.U32 R13, RZ, RZ, R5 ;  /* 0x000000ffff0d7224 */ /* 0x000fe200078e0005 */
[----:B------:R-:W-:Y:S02]  /*cb30*/  MOV R12, 0x2 ;  /* 0x00000002000c7802 */ /* 0x000fe40000000f00 */
[----:B------:R-:W-:-:S05]  /*cb40*/  @!P0 LEA R14, P1, R34, R14, 0x1 ;  /* 0x0000000e220e8211 */ /* 0x000fca00078208ff */
[----:B------:R-:W-:-:S08]  /*cb50*/  @!P0 IMAD.MOV.U32 R2, RZ, RZ, R14 ;  /* 0x000000ffff028224 */ /* 0x000fd000078e000e */
[----:B------:R-:W-:Y:S05]  /*cb60*/  WARPSYNC.COLLECTIVE R15, `(.L_x_116) ;  /* 0x000000000f087348 */ /* 0x000fea0003c00000 */
[----:B------:R0:W1:Y:S02]  /*cb70*/  SHFL.IDX P6, R14, R13, R12, R11 ;  /* 0x0000000c0d0e7389 */ /* 0x00006400000c000b */
[----:B01----:R-:W-:Y:S01]  /*cb80*/  ENDCOLLECTIVE ;  /* 0x000000000000791b */ /* 0x003fe20003800000 */
.L_x_116:
[----:B------:R-:W-:Y:S02]  /*cb90*/  @!P0 IMAD.X R7, RZ, RZ, R6, P1 ;  /* 0x000000ffff078224 */ /* 0x000fe400008e0606 */
[----:B------:R-:W-:-:S03]  /*cba0*/  VIADD R6, R4, 0x20 ;  /* 0x0000002004067836 */ /* 0x000fc60000000000 */
[----:B------:R-:W-:-:S05]  /*cbb0*/  @!P0 MOV R3, R7 ;  /* 0x0000000700038202 */ /* 0x000fca0000000f00 */
[----:B------:R-:W-:Y:S01]  /*cbc0*/  @!PT LDS RZ, [RZ] ;  /* 0x00000000fffff984 */ /* 0x000fe20000000800 */
[----:B------:R-:W-:Y:S01]  /*cbd0*/  @!PT LDS RZ, [RZ] ;  /* 0x00000000fffff984 */ /* 0x000fe20000000800 */
[----:B------:R-:W-:Y:S01]  /*cbe0*/  @!PT LDS RZ, [RZ] ;  /* 0x00000000fffff984 */ /* 0x000fe20000000800 */
[----:B------:R0:W-:Y:S01]  /*cbf0*/  @!P0 LDGSTS.E.BYPASS.LTC128B.128 [R8+0x10c00], desc[UR48][R2.64], !P4 ;  /* 0x10c0000002088fae */ /* 0x0001e2000e101d70 */
[----:B------:R-:W-:-:S03]  /*cc00*/  IMAD.MOV.U32 R13, RZ, RZ, R0 ;  /* 0x000000ffff0d7224 */ /* 0x000fc600078e0000 */
[----:B------:R0:W-:Y:S01]  /*cc10*/  @!P0 LDGSTS.E.BYPASS.LTC128B.128 [R8+0x14c00], desc[UR48][R2.64+0x80], !P5 ;  /* 0x14c0008002088fae */ /* 0x0001e2000e901d70 */
[----:B------:R-:W-:Y:S01]  /*cc20*/  ISETP.GE.AND P0, PT, R6, UR38, PT ;  /* 0x0000002606007c0c */ /* 0x000fe2000bf06270 */
[----:B------:R-:W-:-:S12]  /*cc30*/  IMAD.MOV.U32 R6, RZ, RZ, R14 ;  /* 0x000000ffff067224 */ /* 0x000fd800078e000e */
[----:B0-----:R-:W-:Y:S05]  /*cc40*/  WARPSYNC.COLLECTIVE R15, `(.L_x_117) ;  /* 0x000000000f087348 */ /* 0x001fea0003c00000 */
[----:B------:R1:W2:Y:S02]  /*cc50*/  SHFL.IDX P6, R14, R13, R12, R11 ;  /* 0x0000000c0d0e7389 */ /* 0x0002a400000c000b */
[----:B012---:R-:W-:Y:S01]  /*cc60*/  ENDCOLLECTIVE ;  /* 0x000000000000791b */ /* 0x007fe20003800000 */
.L_x_117:
[----:B------:R-:W-:Y:S02]  /*cc70*/  IMAD.MOV.U32 R13, RZ, RZ, R5 ;  /* 0x000000ffff0d7224 */ /* 0x000fe400078e0005 */
[----:B------:R-:W-:Y:S01]  /*cc80*/  IMAD.MOV.U32 R12, RZ, RZ, 0x3 ;  /* 0x00000003ff0c7424 */ /* 0x000fe200078e00ff */
[----:B------:R-:W-:-:S04]  /*cc90*/  @!P0 LEA R14, P1, R34, R14, 0x1 ;  /* 0x0000000e220e8211 */ /* 0x000fc800078208ff */
[----:B------:R-:W-:Y:S01]  /*cca0*/  @!P0 IADD3.X R7, RZ, R6, RZ, P1, !PT ;  /* 0x00000006ff078210 */ /* 0x000fe20000ffe4ff */
[----:B------:R-:W-:Y:S01]  /*ccb0*/  @!P0 IMAD.MOV.U32 R2, RZ, RZ, R14 ;  /* 0x000000ffff028224 */ /* 0x000fe200078e000e */
[----:B------:R-:W-:-:S07]  /*ccc0*/  IADD3 R6, R4, 0x30, RZ ;  /* 0x0000003004067810 */ /* 0x000fce0007ffe0ff */
[----:B------:R-:W-:Y:S05]  /*ccd0*/  WARPSYNC.COLLECTIVE R15, `(.L_x_118) ;  /* 0x000000000f087348 */ /* 0x000fea0003c00000 */
[----:B------:R0:W1:Y:S02]  /*cce0*/  SHFL.IDX P6, R14, R13, R12, R11 ;  /* 0x0000000c0d0e7389 */ /* 0x00006400000c000b */
[----:B01----:R-:W-:Y:S01]  /*ccf0*/  ENDCOLLECTIVE ;  /* 0x000000000000791b */ /* 0x003fe20003800000 */
.L_x_118:
[----:B------:R-:W-:-:S05]  /*cd00*/  @!P0 IMAD.MOV.U32 R3, RZ, RZ, R7 ;  /* 0x000000ffff038224 */ /* 0x000fca00078e0007 */
[----:B------:R-:W-:Y:S01]  /*cd10*/  @!PT LDS RZ, [RZ] ;  /* 0x00000000fffff984 */ /* 0x000fe20000000800 */
[----:B------:R-:W-:Y:S01]  /*cd20*/  @!PT LDS RZ, [RZ] ;  /* 0x00000000fffff984 */ /* 0x000fe20000000800 */
[----:B------:R-:W-:Y:S01]  /*cd30*/  @!PT LDS RZ, [RZ] ;  /* 0x00000000fffff984 */ /* 0x000fe20000000800 */
[----:B------:R0:W-:Y:S04]  /*cd40*/  @!P0 LDGSTS.E.BYPASS.LTC128B.128 [R8+0x11400], desc[UR48][R2.64], !P4 ;  /* 0x1140000002088fae */ /* 0x0001e8000e101d70 */
[----:B------:R0:W-:Y:S01]  /*cd50*/  @!P0 LDGSTS.E.BYPASS.LTC128B.128 [R8+0x15400], desc[UR48][R2.64+0x80], !P5 ;  /* 0x1540008002088fae */ /* 0x0001e2000e901d70 */
[----:B------:R-:W-:Y:S01]  /*cd60*/  ISETP.GE.AND P0, PT, R6, UR38, PT ;  /* 0x0000002606007c0c */ /* 0x000fe2000bf06270 */
[----:B------:R-:W-:Y:S01]  /*cd70*/  IMAD.MOV.U32 R13, RZ, RZ, R0 ;  /* 0x000000ffff0d7224 */ /* 0x000fe200078e0000 */
[----:B------:R-:W-:-:S11]  /*cd80*/  MOV R6, R14 ;  /* 0x0000000e00067202 */ /* 0x000fd60000000f00 */
[----:B0-----:R-:W-:Y:S05]  /*cd90*/  WARPSYNC.COLLECTIVE R15, `(.L_x_119) ;  /* 0x000000000f087348 */ /* 0x001fea0003c00000 */
[----:B------:R1:W2:Y:S02]  /*cda0*/  SHFL.IDX P6, R14, R13, R12, R11 ;  /* 0x0000000c0d0e7389 */ /* 0x0002a400000c000b */
[----:B012---:R-:W-:Y:S01]  /*cdb0*/  ENDCOLLECTIVE ;  /* 0x000000000000791b */ /* 0x007fe20003800000 */
.L_x_119:
[----:B------:R-:W-:Y:S01]  /*cdc0*/  MOV R13, R5 ;  /* 0x00000005000d7202 */ /* 0x000fe20000000f00 */
[----:B------:R-:W-:Y:S01]  /*cdd0*/  IMAD.MOV.U32 R12, RZ, RZ, 0x4 ;  /* 0x00000004ff0c7424 */ /* 0x000fe200078e00ff */
[----:B------:R-:W-:-:S04]  /*cde0*/  @!P0 LEA R14, P1, R34, R14, 0x1 ;  /* 0x0000000e220e8211 */ /* 0x000fc800078208ff */
[----:B------:R-:W-:Y:S01]  /*cdf0*/  @!P0 MOV R2, R14 ;  /* 0x0000000e00028202 */ /* 0x000fe20000000f00 */
[----:B------:R-:W-:-:S08]  /*ce00*/  @!P0 IMAD.X R7, RZ, RZ, R6, P1 ;  /* 0x000000ffff078224 */ /* 0x000fd000008e0606 */
[----:B------:R-:W-:Y:S05]  /*ce10*/  WARPSYNC.COLLECTIVE R15, `(.L_x_120) ;  /* 0x000000000f087348 */ /* 0x000fea0003c00000 */
[----:B------:R0:W1:Y:S02]  /*ce20*/  SHFL.IDX P6, R14, R13, R12, R11 ;  /* 0x0000000c0d0e7389 */ /* 0x00006400000c000b */
[----:B01----:R-:W-:Y:S01]  /*ce30*/  ENDCOLLECTIVE ;  /* 0x000000000000791b */ /* 0x003fe20003800000 */
.L_x_120:
[----:B------:R-:W-:Y:S02]  /*ce40*/  VIADD R6, R4, 0x40 ;  /* 0x0000004004067836 */ /* 0x000fe40000000000 */
[----:B------:R-:W-:-:S05]  /*ce50*/  @!P0 IMAD.MOV.U32 R3, RZ, RZ, R7 ;  /* 0x000000ffff038224 */ /* 0x000fca00078e0007 */
        /* <DEDUP_REMOVED lines=11> */
.L_x_121:
[----:B------:R-:W-:Y:S01]  /*cf10*/  IMAD.MOV.U32 R13, RZ, RZ, R5 ;  /* 0x000000ffff0d7224 */ /* 0x000fe200078e0005 */
[----:B------:R-:W-:Y:S02]  /*cf20*/  MOV R12, 0x5 ;  /* 0x00000005000c7802 */ /* 0x000fe40000000f00 */
[----:B------:R-:W-:-:S05]  /*cf30*/  @!P0 LEA R14, P1, R34, R14, 0x1 ;  /* 0x0000000e220e8211 */ /* 0x000fca00078208ff */
[----:B------:R-:W-:-:S08]  /*cf40*/  @!P0 IMAD.MOV.U32 R2, RZ, RZ, R14 ;  /* 0x000000ffff028224 */ /* 0x000fd000078e000e */
[----:B------:R-:W-:Y:S05]  /*cf50*/  WARPSYNC.COLLECTIVE R15, `(.L_x_122) ;  /* 0x000000000f087348 */ /* 0x000fea0003c00000 */
[----:B------:R0:W1:Y:S02]  /*cf60*/  SHFL.IDX P6, R14, R13, R12, R11 ;  /* 0x0000000c0d0e7389 */ /* 0x00006400000c000b */
[----:B01----:R-:W-:Y:S01]  /*cf70*/  ENDCOLLECTIVE ;  /* 0x000000000000791b */ /* 0x003fe20003800000 */
.L_x_122:
        /* <DEDUP_REMOVED lines=14> */
.L_x_123:
        /* <DEDUP_REMOVED lines=9> */
.L_x_124:
        /* <DEDUP_REMOVED lines=12> */
.L_x_125:
[----:B------:R-:W-:Y:S01]  /*d1b0*/  IMAD.MOV.U32 R13, RZ, RZ, R5 ;  /* 0x000000ffff0d7224 */ /* 0x000fe200078e0005 */
[----:B------:R-:W-:Y:S02]  /*d1c0*/  MOV R12, 0x7 ;  /* 0x00000007000c7802 */ /* 0x000fe40000000f00 */
[----:B------:R-:W-:-:S04]  /*d1d0*/  @!P0 LEA R14, P1, R34, R14, 0x1 ;  /* 0x0000000e220e8211 */ /* 0x000fc800078208ff */
[----:B------:R-:W-:Y:S01]  /*d1e0*/  @!P0 MOV R2, R14 ;  /* 0x0000000e00028202 */ /* 0x000fe20000000f00 */
[----:B------:R-:W-:-:S08]  /*d1f0*/  @!P0 IMAD.X R7, RZ, RZ, R6, P1 ;  /* 0x000000ffff078224 */ /* 0x000fd000008e0606 */
[----:B------:R-:W-:Y:S05]  /*d200*/  WARPSYNC.COLLECTIVE R15, `(.L_x_126) ;  /* 0x000000000f087348 */ /* 0x000fea0003c00000 */
[----:B------:R0:W1:Y:S02]  /*d210*/  SHFL.IDX P6, R14, R13, R12, R11 ;  /* 0x0000000c0d0e7389 */ /* 0x00006400000c000b */
[----:B01----:R-:W-:Y:S01]  /*d220*/  ENDCOLLECTIVE ;  /* 0x000000000000791b */ /* 0x003fe20003800000 */
.L_x_126:
[----:B------:R-:W-:-:S05]  /*d230*/  @!P0 IMAD.MOV.U32 R3, RZ, RZ, R7 ;  /* 0x000000ffff038224 */ /* 0x000fca00078e0007 */
[----:B------:R-:W-:Y:S01]  /*d240*/  @!PT LDS RZ, [RZ] ;  /* 0x00000000fffff984 */ /* 0x000fe20000000800 */
[----:B------:R-:W-:Y:S01]  /*d250*/  @!PT LDS RZ, [RZ] ;  /* 0x00000000fffff984 */ /* 0x000fe20000000800 */
[----:B------:R-:W-:Y:S01]  /*d260*/  @!PT LDS RZ, [RZ] ;  /* 0x00000000fffff984 */ /* 0x000fe20000000800 */
[----:B------:R0:W-:Y:S04]  /*d270*/  @!P0 LDGSTS.E.BYPASS.LTC128B.128 [R8+0x13400], desc[UR48][R2.64], !P4 ;  /* 0x1340000002088fae */ /* 0x0001e8000e101d70 */
[----:B------:R0:W-:Y:S01]  /*d280*/  @!P0 LDGSTS.E.BYPASS.LTC128B.128 [R8+0x17400], desc[UR48][R2.64+0x80], !P5 ;  /* 0x1740008002088fae */ /* 0x0001e2000e901d70 */
[----:B------:R-:W-:Y:S02]  /*d290*/  IMAD.MOV.U32 R13, RZ, RZ, R0 ;  /* 0x000000ffff0d7224 */ /* 0x000fe400078e0000 */
[----:B------:R-:W-:-:S07]  /*d2a0*/  IMAD.MOV.U32 R6, RZ, RZ, R14 ;  /* 0x000000ffff067224 */ /* 0x000fce00078e000e */
[----:B0-----:R-:W-:Y:S05]  /*d2b0*/  WARPSYNC.COLLECTIVE R15, `(.L_x_127) ;  /* 0x000000000f087348 */ /* 0x001fea0003c00000 */
[----:B------:R1:W2:Y:S02]  /*d2c0*/  SHFL.IDX P6, R14, R13, R12, R11 ;  /* 0x0000000c0d0e7389 */ /* 0x0002a400000c000b */
[----:B012---:R-:W-:Y:S01]  /*d2d0*/  ENDCOLLECTIVE ;  /* 0x000000000000791b */ /* 0x007fe20003800000 */
.L_x_127:
[----:B------:R-:W-:Y:S05]  /*d2e0*/  BRA `(.L_x_128) ;  /* 0xffffffcc002c7947 */ /* 0x000fea000383ffff */
.L_x_54:
[----:B0-----:R-:W-:-:S04]  /*d2f0*/  MOV R3, UR39 ;  /* 0x0000002700037c02 */ /* 0x001fc80008000f00 */
[----:B------:R0:W1:Y:S03]  /*d300*/  SYNCS.PHASECHK.TRANS64.TRYWAIT P0, [R3+URZ+0x28820], R0 ;  /* 0x02882000030075a7 */ /* 0x000066000800017f */
[----:B-1----:R-:W-:Y:S05]  /*d310*/  @!P0 NANOSLEEP.SYNCS 0x989680 ;  /* 0x009896800000895d */ /* 0x002fea0003900000 */
[----:B------:R-:W1:Y:S02]  /*d320*/  @!P0 SYNCS.PHASECHK.TRANS64 P0, [R3+URZ+0x28820], R0 ;  /* 0x02882000030085a7 */ /* 0x000e64000800007f */
[----:B-1----:R-:W-:Y:S05]  /*d330*/  @!P0 BRA `(.L_x_54) ;  /* 0xfffffffc00ec8947 */ /* 0x002fea000383ffff */
[----:B------:R-:W-:Y:S05]  /*d340*/  BRA `(.L_x_129) ;  /* 0xffffffcc00607947 */ /* 0x000fea000383ffff */
.L_x_58:
[----:B0-----:R0:W1:Y:S02]  /*d350*/  SYNCS.PHASECHK.TRANS64.TRYWAIT P0, [R6+URZ+0x28840], R3 ;  /* 0x02884003060075a7 */ /* 0x001064000800017f */
[----:B-1----:R-:W-:Y:S05]  /*d360*/  @!P0 NANOSLEEP.SYNCS 0x989680 ;  /* 0x009896800000895d */ /* 0x002fea0003900000 */
[----:B------:R-:W1:Y:S02]  /*d370*/  @!P0 SYNCS.PHASECHK.TRANS64 P0, [R6+URZ+0x28840], R3 ;  /* 0x02884003060085a7 */ /* 0x000e64000800007f */
[----:B-1----:R-:W-:Y:S05]  /*d380*/  @!P0 BRA `(.L_x_58) ;  /* 0xfffffffc00f08947 */ /* 0x002fea000383ffff */
[----:B------:R-:W-:Y:S05]  /*d390*/  BRA `(.L_x_130) ;  /* 0xffffffd0001c7947 */ /* 0x000fea000383ffff */
.L_x_59:
[----:B------:R-:W-:Y:S01]  /*d3a0*/  BSSY B1, `(.L_x_131) ;  /* 0x0000008000017945 */ /* 0x000fe20003800000 */
[----:B------:R-:W-:Y:S01]  /*d3b0*/  IMAD.MOV.U32 R13, RZ, RZ, R9 ;  /* 0x000000ffff0d7224 */ /* 0x000fe200078e0009 */
[----:B------:R-:W-:Y:S01]  /*d3c0*/  MOV R11, 0x181f ;  /* 0x0000181f000b7802 */ /* 0x000fe20000000f00 */
[----:B------:R-:W-:Y:S02]  /*d3d0*/  IMAD.MOV.U32 R12, RZ, RZ, RZ ;  /* 0x000000ffff0c7224 */ /* 0x000fe400078e00ff */
[----:B------:R-:W-:-:S07]  /*d3e0*/  IMAD.MOV.U32 R15, RZ, RZ, -0x1 ;  /* 0xffffffffff0f7424 */ /* 0x000fce00078e00ff */
[----:B------:R-:W-:Y:S05]  /*d3f0*/  WARPSYNC.COLLECTIVE R15, `(.L_x_132) ;  /* 0x000000000f087348 */ /* 0x000fea0003c00000 */
[----:B------:R0:W1:Y:S02]  /*d400*/  SHFL.IDX P6, R14, R13, R12, R11 ;  /* 0x0000000c0d0e7389 */ /* 0x00006400000c000b */
[----:B01----:R-:W-:Y:S01]  /*d410*/  ENDCOLLECTIVE ;  /* 0x000000000000791b */ /* 0x003fe20003800000 */
.L_x_132:
[----:B------:R-:W-:Y:S05]  /*d420*/  BSYNC B1 ;  /* 0x0000000000017941 */ /* 0x000fea0003800000 */
.L_x_131:
[----:B------:R-:W-:Y:S01]  /*d430*/  MOV R13, R7 ;  /* 0x00000007000d7202 */ /* 0x000fe20000000f00 */
[----:B------:R-:W-:Y:S01]  /*d440*/  IMAD.MOV.U32 R12, RZ, RZ, RZ ;  /* 0x000000ffff0c7224 */ /* 0x000fe200078e00ff */
[----:B------:R-:W-:Y:S01]  /*d450*/  MOV R15, 0xffffffff ;  /* 0xffffffff000f7802 */ /* 0x000fe20000000f00 */
[----:B------:R-:W-:Y:S01]  /*d460*/  IMAD.MOV.U32 R11, RZ, RZ, 0x181f ;  /* 0x0000181fff0b7424 */ /* 0x000fe200078e00ff */
[----:B------:R-:W-:Y:S01]  /*d470*/  LEA R8, R8, UR39, 0x1 ;  /* 0x0000002708087c11 */ /* 0x000fe2000f8e08ff */
[----:B------:R-:W-:Y:S02]  /*d480*/  IMAD.MOV.U32 R3, RZ, RZ, R14 ;  /* 0x000000ffff037224 */ /* 0x000fe400078e000e */
[----:B------:R-:W-:-:S07]  /*d490*/  IMAD.SHL.U32 R5, R34, 0x2, RZ ;  /* 0x0000000222057824 */ /* 0x000fce00078e00ff */
[----:B------:R-:W-:Y:S05]  /*d4a0*/  WARPSYNC.COLLECTIVE R15, `(.L_x_133) ;  /* 0x000000000f087348 */ /* 0x000fea0003c00000 */
[----:B------:R0:W1:Y:S02]  /*d4b0*/  SHFL.IDX P6, R14, R13, R12, R11 ;  /* 0x0000000c0d0e7389 */ /* 0x00006400000c000b */
[----:B01----:R-:W-:Y:S01]  /*d4c0*/  ENDCOLLECTIVE ;  /* 0x000000000000791b */ /* 0x003fe20003800000 */
.L_x_133:
[----:B------:R-:W-:Y:S01]  /*d4d0*/  MOV R13, R9 ;  /* 0x00000009000d7202 */ /* 0x000fe20000000f00 */
[----:B------:R-:W-:Y:S01]  /*d4e0*/  IMAD.MOV.U32 R12, RZ, RZ, 0x1 ;  /* 0x00000001ff0c7424 */ /* 0x000fe200078e00ff */
[----:B------:R-:W-:-:S13]  /*d4f0*/  IADD3 R2, P0, R14, R5, RZ ;  /* 0x000000050e027210 */ /* 0x000fda0007f1e0ff */
[----:B------:R-:W-:Y:S05]  /*d500*/  WARPSYNC.COLLECTIVE R15, `(.L_x_134) ;  /* 0x000000000f087348 */ /* 0x000fea0003c00000 */
[----:B------:R0:W1:Y:S02]  /*d510*/  SHFL.IDX P6, R14, R13, R12, R11 ;  /* 0x0000000c0d0e7389 */ /* 0x00006400000c000b */
[----:B01----:R-:W-:Y:S01]  /*d520*/  ENDCOLLECTIVE ;  /* 0x000000000000791b */ /* 0x003fe20003800000 */
.L_x_134:
[----:B------:R-:W-:-:S05]  /*d530*/  IMAD.X R3, RZ, RZ, R3, P0 ;  /* 0x000000ffff037224 */ /* 0x000fca00000e0603 */
[----:B------:R-:W-:Y:S01]  /*d540*/  @!PT LDS RZ, [RZ] ;  /* 0x00000000fffff984 */ /* 0x000fe20000000800 */
[----:B------:R-:W-:Y:S01]  /*d550*/  @!PT LDS RZ, [RZ] ;  /* 0x00000000fffff984 */ /* 0x000fe20000000800 */
[----:B------:R-:W-:Y:S01]  /*d560*/  @!PT LDS RZ, [RZ] ;  /* 0x00000000fffff984 */ /* 0x000fe20000000800 */
[----:B------:R-:W-:Y:S04]  /*d570*/  LDGSTS.E.BYPASS.LTC128B.128 [R8+0x18400], desc[UR48][R2.64], !P2 ;  /* 0x1840000002087fae */ /* 0x000fe8000d101d70 */
[----:B------:R0:W-:Y:S01]  /*d580*/  LDGSTS.E.BYPASS.LTC128B.128 [R8+0x1c400], desc[UR48][R2.64+0x80], !P1 ;  /* 0x1c40008002087fae */ /* 0x0001e2000c901d70 */
[----:B------:R-:W-:Y:S01]  /*d590*/  MOV R13, R7 ;  /* 0x00000007000d7202 */ /* 0x000fe20000000f00 */
[----:B0-----:R-:W-:-:S07]  /*d5a0*/  IMAD.MOV.U32 R3, RZ, RZ, R14 ;  /* 0x000000ffff037224 */ /* 0x001fce00078e000e */
[----:B------:R-:W-:Y:S05]  /*d5b0*/  WARPSYNC.COLLECTIVE R15, `(.L_x_135) ;  /* 0x000000000f087348 */ /* 0x000fea0003c00000 */
[----:B------:R0:W1:Y:S02]  /*d5c0*/  SHFL.IDX P6, R14, R13, R12, R11 ;  /* 0x0000000c0d0e7389 */ /* 0x00006400000c000b */
[----:B01----:R-:W-:Y:S01]  /*d5d0*/  ENDCOLLECTIVE ;  /* 0x000000000000791b */ /* 0x003fe20003800000 */
.L_x_135:
[----:B------:R-:W-:Y:S01]  /*d5e0*/  IMAD.MOV.U32 R13, RZ, RZ, R9 ;  /* 0x000000ffff0d7224 */ /* 0x000fe200078e0009 */
[----:B------:R-:W-:Y:S02]  /*d5f0*/  MOV R12, 0x2 ;  /* 0x00000002000c7802 */ /* 0x000fe40000000f00 */
[----:B------:R-:W-:-:S13]  /*d600*/  IADD3 R2, P0, R14, R5, RZ ;  /* 0x000000050e027210 */ /* 0x000fda0007f1e0ff */
[----:B------:R-:W-:Y:S05]  /*d610*/  WARPSYNC.COLLECTIVE R15, `(.L_x_136) ;  /* 0x000000000f087348 */ /* 0x000fea0003c00000 */
[----:B------:R0:W1:Y:S02]  /*d620*/  SHFL.IDX P6, R14, R13, R12, R11 ;  /* 0x0000000c0d0e7389 */ /* 0x00006400000c000b */
[----:B01----:R-:W-:Y:S01]  /*d630*/  ENDCOLLECTIVE ;  /* 0x000000000000791b */ /* 0x003fe20003800000 */
.L_x_136:
[----:B------:R-:W-:-:S05]  /*d640*/  IMAD.X R3, RZ, RZ, R3, P0 ;  /* 0x000000ffff037224 */ /* 0x000fca00000e0603 */
[----:B------:R-:W-:Y:S01]  /*d650*/  @!PT LDS RZ, [RZ] ;  /* 0x00000000fffff984 */ /* 0x000fe20000000800 */
[----:B------:R-:W-:Y:S01]  /*d660*/  @!PT LDS RZ, [RZ] ;  /* 0x00000000fffff984 */ /* 0x000fe20000000800 */
[----:B------:R-:W-:Y:S01]  /*d670*/  @!PT LDS RZ, [RZ] ;  /* 0x00000000fffff984 */ /* 0x000fe20000000800 */
[----:B------:R-:W-:Y:S04]  /*d680*/  LDGSTS.E.BYPASS.LTC128B.128 [R8+0x18c00], desc[UR48][R2.64], !P2 ;  /* 0x18c0000002087fae */ /* 0x000fe8000d101d70 */
[----:B------:R0:W-:Y:S01]  /*d690*/  LDGSTS.E.BYPASS.LTC128B.128 [R8+0x1cc00], desc[UR48][R2.64+0x80], !P1 ;  /* 0x1cc0008002087fae */ /* 0x0001e2000c901d70 */
[----:B------:R-:W-:Y:S02]  /*d6a0*/  IMAD.MOV.U32 R13, RZ, RZ, R7 ;  /* 0x000000ffff0d7224 */ /* 0x000fe400078e0007 */
[----:B0-----:R-:W-:-:S07]  /*d6b0*/  IMAD.MOV.U32 R3, RZ, RZ, R14 ;  /* 0x000000ffff037224 */ /* 0x001fce00078e000e */
[----:B------:R-:W-:Y:S05]  /*d6c0*/  WARPSYNC.COLLECTIVE R15, `(.L_x_137) ;  /* 0x000000000f087348 */ /* 0x000fea0003c00000 */
[----:B------:R0:W1:Y:S02]  /*d6d0*/  SHFL.IDX P6, R14, R13, R12, R11 ;  /* 0x0000000c0d0e7389 */ /* 0x00006400000c000b */
[----:B01----:R-:W-:Y:S01]  /*d6e0*/  ENDCOLLECTIVE ;  /* 0x000000000000791b */ /* 0x003fe20003800000 */
.L_x_137:
[----:B------:R-:W-:Y:S02]  /*d6f0*/  IMAD.MOV.U32 R13, RZ, RZ, R9 ;  /* 0x000000ffff0d7224 */ /* 0x000fe400078e0009 */
[----:B------:R-:W-:Y:S01]  /*d700*/  IMAD.MOV.U32 R12, RZ, RZ, 0x3 ;  /* 0x00000003ff0c7424 */ /* 0x000fe200078e00ff */
[----:B------:R-:W-:-:S13]  /*d710*/  IADD3 R2, P0, R14, R5, RZ ;  /* 0x000000050e027210 */ /* 0x000fda0007f1e0ff */
[----:B------:R-:W-:Y:S05]  /*d720*/  WARPSYNC.COLLECTIVE R15, `(.L_x_138) ;  /* 0x000000000f087348 */ /* 0x000fea0003c00000 */
[----:B------:R0:W1:Y:S02]  /*d730*/  SHFL.IDX P6, R14, R13, R12, R11 ;  /* 0x0000000c0d0e7389 */ /* 0x00006400000c000b */
[----:B01----:R-:W-:Y:S01]  /*d740*/  ENDCOLLECTIVE ;  /* 0x000000000000791b */ /* 0x003fe20003800000 */
.L_x_138:
[----:B------:R-:W-:-:S05]  /*d750*/  IADD3.X R3, RZ, R3, RZ, P0, !PT ;  /* 0x00000003ff037210 */ /* 0x000fca00007fe4ff */
[----:B------:R-:W-:Y:S01]  /*d760*/  @!PT LDS RZ, [RZ] ;  /* 0x00000000fffff984 */ /* 0x000fe20000000800 */
[----:B------:R-:W-:Y:S01]  /*d770*/  @!PT LDS RZ, [RZ] ;  /* 0x00000000fffff984 */ /* 0x000fe20000000800 */
[----:B------:R-:W-:Y:S01]  /*d780*/  @!PT LDS RZ, [RZ] ;  /* 0x00000000fffff984 */ /* 0x000fe20000000800 */
[----:B------:R-:W-:Y:S04]  /*d790*/  LDGSTS.E.BYPASS.LTC128B.128 [R8+0x19400], desc[UR48][R2.64], !P2 ;  /* 0x1940000002087fae */ /* 0x000fe8000d101d70 */
[----:B------:R0:W-:Y:S01]  /*d7a0*/  LDGSTS.E.BYPASS.LTC128B.128 [R8+0x1d400], desc[UR48][R2.64+0x80], !P1 ;  /* 0x1d40008002087fae */ /* 0x0001e2000c901d70 */
[----:B------:R-:W-:Y:S01]  /*d7b0*/  IMAD.MOV.U32 R13, RZ, RZ, R7 ;  /* 0x000000ffff0d7224 */ /* 0x000fe200078e0007 */
[----:B0-----:R-:W-:-:S07]  /*d7c0*/  MOV R3, R14 ;  /* 0x0000000e00037202 */ /* 0x001fce0000000f00 */
[----:B------:R-:W-:Y:S05]  /*d7d0*/  WARPSYNC.COLLECTIVE R15, `(.L_x_139) ;  /* 0x000000000f087348 */ /* 0x000fea0003c00000 */
[----:B------:R0:W1:Y:S02]  /*d7e0*/  SHFL.IDX P6, R14, R13, R12, R11 ;  /* 0x0000000c0d0e7389 */ /* 0x00006400000c000b */
[----:B01----:R-:W-:Y:S01]  /*d7f0*/  ENDCOLLECTIVE ;  /* 0x000000000000791b */ /* 0x003fe20003800000 */
.L_x_139:
[----:B------:R-:W-:Y:S01]  /*d800*/  MOV R13, R9 ;  /* 0x00000009000d7202 */ /* 0x000fe20000000f00 */
[----:B------:R-:W-:Y:S01]  /*d810*/  IMAD.MOV.U32 R12, RZ, RZ, 0x4 ;  /* 0x00000004ff0c7424 */ /* 0x000fe200078e00ff */
[----:B------:R-:W-:-:S13]  /*d820*/  IADD3 R2, P0, R14, R5, RZ ;  /* 0x000000050e027210 */ /* 0x000fda0007f1e0ff */
[----:B------:R-:W-:Y:S05]  /*d830*/  WARPSYNC.COLLECTIVE R15, `(.L_x_140) ;  /* 0x000000000f087348 */ /* 0x000fea0003c00000 */
[----:B------:R0:W1:Y:S02]  /*d840*/  SHFL.IDX P6, R14, R13, R12, R11 ;  /* 0x0000000c0d0e7389 */ /* 0x00006400000c000b */
[----:B01----:R-:W-:Y:S01]  /*d850*/  ENDCOLLECTIVE ;  /* 0x000000000000791b */ /* 0x003fe20003800000 */
.L_x_140:
        /* <DEDUP_REMOVED lines=11> */
.L_x_141:
[----:B------:R-:W-:Y:S01]  /*d910*/  IMAD.MOV.U32 R13, RZ, RZ, R9 ;  /* 0x000000ffff0d7224 */ /* 0x000fe200078e0009 */
[----:B------:R-:W-:Y:S02]  /*d920*/  MOV R12, 0x5 ;  /* 0x00000005000c7802 */ /* 0x000fe40000000f00 */
[----:B------:R-:W-:-:S13]  /*d930*/  IADD3 R2, P0, R14, R5, RZ ;  /* 0x000000050e027210 */ /* 0x000fda0007f1e0ff */
[----:B------:R-:W-:Y:S05]  /*d940*/  WARPSYNC.COLLECTIVE R15, `(.L_x_142) ;  /* 0x000000000f087348 */ /* 0x000fea0003c00000 */
[----:B------:R0:W1:Y:S02]  /*d950*/  SHFL.IDX P6, R14, R13, R12, R11 ;  /* 0x0000000c0d0e7389 */ /* 0x00006400000c000b */
[----:B01----:R-:W-:Y:S01]  /*d960*/  ENDCOLLECTIVE ;  /* 0x000000000000791b */ /* 0x003fe20003800000 */
.L_x_142:
        /* <DEDUP_REMOVED lines=11> */
.L_x_143:
[----:B------:R-:W-:Y:S02]  /*da20*/  IMAD.MOV.U32 R13, RZ, RZ, R9 ;  /* 0x000000ffff0d7224 */ /* 0x000fe400078e0009 */
[----:B------:R-:W-:Y:S01]  /*da30*/  IMAD.MOV.U32 R12, RZ, RZ, 0x6 ;  /* 0x00000006ff0c7424 */ /* 0x000fe200078e00ff */
[----:B------:R-:W-:-:S13]  /*da40*/  IADD3 R2, P0, R14, R5, RZ ;  /* 0x000000050e027210 */ /* 0x000fda0007f1e0ff */
[----:B------:R-:W-:Y:S05]  /*da50*/  WARPSYNC.COLLECTIVE R15, `(.L_x_144) ;  /* 0x000000000f087348 */ /* 0x000fea0003c00000 */
[----:B------:R0:W1:Y:S02]  /*da60*/  SHFL.IDX P6, R14, R13, R12, R11 ;  /* 0x0000000c0d0e7389 */ /* 0x00006400000c000b */
[----:B01----:R-:W-:Y:S01]  /*da70*/  ENDCOLLECTIVE ;  /* 0x000000000000791b */ /* 0x003fe20003800000 */
.L_x_144:
        /* <DEDUP_REMOVED lines=11> */
.L_x_145:
[----:B------:R-:W-:Y:S01]  /*db30*/  MOV R13, R9 ;  /* 0x00000009000d7202 */ /* 0x000fe20000000f00 */
[----:B------:R-:W-:Y:S01]  /*db40*/  IMAD.MOV.U32 R12, RZ, RZ, 0x7 ;  /* 0x00000007ff0c7424 */ /* 0x000fe200078e00ff */
[----:B------:R-:W-:-:S13]  /*db50*/  IADD3 R2, P0, R14, R5, RZ ;  /* 0x000000050e027210 */ /* 0x000fda0007f1e0ff */
[----:B------:R-:W-:Y:S05]  /*db60*/  WARPSYNC.COLLECTIVE R15, `(.L_x_146) ;  /* 0x000000000f087348 */ /* 0x000fea0003c00000 */
[----:B------:R0:W1:Y:S02]  /*db70*/  SHFL.IDX P6, R14, R13, R12, R11 ;  /* 0x0000000c0d0e7389 */ /* 0x00006400000c000b */
[----:B01----:R-:W-:Y:S01]  /*db80*/  ENDCOLLECTIVE ;  /* 0x000000000000791b */ /* 0x003fe20003800000 */
.L_x_146:
[----:B------:R-:W-:-:S05]  /*db90*/  IMAD.X R3, RZ, RZ, R3, P0 ;  /* 0x000000ffff037224 */ /* 0x000fca00000e0603 */
[----:B------:R-:W-:Y:S01]  /*dba0*/  @!PT LDS RZ, [RZ] ;  /* 0x00000000fffff984 */ /* 0x000fe20000000800 */
[----:B------:R-:W-:Y:S01]  /*dbb0*/  @!PT LDS RZ, [RZ] ;  /* 0x00000000fffff984 */ /* 0x000fe20000000800 */
[----:B------:R-:W-:Y:S01]  /*dbc0*/  @!PT LDS RZ, [RZ] ;  /* 0x00000000fffff984 */ /* 0x000fe20000000800 */
[----:B------:R0:W-:Y:S04]  /*dbd0*/  LDGSTS.E.BYPASS.LTC128B.128 [R8+0x1b400], desc[UR48][R2.64], !P2 ;  /* 0x1b40000002087fae */ /* 0x0001e8000d101d70 */
[----:B------:R0:W-:Y:S01]  /*dbe0*/  LDGSTS.E.BYPASS.LTC128B.128 [R8+0x1f400], desc[UR48][R2.64+0x80], !P1 ;  /* 0x1f40008002087fae */ /* 0x0001e2000c901d70 */
[----:B------:R-:W-:Y:S01]  /*dbf0*/  MOV R13, R7 ;  /* 0x00000007000d7202 */ /* 0x000fe20000000f00 */
[----:B------:R-:W-:-:S07]  /*dc00*/  IMAD.MOV.U32 R9, RZ, RZ, R14 ;  /* 0x000000ffff097224 */ /* 0x000fce00078e000e */
[----:B0-----:R-:W-:Y:S05]  /*dc10*/  WARPSYNC.COLLECTIVE R15, `(.L_x_147) ;  /* 0x000000000f087348 */ /* 0x001fea0003c00000 */
[----:B------:R1:W2:Y:S02]  /*dc20*/  SHFL.IDX P6, R14, R13, R12, R11 ;  /* 0x0000000c0d0e7389 */ /* 0x0002a400000c000b */
[----:B012---:R-:W-:Y:S01]  /*dc30*/  ENDCOLLECTIVE ;  /* 0x000000000000791b */ /* 0x007fe20003800000 */
.L_x_147:
[----:B------:R-:W-:Y:S05]  /*dc40*/  BRA `(.L_x_148) ;  /* 0xffffffcc000c7947 */ /* 0x000fea000383ffff */
.L_x_64:
[----:B0-----:R0:W1:Y:S02]  /*dc50*/  SYNCS.PHASECHK.TRANS64.TRYWAIT P0, [R6+URZ+0x28860], R3 ;  /* 0x02886003060075a7 */ /* 0x001064000800017f */
[----:B-1----:R-:W-:Y:S05]  /*dc60*/  @!P0 NANOSLEEP.SYNCS 0x989680 ;  /* 0x009896800000895d */ /* 0x002fea0003900000 */
[----:B------:R-:W1:Y:S02]  /*dc70*/  @!P0 SYNCS.PHASECHK.TRANS64 P0, [R6+URZ+0x28860], R3 ;  /* 0x02886003060085a7 */ /* 0x000e64000800007f */
[----:B-1----:R-:W-:Y:S05]  /*dc80*/  @!P0 BRA `(.L_x_64) ;  /* 0xfffffffc00f08947 */ /* 0x002fea000383ffff */
[----:B------:R-:W-:Y:S05]  /*dc90*/  BRA `(.L_x_149) ;  /* 0xffffffcc00707947 */ /* 0x000fea000383ffff */
.L_x_65:
[----:B------:R-:W-:Y:S01]  /*dca0*/  BSSY B1, `(.L_x_150) ;  /* 0x0000008000017945 */ /* 0x000fe20003800000 */
[----:B------:R-:W-:Y:S01]  /*dcb0*/  IMAD.MOV.U32 R13, RZ, RZ, R17 ;  /* 0x000000ffff0d7224 */ /* 0x000fe200078e0011 */
[----:B------:R-:W-:Y:S01]  /*dcc0*/  MOV R11, 0x181f ;  /* 0x0000181f000b7802 */ /* 0x000fe20000000f00 */
[----:B------:R-:W-:Y:S02]  /*dcd0*/  IMAD.MOV.U32 R12, RZ, RZ, RZ ;  /* 0x000000ffff0c7224 */ /* 0x000fe400078e00ff */
[----:B------:R-:W-:-:S07]  /*dce0*/  IMAD.MOV.U32 R15, RZ, RZ, -0x1 ;  /* 0xffffffffff0f7424 */ /* 0x000fce00078e00ff */
[----:B0-----:R-:W-:Y:S05]  /*dcf0*/  WARPSYNC.COLLECTIVE R15, `(.L_x_151) ;  /* 0x000000000f087348 */ /* 0x001fea0003c00000 */
[----:B------:R1:W2:Y:S02]  /*dd00*/  SHFL.IDX P6, R14, R13, R12, R11 ;  /* 0x0000000c0d0e7389 */ /* 0x0002a400000c000b */
[----:B012---:R-:W-:Y:S01]  /*dd10*/  ENDCOLLECTIVE ;  /* 0x000000000000791b */ /* 0x007fe20003800000 */
.L_x_151:
[----:B------:R-:W-:Y:S05]  /*dd20*/  BSYNC B1 ;  /* 0x0000000000017941 */ /* 0x000fea0003800000 */
.L_x_150:
[----:B------:R-:W-:Y:S01]  /*dd30*/  MOV R13, R16 ;  /* 0x00000010000d7202 */ /* 0x000fe20000000f00 */
[----:B------:R-:W-:Y:S01]  /*dd40*/  IMAD.MOV.U32 R12, RZ, RZ, RZ ;  /* 0x000000ffff0c7224 */ /* 0x000fe200078e00ff */
[----:B------:R-:W-:Y:S01]  /*dd50*/  MOV R15, 0xffffffff ;  /* 0xffffffff000f7802 */ /* 0x000fe20000000f00 */
[----:B------:R-:W-:Y:S01]  /*dd60*/  IMAD.MOV.U32 R11, RZ, RZ, 0x181f ;  /* 0x0000181fff0b7424 */ /* 0x000fe200078e00ff */
[----:B------:R-:W-:Y:S01]  /*dd70*/  LEA R7, R7, UR39, 0x1 ;  /* 0x0000002707077c11 */ /* 0x000fe2000f8e08ff */
[----:B------:R-:W-:-:S07]  /*dd80*/  IMAD.MOV.U32 R3, RZ, RZ, R14 ;  /* 0x000000ffff037224 */ /* 0x000fce00078e000e */
[----:B------:R-:W-:Y:S05]  /*dd90*/  WARPSYNC.COLLECTIVE R15, `(.L_x_152) ;  /* 0x000000000f087348 */ /* 0x000fea0003c00000 */
[----:B------:R0:W1:Y:S02]  /*dda0*/  SHFL.IDX P6, R14, R13, R12, R11 ;  /* 0x0000000c0d0e7389 */ /* 0x00006400000c000b */
[----:B01----:R-:W-:Y:S01]  /*ddb0*/  ENDCOLLECTIVE ;  /* 0x000000000000791b */ /* 0x003fe20003800000 */
.L_x_152:
[----:B------:R-:W-:Y:S01]  /*ddc0*/  IMAD.MOV.U32 R13, RZ, RZ, R17 ;  /* 0x000000ffff0d7224 */ /* 0x000fe200078e0011 */
[----:B------:R-:W-:Y:S02]  /*ddd0*/  MOV R12, 0x1 ;  /* 0x00000001000c7802 */ /* 0x000fe40000000f00 */
[----:B------:R-:W-:-:S13]  /*dde0*/  IADD3 R2, P0, R14, R5, RZ ;  /* 0x000000050e027210 */ /* 0x000fda0007f1e0ff */
[----:B------:R-:W-:Y:S05]  /*ddf0*/  WARPSYNC.COLLECTIVE R15, `(.L_x_153) ;  /* 0x000000000f087348 */ /* 0x000fea0003c00000 */
[----:B------:R0:W1:Y:S02]  /*de00*/  SHFL.IDX P6, R14, R13, R12, R11 ;  /* 0x0000000c0d0e7389 */ /* 0x00006400000c000b */
[----:B01----:R-:W-:Y:S01]  /*de10*/  ENDCOLLECTIVE ;  /* 0x000000000000791b */ /* 0x003fe20003800000 */
.L_x_153:
[----:B------:R-:W-:Y:S01]  /*de20*/  IMAD.X R3, RZ, RZ, R3, P0 ;  /* 0x000000ffff037224 */ /* 0x000fe200000e0603 */
[----:B------:R-:W-:Y:S01]  /*de30*/  ISETP.LT.OR P0, PT, R8, 0x1, P2 ;  /* 0x000000010800780c */ /* 0x000fe20001701670 */
[----:B------:R-:W-:-:S12]  /*de40*/  IMAD.MOV.U32 R13, RZ, RZ, R16 ;  /* 0x000000ffff0d7224 */ /* 0x000fd800078e0010 */
[----:B------:R-:W-:Y:S01]  /*de50*/  @!PT LDS RZ, [RZ] ;  /* 0x00000000fffff984 */ /* 0x000fe20000000800 */
[----:B------:R-:W-:Y:S01]  /*de60*/  @!PT LDS RZ, [RZ] ;  /* 0x00000000fffff984 */ /* 0x000fe20000000800 */
[----:B------:R-:W-:Y:S01]  /*de70*/  @!PT LDS RZ, [RZ] ;  /* 0x00000000fffff984 */ /* 0x000fe20000000800 */
[----:B------:R-:W-:Y:S01]  /*de80*/  LDGSTS.E.BYPASS.LTC128B.128 [R7+0x400], desc[UR48][R2.64], !P0 ;  /* 0x0040000002077fae */ /* 0x000fe2000c101d70 */
[----:B------:R-:W-:-:S13]  /*de90*/  ISETP.LT.OR P0, PT, R8, 0x1, P1 ;  /* 0x000000010800780c */ /* 0x000fda0000f01670 */
[----:B------:R0:W-:Y:S02]  /*dea0*/  LDGSTS.E.BYPASS.LTC128B.128 [R7+0x4400], desc[UR48][R2.64+0x80], !P0 ;  /* 0x0440008002077fae */ /* 0x0001e4000c101d70 */
[----:B0-----:R-:W-:-:S07]  /*deb0*/  IMAD.MOV.U32 R3, RZ, RZ, R14 ;  /* 0x000000ffff037224 */ /* 0x001fce00078e000e */
[----:B------:R-:W-:Y:S05]  /*dec0*/  WARPSYNC.COLLECTIVE R15, `(.L_x_154) ;  /* 0x000000000f087348 */ /* 0x000fea0003c00000 */
[----:B------:R0:W1:Y:S02]  /*ded0*/  SHFL.IDX P6, R14, R13, R12, R11 ;  /* 0x0000000c0d0e7389 */ /* 0x00006400000c000b */
[----:B01----:R-:W-:Y:S01]  /*dee0*/  ENDCOLLECTIVE ;  /* 0x000000000000791b */ /* 0x003fe20003800000 */
.L_x_154:
[----:B------:R-:W-:Y:S02]  /*def0*/  IMAD.MOV.U32 R13, RZ, RZ, R17 ;  /* 0x000000ffff0d7224 */ /* 0x000fe400078e0011 */
[----:B------:R-:W-:Y:S01]  /*df00*/  IMAD.MOV.U32 R12, RZ, RZ, 0x2 ;  /* 0x00000002ff0c7424 */ /* 0x000fe200078e00ff */
[----:B------:R-:W-:-:S13]  /*df10*/  IADD3 R2, P0, R14, R5, RZ ;  /* 0x000000050e027210 */ /* 0x000fda0007f1e0ff */
[----:B------:R-:W-:Y:S05]  /*df20*/  WARPSYNC.COLLECTIVE R15, `(.L_x_155) ;  /* 0x000000000f087348 */ /* 0x000fea0003c00000 */
[----:B------:R0:W1:Y:S02]  /*df30*/  SHFL.IDX P6, R14, R13, R12, R11 ;  /* 0x0000000c0d0e7389 */ /* 0x00006400000c000b */
[----:B01----:R-:W-:Y:S01]  /*df40*/  ENDCOLLECTIVE ;  /* 0x000000000000791b */ /* 0x003fe20003800000 */
.L_x_155:
[----:B------:R-:W-:Y:S02]  /*df50*/  IADD3.X R3, RZ, R3, RZ, P0, !PT ;  /* 0x00000003ff037210 */ /* 0x000fe400007fe4ff */
        /* <DEDUP_REMOVED lines=8> */
[----:B0-----:R-:W-:-:S07]  /*dfe0*/  MOV R3, R14 ;  /* 0x0000000e00037202 */ /* 0x001fce0000000f00 */
[----:B------:R-:W-:Y:S05]  /*dff0*/  WARPSYNC.COLLECTIVE R15, `(.L_x_156) ;  /* 0x000000000f087348 */ /* 0x000fea0003c00000 */
[----:B------:R0:W1:Y:S02]  /*e000*/  SHFL.IDX P6, R14, R13, R12, R11 ;  /* 0x0000000c0d0e7389 */ /* 0x00006400000c000b */
[----:B01----:R-:W-:Y:S01]  /*e010*/  ENDCOLLECTIVE ;  /* 0x000000000000791b */ /* 0x003fe20003800000 */
.L_x_156:
[----:B------:R-:W-:Y:S01]  /*e020*/  MOV R13, R17 ;  /* 0x00000011000d7202 */ /* 0x000fe20000000f00 */
[----:B------:R-:W-:Y:S01]  /*e030*/  IMAD.MOV.U32 R12, RZ, RZ, 0x3 ;  /* 0x00000003ff0c7424 */ /* 0x000fe200078e00ff */
[----:B------:R-:W-:-:S13]  /*e040*/  IADD3 R2, P0, R14, R5, RZ ;  /* 0x000000050e027210 */ /* 0x000fda0007f1e0ff */
[----:B------:R-:W-:Y:S05]  /*e050*/  WARPSYNC.COLLECTIVE R15, `(.L_x_157) ;  /* 0x000000000f087348 */ /* 0x000fea0003c00000 */
[----:B------:R0:W1:Y:S02]  /*e060*/  SHFL.IDX P6, R14, R13, R12, R11 ;  /* 0x0000000c0d0e7389 */ /* 0x00006400000c000b */
[----:B01----:R-:W-:Y:S01]  /*e070*/  ENDCOLLECTIVE ;  /* 0x000000000000791b */ /* 0x003fe20003800000 */
.L_x_157:
[----:B------:R-:W-:Y:S01]  /*e080*/  IMAD.X R3, RZ, RZ, R3, P0 ;  /* 0x000000ffff037224 */ /* 0x000fe200000e0603 */
[----:B------:R-:W-:Y:S02]  /*e090*/  ISETP.LT.OR P0, PT, R8, 0x21, P2 ;  /* 0x000000210800780c */ /* 0x000fe40001701670 */
[----:B------:R-:W-:-:S11]  /*e0a0*/  MOV R13, R16 ;  /* 0x00000010000d7202 */ /* 0x000fd60000000f00 */
        /* <DEDUP_REMOVED lines=10> */
.L_x_158:
[----:B------:R-:W-:Y:S01]  /*e150*/  IMAD.MOV.U32 R13, RZ, RZ, R17 ;  /* 0x000000ffff0d7224 */ /* 0x000fe200078e0011 */
[----:B------:R-:W-:Y:S02]  /*e160*/  MOV R12, 0x4 ;  /* 0x00000004000c7802 */ /* 0x000fe40000000f00 */
[----:B------:R-:W-:-:S13]  /*e170*/  IADD3 R2, P0, R14, R5, RZ ;  /* 0x000000050e027210 */ /* 0x000fda0007f1e0ff */
[----:B------:R-:W-:Y:S05]  /*e180*/  WARPSYNC.COLLECTIVE R15, `(.L_x_159) ;  /* 0x000000000f087348 */ /* 0x000fea0003c00000 */
[----:B------:R0:W1:Y:S02]  /*e190*/  SHFL.IDX P6, R14, R13, R12, R11 ;  /* 0x0000000c0d0e7389 */ /* 0x00006400000c000b */
[----:B01----:R-:W-:Y:S01]  /*e1a0*/  ENDCOLLECTIVE ;  /* 0x000000000000791b */ /* 0x003fe20003800000 */
.L_x_159:
        /* <DEDUP_REMOVED lines=13> */
.L_x_160:
[----:B------:R-:W-:Y:S02]  /*e280*/  IMAD.MOV.U32 R13, RZ, RZ, R17 ;  /* 0x000000ffff0d7224 */ /* 0x000fe400078e0011 */
[----:B------:R-:W-:Y:S01]  /*e290*/  IMAD.MOV.U32 R12, RZ, RZ, 0x5 ;  /* 0x00000005ff0c7424 */ /* 0x000fe200078e00ff */
[----:B------:R-:W-:-:S13]  /*e2a0*/  IADD3 R2, P0, R14, R5, RZ ;  /* 0x000000050e027210 */ /* 0x000fda0007f1e0ff */
[----:B------:R-:W-:Y:S05]  /*e2b0*/  WARPSYNC.COLLECTIVE R15, `(.L_x_161) ;  /* 0x000000000f087348 */ /* 0x000fea0003c00000 */
[----:B------:R0:W1:Y:S02]  /*e2c0*/  SHFL.IDX P6, R14, R13, R12, R11 ;  /* 0x0000000c0d0e7389 */ /* 0x00006400000c000b */
[----:B01----:R-:W-:Y:S01]  /*e2d0*/  ENDCOLLECTIVE ;  /* 0x000000000000791b */ /* 0x003fe20003800000 */
.L_x_161:
        /* <DEDUP_REMOVED lines=13> */
.L_x_162:
[----:B------:R-:W-:Y:S01]  /*e3b0*/  MOV R13, R17 ;  /* 0x00000011000d7202 */ /* 0x000fe20000000f00 */
[----:B------:R-:W-:Y:S01]  /*e3c0*/  IMAD.MOV.U32 R12, RZ, RZ, 0x6 ;  /* 0x00000006ff0c7424 */ /* 0x000fe200078e00ff */
[----:B------:R-:W-:-:S13]  /*e3d0*/  IADD3 R2, P0, R14, R5, RZ ;  /* 0x000000050e027210 */ /* 0x000fda0007f1e0ff */
[----:B------:R-:W-:Y:S05]  /*e3e0*/  WARPSYNC.COLLECTIVE R15, `(.L_x_163) ;  /* 0x000000000f087348 */ /* 0x000fea0003c00000 */
[----:B------:R0:W1:Y:S02]  /*e3f0*/  SHFL.IDX P6, R14, R13, R12, R11 ;  /* 0x0000000c0d0e7389 */ /* 0x00006400000c000b */
[----:B01----:R-:W-:Y:S01]  /*e400*/  ENDCOLLECTIVE ;  /* 0x000000000000791b */ /* 0x003fe20003800000 */
.L_x_163:
        /* <DEDUP_REMOVED lines=13> */
.L_x_164:
[----:B------:R-:W-:Y:S01]  /*e4e0*/  IMAD.MOV.U32 R13, RZ, RZ, R17 ;  /* 0x000000ffff0d7224 */ /* 0x000fe200078e0011 */
[----:B------:R-:W-:Y:S02]  /*e4f0*/  MOV R12, 0x7 ;  /* 0x00000007000c7802 */ /* 0x000fe40000000f00 */
[----:B------:R-:W-:-:S13]  /*e500*/  IADD3 R2, P0, R14, R5, RZ ;  /* 0x000000050e027210 */ /* 0x000fda0007f1e0ff */
[----:B------:R-:W-:Y:S05]  /*e510*/  WARPSYNC.COLLECTIVE R15, `(.L_x_165) ;  /* 0x000000000f087348 */ /* 0x000fea0003c00000 */
[----:B------:R0:W1:Y:S02]  /*e520*/  SHFL.IDX P6, R14, R13, R12, R11 ;  /* 0x0000000c0d0e7389 */ /* 0x00006400000c000b */
[----:B01----:R-:W-:Y:S01]  /*e530*/  ENDCOLLECTIVE ;  /* 0x000000000000791b */ /* 0x003fe20003800000 */
.L_x_165:
[----:B------:R-:W-:Y:S01]  /*e540*/  IMAD.X R3, RZ, RZ, R3, P0 ;  /* 0x000000ffff037224 */ /* 0x000fe200000e0603 */
[----:B------:R-:W-:Y:S01]  /*e550*/  ISETP.LT.OR P0, PT, R8, 0x61, P2 ;  /* 0x000000610800780c */ /* 0x000fe20001701670 */
[----:B------:R-:W-:-:S12]  /*e560*/  IMAD.MOV.U32 R13, RZ, RZ, R16 ;  /* 0x000000ffff0d7224 */ /* 0x000fd800078e0010 */
[----:B------:R-:W-:Y:S01]  /*e570*/  @!PT LDS RZ, [RZ] ;  /* 0x00000000fffff984 */ /* 0x000fe20000000800 */
[----:B------:R-:W-:Y:S01]  /*e580*/  @!PT LDS RZ, [RZ] ;  /* 0x00000000fffff984 */ /* 0x000fe20000000800 */
[----:B------:R-:W-:Y:S01]  /*e590*/  @!PT LDS RZ, [RZ] ;  /* 0x00000000fffff984 */ /* 0x000fe20000000800 */
[----:B------:R0:W-:Y:S01]  /*e5a0*/  LDGSTS.E.BYPASS.LTC128B.128 [R7+0x3400], desc[UR48][R2.64], !P0 ;  /* 0x0340000002077fae */ /* 0x0001e2000c101d70 */
[----:B------:R-:W-:Y:S01]  /*e5b0*/  ISETP.LT.OR P0, PT, R8, 0x61, P1 ;  /* 0x000000610800780c */ /* 0x000fe20000f01670 */
[----:B------:R-:W-:-:S12]  /*e5c0*/  IMAD.MOV.U32 R17, RZ, RZ, R14 ;  /* 0x000000ffff117224 */ /* 0x000fd800078e000e */
[----:B0-----:R-:W-:Y:S05]  /*e5d0*/  WARPSYNC.COLLECTIVE R15, `(.L_x_166) ;  /* 0x000000000f087348 */ /* 0x001fea0003c00000 */
[----:B------:R1:W2:Y:S02]  /*e5e0*/  SHFL.IDX P6, R14, R13, R12, R11 ;  /* 0x0000000c0d0e7389 */ /* 0x0002a400000c000b */
[----:B012---:R-:W-:Y:S01]  /*e5f0*/  ENDCOLLECTIVE ;  /* 0x000000000000791b */ /* 0x007fe20003800000 */
.L_x_166:
[----:B------:R-:W-:Y:S01]  /*e600*/  @!PT LDS RZ, [RZ] ;  /* 0x00000000fffff984 */ /* 0x000fe20000000800 */
[----:B------:R-:W-:Y:S01]  /*e610*/  @!PT LDS RZ, [RZ] ;  /* 0x00000000fffff984 */ /* 0x000fe20000000800 */
[----:B------:R-:W-:Y:S01]  /*e620*/  @!PT LDS RZ, [RZ] ;  /* 0x00000000fffff984 */ /* 0x000fe20000000800 */
[----:B------:R0:W-:Y:S01]  /*e630*/  LDGSTS.E.BYPASS.LTC128B.128 [R7+0x7400], desc[UR48][R2.64+0x80], !P0 ;  /* 0x0740008002077fae */ /* 0x0001e2000c101d70 */
[----:B------:R-:W-:Y:S05]  /*e640*/  BRA `(.L_x_167) ;  /* 0xffffffc8000c7947 */ /* 0x000fea000383ffff */
.L_x_71:
[----:B0-----:R0:W1:Y:S02]  /*e650*/  SYNCS.PHASECHK.TRANS64.TRYWAIT P0, [R4+URZ+0x28860], R3 ;  /* 0x02886003040075a7 */ /* 0x001064000800017f */
[----:B-1----:R-:W-:Y:S05]  /*e660*/  @!P0 NANOSLEEP.SYNCS 0x989680 ;  /* 0x009896800000895d */ /* 0x002fea0003900000 */
[----:B------:R-:W1:Y:S02]  /*e670*/  @!P0 SYNCS.PHASECHK.TRANS64 P0, [R4+URZ+0x28860], R3 ;  /* 0x02886003040085a7 */ /* 0x000e64000800007f */
[----:B-1----:R-:W-:Y:S05]  /*e680*/  @!P0 BRA `(.L_x_71) ;  /* 0xfffffffc00f08947 */ /* 0x002fea000383ffff */
[----:B------:R-:W-:Y:S05]  /*e690*/  BRA `(.L_x_168) ;  /* 0xffffffc800e47947 */ /* 0x000fea000383ffff */
.L_x_72:
[----:B------:R-:W-:Y:S01]  /*e6a0*/  BSSY B0, `(.L_x_169) ;  /* 0x0000008000007945 */ /* 0x000fe20003800000 */
[----:B------:R-:W-:Y:S01]  /*e6b0*/  MOV R13, R17 ;  /* 0x00000011000d7202 */ /* 0x000fe20000000f00 */
[----:B------:R-:W-:Y:S01]  /*e6c0*/  IMAD.MOV.U32 R12, RZ, RZ, RZ ;  /* 0x000000ffff0c7224 */ /* 0x000fe200078e00ff */
[----:B------:R-:W-:Y:S01]  /*e6d0*/  MOV R15, 0xffffffff ;  /* 0xffffffff000f7802 */ /* 0x000fe20000000f00 */
[----:B------:R-:W-:-:S07]  /*e6e0*/  IMAD.MOV.U32 R11, RZ, RZ, 0x181f ;  /* 0x0000181fff0b7424 */ /* 0x000fce00078e00ff */
[----:B0-----:R-:W-:Y:S05]  /*e6f0*/  WARPSYNC.COLLECTIVE R15, `(.L_x_170) ;  /* 0x000000000f087348 */ /* 0x001fea0003c00000 */
[----:B------:R1:W2:Y:S02]  /*e700*/  SHFL.IDX P6, R14, R13, R12, R11 ;  /* 0x0000000c0d0e7389 */ /* 0x0002a400000c000b */
[----:B012---:R-:W-:Y:S01]  /*e710*/  ENDCOLLECTIVE ;  /* 0x000000000000791b */ /* 0x007fe20003800000 */
.L_x_170:
[----:B------:R-:W-:Y:S05]  /*e720*/  BSYNC B0 ;  /* 0x0000000000007941 */ /* 0x000fea0003800000 */
.L_x_169:
[----:B------:R-:W-:Y:S01]  /*e730*/  IMAD.MOV.U32 R13, RZ, RZ, R16 ;  /* 0x000000ffff0d7224 */ /* 0x000fe200078e0010 */
[----:B------:R-:W-:Y:S01]  /*e740*/  MOV R12, RZ ;  /* 0x000000ff000c7202 */ /* 0x000fe20000000f00 */
[----:B------:R-:W-:Y:S01]  /*e750*/  IMAD.MOV.U32 R11, RZ, RZ, 0x181f ;  /* 0x0000181fff0b7424 */ /* 0x000fe200078e00ff */
[----:B------:R-:W-:Y:S01]  /*e760*/  SHF.L.U32 R6, R34, 0x1, RZ ;  /* 0x0000000122067819 */ /* 0x000fe200000006ff */
[----:B------:R-:W-:Y:S02]  /*e770*/  IMAD.MOV.U32 R15, RZ, RZ, -0x1 ;  /* 0xffffffffff0f7424 */ /* 0x000fe400078e00ff */
[----:B------:R-:W-:-:S07]  /*e780*/  IMAD.MOV.U32 R0, RZ, RZ, R14 ;  /* 0x000000ffff007224 */ /* 0x000fce00078e000e */
[----:B------:R-:W-:Y:S05]  /*e790*/  WARPSYNC.COLLECTIVE R15, `(.L_x_171) ;  /* 0x000000000f087348 */ /* 0x000fea0003c00000 */
[----:B------:R0:W1:Y:S02]  /*e7a0*/  SHFL.IDX P6, R14, R13, R12, R11 ;  /* 0x0000000c0d0e7389 */ /* 0x00006400000c000b */
[----:B01----:R-:W-:Y:S01]  /*e7b0*/  ENDCOLLECTIVE ;  /* 0x000000000000791b */ /* 0x003fe20003800000 */
.L_x_171:
[----:B------:R-:W-:Y:S01]  /*e7c0*/  IMAD.MOV.U32 R13, RZ, RZ, R17 ;  /* 0x000000ffff0d7224 */ /* 0x000fe200078e0011 */
[----:B------:R-:W-:Y:S02]  /*e7d0*/  MOV R12, 0x1 ;  /* 0x00000001000c7802 */ /* 0x000fe40000000f00 */
[----:B------:R-:W-:-:S13]  /*e7e0*/  IADD3 R2, P0, R14, R6, RZ ;  /* 0x000000060e027210 */ /* 0x000fda0007f1e0ff */
[----:B------:R-:W-:Y:S05]  /*e7f0*/  WARPSYNC.COLLECTIVE R15, `(.L_x_172) ;  /* 0x000000000f087348 */ /* 0x000fea0003c00000 */
[----:B------:R0:W1:Y:S02]  /*e800*/  SHFL.IDX P6, R14, R13, R12, R11 ;  /* 0x0000000c0d0e7389 */ /* 0x00006400000c000b */
[----:B01----:R-:W-:Y:S01]  /*e810*/  ENDCOLLECTIVE ;  /* 0x000000000000791b */ /* 0x003fe20003800000 */
.L_x_172:
[----:B------:R-:W-:Y:S01]  /*e820*/  IMAD.X R3, RZ, RZ, R0, P0 ;  /* 0x000000ffff037224 */ /* 0x000fe200000e0600 */
[----:B------:R-:W-:Y:S02]  /*e830*/  ISETP.LT.OR P0, PT, R5, 0x1, P2 ;  /* 0x000000010500780c */ /* 0x000fe40001701670 */
[----:B------:R-:W-:Y:S01]  /*e840*/  LEA R0, R7, UR39, 0x1 ;  /* 0x0000002707007c11 */ /* 0x000fe2000f8e08ff */
[----:B------:R-:W-:-:S10]  /*e850*/  IMAD.MOV.U32 R13, RZ, RZ, R16 ;  /* 0x000000ffff0d7224 */ /* 0x000fd400078e0010 */
        /* <DEDUP_REMOVED lines=9> */
.L_x_173:
[----:B------:R-:W-:Y:S01]  /*e8f0*/  @!PT LDS RZ, [RZ] ;  /* 0x00000000fffff984 */ /* 0x000fe20000000800 */
[----:B------:R-:W-:Y:S01]  /*e900*/  @!PT LDS RZ, [RZ] ;  /* 0x00000000fffff984 */ /* 0x000fe20000000800 */
[----:B------:R-:W-:Y:S01]  /*e910*/  @!PT LDS RZ, [RZ] ;  /* 0x00000000fffff984 */ /* 0x000fe20000000800 */
[----:B------:R0:W-:Y:S01]  /*e920*/  LDGSTS.E.BYPASS.LTC128B.128 [R0+0x4400], desc[UR48][R2.64+0x80], !P0 ;  /* 0x0440008002007fae */ /* 0x0001e2000c101d70 */
[----:B------:R-:W-:Y:S02]  /*e930*/  IMAD.MOV.U32 R13, RZ, RZ, R17 ;  /* 0x000000ffff0d7224 */ /* 0x000fe400078e0011 */
[----:B------:R-:W-:Y:S01]  /*e940*/  IMAD.MOV.U32 R12, RZ, RZ, 0x2 ;  /* 0x00000002ff0c7424 */ /* 0x000fe200078e00ff */
[----:B0-----:R-:W-:-:S13]  /*e950*/  IADD3 R2, P0, R14, R6, RZ ;  /* 0x000000060e027210 */ /* 0x001fda0007f1e0ff */
[----:B------:R-:W-:Y:S05]  /*e960*/  WARPSYNC.COLLECTIVE R15, `(.L_x_174) ;  /* 0x000000000f087348 */ /* 0x000fea0003c00000 */
[----:B------:R0:W1:Y:S02]  /*e970*/  SHFL.IDX P6, R14, R13, R12, R11 ;  /* 0x0000000c0d0e7389 */ /* 0x00006400000c000b */
[----:B01----:R-:W-:Y:S01]  /*e980*/  ENDCOLLECTIVE ;  /* 0x000000000000791b */ /* 0x003fe20003800000 */
.L_x_174:
[----:B------:R-:W-:Y:S02]  /*e990*/  IADD3.X R3, RZ, R7, RZ, P0, !PT ;  /* 0x00000007ff037210 */ /* 0x000fe400007fe4ff */
[----:B------:R-:W-:Y:S01]  /*e9a0*/  ISETP.LT.OR P0, PT, R5, 0x11, P2 ;  /* 0x000000110500780c */ /* 0x000fe20001701670 */
[----:B------:R-:W-:-:S12]  /*e9b0*/  IMAD.MOV.U32 R13, RZ, RZ, R16 ;  /* 0x000000ffff0d7224 */ /* 0x000fd800078e0010 */
[----:B------:R-:W-:Y:S01]  /*e9c0*/  @!PT LDS RZ, [RZ] ;  /* 0x00000000fffff984 */ /* 0x000fe20000000800 */
[----:B------:R-:W-:Y:S01]  /*e9d0*/  @!PT LDS RZ, [RZ] ;  /* 0x00000000fffff984 */ /* 0x000fe20000000800 */
[----:B------:R-:W-:Y:S01]  /*e9e0*/  @!PT LDS RZ, [RZ] ;  /* 0x00000000fffff984 */ /* 0x000fe20000000800 */
[----:B------:R0:W-:Y:S01]  /*e9f0*/  LDGSTS.E.BYPASS.LTC128B.128 [R0+0xc00], desc[UR48][R2.64], !P0 ;  /* 0x00c0000002007fae */ /* 0x0001e2000c101d70 */
[----:B------:R-:W-:Y:S02]  /*ea00*/  ISETP.LT.OR P0, PT, R5, 0x11, P1 ;  /* 0x000000110500780c */ /* 0x000fe40000f01670 */
[----:B------:R-:W-:-:S11]  /*ea10*/  MOV R7, R14 ;  /* 0x0000000e00077202 */ /* 0x000fd60000000f00 */
[----:B0-----:R-:W-:Y:S05]  /*ea20*/  WARPSYNC.COLLECTIVE R15, `(.L_x_175) ;  /* 0x000000000f087348 */ /* 0x001fea0003c00000 */
[----:B------:R1:W2:Y:S02]  /*ea30*/  SHFL.IDX P6, R14, R13, R12, R11 ;  /* 0x0000000c0d0e7389 */ /* 0x0002a400000c000b */
[----:B012---:R-:W-:Y:S01]  /*ea40*/  ENDCOLLECTIVE ;  /* 0x000000000000791b */ /* 0x007fe20003800000 */
.L_x_175:
[----:B------:R-:W-:Y:S01]  /*ea50*/  @!PT LDS RZ, [RZ] ;  /* 0x00000000fffff984 */ /* 0x000fe20000000800 */
[----:B------:R-:W-:Y:S01]  /*ea60*/  @!PT LDS RZ, [RZ] ;  /* 0x00000000fffff984 */ /* 0x000fe20000000800 */
[----:B------:R-:W-:Y:S01]  /*ea70*/  @!PT LDS RZ, [RZ] ;  /* 0x00000000fffff984 */ /* 0x000fe20000000800 */
[----:B------:R0:W-:Y:S01]  /*ea80*/  LDGSTS.E.BYPASS.LTC128B.128 [R0+0x4c00], desc[UR48][R2.64+0x80], !P0 ;  /* 0x04c0008002007fae */ /* 0x0001e2000c101d70 */
[----:B------:R-:W-:Y:S01]  /*ea90*/  MOV R13, R17 ;  /* 0x00000011000d7202 */ /* 0x000fe20000000f00 */
[----:B------:R-:W-:Y:S01]  /*eaa0*/  IMAD.MOV.U32 R12, RZ, RZ, 0x3 ;  /* 0x00000003ff0c7424 */ /* 0x000fe200078e00ff */
[----:B0-----:R-:W-:-:S13]  /*eab0*/  IADD3 R2, P0, R14, R6, RZ ;  /* 0x000000060e027210 */ /* 0x001fda0007f1e0ff */
[----:B------:R-:W-:Y:S05]  /*eac0*/  WARPSYNC.COLLECTIVE R15, `(.L_x_176) ;  /* 0x000000000f087348 */ /* 0x000fea0003c00000 */
[----:B------:R0:W1:Y:S02]  /*ead0*/  SHFL.IDX P6, R14, R13, R12, R11 ;  /* 0x0000000c0d0e7389 */ /* 0x00006400000c000b */
[----:B01----:R-:W-:Y:S01]  /*eae0*/  ENDCOLLECTIVE ;  /* 0x000000000000791b */ /* 0x003fe20003800000 */
.L_x_176:
[----:B------:R-:W-:Y:S01]  /*eaf0*/  IMAD.X R3, RZ, RZ, R7, P0 ;  /* 0x000000ffff037224 */ /* 0x000fe200000e0607 */
[----:B------:R-:W-:Y:S02]  /*eb00*/  ISETP.LT.OR P0, PT, R5, 0x21, P2 ;  /* 0x000000210500780c */ /* 0x000fe40001701670 */
[----:B------:R-:W-:-:S11]  /*eb10*/  MOV R13, R16 ;  /* 0x00000010000d7202 */ /* 0x000fd60000000f00 */
        /* <DEDUP_REMOVED lines=9> */
.L_x_177:
[----:B------:R-:W-:Y:S01]  /*ebb0*/  @!PT LDS RZ, [RZ] ;  /* 0x00000000fffff984 */ /* 0x000fe20000000800 */
[----:B------:R-:W-:Y:S01]  /*ebc0*/  @!PT LDS RZ, [RZ] ;  /* 0x00000000fffff984 */ /* 0x000fe20000000800 */
[----:B------:R-:W-:Y:S01]  /*ebd0*/  @!PT LDS RZ, [RZ] ;  /* 0x00000000fffff984 */ /* 0x000fe20000000800 */
[----:B------:R0:W-:Y:S01]  /*ebe0*/  LDGSTS.E.BYPASS.LTC128B.128 [R0+0x5400], desc[UR48][R2.64+0x80], !P0 ;  /* 0x0540008002007fae */ /* 0x0001e2000c101d70 */
[----:B------:R-:W-:Y:S01]  /*ebf0*/  IMAD.MOV.U32 R13, RZ, RZ, R17 ;  /* 0x000000ffff0d7224 */ /* 0x000fe200078e0011 */
[----:B------:R-:W-:Y:S02]  /*ec00*/  MOV R12, 0x4 ;  /* 0x00000004000c7802 */ /* 0x000fe40000000f00 */
[----:B0-----:R-:W-:-:S13]  /*ec10*/  IADD3 R2, P0, R14, R6, RZ ;  /* 0x000000060e027210 */ /* 0x001fda0007f1e0ff */
[----:B------:R-:W-:Y:S05]  /*ec20*/  WARPSYNC.COLLECTIVE R15, `(.L_x_178) ;  /* 0x000000000f087348 */ /* 0x000fea0003c00000 */
[----:B------:R0:W1:Y:S02]  /*ec30*/  SHFL.IDX P6, R14, R13, R12, R11 ;  /* 0x0000000c0d0e7389 */ /* 0x00006400000c000b */
[----:B01----:R-:W-:Y:S01]  /*ec40*/  ENDCOLLECTIVE ;  /* 0x000000000000791b */ /* 0x003fe20003800000 */
.L_x_178:
        /* <DEDUP_REMOVED lines=12> */
.L_x_179:
        /* <DEDUP_REMOVED lines=10> */
.L_x_180:
        /* <DEDUP_REMOVED lines=12> */
.L_x_181:
        /* <DEDUP_REMOVED lines=10> */
.L_x_182:
        /* <DEDUP_REMOVED lines=12> */
.L_x_183:
        /* <DEDUP_REMOVED lines=10> */
.L_x_184:
        /* <DEDUP_REMOVED lines=12> */
.L_x_185:
[----:B------:R-:W-:Y:S01]  /*f130*/  @!PT LDS RZ, [RZ] ;  /* 0x00000000fffff984 */ /* 0x000fe20000000800 */
[----:B------:R-:W-:Y:S01]  /*f140*/  @!PT LDS RZ, [RZ] ;  /* 0x00000000fffff984 */ /* 0x000fe20000000800 */
[----:B------:R-:W-:Y:S01]  /*f150*/  @!PT LDS RZ, [RZ] ;  /* 0x00000000fffff984 */ /* 0x000fe20000000800 */
[----:B------:R0:W-:Y:S01]  /*f160*/  LDGSTS.E.BYPASS.LTC128B.128 [R0+0x7400], desc[UR48][R2.64+0x80], !P0 ;  /* 0x0740008002007fae */ /* 0x0001e2000c101d70 */
[----:B------:R-:W-:Y:S05]  /*f170*/  BRA `(.L_x_186) ;  /* 0xffffffc400387947 */ /* 0x000fea000383ffff */
.L_x_77:
[----:B0-----:R0:W1:Y:S02]  /*f180*/  SYNCS.PHASECHK.TRANS64.TRYWAIT P0, [R5+URZ+0x28820], R37 ;  /* 0x02882025050075a7 */ /* 0x001064000800017f */
[----:B-1----:R-:W-:Y:S05]  /*f190*/  @!P0 NANOSLEEP.SYNCS 0x989680 ;  /* 0x009896800000895d */ /* 0x002fea0003900000 */
[----:B------:R-:W1:Y:S02]  /*f1a0*/  @!P0 SYNCS.PHASECHK.TRANS64 P0, [R5+URZ+0x28820], R37 ;  /* 0x02882025050085a7 */ /* 0x000e64000800007f */
[----:B-1----:R-:W-:Y:S05]  /*f1b0*/  @!P0 BRA `(.L_x_77) ;  /* 0xfffffffc00f08947 */ /* 0x002fea000383ffff */
[----:B------:R-:W-:Y:S05]  /*f1c0*/  BRA `(.L_x_187) ;  /* 0xffffffc400c87947 */ /* 0x000fea000383ffff */
.L_x_78:
[----:B------:R-:W1:Y:S01]  /*f1d0*/  S2R R0, SR_TID.X ;  /* 0x0000000000007919 */ /* 0x000e620000002100 */
[----:B------:R-:W-:Y:S01]  /*f1e0*/  BSSY B0, `(.L_x_188) ;  /* 0x000000a000007945 */ /* 0x000fe20003800000 */
[----:B------:R-:W-:Y:S01]  /*f1f0*/  IMAD.MOV.U32 R12, RZ, RZ, RZ ;  /* 0x000000ffff0c7224 */ /* 0x000fe200078e00ff */
[----:B------:R-:W-:Y:S01]  /*f200*/  MOV R15, 0xffffffff ;  /* 0xffffffff000f7802 */ /* 0x000fe20000000f00 */
[----:B------:R-:W-:Y:S01]  /*f210*/  IMAD.MOV.U32 R11, RZ, RZ, 0x1f ;  /* 0x0000001fff0b7424 */ /* 0x000fe200078e00ff */
[----:B-1----:R-:W-:-:S04]  /*f220*/  SHF.R.U32.HI R0, RZ, 0x5, R0 ;  /* 0x00000005ff007819 */ /* 0x002fc80000011600 */
[----:B------:R-:W-:-:S04]  /*f230*/  LOP3.LUT R0, R0, 0x3, RZ, 0xc0, !PT ;  /* 0x0000000300007812 */ /* 0x000fc800078ec0ff */
[----:B------:R-:W-:-:S07]  /*f240*/  MOV R13, R0 ;  /* 0x00000000000d7202 */ /* 0x000fce0000000f00 */
[----:B0-----:R-:W-:Y:S05]  /*f250*/  WARPSYNC.COLLECTIVE R15, `(.L_x_189) ;  /* 0x000000000f087348 */ /* 0x001fea0003c00000 */
[----:B------:R1:W2:Y:S02]  /*f260*/  SHFL.IDX P6, R14, R13, R12, R11 ;  /* 0x0000000c0d0e7389 */ /* 0x0002a400000c000b */
[----:B012---:R-:W-:Y:S01]  /*f270*/  ENDCOLLECTIVE ;  /* 0x000000000000791b */ /* 0x007fe20003800000 */
.L_x_189:
[----:B------:R-:W-:Y:S05]  /*f280*/  BSYNC B0 ;  /* 0x0000000000007941 */ /* 0x000fea0003800000 */
.L_x_188:
[----:B------:R-:W-:Y:S05]  /*f290*/  BRA `(.L_x_190) ;  /* 0xffffffc400b07947 */ /* 0x000fea000383ffff */
.L_x_81:
[----:B------:R-:W-:Y:S01]  /*f2a0*/  BSSY B1, `(.L_x_191) ;  /* 0x0000006000017945 */ /* 0x000fe20003800000 */
[----:B------:R-:W-:-:S07]  /*f2b0*/  IMAD.MOV.U32 R15, RZ, RZ, -0x1 ;  /* 0xffffffffff0f7424 */ /* 0x000fce00078e00ff */
[----:B01----:R-:W-:Y:S05]  /*f2c0*/  WARPSYNC.COLLECTIVE R15, `(.L_x_192) ;  /* 0x000000000f0c7348 */ /* 0x003fea0003c00000 */
[----:B------:R-:W-:Y:S02]  /*f2d0*/  ELECT P6, UR62, PT ;  /* 0x00000000003e782f */ /* 0x000fe400038c0000 */
[----:B------:R-:W-:Y:S01]  /*f2e0*/  MOV R14, UR62 ;  /* 0x0000003e000e7c02 */ /* 0x000fe20008000f00 */
[----:B01----:R-:W-:Y:S10]  /*f2f0*/  ENDCOLLECTIVE ;  /* 0x000000000000791b */ /* 0x003ff40003800000 */
.L_x_192:
[----:B------:R-:W-:Y:S05]  /*f300*/  BSYNC B1 ;  /* 0x0000000000017941 */ /* 0x000fea0003800000 */
.L_x_191:
[----:B------:R-:W-:Y:S05]  /*f310*/  BRA `(.L_x_193) ;  /* 0xffffffc400a87947 */ /* 0x000fea000383ffff */
.L_x_83:
[----:B-1----:R1:W2:Y:S02]  /*f320*/  SYNCS.PHASECHK.TRANS64.TRYWAIT P1, [R3+URZ+0x28840], R2 ;  /* 0x02884002030075a7 */ /* 0x0022a4000802017f */
[----:B--2---:R-:W-:Y:S05]  /*f330*/  @!P1 NANOSLEEP.SYNCS 0x989680 ;  /* 0x009896800000995d */ /* 0x004fea0003900000 */
[----:B------:R-:W2:Y:S02]  /*f340*/  @!P1 SYNCS.PHASECHK.TRANS64 P1, [R3+URZ+0x28840], R2 ;  /* 0x02884002030095a7 */ /* 0x000ea4000802007f */
[----:B--2---:R-:W-:Y:S05]  /*f350*/  @!P1 BRA `(.L_x_83) ;  /* 0xfffffffc00f09947 */ /* 0x004fea000383ffff */
[----:B------:R-:W-:Y:S05]  /*f360*/  BRA `(.L_x_194) ;  /* 0xffffffc400c87947 */ /* 0x000fea000383ffff */
.L_x_85:
[----:B0-----:R0:W2:Y:S02]  /*f370*/  SYNCS.PHASECHK.TRANS64.TRYWAIT P1, [R5+URZ+0x28840], R0 ;  /* 0x02884000050075a7 */ /* 0x0010a4000802017f */
[----:B--2---:R-:W-:Y:S05]  /*f380*/  @!P1 NANOSLEEP.SYNCS 0x989680 ;  /* 0x009896800000995d */ /* 0x004fea0003900000 */
[----:B------:R-:W2:Y:S02]  /*f390*/  @!P1 SYNCS.PHASECHK.TRANS64 P1, [R5+URZ+0x28840], R0 ;  /* 0x02884000050095a7 */ /* 0x000ea4000802007f */
[----:B--2---:R-:W-:Y:S05]  /*f3a0*/  @!P1 BRA `(.L_x_85) ;  /* 0xfffffffc00f09947 */ /* 0x004fea000383ffff */
[----:B------:R-:W-:Y:S05]  /*f3b0*/  BRA `(.L_x_195) ;  /* 0xffffffc400d47947 */ /* 0x000fea000383ffff */
.L_x_87:
[----:B--2---:R2:W3:Y:S02]  /*f3c0*/  SYNCS.PHASECHK.TRANS64.TRYWAIT P1, [R3+URZ+0x28860], R2 ;  /* 0x02886002030075a7 */ /* 0x0044e4000802017f */
[----:B---3--:R-:W-:Y:S05]  /*f3d0*/  @!P1 NANOSLEEP.SYNCS 0x989680 ;  /* 0x009896800000995d */ /* 0x008fea0003900000 */
[----:B------:R-:W3:Y:S02]  /*f3e0*/  @!P1 SYNCS.PHASECHK.TRANS64 P1, [R3+URZ+0x28860], R2 ;  /* 0x02886002030095a7 */ /* 0x000ee4000802007f */
[----:B---3--:R-:W-:Y:S05]  /*f3f0*/  @!P1 BRA `(.L_x_87) ;  /* 0xfffffffc00f09947 */ /* 0x008fea000383ffff */
[----:B------:R-:W-:Y:S05]  /*f400*/  BRA `(.L_x_196) ;  /* 0xffffffc400d07947 */ /* 0x000fea000383ffff */
.L_x_197:
[----:B------:R-:W-:-:S00]  /*f410*/  BRA `(.L_x_197) ;  /* 0xfffffffc00fc7947 */ /* 0x000fc0000383ffff */
[----:B------:R-:W-:-:S00]  /*f420*/  NOP ;  /* 0x0000000000007918 */ /* 0x000fc00000000000 */
        /* <DEDUP_REMOVED lines=13> */
.L_x_3478:


//--------------------- .text._ZN7cutlass13device_kernelIN5flash11enable_sm90INS1_16FlashAttnFwdSm90INS1_25CollectiveMainloopFwdSm90ILi2EN4cute5tupleIJNS5_1CILi1EEES8_S8_EEENS6_IJNS7_ILi128EEESA_SA_EEELi128ENS_6half_tEfNS_4arch4Sm90ELb0ELb0ELb1ELb1ELb1ELb0ELb0ELb1ELb1ELb1ELb0ELb0EEENS1_21CollectiveEpilogueFwdISB_S9_SC_SE_Li256ELb1ELb1ELb0ELb0EEENS1_36VarlenDynamicPersistentTileSchedulerILi128ELi128ELi256ELi128ELb0ELb1ELb1ELb0ELb1ELb1EEEEEEEEEvNT_6ParamsE --------------------------
	.section	.text._ZN7cutlass13device_kernelIN5flash11enable_sm90INS1_16FlashAttnFwdSm90INS1_25CollectiveMainloopFwdSm90ILi2EN4cute5tupleIJNS5_1CILi1EEES8_S8_EEENS6_IJNS7_ILi128EEESA_SA_EEELi128ENS_6half_tEfNS_4arch4Sm90ELb0ELb0ELb1ELb1ELb1ELb0ELb0ELb1ELb1ELb1ELb0ELb0EEENS1_21CollectiveEpilogueFwdISB_S9_SC_SE_Li256ELb1ELb1ELb0ELb0EEENS1_36VarlenDynamicPersistentTileSchedulerILi128ELi128ELi256ELi128ELb0ELb1ELb1ELb0ELb1ELb1EEEEEEEEEvNT_6ParamsE,"ax",@progbits
	.align	128
.text._ZN7cutlass13device_kernelIN5flash11enable_sm90INS1_16FlashAttnFwdSm90INS1_25CollectiveMainloopFwdSm90ILi2EN4cute5tupleIJNS5_1CILi1EEES8_S8_EEENS6_IJNS7_ILi128EEESA_SA_EEELi128ENS_6half_tEfNS_4arch4Sm90ELb0ELb0ELb1ELb1ELb1ELb0ELb0ELb1ELb1ELb1ELb0ELb0EEENS1_21CollectiveEpilogueFwdISB_S9_SC_SE_Li256ELb1ELb1ELb0ELb0EEENS1_36VarlenDynamicPersistentTileSchedulerILi128ELi128ELi256ELi128ELb0ELb1ELb1ELb0ELb1ELb1EEEEEEEEEvNT_6ParamsE:
        .type           _ZN7cutlass13device_kernelIN5flash11enable_sm90INS1_16FlashAttnFwdSm90INS1_25CollectiveMainloopFwdSm90ILi2EN4cute5tupleIJNS5_1CILi1EEES8_S8_EEENS6_IJNS7_ILi128EEESA_SA_EEELi128ENS_6half_tEfNS_4arch4Sm90ELb0ELb0ELb1ELb1ELb1ELb0ELb0ELb1ELb1ELb1ELb0ELb0EEENS1_21CollectiveEpilogueFwdISB_S9_SC_SE_Li256ELb1ELb1ELb0ELb0EEENS1_36VarlenDynamicPersistentTileSchedulerILi128ELi128ELi256ELi128ELb0ELb1ELb1ELb0ELb1ELb1EEEEEEEEEvNT_6ParamsE,@function
        .size           _ZN7cutlass13device_kernelIN5flash11enable_sm90INS1_16FlashAttnFwdSm90INS1_25CollectiveMainloopFwdSm90ILi2EN4cute5tupleIJNS5_1CILi1EEES8_S8_EEENS6_IJNS7_ILi128EEESA_SA_EEELi128ENS_6half_tEfNS_4arch4Sm90ELb0ELb0ELb1ELb1ELb1ELb0ELb0ELb1ELb1ELb1ELb0ELb0EEENS1_21CollectiveEpilogueFwdISB_S9_SC_SE_Li256ELb1ELb1ELb0ELb0EEENS1_36VarlenDynamicPersistentTileSchedulerILi128ELi128ELi256ELi128ELb0ELb1ELb1ELb0ELb1ELb1EEEEEEEEEvNT_6ParamsE,(.L_x_3479 - _ZN7cutlass13device_kernelIN5flash11enable_sm90INS1_16FlashAttnFwdSm90INS1_25CollectiveMainloopFwdSm90ILi2EN4cute5tupleIJNS5_1CILi1EEES8_S8_EEENS6_IJNS7_ILi128EEESA_SA_EEELi128ENS_6half_tEfNS_4arch4Sm90ELb0ELb0ELb1ELb1ELb1ELb0ELb0ELb1ELb1ELb1ELb0ELb0EEENS1_21CollectiveEpilogueFwdISB_S9_SC_SE_Li256ELb1ELb1ELb0ELb0EEENS1_36VarlenDynamicPersistentTileSchedulerILi128ELi128ELi256ELi128ELb0ELb1ELb1ELb0ELb1ELb1EEEEEEEEEvNT_6ParamsE)
        .other          _ZN7cutlass13device_kernelIN5flash11enable_sm90INS1_16FlashAttnFwdSm90INS1_25CollectiveMainloopFwdSm90ILi2EN4cute5tupleIJNS5_1CILi1EEES8_S8_EEENS6_IJNS7_ILi128EEESA_SA_EEELi128ENS_6half_tEfNS_4arch4Sm90ELb0ELb0ELb1ELb1ELb1ELb0ELb0ELb1ELb1ELb1ELb0ELb0EEENS1_21CollectiveEpilogueFwdISB_S9_SC_SE_Li256ELb1ELb1ELb0ELb0EEENS1_36VarlenDynamicPersistentTileSchedulerILi128ELi128ELi256ELi128ELb0ELb1ELb1ELb0ELb1ELb1EEEEEEEEEvNT_6ParamsE,@"STO_CUDA_ENTRY STV_DEFAULT"
_ZN7cutlass13device_kernelIN5flash11enable_sm90INS1_16FlashAttnFwdSm90INS1_25CollectiveMainloopFwdSm90ILi2EN4cute5tupleIJNS5_1CILi1EEES8_S8_EEENS6_IJNS7_ILi128EEESA_SA_EEELi128ENS_6half_tEfNS_4arch4Sm90ELb0ELb0ELb1ELb1ELb1ELb0ELb0ELb1ELb1ELb1ELb0ELb0EEENS1_21CollectiveEpilogueFwdISB_S9_SC_SE_Li256ELb1ELb1ELb0ELb0EEENS1_36VarlenDynamicPersistentTileSchedulerILi128ELi128ELi256ELi128ELb0ELb1ELb1ELb0ELb1ELb1EEEEEEEEEvNT_6ParamsE:
[----:B------:R-:W0:Y:S02]  /*0000*/  LDC R1, c[0x0][0x28] ;  /* 0x00000a00ff017b82 */ /* 0x000e240000000800 */
[----:B0-----:R-:W-:Y:S01]  /*0010*/  VIADD R1, R1, 0xffffffe0 ;  /* 0xffffffe001017836 */ /* 0x001fe20000000000 */
[----:B------:R-:W0:Y:S01]  /*0020*/  S2R R3, SR_TID.X ;  /* 0x0000000000037919 */ /* 0x000e220000002100 */
[----:B------:R-:W-:Y:S01]  /*0030*/  ELECT P0, URZ, PT ;  /* 0x00000000003f782f */ /* 0x000fe20003800000 */
[----:B------:R-:W-:Y:S01]  /*0040*/  UMOV UR4, 0x80 ;  /* 0x0000008000047882 */ /* 0x000fe20000000000 */
[----:B------:R-:W-:Y:S01]  /*0050*/  UMOV UR7, 0x100 ;  /* 0x0000010000077882 */ /* 0x000fe20000000000 */
[----:B0-----:R-:W-:-:S05]  /*0060*/  SHF.R.U32.HI R0, RZ, 0x5, R3 ;  /* 0x00000005ff007819 */ /* 0x001fca0000011603 */
[----:B------:R-:W0:Y:S02]  /*0070*/  SHFL.IDX PT, R2, R0, RZ, 0x1f ;  /* 0x00001fff00027589 */ /* 0x000e2400000e0000 */
[C---:B0-----:R-:W-:Y:S02]  /*0080*/  ISETP.NE.OR P0, PT, R2.reuse, RZ, !P0 ;  /* 0x000000ff0200720c */ /* 0x041fe40004705670 */
[----:B------:R-:W-:Y:S02]  /*0090*/  ISETP.NE.AND P1, PT, R2, RZ, PT ;  /* 0x000000ff0200720c */ /* 0x000fe40003f25270 */
[----:B------:R-:W-:-:S05]  /*00a0*/  SHF.R.U32.HI R2, RZ, 0x7, R3 ;  /* 0x00000007ff027819 */ /* 0x000fca0000011603 */
[----:B------:R0:W1:Y:S04]  /*00b0*/  SHFL.IDX PT, R4, R2, RZ, 0x1f ;  /* 0x00001fff02047589 */ /* 0x00006800000e0000 */
[----:B------:R-:W-:Y:S01]  /*00c0*/  VOTEU.ALL UP0, P0 ;  /* 0x00000000003f7886 */ /* 0x000fe20000000000 */
[----:B------:R-:W-:-:S04]  /*00d0*/  VOTEU.ALL UP1, P0 ;  /* 0x00000000003f7886 */ /* 0x000fc80000020000 */
[----:B------:R-:W2:Y:S01]  /*00e0*/  @!UP0 S2UR UR8, SR_CgaCtaId ;  /* 0x00000000000889c3 */ /* 0x000ea20000008800 */
[----:B------:R-:W-:Y:S01]  /*00f0*/  @!UP0 UMOV UR6, 0x400 ;  /* 0x0000040000068882 */ /* 0x000fe20000000000 */
[----:B------:R-:W-:-:S04]  /*0100*/  @!UP0 UIADD3 UR4, -UR4, 0x100000, URZ ;  /* 0x0010000004048890 */ /* 0x000fc8000fffe13f */
[----:B------:R-:W-:Y:S02]  /*0110*/  @!UP0 USHF.L.U32 UR5, UR4, 0xb, URZ ;  /* 0x0000000b04058899 */ /* 0x000fe4000800063f */
[----:B------:R-:W-:Y:S02]  /*0120*/  @!UP0 USHF.L.U32 UR4, UR4, 0x1, URZ ;  /* 0x0000000104048899 */ /* 0x000fe4000800063f */
[----:B--2---:R-:W-:Y:S02]  /*0130*/  @!UP0 ULEA UR8, UR8, UR6, 0x18 ;  /* 0x0000000608088291 */ /* 0x004fe4000f8ec03f */
[----:B------:R-:W-:-:S04]  /*0140*/  @!UP0 UIADD3 UR6, -UR7, 0x100000, URZ ;  /* 0x0010000007068890 */ /* 0x000fc8000fffe13f */
[----:B------:R-:W-:Y:S02]  /*0150*/  @!UP0 USHF.L.U32 UR7, UR6, 0xb, URZ ;  /* 0x0000000b06078899 */ /* 0x000fe4000800063f */
[----:B------:R-:W-:Y:S01]  /*0160*/  @!UP0 USHF.L.U32 UR6, UR6, 0x1, URZ ;  /* 0x0000000106068899 */ /* 0x000fe2000800063f */
[----:B------:R-:W-:-:S05]  /*0170*/  VOTEU.ALL UP0, P0 ;  /* 0x00000000003f7886 */ /* 0x000fca0000000000 */
[----:B------:R0:W2:Y:S06]  /*0180*/  @!UP0 SYNCS.EXCH.64 URZ, [UR8+0x28800], UR4 ;  /* 0x02880004083f85b2 */ /* 0x0000ac0008000100 */
[----:B------:R0:W3:Y:S02]  /*0190*/  @!UP1 SYNCS.EXCH.64 URZ, [UR8+0x28820], UR6 ;  /* 0x02882006083f95b2 */ /* 0x0000e40008000100 */
[----:B01----:R-:W-:Y:S05]  /*01a0*/  @P1 BRA `(.L_x_198) ;  /* 0x0000000000481947 */ /* 0x003fea0003800000 */
        /* <DEDUP_REMOVED lines=14> */
[----:B------:R0:W4:Y:S01]  /*0290*/  SYNCS.EXCH.64 URZ, [UR8+0x28840], UR6 ;  /* 0x02884006083f75b2 */ /* 0x0001220008000100 */
[----:B------:R0:W0:Y:S01]  /*02a0*/  SYNCS.EXCH.64 URZ, [UR8+0x28838], UR4 ;  /* 0x02883804083f75b2 */ /* 0x0000220008000100 */
[----:B------:R0:W0:Y:S01]  /*02b0*/  SYNCS.EXCH.64 URZ, [UR8+0x28848], UR6 ;  /* 0x02884806083f75b2 */ /* 0x0000220008000100 */
[----:B------:R-:W-:Y:S01]  /*02c0*/  NOP ;  /* 0x0000000000007918 */ /* 0x000fe20000000000 */
.L_x_198:
        /* <DEDUP_REMOVED lines=22> */
.L_x_199:
        /* <DEDUP_REMOVED lines=18> */
.L_x_200:
        /* <DEDUP_REMOVED lines=22> */
.L_x_201:
        /* <DEDUP_REMOVED lines=23> */
.L_x_202:
        /* <DEDUP_REMOVED lines=8> */
.L_x_204:
[----:B------:R-:W-:-:S08]  /*08a0*/  NOP ;  /* 0x0000000000007918 */ /* 0x000fd00000000000 */
[----:B------:R-:W0:Y:S02]  /*08b0*/  USETMAXREG.TRY_ALLOC.CTAPOOL UP0, 0xe8 ;  /* 0x000000e8000079c8 */ /* 0x000e240008000600 */
[----:B0-----:R-:W-:-:S13]  /*08c0*/  PLOP3.LUT P0, PT, PT, PT, UP0, 0x80, 0x0 ;  /* 0x000000000000781c */ /* 0x001fda0003f0f008 */
[----:B------:R-:W-:Y:S05]  /*08d0*/  @!P0 BRA `(.L_x_204) ;  /* 0xfffffffc00f08947 */ /* 0x000fea000383ffff */
[----:B------:R-:W0:Y:S01]  /*08e0*/  S2R R3, SR_TID.X ;  /* 0x0000000000037919 */ /* 0x000e220000002100 */
[----:B------:R-:W1:Y:S01]  /*08f0*/  S2UR UR5, SR_CgaCtaId ;  /* 0x00000000000579c3 */ /* 0x000e620000008800 */
[----:B------:R-:W-:-:S07]  /*0900*/  UMOV UR4, 0x400 ;  /* 0x0000040000047882 */ /* 0x000fce0000000000 */
[----:B------:R-:W-:Y:S06]  /*0910*/  BAR.ARV 0x8, 0x180 ;  /* 0x0206000000007b1d */ /* 0x000fec0000002000 */
[----:B-1----:R-:W-:Y:S01]  /*0920*/  ULEA UR4, UR5, UR4, 0x18 ;  /* 0x0000000405047291 */ /* 0x002fe2000f8ec03f */
[----:B0-----:R-:W-:-:S04]  /*0930*/  LOP3.LUT R0, R3, 0xffffff80, RZ, 0xc0, !PT ;  /* 0xffffff8003007812 */ /* 0x001fc800078ec0ff */
[----:B------:R-:W-:-:S13]  /*0940*/  ISETP.NE.AND P0, PT, R0, 0x80, PT ;  /* 0x000000800000780c */ /* 0x000fda0003f05270 */
[----:B------:R-:W-:Y:S08]  /*0950*/  @!P0 BAR.ARV 0x9, 0x100 ;  /* 0x0244000000008b1d */ /* 0x000ff00000002000 */
[----:B------:R-:W-:Y:S06]  /*0960*/  BAR.SYNC.DEFER_BLOCKING 0x5, 0x180 ;  /* 0x0146000000007b1d */ /* 0x000fec0000010000 */
[----:B------:R-:W0:Y:S01]  /*0970*/  LDS.128 R48, [UR4+0x288d0] ;  /* 0x0288d004ff307984 */ /* 0x000e220008000c00 */
[----:B------:R-:W-:Y:S01]  /*0980*/  ULDC UR4, c[0x0][0xc3c] ;  /* 0x00030f0000047ab9 */ /* 0x000fe20000000800 */
[----:B------:R-:W-:Y:S06]  /*0990*/  BAR.ARV 0x4, 0x180 ;  /* 0x0106000000007b1d */ /* 0x000fec0000002000 */
[----:B0-----:R-:W-:-:S13]  /*09a0*/  ISETP.GE.AND P0, PT, R51, UR4, PT ;  /* 0x0000000433007c0c */ /* 0x001fda000bf06270 */
[----:B------:R-:W-:Y:S05]  /*09b0*/  @P0 EXIT ;  /* 0x000000000000094d */ /* 0x000fea0003800000 */
[----:B------:R-:W-:Y:S01]  /*09c0*/  VIADD R190, R3, 0xffffff80 ;  /* 0xffffff8003be7836 */ /* 0x000fe20000000000 */
[----:B------:R-:W-:Y:S01]  /*09d0*/  R2UR UR5, R49 ;  /* 0x00000000310572ca */ /* 0x000fe200000e0000 */
[----:B------:R-:W-:Y:S01]  /*09e0*/  ULOP3.LUT UR45, UR36, 0x1, URZ, 0xfc, !UPT ;  /* 0x00000001242d7892 */ /* 0x000fe2000f8efc3f */
[----:B------:R-:W-:Y:S01]  /*09f0*/  R2UR UR6, R50 ;  /* 0x00000000320672ca */ /* 0x000fe200000e0000 */
[----:B------:R-:W-:Y:S01]  /*0a00*/  UMOV UR44, URZ ;  /* 0x0000003f002c7c82 */ /* 0x000fe20008000000 */
[----:B------:R-:W-:Y:S01]  /*0a10*/  SHF.R.S32.HI R3, RZ, 0x1f, R190 ;  /* 0x0000001fff037819 */ /* 0x000fe200000114be */
[----:B------:R-:W-:Y:S01]  /*0a20*/  UMOV UR43, URZ ;  /* 0x0000003f002b7c82 */ /* 0x000fe20008000000 */
[----:B------:R-:W-:Y:S01]  /*0a30*/  MOV R12, 0xfffffffe ;  /* 0xfffffffe000c7802 */ /* 0x000fe20000000f00 */
[----:B------:R-:W-:Y:S01]  /*0a40*/  UMOV UR42, URZ ;  /* 0x0000003f002a7c82 */ /* 0x000fe20008000000 */
[CC--:B------:R-:W-:Y:S02]  /*0a50*/  LEA.HI R0, R3.reuse, R190.reuse, RZ, 0x7 ;  /* 0x000000be03007211 */ /* 0x0c0fe400078f38ff */
[----:B------:R-:W-:-:S02]  /*0a60*/  LEA.HI R4, R3, R190, RZ, 0x4 ;  /* 0x000000be03047211 */ /* 0x000fc400078f20ff */
[----:B------:R-:W-:Y:S02]  /*0a70*/  LOP3.LUT R5, R0, 0xffffff80, RZ, 0xc0, !PT ;  /* 0xffffff8000057812 */ /* 0x000fe400078ec0ff */
[----:B------:R-:W-:Y:S02]  /*0a80*/  SHF.R.S32.HI R7, RZ, 0x4, R4 ;  /* 0x00000004ff077819 */ /* 0x000fe40000011404 */
[----:B------:R-:W-:Y:S01]  /*0a90*/  SHF.R.S32.HI R153, RZ, 0x7, R0 ;  /* 0x00000007ff997819 */ /* 0x000fe20000011400 */
[----:B------:R-:W-:Y:S01]  /*0aa0*/  IMAD.IADD R154, R190, 0x1, -R5 ;  /* 0x00000001be9a7824 */ /* 0x000fe200078e0a05 */
[----:B------:R-:W-:Y:S02]  /*0ab0*/  LEA.HI R5, R3, R190, RZ, 0x5 ;  /* 0x000000be03057211 */ /* 0x000fe400078f28ff */
[----:B------:R-:W-:Y:S02]  /*0ac0*/  LEA.HI R0, R0, R153, RZ, 0x1 ;  /* 0x0000009900007211 */ /* 0x000fe400078f08ff */
[----:B------:R-:W-:Y:S01]  /*0ad0*/  SHF.R.S32.HI R9, RZ, 0x1f, R154 ;  /* 0x0000001fff097819 */ /* 0x000fe2000001149a */
[----:B------:R-:W-:Y:S01]  /*0ae0*/  IMAD.SHL.U32 R6, R5, 0x20, RZ ;  /* 0x0000002005067824 */ /* 0x000fe200078e00ff */
[----:B------:R-:W-:-:S02]  /*0af0*/  LOP3.LUT R5, R4, 0x3fffff0, RZ, 0xc0, !PT ;  /* 0x03fffff004057812 */ /* 0x000fc400078ec0ff */
[----:B------:R-:W-:Y:S02]  /*0b00*/  LEA.HI R4, R4, R7, RZ, 0x1 ;  /* 0x0000000704047211 */ /* 0x000fe400078f08ff */
[----:B------:R-:W-:Y:S02]  /*0b10*/  LOP3.LUT R6, R6, 0xfffffc00, RZ, 0xc0, !PT ;  /* 0xfffffc0006067812 */ /* 0x000fe400078ec0ff */
[----:B------:R-:W-:Y:S02]  /*0b20*/  IADD3 R5, R190, -R5, RZ ;  /* 0x80000005be057210 */ /* 0x000fe40007ffe0ff */
[----:B------:R-:W-:Y:S02]  /*0b30*/  LOP3.LUT R4, R4, 0x1ffffffe, RZ, 0xc0, !PT ;  /* 0x1ffffffe04047812 */ /* 0x000fe400078ec0ff */
[----:B------:R-:W-:Y:S01]  /*0b40*/  LEA.HI R8, R9, R154, RZ, 0x2 ;  /* 0x0000009a09087211 */ /* 0x000fe200078f10ff */
[----:B------:R-:W-:Y:S01]  /*0b50*/  IMAD R5, R5, 0x40, R6 ;  /* 0x0000004005057824 */ /* 0x000fe200078e0206 */
[----:B------:R-:W-:Y:S01]  /*0b60*/  LEA.HI R6, R3, R190, RZ, 0x2 ;  /* 0x000000be03067211 */ /* 0x000fe200078f10ff */
[----:B------:R-:W-:Y:S01]  /*0b70*/  IMAD.IADD R4, R7, 0x1, -R4 ;  /* 0x0000000107047824 */ /* 0x000fe200078e0a04 */
[----:B------:R-:W-:-:S02]  /*0b80*/  SHF.R.S32.HI R10, RZ, 0x2, R8 ;  /* 0x00000002ff0a7819 */ /* 0x000fc40000011408 */
[----:B------:R-:W-:Y:S01]  /*0b90*/  SHF.R.S32.HI R11, RZ, 0x1f, R8 ;  /* 0x0000001fff0b7819 */ /* 0x000fe20000011408 */
[----:B------:R-:W-:Y:S01]  /*0ba0*/  IMAD R155, R4, 0x8, R5 ;  /* 0x00000008049b7824 */ /* 0x000fe200078e0205 */
[----:B------:R-:W-:Y:S02]  /*0bb0*/  LOP3.LUT R5, R6, 0xfffffffc, RZ, 0xc0, !PT ;  /* 0xfffffffc06057812 */ /* 0x000fe400078ec0ff */
[----:B------:R-:W-:Y:S02]  /*0bc0*/  LEA.HI R11, R11, R10, RZ, 0x3 ;  /* 0x0000000a0b0b7211 */ /* 0x000fe400078f18ff */
[----:B------:R-:W-:Y:S01]  /*0bd0*/  LEA.HI R3, R3, R190, RZ, 0x3 ;  /* 0x000000be03037211 */ /* 0x000fe200078f18ff */
[----:B------:R-:W-:Y:S01]  /*0be0*/  IMAD.IADD R4, R190, 0x1, -R5 ;  /* 0x00000001be047824 */ /* 0x000fe200078e0a05 */
[----:B------:R-:W-:Y:S02]  /*0bf0*/  LOP3.LUT R11, R11, 0xfffffff8, RZ, 0xc0, !PT ;  /* 0xfffffff80b0b7812 */ /* 0x000fe400078ec0ff */
[----:B------:R-:W-:-:S02]  /*0c00*/  LOP3.LUT R5, R3, 0xfffffff8, RZ, 0xc0, !PT ;  /* 0xfffffff803057812 */ /* 0x000fc400078ec0ff */
[----:B------:R-:W-:Y:S01]  /*0c10*/  LEA.HI R9, R9, R154, RZ, 0x5 ;  /* 0x0000009a09097211 */ /* 0x000fe200078f28ff */
[----:B------:R-:W-:Y:S01]  /*0c20*/  IMAD.IADD R10, R10, 0x1, -R11 ;  /* 0x000000010a0a7824 */ /* 0x000fe200078e0a0b */
[----:B------:R-:W-:Y:S01]  /*0c30*/  LEA.HI R6, R4, R4, RZ, 0x1 ;  /* 0x0000000404067211 */ /* 0x000fe200078f08ff */
[----:B------:R-:W-:Y:S01]  /*0c40*/  IMAD.IADD R152, R190, 0x1, -R5 ;  /* 0x00000001be987824 */ /* 0x000fe200078e0a05 */
[----:B------:R-:W-:Y:S02]  /*0c50*/  SHF.R.S32.HI R9, RZ, 0x5, R9 ;  /* 0x00000005ff097819 */ /* 0x000fe40000011409 */
[----:B------:R-:W-:Y:S01]  /*0c60*/  LOP3.LUT R0, R0, 0x3fffffe, RZ, 0xc0, !PT ;  /* 0x03fffffe00007812 */ /* 0x000fe200078ec0ff */
[----:B------:R-:W-:Y:S01]  /*0c70*/  IMAD.SHL.U32 R22, R152, 0x8, RZ ;  /* 0x0000000898167824 */ /* 0x000fe200078e00ff */
[----:B------:R-:W-:Y:S01]  /*0c80*/  LOP3.LUT R7, R6, 0x1ffffffe, RZ, 0xc0, !PT ;  /* 0x1ffffffe06077812 */ /* 0x000fe200078ec0ff */
[----:B------:R-:W-:Y:S01]  /*0c90*/  IMAD R9, R9, 0x10, R10 ;  /* 0x0000001009097824 */ /* 0x000fe200078e020a */
[----:B------:R-:W-:Y:S01]  /*0ca0*/  IADD3 R0, R153, -R0, RZ ;  /* 0x8000000099007210 */ /* 0x000fe20007ffe0ff */
[----:B------:R-:W-:Y:S01]  /*0cb0*/  VIADD R18, R22, 0x40 ;  /* 0x0000004016127836 */ /* 0x000fe20000000000 */
[----:B------:R-:W-:Y:S01]  /*0cc0*/  LOP3.LUT R11, R8, 0x7ffffffc, RZ, 0xc0, !PT ;  /* 0x7ffffffc080b7812 */ /* 0x000fe200078ec0ff */
[----:B------:R-:W-:Y:S01]  /*0cd0*/  IMAD.IADD R16, R4, 0x1, -R7 ;  /* 0x0000000104107824 */ /* 0x000fe200078e0a07 */
[----:B------:R-:W-:Y:S01]  /*0ce0*/  SHF.R.S32.HI R17, RZ, 0x3, R3 ;  /* 0x00000003ff117819 */ /* 0x000fe20000011403 */
[----:B------:R-:W-:Y:S01]  /*0cf0*/  IMAD R19, R0, 0x40, R9 ;  /* 0x0000004000137824 */ /* 0x000fe200078e0209 */
[----:B------:R-:W-:Y:S01]  /*0d00*/  SHF.R.S32.HI R189, RZ, 0x1f, R22 ;  /* 0x0000001fffbd7819 */ /* 0x000fe20000011416 */
[----:B------:R-:W-:Y:S01]  /*0d10*/  IMAD.IADD R11, R154, 0x1, -R11 ;  /* 0x000000019a0b7824 */ /* 0x000fe200078e0a0b */
[----:B------:R-:W-:-:S02]  /*0d20*/  SHF.R.S32.HI R188, RZ, 0x1f, R18 ;  /* 0x0000001fffbc7819 */ /* 0x000fc40000011412 */
[----:B------:R-:W-:Y:S01]  /*0d30*/  LEA R16, R16, R19, 0x3 ;  /* 0x0000001310107211 */ /* 0x000fe200078e18ff */
[----:B------:R-:W-:-:S07]  /*0d40*/  IMAD R23, R11, R12, 0x80 ;  /* 0x000000800b177424 */ /* 0x000fce00078e020c */
.L_x_250:
[----:B012---:R-:W0:Y:S01]  /*0d50*/  LDC.64 R4, c[0x0][0xc88] ;  /* 0x00032200ff047b82 */ /* 0x007e220000000a00 */
[----:B------:R-:W-:Y:S01]  /*0d60*/  ULDC.64 UR8, c[0x0][0xa28] ;  /* 0x00028a0000087ab9 */ /* 0x000fe20000000a00 */
[----:B------:R-:W-:Y:S01]  /*0d70*/  ULDC.64 UR10, c[0x0][0xa20] ;  /* 0x00028800000a7ab9 */ /* 0x000fe20000000a00 */
[----:B------:R-:W-:Y:S01]  /*0d80*/  ULDC UR4, c[0x0][0x424] ;  /* 0x0001090000047ab9 */ /* 0x000fe20000000800 */
[----:B0-----:R-:W-:-:S06]  /*0d90*/  IMAD.WIDE R4, R51, 0x4, R4 ;  /* 0x0000000433047825 */ /* 0x001fcc00078e0204 */
[----:B------:R-:W2:Y:S01]  /*0da0*/  LDG.E R4, desc[UR50][R4.64] ;  /* 0x0000003204047981 */ /* 0x000ea2000c1e1900 */
[----:B------:R-:W-:Y:S02]  /*0db0*/  UISETP.NE.U32.AND UP0, UPT, UR8, URZ, UPT ;  /* 0x0000003f0800728c */ /* 0x000fe4000bf05070 */
[----:B------:R-:W-:Y:S02]  /*0dc0*/  UISETP.NE.U32.AND UP1, UPT, UR10, URZ, UPT ;  /* 0x0000003f0a00728c */ /* 0x000fe4000bf25070 */
[----:B------:R-:W-:Y:S02]  /*0dd0*/  UISETP.NE.AND.EX UP0, UPT, UR9, URZ, UPT, UP0 ;  /* 0x0000003f0900728c */ /* 0x000fe4000bf05300 */
[----:B------:R-:W-:-:S04]  /*0de0*/  UISETP.NE.AND.EX UP1, UPT, UR11, URZ, UPT, UP1 ;  /* 0x0000003f0b00728c */ /* 0x000fc8000bf25310 */
[----:B------:R-:W-:Y:S02]  /*0df0*/  PLOP3.LUT P0, PT, PT, PT, UP0, 0x80, 0x0 ;  /* 0x000000000000781c */ /* 0x000fe40003f0f008 */
[----:B------:R-:W-:Y:S02]  /*0e00*/  PLOP3.LUT P1, PT, PT, PT, UP1, 0x80, 0x0 ;  /* 0x000000000000781c */ /* 0x000fe40003f2f018 */
[----:B--2---:R-:W-:-:S13]  /*0e10*/  R2UR UR37, R4 ;  /* 0x00000000042572ca */ /* 0x004fda00000e0000 */
[----:B------:R-:W-:Y:S02]  /*0e20*/  USHF.R.S32.HI UR38, URZ, 0x1f, UR37 ;  /* 0x0000001f3f267899 */ /* 0x000fe40008011425 */
[----:B------:R-:W-:Y:S02]  /*0e30*/  @UP0 ULEA UR8, UP2, UR37, UR8, 0x2 ;  /* 0x0000000825080291 */ /* 0x000fe4000f84103f */
[----:B------:R-:W-:Y:S02]  /*0e40*/  @UP1 ULEA UR10, UP3, UR37, UR10, 0x2 ;  /* 0x0000000a250a1291 */ /* 0x000fe4000f86103f */
[----:B------:R-:W-:Y:S02]  /*0e50*/  @UP0 ULEA.HI.X UR9, UR37, UR9, UR38, 0x2, UP2 ;  /* 0x0000000925090291 */ /* 0x000fe400090f1426 */
[----:B------:R-:W-:Y:S01]  /*0e60*/  @UP1 ULEA.HI.X UR11, UR37, UR11, UR38, 0x2, UP3 ;  /* 0x0000000b250b1291 */ /* 0x000fe200098f1426 */
[----:B------:R-:W-:Y:S02]  /*0e70*/  IMAD.U32 R4, RZ, RZ, UR8 ;  /* 0x00000008ff047e24 */ /* 0x000fe4000f8e00ff */
[----:B------:R-:W-:-:S02]  /*0e80*/  IMAD.U32 R6, RZ, RZ, UR10 ;  /* 0x0000000aff067e24 */ /* 0x000fc4000f8e00ff */
[----:B------:R-:W-:Y:S01]  /*0e90*/  IMAD.U32 R5, RZ, RZ, UR9 ;  /* 0x00000009ff057e24 */ /* 0x000fe2000f8e00ff */
[----:B------:R-:W-:Y:S01]  /*0ea0*/  ULDC.64 UR8, c[0x0][0x418] ;  /* 0x0001060000087ab9 */ /* 0x000fe20000000a00 */
[----:B------:R-:W-:-:S03]  /*0eb0*/  IMAD.U32 R7, RZ, RZ, UR11 ;  /* 0x0000000bff077e24 */ /* 0x000fc6000f8e00ff */
[----:B------:R-:W2:Y:S04]  /*0ec0*/  @P0 LDG.E R4, desc[UR50][R4.64] ;  /* 0x0000003204040981 */ /* 0x000ea8000c1e1900 */
[----:B---3--:R-:W3:Y:S01]  /*0ed0*/  @P1 LDG.E R6, desc[UR50][R6.64] ;  /* 0x0000003206061981 */ /* 0x008ee2000c1e1900 */
[----:B------:R-:W-:Y:S01]  /*0ee0*/  UISETP.NE.U32.AND UP0, UPT, UR8, URZ, UPT ;  /* 0x0000003f0800728c */ /* 0x000fe2000bf05070 */
[----:B------:R-:W-:Y:S01]  /*0ef0*/  MOV R3, RZ ;  /* 0x000000ff00037202 */ /* 0x000fe20000000f00 */
[----:B------:R-:W-:Y:S01]  /*0f00*/  UMOV UR39, UR5 ;  /* 0x0000000500277c82 */ /* 0x000fe20008000000 */
[----:B------:R-:W-:Y:S01]  /*0f10*/  ULDC UR5, c[0x0][0x2f0] ;  /* 0x0000bc0000057ab9 */ /* 0x000fe20000000800 */
[----:B------:R-:W-:Y:S01]  /*0f20*/  UISETP.NE.AND.EX UP0, UPT, UR9, URZ, UPT, UP0 ;  /* 0x0000003f0900728c */ /* 0x000fe2000bf05300 */
[----:B------:R-:W-:Y:S01]  /*0f30*/  IMAD.MOV.U32 R0, RZ, RZ, RZ ;  /* 0x000000ffff007224 */ /* 0x000fe200078e00ff */
[----:B------:R-:W-:Y:S01]  /*0f40*/  UMOV UR48, URZ ;  /* 0x0000003f00307c82 */ /* 0x000fe20008000000 */
[----:B------:R-:W-:Y:S01]  /*0f50*/  UMOV UR40, UR6 ;  /* 0x0000000600287c82 */ /* 0x000fe20008000000 */
[----:B------:R-:W-:Y:S01]  /*0f60*/  USEL UR4, UR4, 0x1, UP0 ;  /* 0x0000000104047887 */ /* 0x000fe20008000000 */
[----:B------:R-:W-:Y:S01]  /*0f70*/  IMAD.MOV.U32 R151, RZ, RZ, RZ ;  /* 0x000000ffff977224 */ /* 0x000fe200078e00ff */
[----:B------:R-:W-:Y:S01]  /*0f80*/  CS2R R32, SRZ ;  /* 0x0000000000207805 */ /* 0x000fe2000001ff00 */
[----:B------:R-:W-:Y:S01]  /*0f90*/  IMAD.MOV.U32 R29, RZ, RZ, RZ ;  /* 0x000000ffff1d7224 */ /* 0x000fe200078e00ff */
[----:B------:R-:W-:Y:S01]  /*0fa0*/  UIMAD UR4, UR4, UR5, URZ ;  /* 0x00000005040472a4 */ /* 0x000fe2000f8e023f */
        /* <DEDUP_REMOVED lines=22> */
[----:B------:R-:W-:Y:S01]  /*1110*/  CS2R R82, SRZ ;  /* 0x0000000000527805 */ /* 0x000fe2000001ff00 */
[----:B------:R-:W-:Y:S01]  /*1120*/  IMAD.MOV.U32 R84, RZ, RZ, RZ ;  /* 0x000000ffff547224 */ /* 0x000fe200078e00ff */
[----:B--2---:R-:W-:Y:S02]  /*1130*/  @P0 R2UR UR48, R4 ;  /* 0x00000000043002ca */ /* 0x004fe400000e0000 */
[----:B------:R-:W-:-:S02]  /*1140*/  PLOP3.LUT P0, PT, PT, PT, PT, 0x80, 0x0 ;  /* 0x000000000000781c */ /* 0x000fc40003f0f070 */
[----:B---3--:R-:W-:Y:S01]  /*1150*/  @P1 R2UR UR4, R6 ;  /* 0x00000000060412ca */ /* 0x008fe200000e0000 */
[----:B----4-:R-:W-:-:S14]  /*1160*/  @P1 BRA `(.L_x_205) ;  /* 0x0000000000341947 */ /* 0x010fdc0003800000 */
[----:B------:R-:W-:Y:S02]  /*1170*/  ULDC.64 UR6, c[0x0][0xa08] ;  /* 0x0002820000067ab9 */ /* 0x000fe40000000a00 */
[----:B------:R-:W-:-:S04]  /*1180*/  ISETP.NE.U32.AND P1, PT, RZ, UR6, PT ;  /* 0x00000006ff007c0c */ /* 0x000fc8000bf25070 */
[----:B------:R-:W-:-:S13]  /*1190*/  ISETP.NE.AND.EX P1, PT, RZ, UR7, PT, P1 ;  /* 0x00000007ff007c0c */ /* 0x000fda000bf25310 */
[----:B------:R-:W-:Y:S05]  /*11a0*/  @!P1 BRA `(.L_x_205) ;  /* 0x0000000000249947 */ /* 0x000fea0003800000 */
[----:B------:R-:W-:Y:S02]  /*11b0*/  ULDC.64 UR4, c[0x0][0xa08] ;  /* 0x0002820000047ab9 */ /* 0x000fe40000000a00 */
[----:B------:R-:W-:-:S06]  /*11c0*/  UIMAD.WIDE UR4, UR37, 0x4, UR4 ;  /* 0x00000004250478a5 */ /* 0x000fcc000f8e0204 */
[----:B------:R-:W-:Y:S01]  /*11d0*/  MOV R4, UR4 ;  /* 0x0000000400047c02 */ /* 0x000fe20008000f00 */
[----:B------:R-:W-:-:S05]  /*11e0*/  IMAD.U32 R5, RZ, RZ, UR5 ;  /* 0x00000005ff057e24 */ /* 0x000fca000f8e00ff */
[----:B------:R-:W2:Y:S04]  /*11f0*/  LDG.E R7, desc[UR50][R4.64] ;  /* 0x0000003204077981 */ /* 0x000ea8000c1e1900 */
[----:B------:R-:W3:Y:S01]  /*1200*/  LDG.E R6, desc[UR50][R4.64+0x4] ;  /* 0x0000043204067981 */ /* 0x000ee2000c1e1900 */
[----:B--2---:R-:W-:Y:S02]  /*1210*/  R2UR UR4, R7 ;  /* 0x00000000070472ca */ /* 0x004fe400000e0000 */
[----:B---3--:R-:W-:-:S13]  /*1220*/  R2UR UR5, R6 ;  /* 0x00000000060572ca */ /* 0x008fda00000e0000 */
[----:B------:R-:W-:-:S12]  /*1230*/  UIADD3 UR4, -UR4, UR5, URZ ;  /* 0x0000000504047290 */ /* 0x000fd8000fffe13f */
.L_x_205:
[----:B------:R-:W-:Y:S01]  /*1240*/  UIADD3 UR48, -UR48, UR4, URZ ;  /* 0x0000000430307290 */ /* 0x000fe2000fffe13f */
[----:B------:R-:W-:Y:S01]  /*1250*/  CS2R R86, SRZ ;  /* 0x0000000000567805 */ /* 0x000fe2000001ff00 */
[----:B------:R-:W-:Y:S01]  /*1260*/  IMAD.MOV.U32 R85, RZ, RZ, RZ ;  /* 0x000000ffff557224 */ /* 0x000fe200078e00ff */
[----:B------:R-:W-:Y:S01]  /*1270*/  CS2R R88, SRZ ;  /* 0x0000000000587805 */ /* 0x000fe2000001ff00 */
[----:B------:R-:W-:Y:S01]  /*1280*/  UISETP.GE.AND UP0, UPT, UR48, 0x1, UPT ;  /* 0x000000013000788c */ /* 0x000fe2000bf06270 */
[----:B------:R-:W-:Y:S01]  /*1290*/  CS2R R92, SRZ ;  /* 0x00000000005c7805 */ /* 0x000fe2000001ff00 */
[----:B------:R-:W-:Y:S01]  /*12a0*/  UIADD3 UR4, UR48, 0x7f, URZ ;  /* 0x0000007f30047890 */ /* 0x000fe2000fffe03f */
[----:B------:R-:W-:Y:S01]  /*12b0*/  CS2R R6, SRZ ;  /* 0x0000000000067805 */ /* 0x000fe2000001ff00 */
[----:B------:R-:W-:Y:S01]  /*12c0*/  IMAD.MOV.U32 R8, RZ, RZ, RZ ;  /* 0x000000ffff087224 */ /* 0x000fe200078e00ff */
[----:B------:R-:W-:Y:S01]  /*12d0*/  MOV R12, RZ ;  /* 0x000000ff000c7202 */ /* 0x000fe20000000f00 */
[----:B------:R-:W-:Y:S01]  /*12e0*/  USHF.R.S32.HI UR5, URZ, 0x1f, UR4 ;  /* 0x0000001f3f057899 */ /* 0x000fe20008011404 */
[----:B------:R-:W-:Y:S01]  /*12f0*/  PLOP3.LUT P1, PT, PT, PT, UP0, 0x80, 0x0 ;  /* 0x000000000000781c */ /* 0x000fe20003f2f008 */
[----:B------:R-:W-:-:S02]  /*1300*/  IMAD.MOV.U32 R10, RZ, RZ, RZ ;  /* 0x000000ffff0a7224 */ /* 0x000fc400078e00ff */
[----:B------:R-:W-:Y:S01]  /*1310*/  ULEA.HI UR5, UR5, UR4, URZ, 0x7 ;  /* 0x0000000405057291 */ /* 0x000fe2000f8f383f */
[----:B------:R-:W-:-:S09]  /*1320*/  IMAD.MOV.U32 R157, RZ, RZ, RZ ;  /* 0x000000ffff9d7224 */ /* 0x000fd200078e00ff */
[----:B------:R-:W-:Y:S05]  /*1330*/  @!P1 BRA `(.L_x_206) ;  /* 0x00000060008c9947 */ /* 0x000fea0003800000 */
[----:B------:R-:W0:Y:S01]  /*1340*/  SHFL.IDX PT, R0, R153, RZ, 0x1f ;  /* 0x00001fff99007589 */ /* 0x000e2200000e0000 */
[----:B------:R-:W1:Y:S01]  /*1350*/  S2UR UR46, SR_CgaCtaId ;  /* 0x00000000002e79c3 */ /* 0x000e620000008800 */
[----:B------:R-:W-:Y:S01]  /*1360*/  UMOV UR49, 0x400 ;  /* 0x0000040000317882 */ /* 0x000fe20000000000 */
[----:B------:R-:W-:Y:S01]  /*1370*/  USHF.R.S32.HI UR47, URZ, 0x7, UR5 ;  /* 0x000000073f2f7899 */ /* 0x000fe20008011405 */
[----:B0-----:R-:W-:Y:S01]  /*1380*/  R2UR UR41, R0 ;  /* 0x00000000002972ca */ /* 0x001fe200000e0000 */
[----:B-1----:R-:W-:-:S04]  /*1390*/  ULEA UR49, UR46, UR49, 0x18 ;  /* 0x000000312e317291 */ /* 0x002fc8000f8ec03f */
[----:B------:R-:W-:-:S04]  /*13a0*/  UIADD3 UR6, UR49, 0x10400, URZ ;  /* 0x0001040031067890 */ /* 0x000fc8000fffe03f */
[----:B------:R-:W-:-:S04]  /*13b0*/  ULOP3.LUT UP0, URZ, UR6, 0x3ff, URZ, 0xc0, !UPT ;  /* 0x000003ff063f7892 */ /* 0x000fc8000f80c03f */
[----:B------:R-:W-:Y:S02]  /*13c0*/  ULEA.HI UR4, UR41, UR41, URZ, 0x1 ;  /* 0x0000002929047291 */ /* 0x000fe4000f8f083f */
[----:B------:R-:W-:Y:S02]  /*13d0*/  PLOP3.LUT P0, PT, PT, PT, UP0, 0x80, 0x0 ;  /* 0x000000000000781c */ /* 0x000fe40003f0f008 */
[----:B------:R-:W-:-:S04]  /*13e0*/  ULOP3.LUT UR4, UR4, 0x1e, URZ, 0xc0, !UPT ;  /* 0x0000001e04047892 */ /* 0x000fc8000f8ec03f */
[----:B------:R-:W-:-:S04]  /*13f0*/  UIADD3 UR4, UR41, -UR4, URZ ;  /* 0x8000000429047290 */ /* 0x000fc8000fffe03f */
[----:B------:R-:W-:-:S04]  /*1400*/  ULEA UR4, UR4, UR6, 0xd ;  /* 0x0000000604047291 */ /* 0x000fc8000f8e683f */
[----:B------:R-:W-:-:S04]  /*1410*/  USHF.R.U32.HI UR4, URZ, 0x4, UR4 ;  /* 0x000000043f047899 */ /* 0x000fc80008011604 */
[----:B------:R-:W-:Y:S01]  /*1420*/  ULOP3.LUT UR52, UR4, 0x3fff, URZ, 0xc0, !UPT ;  /* 0x00003fff04347892 */ /* 0x000fe2000f8ec03f */
[----:B------:R-:W-:Y:S11]  /*1430*/  @!P0 BRA `(.L_x_207) ;  /* 0x0000000000408947 */ /* 0x000ff60003800000 */
[----:B------:R-:W-:Y:S01]  /*1440*/  MOV R0, 0x0 ;  /* 0x0000000000007802 */ /* 0x000fe20000000f00 */
[----:B------:R-:W-:Y:S01]  /*1450*/  ULDC.64 UR4, c[0x4][0x80] ;  /* 0x0100200000047ab9 */ /* 0x000fe20000000a00 */
[----:B------:R-:W-:Y:S01]  /*1460*/  ULDC.64 UR6, c[0x4][0x20] ;  /* 0x0100080000067ab9 */ /* 0x000fe20000000a00 */
[----:B------:R-:W-:Y:S01]  /*1470*/  IMAD.U32 R4, RZ, RZ, UR4 ;  /* 0x00000004ff047e24 */ /* 0x000fe2000f8e00ff */
[----:B------:R0:W1:Y:S01]  /*1480*/  LDC.64 R14, c[0x4][R0] ;  /* 0x01000000000e7b82 */ /* 0x0000620000000a00 */
        /* <DEDUP_REMOVED lines=11> */
.L_x_207:
[----:B------:R-:W-:Y:S01]  /*1540*/  ULEA.HI UR4, UR44, UR44, URZ, 0x1 ;  /* 0x0000002c2c047291 */ /* 0x000fe2000f8f083f */
[----:B------:R-:W-:-:S03]  /*1550*/  IMAD.U32 R3, RZ, RZ, UR45 ;  /* 0x0000002dff037e24 */ /* 0x000fc6000f8e00ff */
[----:B------:R-:W-:Y:S02]  /*1560*/  ULOP3.LUT UR4, UR4, 0xfffffffe, URZ, 0xc0, !UPT ;  /* 0xfffffffe04047892 */ /* 0x000fe4000f8ec03f */
[----:B------:R-:W-:Y:S02]  /*1570*/  ISETP.NE.AND P0, PT, R3, 0x3, PT ;  /* 0x000000030300780c */ /* 0x000fe40003f05270 */
[----:B------:R-:W-:-:S06]  /*1580*/  UIADD3 UR4, UR44, -UR4, URZ ;  /* 0x800000042c047290 */ /* 0x000fcc000fffe03f */
[----:B------:R-:W-:-:S05]  /*1590*/  IMAD.U32 R0, RZ, RZ, UR4 ;  /* 0x00000004ff007e24 */ /* 0x000fca000f8e00ff */
[----:B------:R-:W-:-:S04]  /*15a0*/  SHF.L.U32 R0, R0, 0x1f, RZ ;  /* 0x0000001f00007819 */ /* 0x000fc800000006ff */
[----:B------:R-:W0:Y:S02]  /*15b0*/  SYNCS.PHASECHK.TRANS64.TRYWAIT P1, [UR49+0x28800], R0 ;  /* 0x02880000ff0075a7 */ /* 0x000e240008020171 */
[----:B0-----:R-:W-:Y:S05]  /*15c0*/  @!P1 BRA `(.L_x_208) ;  /* 0x000000d400489947 */ /* 0x001fea0003800000 */
.L_x_337:
[----:B------:R-:W-:Y:S05]  /*15d0*/  @!P0 BRA `(.L_x_209) ;  /* 0x0000000000048947 */ /* 0x000fea0003800000 */
[----:B------:R-:W-:Y:S01]  /*15e0*/  BPT.TRAP 0x1 ;  /* 0x000000040000795c */ /* 0x000fe20000300000 */
.L_x_209:
[----:B0-----:R-:W-:Y:S02]  /*15f0*/  IMAD.U32 R0, RZ, RZ, UR42 ;  /* 0x0000002aff007e24 */ /* 0x001fe4000f8e00ff */
[----:B------:R-:W-:-:S03]  /*1600*/  IMAD.U32 R3, RZ, RZ, UR43 ;  /* 0x0000002bff037e24 */ /* 0x000fc6000f8e00ff */
[----:B------:R-:W-:Y:S02]  /*1610*/  LEA R0, R0, UR49, 0x3 ;  /* 0x0000003100007c11 */ /* 0x000fe4000f8e18ff */
[----:B------:R-:W-:-:S04]  /*1620*/  SHF.L.U32 R3, R3, 0x1f, RZ ;  /* 0x0000001f03037819 */ /* 0x000fc800000006ff */
[----:B------:R0:W1:Y:S01]  /*1630*/  SYNCS.PHASECHK.TRANS64.TRYWAIT P1, [R0+URZ+0x28830], R3 ;  /* 0x02883003000075a7 */ /* 0x000062000802017f */
[----:B------:R-:W-:Y:S05]  /*1640*/  @!P0 BRA `(.L_x_210) ;  /* 0x0000000000048947 */ /* 0x000fea0003800000 */
[----:B------:R-:W-:Y:S01]  /*1650*/  BPT.TRAP 0x1 ;  /* 0x000000040000795c */ /* 0x000fe20000300000 */
.L_x_210:
[----:B------:R-:W-:Y:S01]  /*1660*/  MOV R151, RZ ;  /* 0x000000ff00977202 */ /* 0x000fe20000000f00 */
[----:B-1----:R-:W-:Y:S06]  /*1670*/  @P1 BRA `(.L_x_211) ;  /* 0x0000000000081947 */ /* 0x002fec0003800000 */
[----:B------:R-:W1:Y:S02]  /*1680*/  SYNCS.PHASECHK.TRANS64.TRYWAIT P1, [R0+URZ+0x28830], R3 ;  /* 0x02883003000075a7 */ /* 0x000e64000802017f */
[----:B-1----:R-:W-:Y:S05]  /*1690*/  @!P1 BRA `(.L_x_212) ;  /* 0x000000d4002c9947 */ /* 0x002fea0003800000 */
.L_x_211:
[----:B------:R-:W-:Y:S05]  /*16a0*/  WARPSYNC.ALL ;  /* 0x0000000000007948 */ /* 0x000fea0003800000 */
[----:B------:R-:W-:Y:S01]  /*16b0*/  UIADD3 UR49, UR49, 0x18400, URZ ;  /* 0x0001840031317890 */ /* 0x000fe2000fffe03f */
[----:B------:R-:W-:Y:S01]  /*16c0*/  WARPGROUP.ARRIVE ;  /* 0x00000000000079c5 */ /* 0x000fe20000000000 */
[----:B------:R-:W-:Y:S02]  /*16d0*/  ULOP3.LUT UR32, UR52, 0x10000, URZ, 0xfc, !UPT ;  /* 0x0001000034207892 */ /* 0x000fe4000f8efc3f */
[----:B------:R-:W-:Y:S01]  /*16e0*/  USHF.R.U32.HI UR49, URZ, 0x4, UR49 ;  /* 0x000000043f317899 */ /* 0x000fe20008011631 */
[----:B------:R-:W-:Y:S01]  /*16f0*/  UMOV UR33, 0x40000040 ;  /* 0x4000004000217882 */ /* 0x000fe20000000000 */
[----:B------:R-:W-:-:S02]  /*1700*/  UMOV UR35, 0x40000040 ;  /* 0x4000004000237882 */ /* 0x000fc40000000000 */
[----:B------:R-:W-:Y:S02]  /*1710*/  ULOP3.LUT UR49, UR49, 0x3fff, URZ, 0xc0, !UPT ;  /* 0x00003fff31317892 */ /* 0x000fe4000f8ec03f */
[----:B------:R-:W-:Y:S02]  /*1720*/  UIADD3 UR4, UR32, 0x2, URZ ;  /* 0x0000000220047890 */ /* 0x000fe4000fffe03f */
[----:B------:R-:W-:Y:S01]  /*1730*/  ULOP3.LUT UR49, UR49, 0x10000, URZ, 0xfc, !UPT ;  /* 0x0001000031317892 */ /* 0x000fe2000f8efc3f */
[----:B------:R-:W-:Y:S01]  /*1740*/  UMOV UR5, 0x40000040 ;  /* 0x4000004000057882 */ /* 0x000fe20000000000 */
[----:B------:R-:W-:Y:S02]  /*1750*/  UMOV UR7, 0x40000040 ;  /* 0x4000004000077882 */ /* 0x000fe40000000000 */
        /* <DEDUP_REMOVED lines=51> */
.L_x_213:
        /* <DEDUP_REMOVED lines=116> */
[--C-:B------:R-:W-:Y:S01]  /*21d0*/  IMAD.MOV.U32 R148, RZ, RZ, R151.reuse ;  /* 0x000000ffff947224 */ /* 0x100fe200078e0097 */
[-C--:B------:R-:W-:Y:S01]  /*21e0*/  MOV R149, R151.reuse ;  /* 0x0000009700957202 */ /* 0x080fe20000000f00 */
[--C-:B------:R-:W-:Y:S01]  /*21f0*/  IMAD.MOV.U32 R146, RZ, RZ, R151.reuse ;  /* 0x000000ffff927224 */ /* 0x100fe200078e0097 */
[-C--:B------:R-:W-:Y:S01]  /*2200*/  MOV R144, R151.reuse ;  /* 0x0000009700907202 */ /* 0x080fe20000000f00 */
[----:B------:R-:W0:Y:S01]  /*2210*/  MUFU.TANH R41, R41 ;  /* 0x0000002900297308 */ /* 0x000e220000002400 */
[----:B-1----:R-:W-:Y:S01]  /*2220*/  FSEL R101, R40, -INF , P6 ;  /* 0xff80000028657808 */ /* 0x002fe20003000000 */
[--C-:B------:R-:W-:Y:S01]  /*2230*/  IMAD.MOV.U32 R142, RZ, RZ, R151.reuse ;  /* 0x000000ffff8e7224 */ /* 0x100fe200078e0097 */
[-C--:B------:R-:W-:Y:S01]  /*2240*/  MOV R134, R151.reuse ;  /* 0x0000009700867202 */ /* 0x080fe20000000f00 */
[----:B------:R-:W-:Y:S01]  /*2250*/  UIADD3 UR6, UR6, 0x28840, URZ ;  /* 0x0002884006067890 */ /* 0x000fe2000fffe03f */
[----:B------:R-:W-:Y:S01]  /*2260*/  FMNMX.FTZ R12, R101, R12, !PT ;  /* 0x0000000c650c7209 */ /* 0x000fe20007810000 */
[--C-:B------:R-:W-:Y:S01]  /*2270*/  IMAD.MOV.U32 R140, RZ, RZ, R151.reuse ;  /* 0x000000ffff8c7224 */ /* 0x100fe200078e0097 */
[-C--:B------:R-:W-:Y:S01]  /*2280*/  MOV R124, R151.reuse ;  /* 0x00000097007c7202 */ /* 0x080fe20000000f00 */
[----:B------:R-:W1:Y:S01]  /*2290*/  MUFU.TANH R15, R35 ;  /* 0x00000023000f7308 */ /* 0x000e620000002400 */
[----:B--2---:R-:W-:Y:S01]  /*22a0*/  FSEL R13, R13, -INF , P4 ;  /* 0xff8000000d0d7808 */ /* 0x004fe20002000000 */
[----:B------:R-:W-:Y:S01]  /*22b0*/  UPRMT UR6, UR46, 0x654, UR6 ;  /* 0x000006542e067896 */ /* 0x000fe20008000006 */
[C---:B------:R-:W-:Y:S01]  /*22c0*/  ISETP.GT.AND P4, PT, R6.reuse, 0x28, PT ;  /* 0x000000280600780c */ /* 0x040fe20003f84270 */
[--C-:B------:R-:W-:Y:S01]  /*22d0*/  IMAD.MOV.U32 R138, RZ, RZ, R151.reuse ;  /* 0x000000ffff8a7224 */ /* 0x100fe200078e0097 */
[-C--:B------:R-:W-:Y:S01]  /*22e0*/  MOV R114, R151.reuse ;  /* 0x0000009700727202 */ /* 0x080fe20000000f00 */
[--C-:B------:R-:W-:Y:S01]  /*22f0*/  IMAD.MOV.U32 R136, RZ, RZ, R151.reuse ;  /* 0x000000ffff887224 */ /* 0x100fe200078e0097 */
[-C--:B------:R-:W-:Y:S01]  /*2300*/  MOV R104, R151.reuse ;  /* 0x0000009700687202 */ /* 0x080fe20000000f00 */
[----:B------:R-:W2:Y:S01]  /*2310*/  MUFU.TANH R44, R44 ;  /* 0x0000002c002c7308 */ /* 0x000ea20000002400 */
[----:B0-----:R-:W-:Y:S01]  /*2320*/  FSEL R103, R41, -INF , P5 ;  /* 0xff80000029677808 */ /* 0x001fe20002800000 */
[--C-:B------:R-:W-:Y:S01]  /*2330*/  IMAD.MOV.U32 R132, RZ, RZ, R151.reuse ;  /* 0x000000ffff847224 */ /* 0x100fe200078e0097 */
[----:B------:R-:W-:Y:S01]  /*2340*/  SYNCS.ARRIVE.TRANS64.RED.A1T0 RZ, [UR6], RZ ;  /* 0x000000ffffff79a7 */ /* 0x000fe20008100406 */
[--C-:B------:R-:W-:Y:S01]  /*2350*/  IMAD.MOV.U32 R130, RZ, RZ, R151.reuse ;  /* 0x000000ffff827224 */ /* 0x100fe200078e0097 */
[----:B------:R-:W-:Y:S01]  /*2360*/  FMNMX.FTZ R12, R103, R12, !PT ;  /* 0x0000000c670c7209 */ /* 0x000fe20007810000 */
[--C-:B------:R-:W-:Y:S01]  /*2370*/  IMAD.MOV.U32 R128, RZ, RZ, R151.reuse ;  /* 0x000000ffff807224 */ /* 0x100fe200078e0097 */
[----:B------:R-:W-:Y:S01]  /*2380*/  MOV R94, R151 ;  /* 0x00000097005e7202 */ /* 0x000fe20000000f00 */
        /* <DEDUP_REMOVED lines=32> */
[----:B------:R-:W-:-:S03]  /*2590*/  IMAD.MOV.U32 R88, RZ, RZ, R151 ;  /* 0x000000ffff587224 */ /* 0x000fc600078e0097 */
        /* <DEDUP_REMOVED lines=105> */
[----:B------:R-:W-:Y:S01]  /*2c30*/  ISETP.GT.AND P1, PT, R6, 0x79, PT ;  /* 0x000000790600780c */ /* 0x000fe20003f24270 */
[----:B------:R-:W-:-:S04]  /*2c40*/  IMAD.U32 R6, RZ, RZ, UR7 ;  /* 0x00000007ff067e24 */ /* 0x000fc8000f8e00ff */
        /* <DEDUP_REMOVED lines=9> */
[----:B------:R-:W-:Y:S08]  /*2ce0*/  MUFU.TANH R83, R83 ;  /* 0x0000005300537308 */ /* 0x000ff00000002400 */
[----:B------:R-:W-:Y:S08]  /*2cf0*/  MUFU.TANH R86, R86 ;  /* 0x0000005600567308 */ /* 0x000ff00000002400 */
[----:B------:R-:W1:Y:S01]  /*2d00*/  MUFU.TANH R87, R87 ;  /* 0x0000005700577308 */ /* 0x000e620000002400 */
[----:B0-----:R-:W-:-:S05]  /*2d10*/  FMNMX.FTZ R14, R12, R7, !PT ;  /* 0x000000070c0e7209 */ /* 0x001fca0007810000 */
[----:B------:R-:W0:Y:S01]  /*2d20*/  SHFL.BFLY PT, R7, R14, 0x1, 0x1f ;  /* 0x0c201f000e077f89 */ /* 0x000e2200000e0000 */
[----:B-1----:R-:W-:Y:S02]  /*2d30*/  FSEL R87, R87, -INF , P1 ;  /* 0xff80000057577808 */ /* 0x002fe40000800000 */
[----:B0-----:R-:W-:-:S04]  /*2d40*/  FMNMX.FTZ R7, R14, R7, !PT ;  /* 0x000000070e077209 */ /* 0x001fc80007810000 */
[C---:B------:R-:W-:Y:S01]  /*2d50*/  FSETP.NEU.FTZ.AND P0, PT, R7.reuse, -INF , PT ;  /* 0xff8000000700780b */ /* 0x040fe20003f1d000 */
[----:B------:R-:W-:-:S05]  /*2d60*/  FMUL.FTZ R20, R7, R6 ;  /* 0x0000000607147220 */ /* 0x000fca0000410000 */
[----:B------:R-:W-:Y:S02]  /*2d70*/  FSEL R20, R20, RZ, P0 ;  /* 0x000000ff14147208 */ /* 0x000fe40000000000 */
[----:B------:R-:W-:Y:S02]  /*2d80*/  ISETP.NE.AND P0, PT, R8, RZ, PT ;  /* 0x000000ff0800720c */ /* 0x000fe40003f05270 */
        /* <DEDUP_REMOVED lines=21> */
[----:B------:R-:W-:Y:S01]  /*2ee0*/  MUFU.EX2 R156, R156 ;  /* 0x0000009c009c7308 */ /* 0x000fe20000000800 */
[-CC-:B------:R-:W-:Y:S01]  /*2ef0*/  FFMA.FTZ R166, R105, R6.reuse, -R20.reuse ;  /* 0x0000000669a67223 */ /* 0x180fe20000010814 */
        /* <DEDUP_REMOVED lines=32> */
[----:B------:R-:W-:Y:S01]  /*3100*/  FFMA.FTZ R20, R147, R6, -R20 ;  /* 0x0000000693147223 */ /* 0x000fe20000010814 */
[----:B------:R-:W-:Y:S01]  /*3110*/  FMNMX.FTZ R8, R41, R8, !PT ;  /* 0x0000000829087209 */ /* 0x000fe20007810000 */
[--C-:B------:R-:W-:Y:S01]  /*3120*/  IMAD.MOV.U32 R147, RZ, RZ, R151.reuse ;  /* 0x000000ffff937224 */ /* 0x100fe200078e0097 */
[-C--:B------:R-:W-:Y:S01]  /*3130*/  MOV R129, R151.reuse ;  /* 0x0000009700817202 */ /* 0x080fe20000000f00 */
[--C-:B------:R-:W-:Y:S01]  /*3140*/  IMAD.MOV.U32 R127, RZ, RZ, R151.reuse ;  /* 0x000000ffff7f7224 */ /* 0x100fe200078e0097 */
[----:B------:R-:W-:Y:S01]  /*3150*/  FMNMX.FTZ R8, R43, R8, !PT ;  /* 0x000000082b087209 */ /* 0x000fe20007810000 */
[----:B------:R-:W4:Y:S01]  /*3160*/  MUFU.EX2 R162, R162 ;  /* 0x000000a200a27308 */ /* 0x000f220000000800 */
[--C-:B------:R-:W-:Y:S01]  /*3170*/  IMAD.MOV.U32 R125, RZ, RZ, R151.reuse ;  /* 0x000000ffff7d7224 */ /* 0x100fe200078e0097 */
        /* <DEDUP_REMOVED lines=8> */
[--C-:B------:R-:W-:Y:S01]  /*3200*/  IMAD.MOV.U32 R115, RZ, RZ, R151.reuse ;  /* 0x000000ffff737224 */ /* 0x100fe200078e0097 */
[----:B------:R-:W-:Y:S01]  /*3210*/  MOV R99, R151 ;  /* 0x0000009700637202 */ /* 0x000fe20000000f00 */
[--C-:B------:R-:W-:Y:S01]  /*3220*/  IMAD.MOV.U32 R113, RZ, RZ, R151.reuse ;  /* 0x000000ffff717224 */ /* 0x100fe200078e0097 */
[----:B------:R-:W-:Y:S01]  /*3230*/  FMNMX.FTZ R8, R49, R8, !PT ;  /* 0x0000000831087209 */ /* 0x000fe20007810000 */
[----:B------:R-:W-:-:S02]  /*3240*/  IMAD.MOV.U32 R111, RZ, RZ, R151 ;  /* 0x000000ffff6f7224 */ /* 0x000fc400078e0097 */
[--C-:B------:R-:W-:Y:S01]  /*3250*/  IMAD.MOV.U32 R107, RZ, RZ, R151.reuse ;  /* 0x000000ffff6b7224 */ /* 0x100fe200078e0097 */
[----:B------:R-:W-:Y:S01]  /*3260*/  FMNMX.FTZ R8, R51, R8, !PT ;  /* 0x0000000833087209 */ /* 0x000fe20007810000 */
[----:B------:R-:W-:Y:S01]  /*3270*/  MUFU.EX2 R164, R164 ;  /* 0x000000a400a47308 */ /* 0x000fe20000000800 */
[--C-:B------:R-:W-:Y:S02]  /*3280*/  IMAD.MOV.U32 R105, RZ, RZ, R151.reuse ;  /* 0x000000ffff697224 */ /* 0x100fe400078e0097 */
[----:B------:R-:W-:Y:S01]  /*3290*/  FMNMX.FTZ R8, R53, R8, !PT ;  /* 0x0000000835087209 */ /* 0x000fe20007810000 */
[--C-:B------:R-:W-:Y:S02]  /*32a0*/  IMAD.MOV.U32 R103, RZ, RZ, R151.reuse ;  /* 0x000000ffff677224 */ /* 0x100fe400078e0097 */
[--C-:B------:R-:W-:Y:S01]  /*32b0*/  IMAD.MOV.U32 R101, RZ, RZ, R151.reuse ;  /* 0x000000ffff657224 */ /* 0x100fe200078e0097 */
[----:B------:R-:W-:Y:S01]  /*32c0*/  FMNMX.FTZ R8, R55, R8, !PT ;  /* 0x0000000837087209 */ /* 0x000fe20007810000 */
[----:B------:R-:W-:Y:S01]  /*32d0*/  MUFU.EX2 R71, R71 ;  /* 0x0000004700477308 */ /* 0x000fe20000000800 */
[----:B------:R-:W-:-:S02]  /*32e0*/  IMAD.MOV.U32 R97, RZ, RZ, R151 ;  /* 0x000000ffff617224 */ /* 0x000fc400078e0097 */
        /* <DEDUP_REMOVED lines=12> */
[----:B------:R-:W-:-:S05]  /*33b0*/  FMNMX.FTZ R8, R87, R8, !PT ;  /* 0x0000000857087209 */ /* 0x000fca0007810000 */
[----:B------:R-:W5:Y:S01]  /*33c0*/  SHFL.BFLY PT, R9, R8, 0x2, 0x1f ;  /* 0x0c401f0008097f89 */ /* 0x000f6200000e0000 */
[----:B------:R-:W-:Y:S08]  /*33d0*/  MUFU.EX2 R170, R170 ;  /* 0x000000aa00aa7308 */ /* 0x000ff00000000800 */
[----:B------:R-:W-:Y:S08]  /*33e0*/  MUFU.EX2 R77, R77 ;  /* 0x0000004d004d7308 */ /* 0x000ff00000000800 */
[----:B------:R-:W-:Y:S01]  /*33f0*/  MUFU.EX2 R172, R172 ;  /* 0x000000ac00ac7308 */ /* 0x000fe20000000800 */
[----:B-----5:R-:W-:-:S07]  /*3400*/  FMNMX.FTZ R10, R8, R9, !PT ;  /* 0x00000009080a7209 */ /* 0x020fce0007810000 */
[----:B------:R-:W-:Y:S01]  /*3410*/  MUFU.EX2 R79, R79 ;  /* 0x0000004f004f7308 */ /* 0x000fe20000000800 */
[----:B------:R-:W5:Y:S07]  /*3420*/  SHFL.BFLY PT, R9, R10, 0x1, 0x1f ;  /* 0x0c201f000a097f89 */ /* 0x000f6e00000e0000 */
[----:B------:R-:W-:Y:S08]  /*3430*/  MUFU.EX2 R174, R174 ;  /* 0x000000ae00ae7308 */ /* 0x000ff00000000800 */
[----:B------:R-:W-:Y:S08]  /*3440*/  MUFU.EX2 R81, R81 ;  /* 0x0000005100517308 */ /* 0x000ff00000000800 */
[----:B------:R-:W-:Y:S01]  /*3450*/  MUFU.EX2 R176, R176 ;  /* 0x000000b000b07308 */ /* 0x000fe20000000800 */
[----:B-----5:R-:W-:-:S04]  /*3460*/  FMNMX.FTZ R9, R10, R9, !PT ;  /* 0x000000090a097209 */ /* 0x020fc80007810000 */
[C---:B------:R-:W-:Y:S01]  /*3470*/  FSETP.NEU.FTZ.AND P1, PT, R9.reuse, -INF , PT ;  /* 0xff8000000900780b */ /* 0x040fe20003f3d000 */
[----:B------:R-:W-:Y:S02]  /*3480*/  FMUL.FTZ R8, R9, R6 ;  /* 0x0000000609087220 */ /* 0x000fe40000410000 */
[----:B------:R-:W-:Y:S03]  /*3490*/  MUFU.EX2 R83, R83 ;  /* 0x0000005300537308 */ /* 0x000fe60000000800 */
[----:B------:R-:W-:Y:S02]  /*34a0*/  FSEL R8, R8, RZ, P1 ;  /* 0x000000ff08087208 */ /* 0x000fe40000800000 */
[----:B------:R-:W-:-:S03]  /*34b0*/  PLOP3.LUT P1, PT, PT, PT, UP0, 0x80, 0x0 ;  /* 0x000000000000781c */ /* 0x000fc60003f2f008 */
[----:B------:R-:W-:Y:S01]  /*34c0*/  MUFU.EX2 R178, R178 ;  /* 0x000000b200b27308 */ /* 0x000fe20000000800 */
[-CC-:B------:R-:W-:Y:S01]  /*34d0*/  FFMA.FTZ R11, R11, R6.reuse, -R8.reuse ;  /* 0x000000060b0b7223 */ /* 0x180fe20000010808 */
[-CC-:B------:R-:W-:Y:S01]  /*34e0*/  FFMA.FTZ R3, R3, R6.reuse, -R8.reuse ;  /* 0x0000000603037223 */ /* 0x180fe20000010808 */
[-CC-:B------:R-:W-:Y:S01]  /*34f0*/  FFMA.FTZ R4, R4, R6.reuse, -R8.reuse ;  /* 0x0000000604047223 */ /* 0x180fe20000010808 */
        /* <DEDUP_REMOVED lines=21> */
[----:B-1----:R-:W-:Y:S01]  /*3650*/  FADD.FTZ R11, R65, R32 ;  /* 0x00000020410b7221 */ /* 0x002fe20000010000 */
[-CC-:B------:R-:W-:Y:S01]  /*3660*/  FFMA.FTZ R49, R49, R6.reuse, -R8.reuse ;  /* 0x0000000631317223 */ /* 0x180fe20000010808 */
[-CC-:B------:R-:W-:Y:S01]  /*3670*/  FFMA.FTZ R51, R51, R6.reuse, -R8.reuse ;  /* 0x0000000633337223 */ /* 0x180fe20000010808 */
[-CC-:B------:R-:W-:Y:S01]  /*3680*/  FFMA.FTZ R53, R53, R6.reuse, -R8.reuse ;  /* 0x0000000635357223 */ /* 0x180fe20000010808 */
[----:B--2---:R-:W-:Y:S01]  /*3690*/  FADD.FTZ R34, R160, R11 ;  /* 0x0000000ba0227221 */ /* 0x004fe20000010000 */
[-CC-:B------:R-:W-:Y:S01]  /*36a0*/  FFMA.FTZ R55, R55, R6.reuse, -R8.reuse ;  /* 0x0000000637377223 */ /* 0x180fe20000010808 */
[-C--:B------:R-:W-:Y:S01]  /*36b0*/  FFMA.FTZ R57, R57, R6.reuse, -R8 ;  /* 0x0000000639397223 */ /* 0x080fe20000010808 */
[----:B------:R-:W1:Y:S01]  /*36c0*/  MUFU.EX2 R5, R5 ;  /* 0x0000000500057308 */ /* 0x000e620000000800 */
[----:B---3--:R-:W-:Y:S01]  /*36d0*/  FADD.FTZ R11, R67, R34 ;  /* 0x00000022430b7221 */ /* 0x008fe20000010000 */
[-CC-:B------:R-:W-:Y:S01]  /*36e0*/  FFMA.FTZ R59, R59, R6.reuse, -R8.reuse ;  /* 0x000000063b3b7223 */ /* 0x180fe20000010808 */
[-CC-:B------:R-:W-:Y:S01]  /*36f0*/  FFMA.FTZ R61, R61, R6.reuse, -R8.reuse ;  /* 0x000000063d3d7223 */ /* 0x180fe20000010808 */
[-CC-:B------:R-:W-:Y:S01]  /*3700*/  FFMA.FTZ R85, R85, R6.reuse, -R8.reuse ;  /* 0x0000000655557223 */ /* 0x180fe20000010808 */
[----:B----4-:R-:W-:Y:S01]  /*3710*/  FADD.FTZ R36, R162, R11 ;  /* 0x0000000ba2247221 */ /* 0x010fe20000010000 */
[-CC-:B------:R-:W-:Y:S01]  /*3720*/  FFMA.FTZ R89, R89, R6.reuse, -R8.reuse ;  /* 0x0000000659597223 */ /* 0x180fe20000010808 */
[-C--:B------:R-:W-:Y:S01]  /*3730*/  FFMA.FTZ R91, R91, R6.reuse, -R8 ;  /* 0x000000065b5b7223 */ /* 0x080fe20000010808 */
[----:B------:R-:W2:Y:S01]  /*3740*/  MUFU.EX2 R13, R13 ;  /* 0x0000000d000d7308 */ /* 0x000ea20000000800 */
[----:B0-----:R-:W-:Y:S01]  /*3750*/  FADD.FTZ R34, R3, R4 ;  /* 0x0000000403227221 */ /* 0x001fe20000010000 */
[-CC-:B------:R-:W-:Y:S01]  /*3760*/  FFMA.FTZ R93, R93, R6.reuse, -R8.reuse ;  /* 0x000000065d5d7223 */ /* 0x180fe20000010808 */
[-CC-:B------:R-:W-:Y:S01]  /*3770*/  FFMA.FTZ R95, R95, R6.reuse, -R8.reuse ;  /* 0x000000065f5f7223 */ /* 0x180fe20000010808 */
[----:B------:R-:W-:Y:S01]  /*3780*/  FFMA.FTZ R87, R87, R6, -R8 ;  /* 0x0000000657577223 */ /* 0x000fe20000010808 */
[----:B------:R-:W-:-:S02]  /*3790*/  F2FP.F16.F32.PACK_AB R157, R4, R3 ;  /* 0x00000003049d723e */ /* 0x000fc400000000ff */
[----:B------:R-:W-:Y:S01]  /*37a0*/  F2FP.F16.F32.PACK_AB R156, R63, R156 ;  /* 0x0000009c3f9c723e */ /* 0x000fe200000000ff */
[----:B------:R0:W3:Y:S01]  /*37b0*/  MUFU.EX2 R12, R15 ;  /* 0x0000000f000c7308 */ /* 0x0000e20000000800 */
[----:B-1----:R-:W-:Y:S01]  /*37c0*/  FADD.FTZ R11, R5, R34 ;  /* 0x00000022050b7221 */ /* 0x002fe20000010000 */
[C---:B------:R-:W-:Y:S02]  /*37d0*/  F2FP.F16.F32.PACK_AB R159, R10.reuse, R5 ;  /* 0x000000050a9f723e */ /* 0x040fe400000000ff */
[----:B------:R-:W-:Y:S02]  /*37e0*/  F2FP.F16.F32.PACK_AB R158, R65, R158 ;  /* 0x0000009e419e723e */ /* 0x000fe400000000ff */
[----:B------:R-:W-:Y:S02]  /*37f0*/  F2FP.F16.F32.PACK_AB R160, R67, R160 ;  /* 0x000000a043a0723e */ /* 0x000fe400000000ff */
[----:B------:R-:W1:Y:S01]  /*3800*/  MUFU.EX2 R21, R21 ;  /* 0x0000001500157308 */ /* 0x000e620000000800 */
[C---:B0-----:R-:W-:Y:S01]  /*3810*/  FADD.FTZ R15, R69.reuse, R36 ;  /* 0x00000024450f7221 */ /* 0x041fe20000010000 */
[----:B------:R-:W-:Y:S01]  /*3820*/  FADD.FTZ R36, R10, R11 ;  /* 0x0000000b0a247221 */ /* 0x000fe20000010000 */
[----:B------:R-:W-:-:S02]  /*3830*/  F2FP.F16.F32.PACK_AB R162, R69, R162 ;  /* 0x000000a245a2723e */ /* 0x000fc400000000ff */
[----:B------:R-:W-:Y:S01]  /*3840*/  FADD.FTZ R38, R164, R15 ;  /* 0x0000000fa4267221 */ /* 0x000fe20000010000 */
[----:B--2---:R-:W-:Y:S01]  /*3850*/  FADD.FTZ R11, R13, R36 ;  /* 0x000000240d0b7221 */ /* 0x004fe20000010000 */
[C---:B------:R-:W-:Y:S01]  /*3860*/  F2FP.F16.F32.PACK_AB R164, R71.reuse, R164 ;  /* 0x000000a447a4723e */ /* 0x040fe200000000ff */
[----:B------:R-:W0:Y:S01]  /*3870*/  MUFU.EX2 R14, R25 ;  /* 0x00000019000e7308 */ /* 0x000e220000000800 */
[----:B------:R-:W-:Y:S01]  /*3880*/  FADD.FTZ R15, R71, R38 ;  /* 0x00000026470f7221 */ /* 0x000fe20000010000 */
[C---:B---3--:R-:W-:Y:S01]  /*3890*/  FADD.FTZ R36, R12.reuse, R11 ;  /* 0x0000000b0c247221 */ /* 0x048fe20000010000 */
[----:B------:R-:W-:Y:S02]  /*38a0*/  F2FP.F16.F32.PACK_AB R161, R12, R13 ;  /* 0x0000000d0ca1723e */ /* 0x000fe400000000ff */
[----:B------:R-:W-:Y:S01]  /*38b0*/  FADD.FTZ R38, R166, R15 ;  /* 0x0000000fa6267221 */ /* 0x000fe20000010000 */
[C---:B------:R-:W-:Y:S02]  /*38c0*/  F2FP.F16.F32.PACK_AB R166, R73.reuse, R166 ;  /* 0x000000a649a6723e */ /* 0x040fe400000000ff */
[----:B------:R-:W2:Y:S01]  /*38d0*/  MUFU.EX2 R27, R27 ;  /* 0x0000001b001b7308 */ /* 0x000ea20000000800 */
[----:B------:R-:W-:Y:S01]  /*38e0*/  FADD.FTZ R15, R73, R38 ;  /* 0x00000026490f7221 */ /* 0x000fe20000010000 */
[----:B-1----:R-:W-:-:S03]  /*38f0*/  FADD.FTZ R11, R21, R36 ;  /* 0x00000024150b7221 */ /* 0x002fc60000010000 */
[----:B------:R-:W-:Y:S01]  /*3900*/  FADD.FTZ R40, R168, R15 ;  /* 0x0000000fa8287221 */ /* 0x000fe20000010000 */
[C---:B------:R-:W-:Y:S02]  /*3910*/  F2FP.F16.F32.PACK_AB R168, R75.reuse, R168 ;  /* 0x000000a84ba8723e */ /* 0x040fe400000000ff */
[----:B------:R-:W1:Y:S01]  /*3920*/  MUFU.EX2 R24, R29 ;  /* 0x0000001d00187308 */ /* 0x000e620000000800 */
[C---:B0-----:R-:W-:Y:S01]  /*3930*/  FADD.FTZ R38, R14.reuse, R11 ;  /* 0x0000000b0e267221 */ /* 0x041fe20000010000 */
[----:B------:R-:W-:Y:S01]  /*3940*/  FADD.FTZ R15, R75, R40 ;  /* 0x000000284b0f7221 */ /* 0x000fe20000010000 */
[----:B------:R-:W-:-:S05]  /*3950*/  F2FP.F16.F32.PACK_AB R163, R14, R21 ;  /* 0x000000150ea3723e */ /* 0x000fca00000000ff */
        /* <DEDUP_REMOVED lines=17> */
[----:B--2---:R-:W-:Y:S01]  /*3a70*/  FADD.FTZ R0, R26, R11 ;  /* 0x0000000b1a007221 */ /* 0x004fe20000010000 */
[----:B------:R-:W-:Y:S01]  /*3a80*/  FADD.FTZ R40, R176, R15 ;  /* 0x0000000fb0287221 */ /* 0x000fe20000010000 */
[C---:B------:R-:W-:Y:S02]  /*3a90*/  F2FP.F16.F32.PACK_AB R176, R83.reuse, R176 ;  /* 0x000000b053b0723e */ /* 0x040fe400000000ff */
[----:B------:R-:W-:Y:S01]  /*3aa0*/  F2FP.F16.F32.PACK_AB R167, R26, R31 ;  /* 0x0000001f1aa7723e */ /* 0x000fe200000000ff */
[----:B------:R-:W-:Y:S02]  /*3ab0*/  FADD.FTZ R15, R83, R40 ;  /* 0x00000028530f7221 */ /* 0x000fe40000010000 */
[----:B------:R-:W2:Y:S01]  /*3ac0*/  MUFU.EX2 R39, R39 ;  /* 0x0000002700277308 */ /* 0x000ea20000000800 */
[----:B-1----:R-:W-:Y:S01]  /*3ad0*/  FADD.FTZ R11, R35, R0 ;  /* 0x00000000230b7221 */ /* 0x002fe20000010000 */
[----:B------:R-:W-:-:S06]  /*3ae0*/  FADD.FTZ R40, R178, R15 ;  /* 0x0000000fb2287221 */ /* 0x000fcc0000010000 */
        /* <DEDUP_REMOVED lines=8> */
[----:B------:R-:W1:Y:S01]  /*3b70*/  MUFU.EX2 R131, R131 ;  /* 0x0000008300837308 */ /* 0x000e620000000800 */
[----:B0-----:R-:W-:-:S07]  /*3b80*/  FADD.FTZ R11, R43, R0 ;  /* 0x000000002b0b7221 */ /* 0x001fce0000010000 */
[----:B------:R-:W0:Y:S01]  /*3b90*/  MUFU.EX2 R47, R47 ;  /* 0x0000002f002f7308 */ /* 0x000e220000000800 */
[C---:B--2---:R-:W-:Y:S01]  /*3ba0*/  FADD.FTZ R0, R32.reuse, R11 ;  /* 0x0000000b20007221 */ /* 0x044fe20000010000 */
[----:B------:R-:W-:-:S06]  /*3bb0*/  F2FP.F16.F32.PACK_AB R173, R32, R43 ;  /* 0x0000002b20ad723e */ /* 0x000fcc00000000ff */
[----:B------:R-:W2:Y:S01]  /*3bc0*/  MUFU.EX2 R133, R133 ;  /* 0x0000008500857308 */ /* 0x000ea20000000800 */
[C---:B-1----:R-:W-:Y:S01]  /*3bd0*/  FADD.FTZ R40, R131.reuse, R40 ;  /* 0x0000002883287221 */ /* 0x042fe20000010000 */
[----:B------:R-:W-:Y:S01]  /*3be0*/  F2FP.F16.F32.PACK_AB R178, R131, R178 ;  /* 0x000000b283b2723e */ /* 0x000fe200000000ff */
[----:B------:R-:W-:-:S05]  /*3bf0*/  IMAD.MOV.U32 R131, RZ, RZ, R151 ;  /* 0x000000ffff837224 */ /* 0x000fca00078e0097 */
[----:B------:R-:W1:Y:S01]  /*3c00*/  MUFU.EX2 R34, R49 ;  /* 0x0000003100227308 */ /* 0x000e620000000800 */
[----:B0-----:R-:W-:-:S07]  /*3c10*/  FADD.FTZ R11, R47, R0 ;  /* 0x000000002f0b7221 */ /* 0x001fce0000010000 */
[----:B------:R0:W3:Y:S01]  /*3c20*/  MUFU.EX2 R180, R135 ;  /* 0x0000008700b47308 */ /* 0x0000e20000000800 */
[----:B--2---:R-:W-:-:S07]  /*3c30*/  FADD.FTZ R15, R133, R40 ;  /* 0x00000028850f7221 */ /* 0x004fce0000010000 */
[----:B------:R-:W2:Y:S01]  /*3c40*/  MUFU.EX2 R51, R51 ;  /* 0x0000003300337308 */ /* 0x000ea20000000800 */
[C---:B-1----:R-:W-:Y:S01]  /*3c50*/  FADD.FTZ R0, R34.reuse, R11 ;  /* 0x0000000b22007221 */ /* 0x042fe20000010000 */
[----:B------:R-:W-:Y:S01]  /*3c60*/  F2FP.F16.F32.PACK_AB R175, R34, R47 ;  /* 0x0000002f22af723e */ /* 0x000fe200000000ff */
[----:B0-----:R-:W-:-:S05]  /*3c70*/  IMAD.MOV.U32 R135, RZ, RZ, R151 ;  /* 0x000000ffff877224 */ /* 0x001fca00078e0097 */
[----:B------:R-:W0:Y:S01]  /*3c80*/  MUFU.EX2 R137, R137 ;  /* 0x0000008900897308 */ /* 0x000e220000000800 */
[C---:B---3--:R-:W-:Y:S01]  /*3c90*/  FADD.FTZ R42, R180.reuse, R15 ;  /* 0x0000000fb42a7221 */ /* 0x048fe20000010000 */
[----:B------:R-:W-:Y:S01]  /*3ca0*/  F2FP.F16.F32.PACK_AB R180, R180, R133 ;  /* 0x00000085b4b4723e */ /* 0x000fe200000000ff */
[----:B------:R-:W-:-:S05]  /*3cb0*/  IMAD.MOV.U32 R133, RZ, RZ, R151 ;  /* 0x000000ffff857224 */ /* 0x000fca00078e0097 */
[----:B------:R-:W1:Y:S01]  /*3cc0*/  MUFU.EX2 R36, R53 ;  /* 0x0000003500247308 */ /* 0x000e620000000800 */
[----:B--2---:R-:W-:-:S07]  /*3cd0*/  FADD.FTZ R11, R51, R0 ;  /* 0x00000000330b7221 */ /* 0x004fce0000010000 */
[----:B------:R2:W3:Y:S01]  /*3ce0*/  MUFU.EX2 R182, R139 ;  /* 0x0000008b00b67308 */ /* 0x0004e20000000800 */
[----:B0-----:R-:W-:-:S07]  /*3cf0*/  FADD.FTZ R15, R137, R42 ;  /* 0x0000002a890f7221 */ /* 0x001fce0000010000 */
[----:B------:R-:W0:Y:S01]  /*3d00*/  MUFU.EX2 R55, R55 ;  /* 0x0000003700377308 */ /* 0x000e220000000800 */
[C---:B-1----:R-:W-:Y:S01]  /*3d10*/  FADD.FTZ R0, R36.reuse, R11 ;  /* 0x0000000b24007221 */ /* 0x042fe20000010000 */
[----:B------:R-:W-:Y:S02]  /*3d20*/  F2FP.F16.F32.PACK_AB R177, R36, R51 ;  /* 0x0000003324b1723e */ /* 0x000fe400000000ff */
[----:B--2---:R-:W-:-:S04]  /*3d30*/  MOV R139, R151 ;  /* 0x00000097008b7202 */ /* 0x004fc80000000f00 */
        /* <DEDUP_REMOVED lines=10> */
[----:B------:R-:W-:Y:S01]  /*3de0*/  F2FP.F16.F32.PACK_AB R179, R38, R55 ;  /* 0x0000003726b3723e */ /* 0x000fe200000000ff */
[----:B0-----:R-:W-:-:S05]  /*3df0*/  IMAD.MOV.U32 R143, RZ, RZ, R151 ;  /* 0x000000ffff8f7224 */ /* 0x001fca00078e0097 */
        /* <DEDUP_REMOVED lines=13> */
[----:B0-----:R-:W-:-:S06]  /*3ed0*/  MOV R89, R151 ;  /* 0x0000009700597202 */ /* 0x001fcc0000000f00 */
[----:B------:R0:W1:Y:S01]  /*3ee0*/  MUFU.EX2 R42, R93 ;  /* 0x0000005d002a7308 */ /* 0x0000620000000800 */
[C---:B---3--:R-:W-:Y:S01]  /*3ef0*/  FADD.FTZ R10, R40.reuse, R3 ;  /* 0x00000003280a7221 */ /* 0x048fe20000010000 */
[----:B------:R-:W-:-:S06]  /*3f00*/  F2FP.F16.F32.PACK_AB R183, R40, R85 ;  /* 0x0000005528b7723e */ /* 0x000fcc00000000ff */
[----:B------:R-:W3:Y:S01]  /*3f10*/  MUFU.EX2 R95, R95 ;  /* 0x0000005f005f7308 */ /* 0x000ee20000000800 */
[----:B--2---:R-:W-:Y:S01]  /*3f20*/  FADD.FTZ R3, R91, R10 ;  /* 0x0000000a5b037221 */ /* 0x004fe20000010000 */
[----:B0-----:R-:W-:-:S06]  /*3f30*/  IMAD.MOV.U32 R93, RZ, RZ, R151 ;  /* 0x000000ffff5d7224 */ /* 0x001fcc00078e0097 */
[----:B------:R-:W0:Y:S01]  /*3f40*/  MUFU.EX2 R20, R20 ;  /* 0x0000001400147308 */ /* 0x000e220000000800 */
[C---:B-1----:R-:W-:Y:S01]  /*3f50*/  FADD.FTZ R10, R42.reuse, R3 ;  /* 0x000000032a0a7221 */ /* 0x042fe20000010000 */
[----:B------:R-:W-:Y:S01]  /*3f60*/  F2FP.F16.F32.PACK_AB R185, R42, R91 ;  /* 0x0000005b2ab9723e */ /* 0x000fe200000000ff */
[----:B------:R-:W-:-:S05]  /*3f70*/  IMAD.MOV.U32 R91, RZ, RZ, R151 ;  /* 0x000000ffff5b7224 */ /* 0x000fca00078e0097 */
[----:B------:R-:W1:Y:S01]  /*3f80*/  MUFU.EX2 R4, R87 ;  /* 0x0000005700047308 */ /* 0x000e620000000800 */
[----:B---3--:R-:W-:Y:S01]  /*3f90*/  FADD.FTZ R3, R95, R10 ;  /* 0x0000000a5f037221 */ /* 0x008fe20000010000 */
[C---:B0-----:R-:W-:Y:S01]  /*3fa0*/  F2FP.F16.F32.PACK_AB R186, R20.reuse, R145 ;  /* 0x0000009114ba723e */ /* 0x041fe200000000ff */
[----:B------:R-:W-:Y:S01]  /*3fb0*/  FADD.FTZ R0, R20, R15 ;  /* 0x0000000f14007221 */ /* 0x000fe20000010000 */
[----:B------:R-:W-:Y:S01]  /*3fc0*/  IMAD.MOV.U32 R145, RZ, RZ, R151 ;  /* 0x000000ffff917224 */ /* 0x000fe200078e0097 */
[C---:B-1----:R-:W-:Y:S01]  /*3fd0*/  F2FP.F16.F32.PACK_AB R187, R4.reuse, R95 ;  /* 0x0000005f04bb723e */ /* 0x042fe200000000ff */
[----:B------:R-:W-:Y:S01]  /*3fe0*/  FADD.FTZ R3, R4, R3 ;  /* 0x0000000304037221 */ /* 0x000fe20000010000 */
[----:B------:R-:W-:Y:S01]  /*3ff0*/  IMAD.MOV.U32 R95, RZ, RZ, R151 ;  /* 0x000000ffff5f7224 */ /* 0x000fe200078e0097 */
[----:B------:R-:W-:Y:S06]  /*4000*/  @!P1 BRA `(.L_x_214) ;  /* 0x0000002800bc9947 */ /* 0x000fec0003800000 */
[----:B------:R-:W-:Y:S01]  /*4010*/  IMAD.MOV.U32 R5, RZ, RZ, R9 ;  /* 0x000000ffff057224 */ /* 0x000fe200078e0009 */
[----:B------:R-:W-:Y:S01]  /*4020*/  CS2R R150, SRZ ;  /* 0x0000000000967805 */ /* 0x000fe2000001ff00 */
        /* <DEDUP_REMOVED lines=31> */
[----:B------:R-:W-:Y:S01]  /*4220*/  CS2R R88, SRZ ;  /* 0x0000000000587805 */ /* 0x000fe2000001ff00 */
[----:B------:R-:W-:Y:S01]  /*4230*/  UIADD3 UR48, UR47, -0x2, URZ ;  /* 0xfffffffe2f307890 */ /* 0x000fe2000fffe03f */
[----:B------:R-:W-:Y:S02]  /*4240*/  UMOV UR52, UR43 ;  /* 0x0000002b00347c82 */ /* 0x000fe40008000000 */
[----:B------:R-:W-:Y:S01]  /*4250*/  UMOV UR47, UR42 ;  /* 0x0000002a002f7c82 */ /* 0x000fe20008000000 */
[----:B------:R-:W-:-:S08]  /*4260*/  ULDC UR46, c[0x0][0x9d8] ;  /* 0x00027600002e7ab9 */ /* 0x000fd00000000800 */
.L_x_225:
[----:B------:R-:W-:Y:S01]  /*4270*/  ISETP.NE.AND P2, PT, RZ, UR41, PT ;  /* 0x00000029ff007c0c */ /* 0x000fe2000bf45270 */
[----:B------:R-:W-:-:S04]  /*4280*/  UISETP.NE.AND UP0, UPT, UR47, 0x1, UPT ;  /* 0x000000012f00788c */ /* 0x000fc8000bf05270 */
[----:B------:R-:W-:-:S04]  /*4290*/  USEL UR43, URZ, 0x1, UP0 ;  /* 0x000000013f2b7887 */ /* 0x000fc80008000000 */
[----:B------:R-:W-:-:S04]  /*42a0*/  ULOP3.LUT UR43, UR52, UR43, URZ, 0x3c, !UPT ;  /* 0x0000002b342b7292 */ /* 0x000fc8000f8e3c3f */
[----:B------:R-:W-:Y:S08]  /*42b0*/  @P2 BRA `(.L_x_215) ;  /* 0x0000000000442947 */ /* 0x000ff00003800000 */
[----:B------:R-:W-:Y:S05]  /*42c0*/  @!P0 BRA `(.L_x_216) ;  /* 0x0000000000048947 */ /* 0x000fea0003800000 */
[----:B------:R-:W-:Y:S01]  /*42d0*/  BPT.TRAP 0x1 ;  /* 0x000000040000795c */ /* 0x000fe20000300000 */
.L_x_216:
[----:B------:R-:W0:Y:S01]  /*42e0*/  S2UR UR10, SR_CgaCtaId ;  /* 0x00000000000a79c3 */ /* 0x000e220000008800 */
[----:B------:R-:W-:Y:S01]  /*42f0*/  UIADD3 UR6, UR47, 0x1, URZ ;  /* 0x000000012f067890 */ /* 0x000fe2000fffe03f */
[----:B------:R-:W-:Y:S01]  /*4300*/  IMAD.U32 R6, RZ, RZ, UR43 ;  /* 0x0000002bff067e24 */ /* 0x000fe2000f8e00ff */
[----:B------:R-:W-:Y:S02]  /*4310*/  UMOV UR7, 0x400 ;  /* 0x0000040000077882 */ /* 0x000fe40000000000 */
[----:B------:R-:W-:Y:S02]  /*4320*/  UISETP.NE.AND UP0, UPT, UR6, 0x2, UPT ;  /* 0x000000020600788c */ /* 0x000fe4000bf05270 */
[----:B------:R-:W-:Y:S02]  /*4330*/  SHF.L.U32 R6, R6, 0x1f, RZ ;  /* 0x0000001f06067819 */ /* 0x000fe400000006ff */
[----:B------:R-:W-:Y:S02]  /*4340*/  USEL UR6, UR6, URZ, UP0 ;  /* 0x0000003f06067287 */ /* 0x000fe40008000000 */
[----:B0-----:R-:W-:-:S04]  /*4350*/  ULEA UR7, UR10, UR7, 0x18 ;  /* 0x000000070a077291 */ /* 0x001fc8000f8ec03f */
[----:B------:R-:W-:-:S09]  /*4360*/  ULEA UR6, UR6, UR7, 0x3 ;  /* 0x0000000706067291 */ /* 0x000fd2000f8e183f */
[----:B------:R0:W1:Y:S01]  /*4370*/  SYNCS.PHASECHK.TRANS64.TRYWAIT P1, [UR6+0x28830], R6 ;  /* 0x02883006ff0075a7 */ /* 0x0000620008020146 */
[----:B------:R-:W-:Y:S05]  /*4380*/  @!P0 BRA `(.L_x_217) ;  /* 0x0000000000048947 */ /* 0x000fea0003800000 */
[----:B------:R-:W-:Y:S01]  /*4390*/  BPT.TRAP 0x1 ;  /* 0x000000040000795c */ /* 0x000fe20000300000 */
.L_x_217:
[----:B-1----:R-:W-:Y:S05]  /*43a0*/  @P1 BRA `(.L_x_215) ;  /* 0x0000000000081947 */ /* 0x002fea0003800000 */
[----:B------:R-:W1:Y:S02]  /*43b0*/  SYNCS.PHASECHK.TRANS64.TRYWAIT P1, [UR6+0x28830], R6 ;  /* 0x02883006ff0075a7 */ /* 0x000e640008020146 */
[----:B-1----:R-:W-:Y:S05]  /*43c0*/  @!P1 BRA `(.L_x_218) ;  /* 0x000000a400f49947 */ /* 0x002fea0003800000 */
.L_x_215:
[----:B01----:R-:W-:Y:S01]  /*43d0*/  IADD3 R6, R2, 0x8, RZ ;  /* 0x0000000802067810 */ /* 0x003fe20007ffe0ff */
        /* <DEDUP_REMOVED lines=47> */
.L_x_220:
[----:B------:R-:W0:Y:S01]  /*46d0*/  S2UR UR7, SR_CgaCtaId ;  /* 0x00000000000779c3 */ /* 0x000e220000008800 */
[----:B------:R-:W-:Y:S01]  /*46e0*/  UMOV UR6, 0x400 ;  /* 0x0000040000067882 */ /* 0x000fe20000000000 */
[----:B------:R-:W-:-:S05]  /*46f0*/  IMAD.U32 R6, RZ, RZ, UR52 ;  /* 0x00000034ff067e24 */ /* 0x000fca000f8e00ff */
[----:B------:R-:W-:Y:S01]  /*4700*/  SHF.L.U32 R6, R6, 0x1f, RZ ;  /* 0x0000001f06067819 */ /* 0x000fe200000006ff */
[----:B0-----:R-:W-:-:S04]  /*4710*/  ULEA UR6, UR7, UR6, 0x18 ;  /* 0x0000000607067291 */ /* 0x001fc8000f8ec03f */
[----:B------:R-:W-:-:S09]  /*4720*/  ULEA UR6, UR47, UR6, 0x3 ;  /* 0x000000062f067291 */ /* 0x000fd2000f8e183f */
[----:B------:R0:W1:Y:S01]  /*4730*/  SYNCS.PHASECHK.TRANS64.TRYWAIT P1, [UR6+0x28850], R6 ;  /* 0x02885006ff0075a7 */ /* 0x0000620008020146 */
[----:B------:R-:W-:Y:S05]  /*4740*/  @!P0 BRA `(.L_x_221) ;  /* 0x0000000000048947 */ /* 0x000fea0003800000 */
[----:B------:R-:W-:Y:S01]  /*4750*/  BPT.TRAP 0x1 ;  /* 0x000000040000795c */ /* 0x000fe20000300000 */
.L_x_221:
[----:B-1----:R-:W-:Y:S05]  /*4760*/  @P1 BRA `(.L_x_219) ;  /* 0x0000000000081947 */ /* 0x002fea0003800000 */
[----:B------:R-:W1:Y:S02]  /*4770*/  SYNCS.PHASECHK.TRANS64.TRYWAIT P1, [UR6+0x28850], R6 ;  /* 0x02885006ff0075a7 */ /* 0x000e640008020146 */
[----:B-1----:R-:W-:Y:S05]  /*4780*/  @!P1 BRA `(.L_x_222) ;  /* 0x000000a4001c9947 */ /* 0x002fea0003800000 */
.L_x_219:
[----:B------:R-:W2:Y:S01]  /*4790*/  S2UR UR10, SR_CgaCtaId ;  /* 0x00000000000a79c3 */ /* 0x000ea20000008800 */
[----:B------:R-:W-:Y:S01]  /*47a0*/  UMOV UR11, 0x400 ;  /* 0x00000400000b7882 */ /* 0x000fe20000000000 */
[----:B------:R-:W-:Y:S01]  /*47b0*/  WARPGROUP.ARRIVE ;  /* 0x00000000000079c5 */ /* 0x000fe20000000000 */
[----:B------:R-:W-:Y:S01]  /*47c0*/  UMOV UR7, 0x40000040 ;  /* 0x4000004000077882 */ /* 0x000fe20000000000 */
[----:B01----:R-:W-:Y:S01]  /*47d0*/  IADD3 R6, -R2, 0xb, RZ ;  /* 0x0000000b02067810 */ /* 0x003fe20007ffe1ff */
[----:B--2---:R-:W-:-:S04]  /*47e0*/  ULEA UR11, UR10, UR11, 0x18 ;  /* 0x0000000b0a0b7291 */ /* 0x004fc8000f8ec03f */
[----:B------:R-:W-:-:S04]  /*47f0*/  UIADD3 UR6, UR11, 0x400, URZ ;  /* 0x000004000b067890 */ /* 0x000fc8000fffe03f */
        /* <DEDUP_REMOVED lines=45> */
.L_x_223:
        /* <DEDUP_REMOVED lines=276> */
[----:B------:R-:W-:-:S05]  /*5c10*/  FFMA.FTZ R83, R83, R6, -R10 ;  /* 0x0000000653537223 */ /* 0x000fca000001080a */
        /* <DEDUP_REMOVED lines=37> */
[----:B--2---:R-:W-:Y:S01]  /*5e70*/  FADD.FTZ R37, R165, R38 ;  /* 0x00000026a5257221 */ /* 0x004fe20000010000 */
[-CC-:B------:R-:W-:Y:S01]  /*5e80*/  FFMA.FTZ R38, R61, R6.reuse, -R10.reuse ;  /* 0x000000063d267223 */ /* 0x180fe2000001080a */
[----:B------:R-:W-:-:S05]  /*5e90*/  FFMA.FTZ R10, R85, R6, -R10 ;  /* 0x00000006550a7223 */ /* 0x000fca000001080a */
        /* <DEDUP_REMOVED lines=90> */
.L_x_224:
        /* <DEDUP_REMOVED lines=108> */
.L_x_214:
[----:B------:R-:W-:Y:S06]  /*6b00*/  BAR.ARV 0x8, 0x180 ;  /* 0x0206000000007b1d */ /* 0x000fec0000002000 */
[----:B------:R-:W-:Y:S05]  /*6b10*/  @!P0 BRA `(.L_x_226) ;  /* 0x0000000000048947 */ /* 0x000fea0003800000 */
[----:B------:R-:W-:Y:S01]  /*6b20*/  BPT.TRAP 0x1 ;  /* 0x000000040000795c */ /* 0x000fe20000300000 */
.L_x_226:
        /* <DEDUP_REMOVED lines=9> */
.L_x_227:
[----:B-1----:R-:W-:Y:S05]  /*6bc0*/  @P1 BRA `(.L_x_228) ;  /* 0x0000000000081947 */ /* 0x002fea0003800000 */
[----:B------:R-:W1:Y:S02]  /*6bd0*/  SYNCS.PHASECHK.TRANS64.TRYWAIT P1, [UR5+0x28850], R4 ;  /* 0x02885004ff0075a7 */ /* 0x000e640008020145 */
[----:B-1----:R-:W-:Y:S05]  /*6be0*/  @!P1 BRA `(.L_x_229) ;  /* 0x00000080001c9947 */ /* 0x002fea0003800000 */
.L_x_228:
        /* <DEDUP_REMOVED lines=9> */
[----:B------:R-:W-:-:S04]  /*6c80*/  ULEA UR4, UR42, UR4, 0xb ;  /* 0x000000042a047291 */ /* 0x000fc8000f8e583f */
[----:B------:R-:W-:-:S03]  /*6c90*/  UIADD3 UR6, UR4, 0x80, URZ ;  /* 0x0000008004067890 */ /* 0x000fc6000fffe03f */
[----:B------:R-:W-:Y:S02]  /*6ca0*/  UMOV UR10, UR4 ;  /* 0x00000004000a7c82 */ /* 0x000fe40008000000 */
[----:B------:R-:W-:Y:S01]  /*6cb0*/  HGMMA.64x128x16.F32 R88, R156, gdesc[UR8].tnspB, R88, gsb0 ;  /* 0x41e000089c587df0 */ /* 0x000fe20008000858 */
[----:B------:R-:W-:Y:S01]  /*6cc0*/  UMOV UR11, 0x40000040 ;  /* 0x40000040000b7882 */ /* 0x000fe20000000000 */
[----:B------:R-:W-:Y:S01]  /*6cd0*/  UMOV UR10, UR6 ;  /* 0x00000006000a7c82 */ /* 0x000fe20008000000 */
[----:B------:R-:W-:Y:S01]  /*6ce0*/  UIADD3 UR6, UR4, 0x100, URZ ;  /* 0x0000010004067890 */ /* 0x000fe2000fffe03f */
[----:B-1----:R-:W-:Y:S01]  /*6cf0*/  FADD.FTZ R5, R5, R0 ;  /* 0x0000000005057221 */ /* 0x002fe20000010000 */
        /* <DEDUP_REMOVED lines=23> */
[----:B------:R-:W-:Y:S01]  /*6e70*/  UMOV UR10, UR6 ;  /* 0x00000006000a7c82 */ /* 0x000fe20008000000 */
[----:B------:R-:W-:Y:S01]  /*6e80*/  UMOV UR11, 0x40000040 ;  /* 0x40000040000b7882 */ /* 0x000fe20000000000 */
[----:B------:R-:W-:Y:S01]  /*6e90*/  UIADD3 UR6, UR4, 0x180, URZ ;  /* 0x0000018004067890 */ /* 0x000fe2000fffe03f */
        /* <DEDUP_REMOVED lines=17> */
[----:B------:R-:W-:Y:S02]  /*6fb0*/  UIADD3 UR6, UR4, 0x300, URZ ;  /* 0x0000030004067890 */ /* 0x000fe4000fffe03f */
        /* <DEDUP_REMOVED lines=17> */
.L_x_230:
[----:B------:R-:W-:Y:S01]  /*70d0*/  UIADD3 UR4, UR5, 0x28860, URZ ;  /* 0x0002886005047890 */ /* 0x000fe2000fffe03f */
[-C--:B------:R-:W-:Y:S01]  /*70e0*/  FMUL.FTZ R12, R89, R29.reuse ;  /* 0x0000001d590c7220 */ /* 0x080fe20000410000 */
[----:B------:R-:W-:Y:S01]  /*70f0*/  UIADD3 UR42, UR42, 0x1, URZ ;  /* 0x000000012a2a7890 */ /* 0x000fe2000fffe03f */
[-C--:B------:R-:W-:Y:S01]  /*7100*/  FMUL.FTZ R89, R92, R29.reuse ;  /* 0x0000001d5c597220 */ /* 0x080fe20000410000 */
[----:B------:R-:W-:Y:S01]  /*7110*/  UPRMT UR4, UR7, 0x654, UR4 ;  /* 0x0000065407047896 */ /* 0x000fe20008000004 */
[-C--:B------:R-:W-:Y:S01]  /*7120*/  FMUL.FTZ R157, R88, R29.reuse ;  /* 0x0000001d589d7220 */ /* 0x080fe20000410000 */
[----:B------:R-:W-:Y:S01]  /*7130*/  UISETP.NE.AND UP0, UPT, UR42, 0x2, UPT ;  /* 0x000000022a00788c */ /* 0x000fe2000bf05270 */
[-C--:B------:R-:W-:Y:S01]  /*7140*/  FMUL.FTZ R6, R93, R29.reuse ;  /* 0x0000001d5d067220 */ /* 0x080fe20000410000 */
[-C--:B------:R-:W-:Y:S01]  /*7150*/  FMUL.FTZ R92, R96, R29.reuse ;  /* 0x0000001d605c7220 */ /* 0x080fe20000410000 */
[-C--:B------:R-:W-:Y:S01]  /*7160*/  FMUL.FTZ R87, R97, R29.reuse ;  /* 0x0000001d61577220 */ /* 0x080fe20000410000 */
[-C--:B------:R-:W-:Y:S01]  /*7170*/  FMUL.FTZ R86, R100, R29.reuse ;  /* 0x0000001d64567220 */ /* 0x080fe20000410000 */
[-C--:B------:R-:W-:Y:S01]  /*7180*/  FMUL.FTZ R83, R101, R29.reuse ;  /* 0x0000001d65537220 */ /* 0x080fe20000410000 */
[-C--:B------:R-:W-:Y:S01]  /*7190*/  FMUL.FTZ R82, R104, R29.reuse ;  /* 0x0000001d68527220 */ /* 0x080fe20000410000 */
[----:B------:R-:W-:Y:S01]  /*71a0*/  SYNCS.ARRIVE.TRANS64.RED.A1T0 RZ, [UR4], RZ ;  /* 0x000000ffffff79a7 */ /* 0x000fe20008100404 */
        /* <DEDUP_REMOVED lines=22> */
[----:B------:R-:W-:Y:S01]  /*7310*/  USEL UR4, URZ, 0x1, UP0 ;  /* 0x000000013f047887 */ /* 0x000fe20008000000 */
        /* <DEDUP_REMOVED lines=28> */
[----:B------:R-:W-:Y:S01]  /*74e0*/  PLOP3.LUT P0, PT, PT, PT, PT, 0x8, 0x0 ;  /* 0x000000000000781c */ /* 0x000fe20003f0e170 */
[-C--:B------:R-:W-:Y:S01]  /*74f0*/  FMUL.FTZ R37, R143, R11.reuse ;  /* 0x0000000b8f257220 */ /* 0x080fe20000410000 */
[-C--:B------:R-:W-:Y:S01]  /*7500*/  FMUL.FTZ R36, R146, R11.reuse ;  /* 0x0000000b92247220 */ /* 0x080fe20000410000 */
[-C--:B------:R-:W-:Y:S01]  /*7510*/  FMUL.FTZ R33, R147, R11.reuse ;  /* 0x0000000b93217220 */ /* 0x080fe20000410000 */
[-C--:B------:R-:W-:Y:S01]  /*7520*/  FMUL.FTZ R32, R150, R11.reuse ;  /* 0x0000000b96207220 */ /* 0x080fe20000410000 */
[----:B------:R-:W-:Y:S01]  /*7530*/  FMUL.FTZ R151, R151, R11 ;  /* 0x0000000b97977220 */ /* 0x000fe20000410000 */
[----:B------:R-:W-:-:S02]  /*7540*/  UIADD3 UR44, UR44, 0x1, URZ ;  /* 0x000000012c2c7890 */ /* 0x000fc4000fffe03f */
[----:B------:R-:W-:Y:S02]  /*7550*/  USEL UR42, UR42, URZ, UP0 ;  /* 0x0000003f2a2a7287 */ /* 0x000fe40008000000 */
[----:B------:R-:W-:-:S12]  /*7560*/  ULOP3.LUT UR43, UR43, UR4, URZ, 0x3c, !UPT ;  /* 0x000000042b2b7292 */ /* 0x000fd8000f8e3c3f */
.L_x_206:
[----:B------:R-:W0:Y:S01]  /*7570*/  S2R R5, SR_CgaCtaId ;  /* 0x0000000000057919 */ /* 0x000e220000008800 */
[----:B------:R-:W-:Y:S01]  /*7580*/  MOV R28, 0x400 ;  /* 0x00000400001c7802 */ /* 0x000fe20000000f00 */
[----:B------:R-:W-:Y:S01]  /*7590*/  BSSY B0, `(.L_x_231) ;  /* 0x0000213000007945 */ /* 0x000fe20003800000 */
[----:B------:R-:W-:Y:S02]  /*75a0*/  BAR.SYNC.DEFER_BLOCKING 0x5, 0x180 ;  /* 0x0146000000007b1d */ /* 0x000fe40000010000 */
[----:B0-----:R-:W-:-:S05]  /*75b0*/  LEA R28, R5, R28, 0x18 ;  /* 0x0000001c051c7211 */ /* 0x001fca00078ec0ff */
[----:B------:R-:W0:Y:S02]  /*75c0*/  LDS.128 R48, [R28+0x288d0] ;  /* 0x0288d0001c307984 */ /* 0x000e240000000c00 */
[----:B0-----:R-:W-:Y:S02]  /*75d0*/  R2UR UR5, R49 ;  /* 0x00000000310572ca */ /* 0x001fe400000e0000 */
[----:B------:R-:W-:Y:S01]  /*75e0*/  R2UR UR6, R50 ;  /* 0x00000000320672ca */ /* 0x000fe200000e0000 */
[----:B------:R-:W-:Y:S06]  /*75f0*/  BAR.ARV 0x4, 0x180 ;  /* 0x0106000000007b1d */ /* 0x000fec0000002000 */
[----:B------:R-:W-:Y:S08]  /*7600*/  @P0 BRA `(.L_x_232) ;  /* 0x0000001400440947 */ /* 0x000ff00003800000 */
[----:B------:R-:W0:Y:S01]  /*7610*/  S2R R5, SR_SWINHI ;  /* 0x0000000000057919 */ /* 0x000e220000002f00 */
[----:B------:R-:W-:Y:S01]  /*7620*/  F2FP.F16.F32.PACK_AB R7, R7, R8 ;  /* 0x000000080707723e */ /* 0x000fe200000000ff */
[----:B------:R-:W-:Y:S01]  /*7630*/  USHF.L.U32 UR10, UR37, 0x2, URZ ;  /* 0x00000002250a7899 */ /* 0x000fe2000800063f */
[----:B------:R-:W-:Y:S01]  /*7640*/  F2FP.F16.F32.PACK_AB R6, R6, R89 ;  /* 0x000000590606723e */ /* 0x000fe200000000ff */
[----:B------:R-:W-:Y:S01]  /*7650*/  BAR.SYNC.DEFER_BLOCKING 0x1, 0x100 ;  /* 0x0044000000007b1d */ /* 0x000fe20000010000 */
[----:B------:R-:W-:Y:S01]  /*7660*/  USHF.L.U64.HI UR11, UR37, 0x2, UR38 ;  /* 0x00000002250b7899 */ /* 0x000fe20008010226 */
[----:B------:R-:W-:Y:S02]  /*7670*/  F2FP.F16.F32.PACK_AB R148, R35, R38 ;  /* 0x000000262394723e */ /* 0x000fe400000000ff */
[----:B------:R-:W-:Y:S02]  /*7680*/  F2FP.F16.F32.PACK_AB R149, R33, R36 ;  /* 0x000000242195723e */ /* 0x000fe400000000ff */
[----:B------:R-:W-:Y:S01]  /*7690*/  ULDC.64 UR8, c[0x0][0xc00] ;  /* 0x0003000000087ab9 */ /* 0x000fe20000000a00 */
[----:B------:R-:W-:Y:S01]  /*76a0*/  F2FP.F16.F32.PACK_AB R150, R29, R34 ;  /* 0x000000221d96723e */ /* 0x000fe200000000ff */
[----:B------:R-:W-:Y:S01]  /*76b0*/  UISETP.NE.U32.AND UP0, UPT, UR8, URZ, UPT ;  /* 0x0000003f0800728c */ /* 0x000fe2000bf05070 */
[----:B------:R-:W-:Y:S01]  /*76c0*/  F2FP.F16.F32.PACK_AB R151, R151, R32 ;  /* 0x000000209797723e */ /* 0x000fe200000000ff */
[----:B------:R-:W-:-:S02]  /*76d0*/  UIADD3 UR4, UP1, UR10, UR8, URZ ;  /* 0x000000080a047290 */ /* 0x000fc4000ff3e03f */
[----:B------:R-:W-:Y:S02]  /*76e0*/  UISETP.NE.AND.EX UP0, UPT, UR9, URZ, UPT, UP0 ;  /* 0x0000003f0900728c */ /* 0x000fe4000bf05300 */
[----:B------:R-:W-:-:S03]  /*76f0*/  UIADD3.X UR7, UR11, UR9, URZ, UP1, !UPT ;  /* 0x000000090b077290 */ /* 0x000fc60008ffe43f */
[----:B------:R-:W-:Y:S01]  /*7700*/  ULDC.64 UR8, c[0x0][0xc08] ;  /* 0x0003020000087ab9 */ /* 0x000fe20000000a00 */
[----:B------:R-:W-:Y:S02]  /*7710*/  MOV R20, R28 ;  /* 0x0000001c00147202 */ /* 0x000fe40000000f00 */
[----:B0-----:R-:W-:-:S03]  /*7720*/  MOV R21, R5 ;  /* 0x0000000500157202 */ /* 0x001fc60000000f00 */
[----:B------:R-:W-:-:S03]  /*7730*/  IMAD.WIDE R4, R155, 0x2, R20 ;  /* 0x000000029b047825 */ /* 0x000fc600078e0214 */
[C---:B------:R-:W-:Y:S02]  /*7740*/  IADD3 R91, P5, R4.reuse, 0x40, RZ ;  /* 0x00000040045b7810 */ /* 0x040fe40007fbe0ff */
[C---:B------:R-:W-:Y:S02]  /*7750*/  LOP3.LUT R9, R4.reuse, 0x380, RZ, 0xc0, !PT ;  /* 0x0000038004097812 */ /* 0x040fe400078ec0ff */
[C---:B------:R-:W-:Y:S02]  /*7760*/  IADD3 R49, P6, R4.reuse, 0x20, RZ ;  /* 0x0000002004317810 */ /* 0x040fe40007fde0ff */
[----:B------:R-:W-:Y:S02]  /*7770*/  IADD3 R95, P4, R4, 0x60, RZ ;  /* 0x00000060045f7810 */ /* 0x000fe40007f9e0ff */
[----:B------:R-:W-:Y:S01]  /*7780*/  LOP3.LUT R24, R91, 0x380, RZ, 0xc0, !PT ;  /* 0x000003805b187812 */ /* 0x000fe200078ec0ff */
[--C-:B------:R-:W-:Y:S01]  /*7790*/  IMAD.X R31, RZ, RZ, R5.reuse, P6 ;  /* 0x000000ffff1f7224 */ /* 0x100fe200030e0605 */
[----:B------:R-:W-:Y:S01]  /*77a0*/  SHF.R.U64 R9, R9, 0x3, RZ ;  /* 0x0000000309097819 */ /* 0x000fe200000012ff */
[----:B------:R-:W-:Y:S01]  /*77b0*/  IMAD.X R25, RZ, RZ, R5, P4 ;  /* 0x000000ffff197224 */ /* 0x000fe200020e0605 */
[----:B------:R-:W-:-:S02]  /*77c0*/  LOP3.LUT R14, R49, 0x380, RZ, 0xc0, !PT ;  /* 0x00000380310e7812 */ /* 0x000fc400078ec0ff */
[----:B------:R-:W-:Y:S02]  /*77d0*/  LOP3.LUT R48, R95, 0x380, RZ, 0xc0, !PT ;  /* 0x000003805f307812 */ /* 0x000fe400078ec0ff */
[C---:B------:R-:W-:Y:S02]  /*77e0*/  IADD3 R97, P3, R4.reuse, 0x4000, RZ ;  /* 0x0000400004617810 */ /* 0x040fe40007f7e0ff */
[C---:B------:R-:W-:Y:S02]  /*77f0*/  IADD3 R99, P2, R4.reuse, 0x4020, RZ ;  /* 0x0000402004637810 */ /* 0x040fe40007f5e0ff */
[C---:B------:R-:W-:Y:S01]  /*7800*/  IADD3 R101, P1, R4.reuse, 0x4040, RZ ;  /* 0x0000404004657810 */ /* 0x040fe20007f3e0ff */
[--C-:B------:R-:W-:Y:S01]  /*7810*/  IMAD.X R15, RZ, RZ, R5.reuse, P3 ;  /* 0x000000ffff0f7224 */ /* 0x100fe200018e0605 */
[----:B------:R-:W-:Y:S01]  /*7820*/  IADD3 R90, P0, R4, 0x4060, RZ ;  /* 0x00004060045a7810 */ /* 0x000fe20007f1e0ff */
[--C-:B------:R-:W-:Y:S01]  /*7830*/  IMAD.X R13, RZ, RZ, R5.reuse, P2 ;  /* 0x000000ffff0d7224 */ /* 0x100fe200010e0605 */
[----:B------:R-:W-:Y:S01]  /*7840*/  SHF.R.U64 R24, R24, 0x3, RZ ;  /* 0x0000000318187819 */ /* 0x000fe200000012ff */
[----:B------:R-:W-:Y:S01]  /*7850*/  IMAD.X R11, RZ, RZ, R5, P1 ;  /* 0x000000ffff0b7224 */ /* 0x000fe200008e0605 */
[----:B------:R-:W-:-:S02]  /*7860*/  LOP3.LUT R4, R9, R4, RZ, 0x3c, !PT ;  /* 0x0000000409047212 */ /* 0x000fc400078e3cff */
[----:B------:R-:W-:Y:S02]  /*7870*/  SHF.R.U64 R14, R14, 0x3, RZ ;  /* 0x000000030e0e7819 */ /* 0x000fe400000012ff */
[----:B------:R-:W-:Y:S02]  /*7880*/  SHF.R.U64 R48, R48, 0x3, RZ ;  /* 0x0000000330307819 */ /* 0x000fe400000012ff */
[----:B------:R-:W-:Y:S02]  /*7890*/  LOP3.LUT R26, R24, R91, RZ, 0x3c, !PT ;  /* 0x0000005b181a7212 */ /* 0x000fe400078e3cff */
[-C--:B------:R-:W-:Y:S02]  /*78a0*/  IADD3.X R27, RZ, R5.reuse, RZ, P5, !PT ;  /* 0x00000005ff1b7210 */ /* 0x080fe40002ffe4ff */
[-C--:B------:R-:W-:Y:S02]  /*78b0*/  IADD3.X R9, RZ, R5.reuse, RZ, P0, !PT ;  /* 0x00000005ff097210 */ /* 0x080fe400007fe4ff */
[----:B------:R-:W-:-:S02]  /*78c0*/  MOV R91, R4 ;  /* 0x00000004005b7202 */ /* 0x000fc40000000f00 */
[----:B------:R-:W-:Y:S02]  /*78d0*/  F2FP.F16.F32.PACK_AB R5, R10, R93 ;  /* 0x0000005d0a05723e */ /* 0x000fe400000000ff */
[----:B------:R-:W-:Y:S02]  /*78e0*/  LOP3.LUT R30, R14, R49, RZ, 0x3c, !PT ;  /* 0x000000310e1e7212 */ /* 0x000fe400078e3cff */
[----:B------:R-:W-:Y:S02]  /*78f0*/  LOP3.LUT R24, R48, R95, RZ, 0x3c, !PT ;  /* 0x0000005f30187212 */ /* 0x000fe400078e3cff */
[----:B------:R-:W-:Y:S02]  /*7900*/  LOP3.LUT R10, R99, 0x380, RZ, 0xc0, !PT ;  /* 0x00000380630a7812 */ /* 0x000fe400078ec0ff */
[----:B------:R-:W-:Y:S02]  /*7910*/  LOP3.LUT R48, R101, 0x380, RZ, 0xc0, !PT ;  /* 0x0000038065307812 */ /* 0x000fe400078ec0ff */
[----:B------:R-:W-:-:S02]  /*7920*/  LOP3.LUT R49, R90, 0x380, RZ, 0xc0, !PT ;  /* 0x000003805a317812 */ /* 0x000fc400078ec0ff */
[----:B------:R-:W-:Y:S02]  /*7930*/  LOP3.LUT R50, R97, 0x380, RZ, 0xc0, !PT ;  /* 0x0000038061327812 */ /* 0x000fe400078ec0ff */
[----:B------:R-:W-:Y:S02]  /*7940*/  SHF.R.U64 R10, R10, 0x3, RZ ;  /* 0x000000030a0a7819 */ /* 0x000fe400000012ff */
[----:B------:R-:W-:Y:S02]  /*7950*/  SHF.R.U64 R48, R48, 0x3, RZ ;  /* 0x0000000330307819 */ /* 0x000fe400000012ff */
[----:B------:R-:W-:Y:S02]  /*7960*/  SHF.R.U64 R49, R49, 0x3, RZ ;  /* 0x0000000331317819 */ /* 0x000fe400000012ff */
[----:B------:R-:W-:Y:S02]  /*7970*/  F2FP.F16.F32.PACK_AB R4, R12, R157 ;  /* 0x0000009d0c04723e */ /* 0x000fe400000000ff */
[----:B------:R-:W-:-:S02]  /*7980*/  SHF.R.U64 R50, R50, 0x3, RZ ;  /* 0x0000000332327819 */ /* 0x000fc400000012ff */
[----:B------:R-:W-:Y:S01]  /*7990*/  LOP3.LUT R12, R10, R99, RZ, 0x3c, !PT ;  /* 0x000000630a0c7212 */ /* 0x000fe200078e3cff */
[----:B------:R0:W-:Y:S01]  /*79a0*/  STSM.16.M88.4 [R91], R4 ;  /* 0x000000045b007844 */ /* 0x0001e20000000200 */
[----:B------:R-:W-:Y:S02]  /*79b0*/  LOP3.LUT R10, R48, R101, RZ, 0x3c, !PT ;  /* 0x00000065300a7212 */ /* 0x000fe400078e3cff */
[----:B------:R-:W-:Y:S02]  /*79c0*/  LOP3.LUT R8, R49, R90, RZ, 0x3c, !PT ;  /* 0x0000005a31087212 */ /* 0x000fe400078e3cff */
[----:B------:R-:W-:Y:S02]  /*79d0*/  LOP3.LUT R14, R50, R97, RZ, 0x3c, !PT ;  /* 0x00000061320e7212 */ /* 0x000fe400078e3cff */
[----:B------:R-:W-:Y:S02]  /*79e0*/  MOV R90, R30 ;  /* 0x0000001e005a7202 */ /* 0x000fe40000000f00 */
[----:B------:R-:W-:-:S02]  /*79f0*/  MOV R31, R10 ;  /* 0x0000000a001f7202 */ /* 0x000fc40000000f00 */
[----:B------:R-:W-:Y:S02]  /*7a00*/  MOV R30, R8 ;  /* 0x00000008001e7202 */ /* 0x000fe40000000f00 */
[----:B------:R-:W-:Y:S02]  /*7a10*/  F2FP.F16.F32.PACK_AB R8, R87, R92 ;  /* 0x0000005c5708723e */ /* 0x000fe400000000ff */
[----:B------:R-:W-:Y:S02]  /*7a20*/  F2FP.F16.F32.PACK_AB R9, R85, R88 ;  /* 0x000000585509723e */ /* 0x000fe400000000ff */
[----:B------:R-:W-:Y:S02]  /*7a30*/  F2FP.F16.F32.PACK_AB R10, R83, R86 ;  /* 0x00000056530a723e */ /* 0x000fe400000000ff */
[----:B------:R-:W-:Y:S02]  /*7a40*/  F2FP.F16.F32.PACK_AB R11, R81, R84 ;  /* 0x00000054510b723e */ /* 0x000fe400000000ff */
[----:B------:R-:W-:-:S02]  /*7a50*/  MOV R89, R26 ;  /* 0x0000001a00597202 */ /* 0x000fc40000000f00 */
[----:B------:R-:W-:Y:S01]  /*7a60*/  MOV R49, R14 ;  /* 0x0000000e00317202 */ /* 0x000fe20000000f00 */
[----:B------:R-:W-:Y:S01]  /*7a70*/  STSM.16.M88.4 [R90], R8 ;  /* 0x000000085a007844 */ /* 0x000fe20000000200 */
[----:B------:R-:W-:Y:S02]  /*7a80*/  MOV R48, R12 ;  /* 0x0000000c00307202 */ /* 0x000fe40000000f00 */
[----:B0-----:R-:W-:Y:S02]  /*7a90*/  F2FP.F16.F32.PACK_AB R4, R79, R82 ;  /* 0x000000524f04723e */ /* 0x001fe400000000ff */
[----:B------:R-:W-:Y:S02]  /*7aa0*/  F2FP.F16.F32.PACK_AB R5, R77, R80 ;  /* 0x000000504d05723e */ /* 0x000fe400000000ff */
[----:B------:R-:W-:Y:S02]  /*7ab0*/  F2FP.F16.F32.PACK_AB R6, R75, R78 ;  /* 0x0000004e4b06723e */ /* 0x000fe400000000ff */
[----:B------:R-:W-:-:S02]  /*7ac0*/  F2FP.F16.F32.PACK_AB R7, R73, R76 ;  /* 0x0000004c4907723e */ /* 0x000fc400000000ff */
[----:B------:R-:W-:Y:S02]  /*7ad0*/  MOV R50, R24 ;  /* 0x0000001800327202 */ /* 0x000fe40000000f00 */
[----:B------:R-:W-:Y:S01]  /*7ae0*/  F2FP.F16.F32.PACK_AB R12, R71, R74 ;  /* 0x0000004a470c723e */ /* 0x000fe200000000ff */
[----:B------:R0:W-:Y:S01]  /*7af0*/  STSM.16.M88.4 [R89], R4 ;  /* 0x0000000459007844 */ /* 0x0001e20000000200 */
[----:B------:R-:W-:Y:S02]  /*7b00*/  F2FP.F16.F32.PACK_AB R13, R69, R72 ;  /* 0x00000048450d723e */ /* 0x000fe400000000ff */
[----:B------:R-:W-:Y:S02]  /*7b10*/  F2FP.F16.F32.PACK_AB R14, R67, R70 ;  /* 0x00000046430e723e */ /* 0x000fe400000000ff */
[----:B------:R-:W-:Y:S02]  /*7b20*/  F2FP.F16.F32.PACK_AB R15, R65, R68 ;  /* 0x00000044410f723e */ /* 0x000fe400000000ff */
[----:B------:R-:W-:-:S02]  /*7b30*/  F2FP.F16.F32.PACK_AB R24, R63, R66 ;  /* 0x000000423f18723e */ /* 0x000fc400000000ff */
[----:B------:R-:W-:Y:S01]  /*7b40*/  F2FP.F16.F32.PACK_AB R25, R61, R64 ;  /* 0x000000403d19723e */ /* 0x000fe200000000ff */
[----:B------:R1:W-:Y:S01]  /*7b50*/  STSM.16.M88.4 [R50], R12 ;  /* 0x0000000c32007844 */ /* 0x0003e20000000200 */
[----:B------:R-:W-:Y:S02]  /*7b60*/  F2FP.F16.F32.PACK_AB R26, R59, R62 ;  /* 0x0000003e3b1a723e */ /* 0x000fe400000000ff */
[----:B------:R-:W-:Y:S02]  /*7b70*/  F2FP.F16.F32.PACK_AB R27, R57, R60 ;  /* 0x0000003c391b723e */ /* 0x000fe400000000ff */
[----:B------:R-:W-:Y:S01]  /*7b80*/  F2FP.F16.F32.PACK_AB R60, R55, R58 ;  /* 0x0000003a373c723e */ /* 0x000fe200000000ff */
[----:B------:R-:W-:Y:S01]  /*7b90*/  UISETP.NE.U32.AND UP1, UPT, UR8, URZ, UPT ;  /* 0x0000003f0800728c */ /* 0x000fe2000bf25070 */
[----:B------:R-:W-:Y:S01]  /*7ba0*/  F2FP.F16.F32.PACK_AB R61, R53, R56 ;  /* 0x00000038353d723e */ /* 0x000fe200000000ff */
[----:B------:R-:W-:Y:S01]  /*7bb0*/  STSM.16.M88.4 [R49], R24 ;  /* 0x0000001831007844 */ /* 0x000fe20000000200 */
[----:B------:R-:W-:Y:S01]  /*7bc0*/  F2FP.F16.F32.PACK_AB R62, R47, R54 ;  /* 0x000000362f3e723e */ /* 0x000fe200000000ff */
[----:B0-----:R-:W-:Y:S01]  /*7bd0*/  IMAD.U32 R4, RZ, RZ, UR4 ;  /* 0x00000004ff047e24 */ /* 0x001fe2000f8e00ff */
[----:B------:R-:W-:Y:S01]  /*7be0*/  F2FP.F16.F32.PACK_AB R63, R45, R52 ;  /* 0x000000342d3f723e */ /* 0x000fe200000000ff */
[----:B------:R-:W-:Y:S01]  /*7bf0*/  IMAD.U32 R5, RZ, RZ, UR7 ;  /* 0x00000007ff057e24 */ /* 0x000fe2000f8e00ff */
[----:B------:R-:W-:-:S02]  /*7c00*/  F2FP.F16.F32.PACK_AB R8, R43, R46 ;  /* 0x0000002e2b08723e */ /* 0x000fc400000000ff */
[----:B------:R-:W-:Y:S01]  /*7c10*/  F2FP.F16.F32.PACK_AB R9, R41, R44 ;  /* 0x0000002c2909723e */ /* 0x000fe200000000ff */
[----:B------:R-:W-:Y:S01]  /*7c20*/  STSM.16.M88.4 [R48], R60 ;  /* 0x0000003c30007844 */ /* 0x000fe20000000200 */
[----:B------:R-:W-:Y:S02]  /*7c30*/  F2FP.F16.F32.PACK_AB R10, R39, R42 ;  /* 0x0000002a270a723e */ /* 0x000fe400000000ff */
[----:B------:R-:W-:Y:S01]  /*7c40*/  F2FP.F16.F32.PACK_AB R11, R37, R40 ;  /* 0x00000028250b723e */ /* 0x000fe200000000ff */
[----:B-1----:R-:W0:Y:S01]  /*7c50*/  LDC R50, c[0x0][0xbe8] ;  /* 0x0002fa00ff327b82 */ /* 0x002e220000000800 */
[----:B------:R-:W-:-:S03]  /*7c60*/  PLOP3.LUT P0, PT, PT, PT, UP0, 0x80, 0x0 ;  /* 0x000000000000781c */ /* 0x000fc60003f0f008 */
[----:B------:R1:W-:Y:S04]  /*7c70*/  STSM.16.M88.4 [R31], R8 ;  /* 0x000000081f007844 */ /* 0x0003e80000000200 */
[----:B------:R2:W-:Y:S01]  /*7c80*/  STSM.16.M88.4 [R30], R148 ;  /* 0x000000941e007844 */ /* 0x0005e20000000200 */
[----:B------:R-:W-:Y:S01]  /*7c90*/  BAR.SYNC.DEFER_BLOCKING 0x1, 0x100 ;  /* 0x0044000000007b1d */ /* 0x000fe20000010000 */
[----:B------:R-:W-:-:S06]  /*7ca0*/  UISETP.NE.AND.EX UP1, UPT, UR9, URZ, UPT, UP1 ;  /* 0x0000003f0900728c */ /* 0x000fcc000bf25310 */
[----:B------:R-:W-:-:S05]  /*7cb0*/  PLOP3.LUT P2, PT, PT, PT, UP1, 0x80, 0x0 ;  /* 0x000000000000781c */ /* 0x000fca0003f4f018 */
[----:B------:R-:W-:-:S04]  /*7cc0*/  @UP1 UIADD3 UR8, UP2, UR10, UR8, URZ ;  /* 0x000000080a081290 */ /* 0x000fc8000ff5e03f */
[----:B------:R-:W-:Y:S01]  /*7cd0*/  @UP1 UIADD3.X UR9, UR11, UR9, URZ, UP2, !UPT ;  /* 0x000000090b091290 */ /* 0x000fe200097fe43f */
[----:B------:R-:W-:Y:S01]  /*7ce0*/  ULDC UR7, c[0x0][0xa88] ;  /* 0x0002a20000077ab9 */ /* 0x000fe20000000800 */
[----:B-1----:R-:W-:Y:S02]  /*7cf0*/  IMAD.U32 R8, RZ, RZ, UR8 ;  /* 0x00000008ff087e24 */ /* 0x002fe4000f8e00ff */
[----:B------:R-:W-:Y:S02]  /*7d00*/  IMAD.U32 R7, RZ, RZ, UR7 ;  /* 0x00000007ff077e24 */ /* 0x000fe4000f8e00ff */
[----:B------:R-:W-:Y:S01]  /*7d10*/  MOV R9, UR9 ;  /* 0x0000000900097c02 */ /* 0x000fe20008000f00 */
[----:B------:R-:W3:Y:S01]  /*7d20*/  @P0 LDG.E R6, desc[UR50][R4.64] ;  /* 0x0000003204060981 */ /* 0x000ee2000c1e1900 */
[----:B0-----:R-:W-:Y:S01]  /*7d30*/  ISETP.NE.AND P1, PT, R50, 0x1, PT ;  /* 0x000000013200780c */ /* 0x001fe20003f25270 */
[----:B------:R-:W-:Y:S01]  /*7d40*/  UMOV UR4, URZ ;  /* 0x0000003f00047c82 */ /* 0x000fe20008000000 */
[----:B------:R-:W-:Y:S01]  /*7d50*/  IMAD.U32 R11, RZ, RZ, UR39 ;  /* 0x00000027ff0b7e24 */ /* 0x000fe2000f8e00ff */
[----:B------:R2:W5:Y:S10]  /*7d60*/  @P2 LDG.E R7, desc[UR50][R8.64] ;  /* 0x0000003208072981 */ /* 0x000574000c1e1900 */
[----:B------:R-:W0:Y:S08]  /*7d70*/  @P1 LDC R12, c[0x0][0xbec] ;  /* 0x0002fb00ff0c1b82 */ /* 0x000e300000000800 */
[----:B------:R-:W1:Y:S01]  /*7d80*/  @P1 LDC R14, c[0x0][0xbf0] ;  /* 0x0002fc00ff0e1b82 */ /* 0x000e620000000800 */
[----:B---3--:R-:W-:Y:S01]  /*7d90*/  @P0 R2UR UR4, R6 ;  /* 0x00000000060402ca */ /* 0x008fe200000e0000 */
[----:B012---:R-:W-:-:S14]  /*7da0*/  @P2 BRA `(.L_x_233) ;  /* 0x0000000000102947 */ /* 0x007fdc0003800000 */
[----:B------:R-:W-:Y:S05]  /*7db0*/  @!P0 BRA `(.L_x_233) ;  /* 0x00000000000c8947 */ /* 0x000fea0003800000 */
[----:B------:R-:W2:Y:S04]  /*7dc0*/  LDG.E R6, desc[UR50][R4.64] ;  /* 0x0000003204067981 */ /* 0x000ea8000c1e1900 */
[----:B-----5:R-:W2:Y:S02]  /*7dd0*/  LDG.E R7, desc[UR50][R4.64+0x4] ;  /* 0x0000043204077981 */ /* 0x020ea4000c1e1900 */
[----:B--2---:R-:W-:-:S07]  /*7de0*/  IMAD.IADD R7, R7, 0x1, -R6 ;  /* 0x0000000107077824 */ /* 0x004fce00078e0a06 */
.L_x_233:
[----:B------:R-:W-:Y:S01]  /*7df0*/  USHF.R.S32.HI UR14, URZ, 0x1f, UR40 ;  /* 0x0000001f3f0e7899 */ /* 0x000fe20008011428 */
[----:B------:R-:W-:Y:S01]  /*7e00*/  IMAD R11, R11, 0x80, R16 ;  /* 0x000000800b0b7824 */ /* 0x000fe200078e0210 */
[----:B------:R-:W-:Y:S01]  /*7e10*/  ULDC.64 UR12, c[0x0][0xb90] ;  /* 0x0002e400000c7ab9 */ /* 0x000fe20000000a00 */
[----:B------:R-:W-:Y:S01]  /*7e20*/  USHF.R.S32.HI UR11, URZ, 0x1f, UR4 ;  /* 0x0000001f3f0b7899 */ /* 0x000fe20008011404 */
[----:B------:R-:W-:Y:S01]  /*7e30*/  IMAD.U32 R24, RZ, RZ, UR39 ;  /* 0x00000027ff187e24 */ /* 0x000fe2000f8e00ff */
[----:B------:R-:W-:Y:S01]  /*7e40*/  UIMAD UR7, UR14, UR12, URZ ;  /* 0x0000000c0e0772a4 */ /* 0x000fe2000f8e023f */
[----:B------:R-:W-:Y:S01]  /*7e50*/  @P1 IMAD.HI.U32 R5, R11, R12, RZ ;  /* 0x0000000c0b051227 */ /* 0x000fe200078e00ff */
[----:B------:R-:W-:Y:S01]  /*7e60*/  UMOV UR10, UR4 ;  /* 0x00000004000a7c82 */ /* 0x000fe20008000000 */
[----:B------:R-:W-:Y:S01]  /*7e70*/  USEL UR38, UR38, URZ, !UP0 ;  /* 0x0000003f26267287 */ /* 0x000fe2000c000000 */
[----:B------:R-:W-:Y:S01]  /*7e80*/  LEA R24, R24, R19, 0x7 ;  /* 0x0000001318187211 */ /* 0x000fe200078e38ff */
[----:B------:R-:W-:Y:S01]  /*7e90*/  UIMAD.WIDE.U32 UR8, UR40, UR12, UR10 ;  /* 0x0000000c280872a5 */ /* 0x000fe2000f8e000a */
[----:B------:R-:W-:Y:S01]  /*7ea0*/  IMAD.MOV.U32 R4, RZ, RZ, R11 ;  /* 0x000000ffff047224 */ /* 0x000fe200078e000b */
[----:B------:R-:W-:Y:S01]  /*7eb0*/  UIMAD UR7, UR40, UR13, UR7 ;  /* 0x0000000d280772a4 */ /* 0x000fe2000f8e0207 */
[----:B------:R-:W-:Y:S01]  /*7ec0*/  @P1 SHF.R.U32.HI R4, RZ, R14, R5 ;  /* 0x0000000eff041219 */ /* 0x000fe20000011605 */
[----:B------:R-:W-:Y:S01]  /*7ed0*/  USEL UR37, UR37, URZ, !UP0 ;  /* 0x0000003f25257287 */ /* 0x000fe2000c000000 */
[----:B------:R-:W-:Y:S01]  /*7ee0*/  LEA R5, R17, R22, 0x6 ;  /* 0x0000001611057211 */ /* 0x000fe200078e30ff */
[----:B------:R-:W-:Y:S01]  /*7ef0*/  ULDC.64 UR12, c[0x0][0xb98] ;  /* 0x0002e600000c7ab9 */ /* 0x000fe20000000a00 */
[----:B------:R-:W-:Y:S01]  /*7f00*/  UIADD3 UR9, UR9, UR7, URZ ;  /* 0x0000000709097290 */ /* 0x000fe2000fffe03f */
[----:B------:R-:W-:Y:S01]  /*7f10*/  IMAD.MOV R9, RZ, RZ, -R4 ;  /* 0x000000ffff097224 */ /* 0x000fe200078e0a04 */
[----:B------:R-:W-:Y:S01]  /*7f20*/  UIMAD UR7, UR38, UR12, URZ ;  /* 0x0000000c260772a4 */ /* 0x000fe2000f8e023f */
[----:B------:R-:W-:Y:S01]  /*7f30*/  IMAD.WIDE R20, R5, 0x2, R20 ;  /* 0x0000000205147825 */ /* 0x000fe200078e0214 */
[----:B------:R-:W-:Y:S01]  /*7f40*/  UIMAD.WIDE.U32 UR8, UR37, UR12, UR8 ;  /* 0x0000000c250872a5 */ /* 0x000fe2000f8e0008 */
[----:B------:R-:W-:Y:S01]  /*7f50*/  SHF.R.S32.HI R5, RZ, 0x1f, R4 ;  /* 0x0000001fff057819 */ /* 0x000fe20000011404 */
[----:B------:R-:W-:Y:S01]  /*7f60*/  UIMAD UR7, UR37, UR13, UR7 ;  /* 0x0000000d250772a4 */ /* 0x000fe2000f8e0207 */
[----:B------:R-:W-:Y:S01]  /*7f70*/  IMAD R9, R50, R9, R11 ;  /* 0x0000000932097224 */ /* 0x000fe200078e020b */
[----:B------:R-:W-:Y:S01]  /*7f80*/  IADD3 R13, P3, R20, 0x2000, RZ ;  /* 0x00002000140d7810 */ /* 0x000fe20007f7e0ff */
[----:B-----5:R-:W-:Y:S01]  /*7f90*/  IMAD R53, R7, R50, RZ ;  /* 0x0000003207357224 */ /* 0x020fe200078e02ff */
[----:B------:R-:W-:Y:S01]  /*7fa0*/  IADD3 R4, P2, R4, UR8, RZ ;  /* 0x0000000804047c10 */ /* 0x000fe2000ff5e0ff */
[----:B------:R-:W0:Y:S01]  /*7fb0*/  @P1 LDC R29, c[0x0][0xbec] ;  /* 0x0002fb00ff1d1b82 */ /* 0x000e220000000800 */
[----:B------:R-:W-:Y:S01]  /*7fc0*/  IMAD.U32 R6, RZ, RZ, UR7 ;  /* 0x00000007ff067e24 */ /* 0x000fe2000f8e00ff */
[----:B------:R-:W-:Y:S01]  /*7fd0*/  LOP3.LUT R8, R13, 0x380, RZ, 0xc0, !PT ;  /* 0x000003800d087812 */ /* 0x000fe200078ec0ff */
[----:B------:R-:W-:Y:S01]  /*7fe0*/  ULDC.64 UR12, c[0x0][0xaa0] ;  /* 0x0002a800000c7ab9 */ /* 0x000fe20000000a00 */
[----:B------:R-:W-:-:S02]  /*7ff0*/  IADD3 R15, P0, R20, 0x1000, RZ ;  /* 0x00001000140f7810 */ /* 0x000fc40007f1e0ff */
[----:B------:R-:W-:Y:S01]  /*8000*/  IADD3.X R5, R5, UR9, R6, P2, !PT ;  /* 0x0000000905057c10 */ /* 0x000fe200097fe406 */
[----:B------:R-:W-:Y:S01]  /*8010*/  ULDC.64 UR8, c[0x0][0xb88] ;  /* 0x0002e20000087ab9 */ /* 0x000fe20000000a00 */
[----:B------:R-:W-:Y:S02]  /*8020*/  SHF.R.S32.HI R6, RZ, 0x1f, R9 ;  /* 0x0000001fff067819 */ /* 0x000fe40000011409 */
[----:B------:R-:W-:Y:S01]  /*8030*/  SHF.R.U64 R8, R8, 0x3, RZ ;  /* 0x0000000308087819 */ /* 0x000fe200000012ff */
[----:B------:R-:W-:Y:S01]  /*8040*/  IMAD.WIDE.U32 R4, R9, UR8, R4 ;  /* 0x0000000809047c25 */ /* 0x000fe2000f8e0004 */
[----:B------:R-:W-:Y:S02]  /*8050*/  IADD3 R11, P2, R20, 0x3000, RZ ;  /* 0x00003000140b7810 */ /* 0x000fe40007f5e0ff */
[----:B------:R-:W-:Y:S01]  /*8060*/  LOP3.LUT R8, R8, R13, RZ, 0x3c, !PT ;  /* 0x0000000d08087212 */ /* 0x000fe200078e3cff */
[----:B------:R-:W-:Y:S01]  /*8070*/  IMAD R10, R6, UR8, RZ ;  /* 0x00000008060a7c24 */ /* 0x000fe2000f8e02ff */
[----:B------:R-:W-:Y:S01]  /*8080*/  LOP3.LUT R6, R11, 0x380, RZ, 0xc0, !PT ;  /* 0x000003800b067812 */ /* 0x000fe200078ec0ff */
[--C-:B------:R-:W-:Y:S01]  /*8090*/  IMAD.X R7, RZ, RZ, R21.reuse, P2 ;  /* 0x000000ffff077224 */ /* 0x100fe200010e0615 */
[----:B------:R-:W-:Y:S01]  /*80a0*/  IADD3 R45, P6, R20, 0x4000, RZ ;  /* 0x00004000142d7810 */ /* 0x000fe20007fde0ff */
[----:B------:R-:W-:Y:S01]  /*80b0*/  IMAD R13, R9, UR9, R10 ;  /* 0x00000009090d7c24 */ /* 0x000fe2000f8e020a */
[----:B------:R-:W-:Y:S01]  /*80c0*/  ULDC.64 UR8, c[0x0][0xb50] ;  /* 0x0002d40000087ab9 */ /* 0x000fe20000000a00 */
[----:B------:R-:W-:Y:S01]  /*80d0*/  SHF.R.U64 R6, R6, 0x3, RZ ;  /* 0x0000000306067819 */ /* 0x000fe200000012ff */
[----:B------:R-:W-:Y:S01]  /*80e0*/  IMAD.X R9, RZ, RZ, R21, P3 ;  /* 0x000000ffff097224 */ /* 0x000fe200018e0615 */
[----:B------:R-:W-:Y:S01]  /*80f0*/  LEA R10, P4, R4, UR8, 0x2 ;  /* 0x00000008040a7c11 */ /* 0x000fe2000f8810ff */
[----:B------:R-:W-:Y:S01]  /*8100*/  IMAD.IADD R5, R5, 0x1, R13 ;  /* 0x0000000105057824 */ /* 0x000fe200078e020d */
[----:B------:R-:W-:Y:S01]  /*8110*/  LOP3.LUT R6, R6, R11, RZ, 0x3c, !PT ;  /* 0x0000000b06067212 */ /* 0x000fe200078e3cff */
[----:B------:R-:W-:Y:S01]  /*8120*/  IMAD.X R13, RZ, RZ, R21, P0 ;  /* 0x000000ffff0d7224 */ /* 0x000fe200000e0615 */
[----:B------:R-:W-:Y:S01]  /*8130*/  LOP3.LUT P0, RZ, R154, 0x3, RZ, 0xc0, !PT ;  /* 0x000000039aff7812 */ /* 0x000fe2000780c0ff */
[----:B------:R-:W-:Y:S01]  /*8140*/  SHFL.IDX PT, R30, R10, RZ, 0x1c1f ;  /* 0x001c1fff0a1e7589 */ /* 0x000fe200000e0000 */
[----:B------:R-:W-:Y:S01]  /*8150*/  LEA.HI.X R14, R4, UR9, R5, 0x2, P4 ;  /* 0x00000009040e7c11 */ /* 0x000fe2000a0f1405 */
[C---:B------:R-:W-:Y:S01]  /*8160*/  VIADD R4, R24.reuse, 0x8 ;  /* 0x0000000818047836 */ /* 0x040fe20000000000 */
[----:B------:R-:W-:Y:S01]  /*8170*/  ISETP.GE.OR P2, PT, R24, R53, P0 ;  /* 0x000000351800720c */ /* 0x000fe20000746670 */
[----:B------:R-:W-:Y:S01]  /*8180*/  SHFL.IDX PT, R48, R10, 0x1, 0x1c1f ;  /* 0x003c1f000a307f89 */ /* 0x000fe200000e0000 */
[----:B------:R-:W-:-:S02]  /*8190*/  IADD3 R41, P5, R20, 0x5000, RZ ;  /* 0x0000500014297810 */ /* 0x000fc40007fbe0ff */
[----:B------:R-:W-:Y:S01]  /*81a0*/  ISETP.GE.OR P0, PT, R4, R53, P0 ;  /* 0x000000350400720c */ /* 0x000fe20000706670 */
[----:B------:R-:W1:Y:S01]  /*81b0*/  SHFL.IDX PT, R31, R14, RZ, 0x1c1f ;  /* 0x001c1fff0e1f7589 */ /* 0x000e6200000e0000 */
[C---:B------:R-:W-:Y:S02]  /*81c0*/  IADD3 R37, P4, R20.reuse, 0x6000, RZ ;  /* 0x0000600014257810 */ /* 0x040fe40007f9e0ff */
[----:B------:R-:W-:Y:S01]  /*81d0*/  LOP3.LUT R11, R20, 0x380, RZ, 0xc0, !PT ;  /* 0x00000380140b7812 */ /* 0x000fe200078ec0ff */
[----:B------:R-:W2:Y:S01]  /*81e0*/  SHFL.IDX PT, R49, R14, 0x1, 0x1c1f ;  /* 0x003c1f000e317f89 */ /* 0x000ea200000e0000 */
[----:B------:R-:W-:Y:S02]  /*81f0*/  LOP3.LUT R44, R45, 0x380, RZ, 0xc0, !PT ;  /* 0x000003802d2c7812 */ /* 0x000fe400078ec0ff */
[----:B------:R-:W-:Y:S02]  /*8200*/  LOP3.LUT R40, R41, 0x380, RZ, 0xc0, !PT ;  /* 0x0000038029287812 */ /* 0x000fe400078ec0ff */
[----:B------:R-:W-:-:S02]  /*8210*/  LOP3.LUT R36, R37, 0x380, RZ, 0xc0, !PT ;  /* 0x0000038025247812 */ /* 0x000fc400078ec0ff */
[----:B------:R-:W-:Y:S02]  /*8220*/  SHF.R.U64 R11, R11, 0x3, RZ ;  /* 0x000000030b0b7819 */ /* 0x000fe400000012ff */
[----:B------:R-:W-:Y:S02]  /*8230*/  IADD3 R5, P3, R20, 0x7000, RZ ;  /* 0x0000700014057810 */ /* 0x000fe40007f7e0ff */
[----:B------:R-:W-:Y:S02]  /*8240*/  SHF.R.U64 R44, R44, 0x3, RZ ;  /* 0x000000032c2c7819 */ /* 0x000fe400000012ff */
[----:B------:R-:W-:Y:S01]  /*8250*/  SHF.R.U64 R40, R40, 0x3, RZ ;  /* 0x0000000328287819 */ /* 0x000fe200000012ff */
[----:B------:R-:W-:Y:S01]  /*8260*/  IMAD.X R33, RZ, RZ, R21, P3 ;  /* 0x000000ffff217224 */ /* 0x000fe200018e0615 */
[----:B------:R-:W-:Y:S02]  /*8270*/  SHF.R.U64 R36, R36, 0x3, RZ ;  /* 0x0000000324247819 */ /* 0x000fe400000012ff */
[----:B------:R-:W-:-:S02]  /*8280*/  LOP3.LUT R20, R11, R20, RZ, 0x3c, !PT ;  /* 0x000000140b147212 */ /* 0x000fc400078e3cff */
[----:B------:R-:W-:Y:S01]  /*8290*/  LOP3.LUT R44, R44, R45, RZ, 0x3c, !PT ;  /* 0x0000002d2c2c7212 */ /* 0x000fe200078e3cff */
[----:B-1----:R1:W-:Y:S01]  /*82a0*/  @!P2 ST.E desc[UR50][R30.64], R0 ;  /* 0x000000001e00a985 */ /* 0x0023e2000c101932 */
[----:B------:R-:W-:Y:S01]  /*82b0*/  LOP3.LUT R40, R40, R41, RZ, 0x3c, !PT ;  /* 0x0000002928287212 */ /* 0x000fe200078e3cff */
[--C-:B------:R-:W-:Y:S01]  /*82c0*/  IMAD.X R41, RZ, RZ, R21.reuse, P5 ;  /* 0x000000ffff297224 */ /* 0x100fe200028e0615 */
[----:B------:R-:W-:Y:S01]  /*82d0*/  LOP3.LUT R36, R36, R37, RZ, 0x3c, !PT ;  /* 0x0000002524247212 */ /* 0x000fe200078e3cff */
[----:B--2---:R2:W-:Y:S01]  /*82e0*/  @!P0 ST.E desc[UR50][R48.64], R3 ;  /* 0x0000000330008985 */ /* 0x0045e2000c101932 */
[----:B------:R-:W-:Y:S01]  /*82f0*/  IADD3.X R45, RZ, R21, RZ, P6, !PT ;  /* 0x00000015ff2d7210 */ /* 0x000fe200037fe4ff */
[----:B------:R-:W-:Y:S01]  /*8300*/  IMAD.X R37, RZ, RZ, R21, P4 ;  /* 0x000000ffff257224 */ /* 0x000fe200020e0615 */
[----:B------:R-:W-:Y:S01]  /*8310*/  UIMAD UR7, UR11, UR12, URZ ;  /* 0x0000000c0b0772a4 */ /* 0x000fe2000f8e023f */
[----:B------:R3:W5:Y:S01]  /*8320*/  LD.E.128 R24, desc[UR50][R20.64] ;  /* 0x0000003214187980 */ /* 0x000762000c101d00 */
[----:B------:R-:W-:Y:S01]  /*8330*/  UIMAD.WIDE.U32 UR8, UR4, UR12, URZ ;  /* 0x0000000c040872a5 */ /* 0x000fe2000f8e003f */
[----:B------:R-:W-:Y:S01]  /*8340*/  LOP3.LUT R12, R15, 0x380, RZ, 0xc0, !PT ;  /* 0x000003800f0c7812 */ /* 0x000fe200078ec0ff */
[----:B------:R-:W-:Y:S01]  /*8350*/  UIMAD UR7, UR4, UR13, UR7 ;  /* 0x0000000d040772a4 */ /* 0x000fe2000f8e0207 */
[----:B-1----:R-:W-:Y:S01]  /*8360*/  IMAD R0, R152, 0x20, R17 ;  /* 0x0000002098007824 */ /* 0x002fe200078e0211 */
[----:B------:R-:W-:Y:S01]  /*8370*/  ULDC.64 UR10, c[0x0][0xae8] ;  /* 0x0002ba00000a7ab9 */ /* 0x000fe20000000a00 */
[----:B------:R-:W-:Y:S01]  /*8380*/  LOP3.LUT R4, R5, 0x380, RZ, 0xc0, !PT ;  /* 0x0000038005047812 */ /* 0x000fe200078ec0ff */
[----:B------:R-:W5:Y:S01]  /*8390*/  LD.E.128 R8, desc[UR50][R8.64] ;  /* 0x0000003208087980 */ /* 0x000f62000c101d00 */
[----:B---3--:R-:W1:Y:S01]  /*83a0*/  @P1 LDC R21, c[0x0][0xbf0] ;  /* 0x0002fc00ff151b82 */ /* 0x008e620000000800 */
[----:B--2---:R-:W-:Y:S01]  /*83b0*/  MOV R3, UR39 ;  /* 0x0000002700037c02 */ /* 0x004fe20008000f00 */
[----:B------:R-:W-:Y:S01]  /*83c0*/  UIADD3 UR9, UR9, UR7, URZ ;  /* 0x0000000709097290 */ /* 0x000fe2000fffe03f */
[----:B------:R-:W-:Y:S01]  /*83d0*/  SHF.R.U64 R12, R12, 0x3, RZ ;  /* 0x000000030c0c7819 */ /* 0x000fe200000012ff */
[----:B------:R-:W-:Y:S01]  /*83e0*/  UIMAD UR4, UR14, UR10, URZ ;  /* 0x0000000a0e0472a4 */ /* 0x000fe2000f8e023f */
[----:B------:R-:W-:Y:S01]  /*83f0*/  SHF.R.U64 R4, R4, 0x3, RZ ;  /* 0x0000000304047819 */ /* 0x000fe200000012ff */
[----:B------:R-:W-:Y:S01]  /*8400*/  UIMAD.WIDE.U32 UR8, UR40, UR10, UR8 ;  /* 0x0000000a280872a5 */ /* 0x000fe2000f8e0008 */
[----:B------:R-:W-:Y:S01]  /*8410*/  IMAD R30, R3, 0x80, R0 ;  /* 0x00000080031e7824 */ /* 0x000fe200078e0200 */
[----:B------:R-:W-:Y:S01]  /*8420*/  UIMAD UR4, UR40, UR11, UR4 ;  /* 0x0000000b280472a4 */ /* 0x000fe2000f8e0204 */
[----:B------:R-:W-:Y:S01]  /*8430*/  LOP3.LUT R12, R12, R15, RZ, 0x3c, !PT ;  /* 0x0000000f0c0c7212 */ /* 0x000fe200078e3cff */
[----:B------:R-:W5:Y:S01]  /*8440*/  LD.E.128 R44, desc[UR50][R44.64] ;  /* 0x000000322c2c7980 */ /* 0x000f62000c101d00 */
[----:B------:R-:W-:Y:S01]  /*8450*/  ULDC.64 UR10, c[0x0][0xaf0] ;  /* 0x0002bc00000a7ab9 */ /* 0x000fe20000000a00 */
[----:B------:R-:W-:Y:S01]  /*8460*/  UIADD3 UR9, UR9, UR4, URZ ;  /* 0x0000000409097290 */ /* 0x000fe2000fffe03f */
[----:B0-----:R-:W-:Y:S01]  /*8470*/  @P1 IMAD.HI.U32 R0, R30, R29, RZ ;  /* 0x0000001d1e001227 */ /* 0x001fe200078e00ff */
[----:B------:R-:W-:Y:S01]  /*8480*/  UIMAD UR4, UR38, UR10, URZ ;  /* 0x0000000a260472a4 */ /* 0x000fe2000f8e023f */
[----:B------:R-:W-:Y:S01]  /*8490*/  LOP3.LUT R32, R4, R5, RZ, 0x3c, !PT ;  /* 0x0000000504207212 */ /* 0x000fe200078e3cff */
[----:B------:R-:W-:Y:S01]  /*84a0*/  UIMAD.WIDE.U32 UR8, UR37, UR10, UR8 ;  /* 0x0000000a250872a5 */ /* 0x000fe2000f8e0008 */
[----:B------:R-:W-:Y:S01]  /*84b0*/  IMAD.MOV.U32 R3, RZ, RZ, R30 ;  /* 0x000000ffff037224 */ /* 0x000fe200078e001e */
[----:B------:R-:W-:Y:S01]  /*84c0*/  UIMAD UR4, UR37, UR11, UR4 ;  /* 0x0000000b250472a4 */ /* 0x000fe2000f8e0204 */
[----:B------:R-:W5:Y:S04]  /*84d0*/  LD.E.128 R12, desc[UR50][R12.64] ;  /* 0x000000320c0c7980 */ /* 0x000f68000c101d00 */
[----:B------:R-:W5:Y:S01]  /*84e0*/  LD.E.128 R4, desc[UR50][R6.64] ;  /* 0x0000003206047980 */ /* 0x000f62000c101d00 */
[----:B-1----:R-:W-:Y:S01]  /*84f0*/  @P1 SHF.R.U32.HI R3, RZ, R21, R0 ;  /* 0x00000015ff031219 */ /* 0x002fe20000011600 */
[----:B------:R-:W-:Y:S01]  /*8500*/  UIADD3 UR4, UR9, UR4, URZ ;  /* 0x0000000409047290 */ /* 0x000fe2000fffe03f */
[----:B------:R-:W-:Y:S01]  /*8510*/  IMAD.U32 R20, RZ, RZ, UR8 ;  /* 0x00000008ff147e24 */ /* 0x000fe2000f8e00ff */
[----:B------:R-:W5:Y:S01]  /*8520*/  LD.E.128 R40, desc[UR50][R40.64] ;  /* 0x0000003228287980 */ /* 0x000f62000c101d00 */
[--C-:B------:R-:W-:Y:S01]  /*8530*/  SHF.R.S32.HI R0, RZ, 0x1f, R3.reuse ;  /* 0x0000001fff007819 */ /* 0x100fe20000011403 */
[----:B------:R-:W-:-:S02]  /*8540*/  IMAD.MOV R29, RZ, RZ, -R3 ;  /* 0x000000ffff1d7224 */ /* 0x000fc400078e0a03 */
[----:B------:R-:W-:Y:S01]  /*8550*/  IMAD.U32 R21, RZ, RZ, UR9 ;  /* 0x00000009ff157e24 */ /* 0x000fe2000f8e00ff */
[----:B------:R-:W-:Y:S01]  /*8560*/  ULDC.64 UR8, c[0x0][0xae0] ;  /* 0x0002b80000087ab9 */ /* 0x000fe20000000a00 */
[----:B------:R-:W-:Y:S01]  /*8570*/  IMAD R29, R50, R29, R30 ;  /* 0x0000001d321d7224 */ /* 0x000fe200078e021e */
[----:B------:R-:W-:Y:S01]  /*8580*/  MOV R21, UR4 ;  /* 0x0000000400157c02 */ /* 0x000fe20008000f00 */
[----:B------:R-:W-:Y:S01]  /*8590*/  IMAD R0, R0, UR8, RZ ;  /* 0x0000000800007c24 */ /* 0x000fe2000f8e02ff */
[----:B------:R-:W5:Y:S03]  /*85a0*/  LD.E.128 R36, desc[UR50][R36.64] ;  /* 0x0000003224247980 */ /* 0x000f66000c101d00 */
[C---:B------:R-:W-:Y:S01]  /*85b0*/  IMAD R31, R3.reuse, UR9, R0 ;  /* 0x00000009031f7c24 */ /* 0x040fe2000f8e0200 */
[----:B------:R-:W5:Y:S01]  /*85c0*/  LD.E.128 R32, desc[UR50][R32.64] ;  /* 0x0000003220207980 */ /* 0x000f62000c101d00 */
[----:B------:R-:W-:Y:S01]  /*85d0*/  SHF.R.S32.HI R0, RZ, 0x1f, R29 ;  /* 0x0000001fff007819 */ /* 0x000fe2000001141d */
[----:B------:R-:W-:Y:S01]  /*85e0*/  IMAD.WIDE.U32 R20, R3, UR8, R20 ;  /* 0x0000000803147c25 */ /* 0x000fe2000f8e0014 */
[----:B------:R-:W-:Y:S01]  /*85f0*/  ULDC.64 UR8, c[0x0][0xad8] ;  /* 0x0002b60000087ab9 */ /* 0x000fe20000000a00 */
[----:B------:R-:W-:Y:S01]  /*8600*/  @!PT LDS RZ, [RZ] ;  /* 0x00000000fffff984 */ /* 0x000fe20000000800 */
[----:B------:R-:W-:Y:S01]  /*8610*/  @!PT LDS RZ, [RZ] ;  /* 0x00000000fffff984 */ /* 0x000fe20000000800 */
[----:B------:R-:W-:Y:S01]  /*8620*/  @!PT LDS RZ, [RZ] ;  /* 0x00000000fffff984 */ /* 0x000fe20000000800 */
[----:B------:R-:W-:Y:S01]  /*8630*/  @!PT LDS RZ, [RZ] ;  /* 0x00000000fffff984 */ /* 0x000fe20000000800 */
[----:B------:R0:W-:Y:S06]  /*8640*/  MEMBAR.ALL.CTA ;  /* 0x0000000000007992 */ /* 0x0001ec0000008000 */
[----:B0-----:R-:W0:Y:S01]  /*8650*/  FENCE.VIEW.ASYNC.S ;  /* 0x00000000000073c6 */ /* 0x001e220000000000 */
[----:B------:R-:W-:-:S02]  /*8660*/  IMAD.U32 R48, RZ, RZ, UR39 ;  /* 0x00000027ff307e24 */ /* 0x000fc4000f8e00ff */
[----:B------:R-:W-:Y:S02]  /*8670*/  IMAD.IADD R21, R21, 0x1, R31 ;  /* 0x0000000115157824 */ /* 0x000fe400078e021f */
[----:B------:R-:W-:Y:S02]  /*8680*/  IMAD R30, R0, UR8, RZ ;  /* 0x00000008001e7c24 */ /* 0x000fe4000f8e02ff */
[----:B------:R-:W-:Y:S02]  /*8690*/  IMAD R48, R48, 0x80, R17 ;  /* 0x0000008030307824 */ /* 0x000fe400078e0211 */
[C---:B------:R-:W-:Y:S02]  /*86a0*/  IMAD R3, R29.reuse, UR9, R30 ;  /* 0x000000091d037c24 */ /* 0x040fe4000f8e021e */
[----:B------:R-:W-:Y:S01]  /*86b0*/  IMAD.WIDE.U32 R20, R29, UR8, R20 ;  /* 0x000000081d147c25 */ /* 0x000fe2000f8e0014 */
[----:B------:R-:W-:Y:S01]  /*86c0*/  ISETP.GE.AND P2, PT, R48, R53, PT ;  /* 0x000000353000720c */ /* 0x000fe20003f46270 */
[----:B------:R-:W-:-:S02]  /*86d0*/  ULDC.64 UR8, c[0x0][0xa80] ;  /* 0x0002a00000087ab9 */ /* 0x000fc40000000a00 */
[----:B------:R-:W-:Y:S01]  /*86e0*/  IMAD.IADD R3, R21, 0x1, R3 ;  /* 0x0000000115037824 */ /* 0x000fe200078e0203 */
[----:B------:R-:W-:Y:S01]  /*86f0*/  LEA R30, P3, R20, UR8, 0x1 ;  /* 0x00000008141e7c11 */ /* 0x000fe2000f8608ff */
[----:B------:R-:W-:Y:S01]  /*8700*/  VIADD R28, R28, 0x28820 ;  /* 0x000288201c1c7836 */ /* 0x000fe20000000000 */
[----:B------:R-:W-:Y:S02]  /*8710*/  IADD3 R0, R48, 0x20, RZ ;  /* 0x0000002030007810 */ /* 0x000fe40007ffe0ff */
[----:B------:R-:W-:Y:S02]  /*8720*/  LEA.HI.X R3, R20, UR9, R3, 0x1, P3 ;  /* 0x0000000914037c11 */ /* 0x000fe400098f0c03 */
[----:B------:R-:W-:Y:S02]  /*8730*/  PRMT R28, RZ, 0x654, R28 ;  /* 0x00000654ff1c7816 */ /* 0x000fe4000000001c */
[-C--:B------:R-:W-:Y:S01]  /*8740*/  ISETP.GE.AND P0, PT, R0, R53.reuse, PT ;  /* 0x000000350000720c */ /* 0x080fe20003f06270 */
[----:B------:R-:W-:Y:S01]  /*8750*/  VIADD R0, R48, 0x40 ;  /* 0x0000004030007836 */ /* 0x000fe20000000000 */
[----:B0-----:R0:W-:Y:S01]  /*8760*/  SYNCS.ARRIVE.TRANS64.RED.A1T0 RZ, [R28+URZ], RZ ;  /* 0x000000ff1cff79a7 */ /* 0x0011e2000810043f */
[----:B------:R0:W1:Y:S01]  /*8770*/  SHFL.IDX PT, R21, R30, RZ, 0x181f ;  /* 0x00181fff1e157589 */ /* 0x00006200000e0000 */
[----:B------:R-:W-:Y:S03]  /*8780*/  BSSY B1, `(.L_x_234) ;  /* 0x000000d000017945 */ /* 0x000fe60003800000 */
[----:B------:R0:W2:Y:S01]  /*8790*/  SHFL.IDX PT, R29, R3, RZ, 0x181f ;  /* 0x00181fff031d7589 */ /* 0x0000a200000e0000 */
[----:B------:R-:W-:Y:S01]  /*87a0*/  ISETP.GE.AND P1, PT, R0, R53, PT ;  /* 0x000000350000720c */ /* 0x000fe20003f26270 */
[----:B------:R-:W-:-:S12]  /*87b0*/  @P2 BRA `(.L_x_235) ;  /* 0x0000000000242947 */ /* 0x000fd80003800000 */
[----:B------:R-:W-:Y:S02]  /*87c0*/  ULDC UR4, c[0x0][0xac8] ;  /* 0x0002b20000047ab9 */ /* 0x000fe40000000800 */
[----:B------:R-:W-:Y:S02]  /*87d0*/  ISETP.GE.AND P2, PT, R22, UR4, PT ;  /* 0x0000000416007c0c */ /* 0x000fe4000bf46270 */
[----:B------:R-:W-:-:S11]  /*87e0*/  ISETP.GE.AND P3, PT, R18, UR4, PT ;  /* 0x0000000412007c0c */ /* 0x000fd6000bf66270 */
[-C--:B-1----:R-:W-:Y:S02]  /*87f0*/  @!P2 LEA R20, P4, R22, R21.reuse, 0x1 ;  /* 0x000000151614a211 */ /* 0x082fe400078808ff */
[----:B0-----:R-:W-:Y:S02]  /*8800*/  @!P3 LEA R28, P5, R18, R21, 0x1 ;  /* 0x00000015121cb211 */ /* 0x001fe400078a08ff */
[-C--:B--2---:R-:W-:Y:S02]  /*8810*/  @!P2 LEA.HI.X R21, R22, R29.reuse, R189, 0x1, P4 ;  /* 0x0000001d1615a211 */ /* 0x084fe400020f0cbd */
[----:B------:R-:W-:-:S03]  /*8820*/  @!P3 LEA.HI.X R29, R18, R29, R188, 0x1, P5 ;  /* 0x0000001d121db211 */ /* 0x000fc600028f0cbc */
[----:B-----5:R3:W-:Y:S04]  /*8830*/  @!P2 ST.E.128 desc[UR50][R20.64], R24 ;  /* 0x000000181400a985 */ /* 0x0207e8000c101d32 */
[----:B------:R3:W-:Y:S02]  /*8840*/  @!P3 ST.E.128 desc[UR50][R28.64], R44 ;  /* 0x0000002c1c00b985 */ /* 0x0007e4000c101d32 */
.L_x_235:
[----:B------:R-:W-:Y:S05]  /*8850*/  BSYNC B1 ;  /* 0x0000000000017941 */ /* 0x000fea0003800000 */
.L_x_234:
[----:B---3-5:R3:W4:Y:S01]  /*8860*/  SHFL.IDX PT, R25, R3, 0x1, 0x181f ;  /* 0x00381f0003197f89 */ /* 0x02872200000e0000 */
[----:B------:R-:W-:Y:S03]  /*8870*/  BSSY B1, `(.L_x_236) ;  /* 0x000000c000017945 */ /* 0x000fe60003800000 */
[----:B-1----:R3:W1:Y:S01]  /*8880*/  SHFL.IDX PT, R21, R30, 0x1, 0x181f ;  /* 0x00381f001e157f89 */ /* 0x00266200000e0000 */
[----:B------:R-:W-:Y:S05]  /*8890*/  @P0 BRA `(.L_x_237) ;  /* 0x0000000000240947 */ /* 0x000fea0003800000 */
[----:B------:R-:W-:Y:S02]  /*88a0*/  ULDC UR4, c[0x0][0xac8] ;  /* 0x0002b20000047ab9 */ /* 0x000fe40000000800 */
[----:B------:R-:W-:Y:S02]  /*88b0*/  ISETP.GE.AND P3, PT, R22, UR4, PT ;  /* 0x0000000416007c0c */ /* 0x000fe4000bf66270 */
[----:B------:R-:W-:-:S11]  /*88c0*/  ISETP.GE.AND P4, PT, R18, UR4, PT ;  /* 0x0000000412007c0c */ /* 0x000fd6000bf86270 */
[-C--:B-1----:R-:W-:Y:S02]  /*88d0*/  @!P3 LEA R20, P0, R22, R21.reuse, 0x1 ;  /* 0x000000151614b211 */ /* 0x082fe400078008ff */
[----:B------:R-:W-:Y:S02]  /*88e0*/  @!P4 LEA R24, P2, R18, R21, 0x1 ;  /* 0x000000151218c211 */ /* 0x000fe400078408ff */
[-C--:B----4-:R-:W-:Y:S02]  /*88f0*/  @!P3 LEA.HI.X R21, R22, R25.reuse, R189, 0x1, P0 ;  /* 0x000000191615b211 */ /* 0x090fe400000f0cbd */
[----:B------:R-:W-:-:S03]  /*8900*/  @!P4 LEA.HI.X R25, R18, R25, R188, 0x1, P2 ;  /* 0x000000191219c211 */ /* 0x000fc600010f0cbc */
[----:B------:R1:W-:Y:S04]  /*8910*/  @!P3 ST.E.128 desc[UR50][R20.64], R12 ;  /* 0x0000000c1400b985 */ /* 0x0003e8000c101d32 */
[----:B------:R1:W-:Y:S02]  /*8920*/  @!P4 ST.E.128 desc[UR50][R24.64], R40 ;  /* 0x000000281800c985 */ /* 0x0003e4000c101d32 */
.L_x_237:
[----:B------:R-:W-:Y:S05]  /*8930*/  BSYNC B1 ;  /* 0x0000000000017941 */ /* 0x000fea0003800000 */
.L_x_236:
[----:B-1----:R1:W0:Y:S01]  /*8940*/  SHFL.IDX PT, R15, R3, 0x2, 0x181f ;  /* 0x00581f00030f7f89 */ /* 0x00222200000e0000 */
[----:B------:R-:W-:Y:S03]  /*8950*/  BSSY B1, `(.L_x_238) ;  /* 0x000000c000017945 */ /* 0x000fe60003800000 */
[----:B------:R1:W0:Y:S01]  /*8960*/  SHFL.IDX PT, R13, R30, 0x2, 0x181f ;  /* 0x00581f001e0d7f89 */ /* 0x00022200000e0000 */
[----:B------:R-:W-:Y:S05]  /*8970*/  @P1 BRA `(.L_x_239) ;  /* 0x0000000000241947 */ /* 0x000fea0003800000 */
[----:B------:R-:W-:Y:S02]  /*8980*/  ULDC UR4, c[0x0][0xac8] ;  /* 0x0002b20000047ab9 */ /* 0x000fe40000000800 */
[----:B------:R-:W-:Y:S02]  /*8990*/  ISETP.GE.AND P2, PT, R22, UR4, PT ;  /* 0x0000000416007c0c */ /* 0x000fe4000bf46270 */
[----:B------:R-:W-:-:S11]  /*89a0*/  ISETP.GE.AND P3, PT, R18, UR4, PT ;  /* 0x0000000412007c0c */ /* 0x000fd6000bf66270 */
[-C--:B0-----:R-:W-:Y:S02]  /*89b0*/  @!P2 LEA R12, P0, R22, R13.reuse, 0x1 ;  /* 0x0000000d160ca211 */ /* 0x081fe400078008ff */
[----:B------:R-:W-:Y:S02]  /*89c0*/  @!P3 LEA R14, P1, R18, R13, 0x1 ;  /* 0x0000000d120eb211 */ /* 0x000fe400078208ff */
[-C--:B------:R-:W-:Y:S02]  /*89d0*/  @!P2 LEA.HI.X R13, R22, R15.reuse, R189, 0x1, P0 ;  /* 0x0000000f160da211 */ /* 0x080fe400000f0cbd */
[----:B------:R-:W-:-:S03]  /*89e0*/  @!P3 LEA.HI.X R15, R18, R15, R188, 0x1, P1 ;  /* 0x0000000f120fb211 */ /* 0x000fc600008f0cbc */
[----:B------:R0:W-:Y:S04]  /*89f0*/  @!P2 ST.E.128 desc[UR50][R12.64], R8 ;  /* 0x000000080c00a985 */ /* 0x0001e8000c101d32 */
[----:B------:R0:W-:Y:S02]  /*8a00*/  @!P3 ST.E.128 desc[UR50][R14.64], R36 ;  /* 0x000000240e00b985 */ /* 0x0001e4000c101d32 */
.L_x_239:
[----:B------:R-:W-:Y:S05]  /*8a10*/  BSYNC B1 ;  /* 0x0000000000017941 */ /* 0x000fea0003800000 */
.L_x_238:
[----:B------:R-:W-:Y:S01]  /*8a20*/  VIADD R0, R48, 0x60 ;  /* 0x0000006030007836 */ /* 0x000fe20000000000 */
[----:B01-3--:R-:W0:Y:S04]  /*8a30*/  SHFL.IDX PT, R3, R3, 0x3, 0x181f ;  /* 0x00781f0003037f89 */ /* 0x00be2800000e0000 */
[----:B------:R-:W-:Y:S01]  /*8a40*/  ISETP.GE.AND P0, PT, R0, R53, PT ;  /* 0x000000350000720c */ /* 0x000fe20003f06270 */
[----:B------:R1:W3:-:S12]  /*8a50*/  SHFL.IDX PT, R11, R30, 0x3, 0x181f ;  /* 0x00781f001e0b7f89 */ /* 0x0002d800000e0000 */
[----:B-1----:R-:W-:Y:S05]  /*8a60*/  @P0 BRA `(.L_x_240) ;  /* 0x0000000c00140947 */ /* 0x002fea0003800000 */
[----:B------:R-:W-:Y:S02]  /*8a70*/  ULDC UR4, c[0x0][0xac8] ;  /* 0x0002b20000047ab9 */ /* 0x000fe40000000800 */
[----:B------:R-:W-:-:S13]  /*8a80*/  ISETP.GE.AND P1, PT, R22, UR4, PT ;  /* 0x0000000416007c0c */ /* 0x000fda000bf26270 */
[----:B---3--:R-:W-:-:S04]  /*8a90*/  @!P1 LEA R8, P0, R22, R11, 0x1 ;  /* 0x0000000b16089211 */ /* 0x008fc800078008ff */
[----:B0-----:R-:W-:Y:S02]  /*8aa0*/  @!P1 LEA.HI.X R9, R22, R3, R189, 0x1, P0 ;  /* 0x0000000316099211 */ /* 0x001fe400000f0cbd */
[----:B------:R-:W-:-:S03]  /*8ab0*/  ISETP.GE.AND P0, PT, R18, UR4, PT ;  /* 0x0000000412007c0c */ /* 0x000fc6000bf06270 */
[----:B------:R1:W-:Y:S10]  /*8ac0*/  @!P1 ST.E.128 desc[UR50][R8.64], R4 ;  /* 0x0000000408009985 */ /* 0x0003f4000c101d32 */
[----:B------:R-:W-:Y:S05]  /*8ad0*/  @P0 BRA `(.L_x_240) ;  /* 0x0000000800f80947 */ /* 0x000fea0003800000 */
[----:B-1----:R-:W-:-:S04]  /*8ae0*/  LEA R4, P0, R18, R11, 0x1 ;  /* 0x0000000b12047211 */ /* 0x002fc800078008ff */
[----:B------:R-:W-:-:S05]  /*8af0*/  LEA.HI.X R5, R18, R3, R188, 0x1, P0 ;  /* 0x0000000312057211 */ /* 0x000fca00000f0cbc */
[----:B------:R0:W-:Y:S01]  /*8b00*/  ST.E.128 desc[UR50][R4.64], R32 ;  /* 0x0000002004007985 */ /* 0x0001e2000c101d32 */
[----:B------:R-:W-:Y:S05]  /*8b10*/  BRA `(.L_x_240) ;  /* 0x0000000800e87947 */ /* 0x000fea0003800000 */
.L_x_232:
[----:B------:R-:W-:Y:S01]  /*8b20*/  ULDC.64 UR8, c[0x0][0xc00] ;  /* 0x0003000000087ab9 */ /* 0x000fe20000000a00 */
[----:B------:R-:W-:Y:S01]  /*8b30*/  ULDC UR4, c[0x0][0xa88] ;  /* 0x0002a20000047ab9 */ /* 0x000fe20000000800 */
[----:B------:R-:W-:Y:S01]  /*8b40*/  UISETP.NE.U32.AND UP0, UPT, UR8, URZ, UPT ;  /* 0x0000003f0800728c */ /* 0x000fe2000bf05070 */
[----:B------:R-:W0:Y:S03]  /*8b50*/  LDC R11, c[0x0][0xbe8] ;  /* 0x0002fa00ff0b7b82 */ /* 0x000e260000000800 */
[----:B------:R-:W-:-:S03]  /*8b60*/  UISETP.NE.AND.EX UP0, UPT, UR9, URZ, UPT, UP0 ;  /* 0x0000003f0900728c */ /* 0x000fc6000bf05300 */
[----:B------:R-:W-:Y:S02]  /*8b70*/  ULDC.64 UR8, c[0x0][0xc00] ;  /* 0x0003000000087ab9 */ /* 0x000fe40000000a00 */
[----:B------:R-:W-:Y:S01]  /*8b80*/  UIMAD.WIDE UR8, UR37, 0x4, UR8 ;  /* 0x00000004250878a5 */ /* 0x000fe2000f8e0208 */
[----:B------:R-:W-:-:S05]  /*8b90*/  PLOP3.LUT P2, PT, PT, PT, UP0, 0x80, 0x0 ;  /* 0x000000000000781c */ /* 0x000fca0003f4f008 */
[----:B------:R-:W-:Y:S01]  /*8ba0*/  MOV R4, UR8 ;  /* 0x0000000800047c02 */ /* 0x000fe20008000f00 */
[----:B------:R-:W-:Y:S01]  /*8bb0*/  IMAD.U32 R5, RZ, RZ, UR9 ;  /* 0x00000009ff057e24 */ /* 0x000fe2000f8e00ff */
[----:B------:R-:W-:Y:S02]  /*8bc0*/  ULDC.64 UR8, c[0x0][0xc08] ;  /* 0x0003020000087ab9 */ /* 0x000fe40000000a00 */
[----:B------:R-:W-:-:S04]  /*8bd0*/  UISETP.NE.U32.AND UP1, UPT, UR8, URZ, UPT ;  /* 0x0000003f0800728c */ /* 0x000fc8000bf25070 */
[----:B------:R-:W-:Y:S01]  /*8be0*/  UISETP.NE.AND.EX UP1, UPT, UR9, URZ, UPT, UP1 ;  /* 0x0000003f0900728c */ /* 0x000fe2000bf25310 */
[----:B------:R-:W2:Y:S01]  /*8bf0*/  @P2 LDG.E R3, desc[UR50][R4.64] ;  /* 0x0000003204032981 */ /* 0x000ea2000c1e1900 */
[----:B------:R-:W-:-:S04]  /*8c00*/  IMAD.U32 R0, RZ, RZ, UR4 ;  /* 0x00000004ff007e24 */ /* 0x000fc8000f8e00ff */
[----:B------:R-:W-:-:S05]  /*8c10*/  PLOP3.LUT P3, PT, PT, PT, UP1, 0x80, 0x0 ;  /* 0x000000000000781c */ /* 0x000fca0003f6f018 */
[----:B------:R-:W-:Y:S02]  /*8c20*/  @UP1 ULDC.64 UR8, c[0x0][0xc08] ;  /* 0x0003020000081ab9 */ /* 0x000fe40000000a00 */
[----:B------:R-:W-:-:S06]  /*8c30*/  @UP1 UIMAD.WIDE UR8, UR37, 0x4, UR8 ;  /* 0x00000004250818a5 */ /* 0x000fcc000f8e0208 */
[----:B------:R-:W-:Y:S02]  /*8c40*/  IMAD.U32 R6, RZ, RZ, UR8 ;  /* 0x00000008ff067e24 */ /* 0x000fe4000f8e00ff */
[----:B------:R-:W-:-:S05]  /*8c50*/  IMAD.U32 R7, RZ, RZ, UR9 ;  /* 0x00000009ff077e24 */ /* 0x000fca000f8e00ff */
[----:B------:R1:W5:Y:S01]  /*8c60*/  @P3 LDG.E R0, desc[UR50][R6.64] ;  /* 0x0000003206003981 */ /* 0x000362000c1e1900 */
[----:B0-----:R-:W-:Y:S01]  /*8c70*/  ISETP.NE.AND P0, PT, R11, 0x1, PT ;  /* 0x000000010b00780c */ /* 0x001fe20003f05270 */
[----:B------:R-:W-:Y:S01]  /*8c80*/  UMOV UR4, URZ ;  /* 0x0000003f00047c82 */ /* 0x000fe20008000000 */
[----:B------:R-:W-:Y:S01]  /*8c90*/  USHF.R.S32.HI UR11, URZ, 0x1f, UR40 ;  /* 0x0000001f3f0b7899 */ /* 0x000fe20008011428 */
[----:B------:R-:W-:-:S10]  /*8ca0*/  ISETP.GE.AND P1, PT, R190, 0x80, PT ;  /* 0x00000080be00780c */ /* 0x000fd40003f26270 */
[----:B------:R-:W0:Y:S01]  /*8cb0*/  @P0 LDC R9, c[0x0][0xbec] ;  /* 0x0002fb00ff090b82 */ /* 0x000e220000000800 */
[----:B--2---:R-:W-:-:S13]  /*8cc0*/  @P2 R2UR UR4, R3 ;  /* 0x00000000030422ca */ /* 0x004fda00000e0000 */
[----:B------:R-:W-:Y:S01]  /*8cd0*/  USHF.R.S32.HI UR10, URZ, 0x1f, UR4 ;  /* 0x0000001f3f0a7899 */ /* 0x000fe20008011404 */
[----:B01----:R-:W-:Y:S11]  /*8ce0*/  @P3 BRA `(.L_x_241) ;  /* 0x0000000000103947 */ /* 0x003ff60003800000 */
[----:B------:R-:W-:Y:S05]  /*8cf0*/  @!P2 BRA `(.L_x_241) ;  /* 0x00000000000ca947 */ /* 0x000fea0003800000 */
[----:B------:R-:W2:Y:S04]  /*8d00*/  LDG.E R3, desc[UR50][R4.64] ;  /* 0x0000003204037981 */ /* 0x000ea8000c1e1900 */
[----:B-----5:R-:W2:Y:S02]  /*8d10*/  LDG.E R0, desc[UR50][R4.64+0x4] ;  /* 0x0000043204007981 */ /* 0x020ea4000c1e1900 */
[----:B--2---:R-:W-:-:S07]  /*8d20*/  IADD3 R0, -R3, R0, RZ ;  /* 0x0000000003007210 */ /* 0x004fce0007ffe1ff */
.L_x_241:
[----:B------:R-:W-:Y:S01]  /*8d30*/  USEL UR37, UR37, URZ, !UP0 ;  /* 0x0000003f25257287 */ /* 0x000fe2000c000000 */
[----:B------:R-:W-:Y:S01]  /*8d40*/  BSSY B1, `(.L_x_242) ;  /* 0x000002d000017945 */ /* 0x000fe20003800000 */
[----:B------:R-:W-:-:S03]  /*8d50*/  USEL UR38, UR38, URZ, !UP0 ;  /* 0x0000003f26267287 */ /* 0x000fc6000c000000 */
[----:B------:R-:W-:Y:S09]  /*8d60*/  @P1 BRA `(.L_x_243) ;  /* 0x0000000000a81947 */ /* 0x000ff20003800000 */
[----:B------:R-:W0:Y:S01]  /*8d70*/  S2R R4, SR_TID.X ;  /* 0x0000000000047919 */ /* 0x000e220000002100 */
[----:B------:R-:W1:Y:S01]  /*8d80*/  LDC R6, c[0x0][0xbe8] ;  /* 0x0002fa00ff067b82 */ /* 0x000e620000000800 */
[----:B------:R-:W-:-:S04]  /*8d90*/  IMAD.U32 R3, RZ, RZ, UR39 ;  /* 0x00000027ff037e24 */ /* 0x000fc8000f8e00ff */
[----:B0-----:R-:W-:Y:S02]  /*8da0*/  IMAD R3, R3, 0x80, R4 ;  /* 0x0000008003037824 */ /* 0x001fe400078e0204 */
[----:B-1---5:R-:W-:Y:S02]  /*8db0*/  IMAD R4, R0, R6, RZ ;  /* 0x0000000600047224 */ /* 0x022fe400078e02ff */
[----:B------:R-:W-:-:S05]  /*8dc0*/  VIADD R5, R3, 0xffffff80 ;  /* 0xffffff8003057836 */ /* 0x000fca0000000000 */
[----:B------:R-:W-:-:S13]  /*8dd0*/  ISETP.GE.AND P1, PT, R5, R4, PT ;  /* 0x000000040500720c */ /* 0x000fda0003f26270 */
[----:B------:R-:W-:Y:S05]  /*8de0*/  @P1 BRA `(.L_x_243) ;  /* 0x0000000000881947 */ /* 0x000fea0003800000 */
[----:B------:R-:W-:Y:S01]  /*8df0*/  ISETP.NE.AND P1, PT, R6, 0x1, PT ;  /* 0x000000010600780c */ /* 0x000fe20003f25270 */
[----:B------:R-:W-:Y:S01]  /*8e00*/  ULDC.64 UR12, c[0x0][0xb90] ;  /* 0x0002e400000c7ab9 */ /* 0x000fe20000000a00 */
[----:B------:R-:W-:Y:S01]  /*8e10*/  UMOV UR8, UR4 ;  /* 0x0000000400087c82 */ /* 0x000fe20008000000 */
[----:B------:R-:W-:Y:S01]  /*8e20*/  UIMAD UR7, UR11, UR12, URZ ;  /* 0x0000000c0b0772a4 */ /* 0x000fe2000f8e023f */
[----:B------:R-:W-:Y:S02]  /*8e30*/  UMOV UR9, UR10 ;  /* 0x0000000a00097c82 */ /* 0x000fe40008000000 */
[----:B------:R-:W-:Y:S02]  /*8e40*/  UIMAD.WIDE.U32 UR8, UR40, UR12, UR8 ;  /* 0x0000000c280872a5 */ /* 0x000fe4000f8e0008 */
[----:B------:R-:W-:-:S03]  /*8e50*/  UIMAD UR7, UR40, UR13, UR7 ;  /* 0x0000000d280772a4 */ /* 0x000fc6000f8e0207 */
[----:B------:R-:W-:Y:S02]  /*8e60*/  ULDC.64 UR12, c[0x0][0xb98] ;  /* 0x0002e600000c7ab9 */ /* 0x000fe40000000a00 */
[----:B------:R-:W0:Y:S01]  /*8e70*/  @P1 LDC R4, c[0x0][0xbec] ;  /* 0x0002fb00ff041b82 */ /* 0x000e220000000800 */
[----:B------:R-:W-:Y:S02]  /*8e80*/  UIADD3 UR9, UR9, UR7, URZ ;  /* 0x0000000709097290 */ /* 0x000fe4000fffe03f */
[----:B------:R-:W-:Y:S02]  /*8e90*/  UIMAD UR7, UR38, UR12, URZ ;  /* 0x0000000c260772a4 */ /* 0x000fe4000f8e023f */
[----:B------:R-:W-:Y:S02]  /*8ea0*/  UIMAD.WIDE.U32 UR8, UR37, UR12, UR8 ;  /* 0x0000000c250872a5 */ /* 0x000fe4000f8e0008 */
[----:B------:R-:W-:Y:S01]  /*8eb0*/  UIMAD UR7, UR37, UR13, UR7 ;  /* 0x0000000d250772a4 */ /* 0x000fe2000f8e0207 */
[----:B------:R-:W1:Y:S02]  /*8ec0*/  @P1 LDC R8, c[0x0][0xbf0] ;  /* 0x0002fc00ff081b82 */ /* 0x000e640000000800 */
[----:B------:R-:W-:Y:S01]  /*8ed0*/  ULDC.64 UR12, c[0x0][0xb88] ;  /* 0x0002e200000c7ab9 */ /* 0x000fe20000000a00 */
[----:B0-----:R-:W-:-:S04]  /*8ee0*/  @P1 IMAD.HI.U32 R3, R5, R4, RZ ;  /* 0x0000000405031227 */ /* 0x001fc800078e00ff */
[----:B------:R-:W-:Y:S01]  /*8ef0*/  IMAD.MOV.U32 R4, RZ, RZ, R5 ;  /* 0x000000ffff047224 */ /* 0x000fe200078e0005 */
[----:B-1----:R-:W-:Y:S01]  /*8f00*/  @P1 SHF.R.U32.HI R4, RZ, R8, R3 ;  /* 0x00000008ff041219 */ /* 0x002fe20000011603 */
[----:B------:R-:W-:-:S03]  /*8f10*/  IMAD.U32 R8, RZ, RZ, UR7 ;  /* 0x00000007ff087e24 */ /* 0x000fc6000f8e00ff */
[----:B------:R-:W-:-:S05]  /*8f20*/  IADD3 R3, -R4, RZ, RZ ;  /* 0x000000ff04037210 */ /* 0x000fca0007ffe1ff */
[----:B------:R-:W-:Y:S01]  /*8f30*/  IMAD R3, R6, R3, R5 ;  /* 0x0000000306037224 */ /* 0x000fe200078e0205 */
[----:B------:R-:W-:Y:S02]  /*8f40*/  SHF.R.S32.HI R5, RZ, 0x1f, R4 ;  /* 0x0000001fff057819 */ /* 0x000fe40000011404 */
[----:B------:R-:W-:Y:S02]  /*8f50*/  IADD3 R4, P1, R4, UR8, RZ ;  /* 0x0000000804047c10 */ /* 0x000fe4000ff3e0ff */
[----:B------:R-:W-:Y:S02]  /*8f60*/  SHF.R.S32.HI R6, RZ, 0x1f, R3 ;  /* 0x0000001fff067819 */ /* 0x000fe40000011403 */
[----:B------:R-:W-:Y:S01]  /*8f70*/  IADD3.X R5, R5, UR9, R8, P1, !PT ;  /* 0x0000000905057c10 */ /* 0x000fe20008ffe408 */
[----:B------:R-:W-:Y:S02]  /*8f80*/  ULDC.64 UR8, c[0x0][0xb50] ;  /* 0x0002d40000087ab9 */ /* 0x000fe40000000a00 */
[----:B------:R-:W-:-:S02]  /*8f90*/  IMAD R6, R6, UR12, RZ ;  /* 0x0000000c06067c24 */ /* 0x000fc4000f8e02ff */
[----:B------:R-:W-:-:S04]  /*8fa0*/  IMAD.WIDE.U32 R4, R3, UR12, R4 ;  /* 0x0000000c03047c25 */ /* 0x000fc8000f8e0004 */
[----:B------:R-:W-:Y:S01]  /*8fb0*/  IMAD R7, R3, UR13, R6 ;  /* 0x0000000d03077c24 */ /* 0x000fe2000f8e0206 */
[----:B------:R-:W-:-:S03]  /*8fc0*/  LEA R6, P1, R4, UR8, 0x2 ;  /* 0x0000000804067c11 */ /* 0x000fc6000f8210ff */
[----:B------:R-:W-:-:S05]  /*8fd0*/  IMAD.IADD R3, R5, 0x1, R7 ;  /* 0x0000000105037824 */ /* 0x000fca00078e0207 */
[----:B------:R-:W-:Y:S01]  /*8fe0*/  LEA.HI.X R7, R4, UR9, R3, 0x2, P1 ;  /* 0x0000000904077c11 */ /* 0x000fe200088f1403 */
[----:B------:R-:W-:-:S05]  /*8ff0*/  IMAD.MOV.U32 R3, RZ, RZ, -0x800000 ;  /* 0xff800000ff037424 */ /* 0x000fca00078e00ff */
[----:B------:R0:W-:Y:S02]  /*9000*/  STG.E desc[UR50][R6.64], R3 ;  /* 0x0000000306007986 */ /* 0x0001e4000c101932 */
.L_x_243:
[----:B------:R-:W-:Y:S05]  /*9010*/  BSYNC B1 ;  /* 0x0000000000017941 */ /* 0x000fea0003800000 */
.L_x_242:
[----:B------:R-:W1:Y:S01]  /*9020*/  @P0 LDC R5, c[0x0][0xbf0] ;  /* 0x0002fc00ff050b82 */ /* 0x000e620000000800 */
[----:B------:R-:W-:Y:S01]  /*9030*/  ULDC.64 UR12, c[0x0][0xaa0] ;  /* 0x0002a800000c7ab9 */ /* 0x000fe20000000a00 */
[----:B------:R-:W-:Y:S01]  /*9040*/  MOV R8, UR39 ;  /* 0x0000002700087c02 */ /* 0x000fe20008000f00 */
[----:B------:R-:W-:Y:S01]  /*9050*/  UIMAD UR7, UR10, UR12, URZ ;  /* 0x0000000c0a0772a4 */ /* 0x000fe2000f8e023f */
[----:B0-----:R-:W-:Y:S01]  /*9060*/  IMAD R3, R152, 0x20, R17 ;  /* 0x0000002098037824 */ /* 0x001fe200078e0211 */
[----:B------:R-:W-:Y:S01]  /*9070*/  UIMAD.WIDE.U32 UR8, UR4, UR12, URZ ;  /* 0x0000000c040872a5 */ /* 0x000fe2000f8e003f */
[----:B------:R-:W-:Y:S01]  /*9080*/  BSSY B1, `(.L_x_244) ;  /* 0x0000039000017945 */ /* 0x000fe20003800000 */
[----:B------:R-:W-:Y:S01]  /*9090*/  UIMAD UR7, UR4, UR13, UR7 ;  /* 0x0000000d040772a4 */ /* 0x000fe2000f8e0207 */
[----:B------:R-:W-:Y:S02]  /*90a0*/  IMAD R8, R8, 0x80, R3 ;  /* 0x0000008008087824 */ /* 0x000fe400078e0203 */
[----:B------:R-:W-:Y:S01]  /*90b0*/  ULDC.64 UR12, c[0x0][0xae8] ;  /* 0x0002ba00000c7ab9 */ /* 0x000fe20000000a00 */
[----:B------:R-:W-:Y:S01]  /*90c0*/  UIADD3 UR9, UR9, UR7, URZ ;  /* 0x0000000709097290 */ /* 0x000fe2000fffe03f */
[----:B------:R-:W-:Y:S01]  /*90d0*/  @P0 IMAD.HI.U32 R4, R8, R9, RZ ;  /* 0x0000000908040227 */ /* 0x000fe200078e00ff */
[----:B------:R-:W-:-:S02]  /*90e0*/  UIMAD UR4, UR11, UR12, URZ ;  /* 0x0000000c0b0472a4 */ /* 0x000fc4000f8e023f */
[----:B------:R-:W-:Y:S01]  /*90f0*/  UIMAD.WIDE.U32 UR8, UR40, UR12, UR8 ;  /* 0x0000000c280872a5 */ /* 0x000fe2000f8e0008 */
[----:B------:R-:W-:Y:S01]  /*9100*/  IMAD.MOV.U32 R3, RZ, RZ, R8 ;  /* 0x000000ffff037224 */ /* 0x000fe200078e0008 */
[----:B------:R-:W-:Y:S01]  /*9110*/  UIMAD UR4, UR40, UR13, UR4 ;  /* 0x0000000d280472a4 */ /* 0x000fe2000f8e0204 */
[----:B------:R-:W-:-:S03]  /*9120*/  ULDC.64 UR10, c[0x0][0xaf0] ;  /* 0x0002bc00000a7ab9 */ /* 0x000fc60000000a00 */
[----:B------:R-:W-:Y:S02]  /*9130*/  UIADD3 UR9, UR9, UR4, URZ ;  /* 0x0000000409097290 */ /* 0x000fe4000fffe03f */
[----:B------:R-:W-:Y:S01]  /*9140*/  UIMAD UR4, UR38, UR10, URZ ;  /* 0x0000000a260472a4 */ /* 0x000fe2000f8e023f */
[----:B-1----:R-:W-:Y:S01]  /*9150*/  @P0 SHF.R.U32.HI R3, RZ, R5, R4 ;  /* 0x00000005ff030219 */ /* 0x002fe20000011604 */
[----:B------:R-:W-:Y:S02]  /*9160*/  UIMAD.WIDE.U32 UR8, UR37, UR10, UR8 ;  /* 0x0000000a250872a5 */ /* 0x000fe4000f8e0008 */
[----:B------:R-:W-:Y:S01]  /*9170*/  UIMAD UR4, UR37, UR11, UR4 ;  /* 0x0000000b250472a4 */ /* 0x000fe2000f8e0204 */
[--C-:B------:R-:W-:Y:S01]  /*9180*/  SHF.R.S32.HI R4, RZ, 0x1f, R3.reuse ;  /* 0x0000001fff047819 */ /* 0x100fe20000011403 */
[----:B------:R-:W-:Y:S01]  /*9190*/  IMAD.MOV R7, RZ, RZ, -R3 ;  /* 0x000000ffff077224 */ /* 0x000fe200078e0a03 */
[----:B------:R-:W-:Y:S01]  /*91a0*/  ULDC.64 UR10, c[0x0][0xae0] ;  /* 0x0002b800000a7ab9 */ /* 0x000fe20000000a00 */
[----:B------:R-:W-:-:S02]  /*91b0*/  UIADD3 UR4, UR9, UR4, URZ ;  /* 0x0000000409047290 */ /* 0x000fc4000fffe03f */
[----:B------:R-:W-:Y:S01]  /*91c0*/  MOV R5, UR9 ;  /* 0x0000000900057c02 */ /* 0x000fe20008000f00 */
[----:B------:R-:W-:Y:S02]  /*91d0*/  IMAD R6, R4, UR10, RZ ;  /* 0x0000000a04067c24 */ /* 0x000fe4000f8e02ff */
[----:B------:R-:W-:Y:S01]  /*91e0*/  IMAD.U32 R4, RZ, RZ, UR8 ;  /* 0x00000008ff047e24 */ /* 0x000fe2000f8e00ff */
[----:B------:R-:W-:Y:S01]  /*91f0*/  ULDC.64 UR8, c[0x0][0xad8] ;  /* 0x0002b60000087ab9 */ /* 0x000fe20000000a00 */
[----:B------:R-:W-:Y:S02]  /*9200*/  IMAD.U32 R5, RZ, RZ, UR4 ;  /* 0x00000004ff057e24 */ /* 0x000fe4000f8e00ff */
[----:B------:R-:W-:Y:S02]  /*9210*/  IMAD R7, R11, R7, R8 ;  /* 0x000000070b077224 */ /* 0x000fe400078e0208 */
[C---:B------:R-:W-:Y:S02]  /*9220*/  IMAD R9, R3.reuse, UR11, R6 ;  /* 0x0000000b03097c24 */ /* 0x040fe4000f8e0206 */
[----:B------:R-:W-:Y:S01]  /*9230*/  IMAD.WIDE.U32 R4, R3, UR10, R4 ;  /* 0x0000000a03047c25 */ /* 0x000fe2000f8e0004 */
[----:B------:R-:W-:-:S03]  /*9240*/  SHF.R.S32.HI R3, RZ, 0x1f, R7 ;  /* 0x0000001fff037819 */ /* 0x000fc60000011407 */
[----:B------:R-:W-:Y:S02]  /*9250*/  IMAD.U32 R8, RZ, RZ, UR39 ;  /* 0x00000027ff087e24 */ /* 0x000fe4000f8e00ff */
[----:B------:R-:W-:Y:S02]  /*9260*/  IMAD.IADD R5, R5, 0x1, R9 ;  /* 0x0000000105057824 */ /* 0x000fe400078e0209 */
[----:B------:R-:W-:Y:S02]  /*9270*/  IMAD R6, R3, UR8, RZ ;  /* 0x0000000803067c24 */ /* 0x000fe4000f8e02ff */
[----:B------:R-:W-:Y:S02]  /*9280*/  IMAD R8, R8, 0x80, R17 ;  /* 0x0000008008087824 */ /* 0x000fe400078e0211 */
[----:B-----5:R-:W-:Y:S02]  /*9290*/  IMAD R11, R0, R11, RZ ;  /* 0x0000000b000b7224 */ /* 0x020fe400078e02ff */
[C---:B------:R-:W-:Y:S01]  /*92a0*/  IMAD R3, R7.reuse, UR9, R6 ;  /* 0x0000000907037c24 */ /* 0x040fe2000f8e0206 */
[C---:B------:R-:W-:Y:S01]  /*92b0*/  IADD3 R0, R8.reuse, 0x20, RZ ;  /* 0x0000002008007810 */ /* 0x040fe20007ffe0ff */
[----:B------:R-:W-:Y:S01]  /*92c0*/  IMAD.WIDE.U32 R4, R7, UR8, R4 ;  /* 0x0000000807047c25 */ /* 0x000fe2000f8e0004 */
[-C--:B------:R-:W-:Y:S01]  /*92d0*/  ISETP.GE.AND P2, PT, R8, R11.reuse, PT ;  /* 0x0000000b0800720c */ /* 0x080fe20003f46270 */
[----:B------:R-:W-:Y:S01]  /*92e0*/  ULDC.64 UR8, c[0x0][0xa80] ;  /* 0x0002a00000087ab9 */ /* 0x000fe20000000a00 */
[----:B------:R-:W-:Y:S01]  /*92f0*/  ISETP.GE.AND P1, PT, R0, R11, PT ;  /* 0x0000000b0000720c */ /* 0x000fe20003f26270 */
[----:B------:R-:W-:Y:S01]  /*9300*/  IMAD.IADD R3, R5, 0x1, R3 ;  /* 0x0000000105037824 */ /* 0x000fe200078e0203 */
[----:B------:R-:W-:Y:S01]  /*9310*/  LEA R6, P3, R4, UR8, 0x1 ;  /* 0x0000000804067c11 */ /* 0x000fe2000f8608ff */
[----:B------:R-:W-:-:S03]  /*9320*/  VIADD R0, R8, 0x40 ;  /* 0x0000004008007836 */ /* 0x000fc60000000000 */
[----:B------:R-:W-:Y:S01]  /*9330*/  LEA.HI.X R3, R4, UR9, R3, 0x1, P3 ;  /* 0x0000000904037c11 */ /* 0x000fe200098f0c03 */
[----:B------:R0:W1:Y:S01]  /*9340*/  SHFL.IDX PT, R7, R6, RZ, 0x181f ;  /* 0x00181fff06077589 */ /* 0x00006200000e0000 */
[----:B------:R-:W-:-:S03]  /*9350*/  ISETP.GE.AND P0, PT, R0, R11, PT ;  /* 0x0000000b0000720c */ /* 0x000fc60003f06270 */
[----:B------:R0:W2:Y:S01]  /*9360*/  SHFL.IDX PT, R5, R3, RZ, 0x181f ;  /* 0x00181fff03057589 */ /* 0x0000a200000e0000 */
[----:B------:R-:W-:Y:S09]  /*9370*/  @P2 BRA `(.L_x_245) ;  /* 0x0000000000242947 */ /* 0x000ff20003800000 */
[----:B------:R-:W-:Y:S02]  /*9380*/  ULDC UR4, c[0x0][0xac8] ;  /* 0x0002b20000047ab9 */ /* 0x000fe40000000800 */
[----:B------:R-:W-:Y:S02]  /*9390*/  ISETP.GE.AND P4, PT, R22, UR4, PT ;  /* 0x0000000416007c0c */ /* 0x000fe4000bf86270 */
[----:B------:R-:W-:-:S11]  /*93a0*/  ISETP.GE.AND P5, PT, R18, UR4, PT ;  /* 0x0000000412007c0c */ /* 0x000fd6000bfa6270 */
[-C--:B-1----:R-:W-:Y:S02]  /*93b0*/  @!P4 LEA R12, P2, R22, R7.reuse, 0x1 ;  /* 0x00000007160cc211 */ /* 0x082fe400078408ff */
[----:B------:R-:W-:Y:S02]  /*93c0*/  @!P5 LEA R4, P3, R18, R7, 0x1 ;  /* 0x000000071204d211 */ /* 0x000fe400078608ff */
[-C--:B--2---:R-:W-:Y:S02]  /*93d0*/  @!P4 LEA.HI.X R13, R22, R5.reuse, R189, 0x1, P2 ;  /* 0x00000005160dc211 */ /* 0x084fe400010f0cbd */
[----:B------:R-:W-:-:S03]  /*93e0*/  @!P5 LEA.HI.X R5, R18, R5, R188, 0x1, P3 ;  /* 0x000000051205d211 */ /* 0x000fc600018f0cbc */
[----:B------:R3:W-:Y:S04]  /*93f0*/  @!P4 ST.E.128 desc[UR50][R12.64], RZ ;  /* 0x000000ff0c00c985 */ /* 0x0007e8000c101d32 */
[----:B------:R3:W-:Y:S02]  /*9400*/  @!P5 ST.E.128 desc[UR50][R4.64], RZ ;  /* 0x000000ff0400d985 */ /* 0x0007e4000c101d32 */
.L_x_245:
[----:B------:R-:W-:Y:S05]  /*9410*/  BSYNC B1 ;  /* 0x0000000000017941 */ /* 0x000fea0003800000 */
.L_x_244:
[----:B--23--:R2:W3:Y:S01]  /*9420*/  SHFL.IDX PT, R5, R3, 0x1, 0x181f ;  /* 0x00381f0003057f89 */ /* 0x00c4e200000e0000 */
        /* <DEDUP_REMOVED lines=8> */
[-C--:B---3--:R-:W-:Y:S02]  /*94b0*/  @!P3 LEA.HI.X R13, R22, R5.reuse, R189, 0x1, P1 ;  /* 0x00000005160db211 */ /* 0x088fe400008f0cbd */
[----:B------:R-:W-:-:S03]  /*94c0*/  @!P4 LEA.HI.X R5, R18, R5, R188, 0x1, P2 ;  /* 0x000000051205c211 */ /* 0x000fc600010f0cbc */
[----:B------:R4:W-:Y:S04]  /*94d0*/  @!P3 ST.E.128 desc[UR50][R12.64], RZ ;  /* 0x000000ff0c00b985 */ /* 0x0009e8000c101d32 */
[----:B------:R4:W-:Y:S02]  /*94e0*/  @!P4 ST.E.128 desc[UR50][R4.64], RZ ;  /* 0x000000ff0400c985 */ /* 0x0009e4000c101d32 */
.L_x_247:
[----:B------:R-:W-:Y:S05]  /*94f0*/  BSYNC B1 ;  /* 0x0000000000017941 */ /* 0x000fea0003800000 */
.L_x_246:
[----:B---34-:R3:W4:Y:S01]  /*9500*/  SHFL.IDX PT, R5, R3, 0x2, 0x181f ;  /* 0x00581f0003057f89 */ /* 0x01872200000e0000 */
        /* <DEDUP_REMOVED lines=10> */
[----:B------:R1:W-:Y:S04]  /*95b0*/  @!P2 ST.E.128 desc[UR50][R12.64], RZ ;  /* 0x000000ff0c00a985 */ /* 0x0003e8000c101d32 */
[----:B------:R1:W-:Y:S02]  /*95c0*/  @!P3 ST.E.128 desc[UR50][R4.64], RZ ;  /* 0x000000ff0400b985 */ /* 0x0003e4000c101d32 */
.L_x_249:
[----:B------:R-:W-:Y:S05]  /*95d0*/  BSYNC B1 ;  /* 0x0000000000017941 */ /* 0x000fea0003800000 */
.L_x_248:
[----:B------:R-:W-:Y:S01]  /*95e0*/  VIADD R0, R8, 0x60 ;  /* 0x0000006008007836 */ /* 0x000fe20000000000 */
[----:B0-23--:R-:W0:Y:S04]  /*95f0*/  SHFL.IDX PT, R3, R3, 0x3, 0x181f ;  /* 0x00781f0003037f89 */ /* 0x00de2800000e0000 */
[----:B------:R-:W-:Y:S01]  /*9600*/  ISETP.GE.AND P0, PT, R0, R11, PT ;  /* 0x0000000b0000720c */ /* 0x000fe20003f06270 */
[----:B-1--4-:R1:W2:-:S12]  /*9610*/  SHFL.IDX PT, R5, R6, 0x3, 0x181f ;  /* 0x00781f0006057f89 */ /* 0x01229800000e0000 */
[----:B-1----:R-:W-:Y:S05]  /*9620*/  @P0 BRA `(.L_x_240) ;  /* 0x0000000000240947 */ /* 0x002fea0003800000 */
[----:B------:R-:W-:Y:S02]  /*9630*/  ULDC UR4, c[0x0][0xac8] ;  /* 0x0002b20000047ab9 */ /* 0x000fe40000000800 */
[----:B------:R-:W-:Y:S02]  /*9640*/  ISETP.GE.AND P2, PT, R22, UR4, PT ;  /* 0x0000000416007c0c */ /* 0x000fe4000bf46270 */
[----:B------:R-:W-:-:S11]  /*9650*/  ISETP.GE.AND P3, PT, R18, UR4, PT ;  /* 0x0000000412007c0c */ /* 0x000fd6000bf66270 */
[-C--:B--2---:R-:W-:Y:S02]  /*9660*/  @!P2 LEA R6, P0, R22, R5.reuse, 0x1 ;  /* 0x000000051606a211 */ /* 0x084fe400078008ff */
[----:B------:R-:W-:Y:S02]  /*9670*/  @!P3 LEA R4, P1, R18, R5, 0x1 ;  /* 0x000000051204b211 */ /* 0x000fe400078208ff */
[-C--:B0-----:R-:W-:Y:S02]  /*9680*/  @!P2 LEA.HI.X R7, R22, R3.reuse, R189, 0x1, P0 ;  /* 0x000000031607a211 */ /* 0x081fe400000f0cbd */
[----:B------:R-:W-:-:S03]  /*9690*/  @!P3 LEA.HI.X R5, R18, R3, R188, 0x1, P1 ;  /* 0x000000031205b211 */ /* 0x000fc600008f0cbc */
[----:B------:R0:W-:Y:S04]  /*96a0*/  @!P2 ST.E.128 desc[UR50][R6.64], RZ ;  /* 0x000000ff0600a985 */ /* 0x0001e8000c101d32 */
[----:B------:R0:W-:Y:S02]  /*96b0*/  @!P3 ST.E.128 desc[UR50][R4.64], RZ ;  /* 0x000000ff0400b985 */ /* 0x0001e4000c101d32 */
.L_x_240:
[----:B------:R-:W-:Y:S05]  /*96c0*/  BSYNC B0 ;  /* 0x0000000000007941 */ /* 0x000fea0003800000 */
.L_x_231:
[----:B------:R-:W-:Y:S02]  /*96d0*/  ULDC UR4, c[0x0][0xc3c] ;  /* 0x00030f0000047ab9 */ /* 0x000fe40000000800 */
[----:B------:R-:W-:-:S13]  /*96e0*/  ISETP.GE.AND P0, PT, R51, UR4, PT ;  /* 0x0000000433007c0c */ /* 0x000fda000bf06270 */
[----:B------:R-:W-:Y:S05]  /*96f0*/  @!P0 BRA `(.L_x_250) ;  /* 0xffffff7400948947 */ /* 0x000fea000383ffff */
[----:B------:R-:W-:Y:S05]  /*9700*/  EXIT ;  /* 0x000000000000794d */ /* 0x000fea0003800000 */
.L_x_203:
[----:B------:R-:W-:-:S08]  /*9710*/  NOP ;  /* 0x0000000000007918 */ /* 0x000fd00000000000 */
[----:B------:R-:W0:-:S00]  /*9720*/  USETMAXREG.DEALLOC.CTAPOOL 0x28 ;  /* 0x00000028000079c8 */ /* 0x000e0000080e0500 */
[----:B0-----:R-:W-:Y:S02]  /*9730*/  LOP3.LUT R0, R0, 0x3, RZ, 0xc0, !PT ;  /* 0x0000000300007812 */ /* 0x001fe400078ec0ff */
[----:B------:R-:W-:-:S04]  /*9740*/  LOP3.LUT R27, R27, 0xffffffdf, RZ, 0xc0, !PT ;  /* 0xffffffdf1b1b7812 */ /* 0x000fc800078ec0ff */
[----:B------:R-:W0:Y:S02]  /*9750*/  SHFL.IDX PT, R0, R0, RZ, 0x1f ;  /* 0x00001fff00007589 */ /* 0x000e2400000e0000 */
[----:B0-----:R-:W-:Y:S01]  /*9760*/  ISETP.NE.AND P0, PT, R0, RZ, PT ;  /* 0x000000ff0000720c */ /* 0x001fe20003f05270 */
[----:B------:R-:W-:-:S12]  /*9770*/  IMAD.MOV.U32 R0, RZ, RZ, RZ ;  /* 0x000000ffff007224 */ /* 0x000fd800078e00ff */
[----:B------:R-:W-:Y:S01]  /*9780*/  @P0 LOP3.LUT R27, R27, 0x20, RZ, 0xfc, !PT ;  /* 0x000000201b1b0812 */ /* 0x000fe200078efcff */
[----:B------:R-:W-:Y:S06]  /*9790*/  @!P0 BRA `(.L_x_251) ;  /* 0x00000000001c8947 */ /* 0x000fec0003800000 */
[----:B------:R-:W0:Y:S08]  /*97a0*/  S2UR UR5, SR_CgaCtaId ;  /* 0x00000000000579c3 */ /* 0x000e300000008800 */
[----:B------:R-:W-:Y:S06]  /*97b0*/  BAR.SYNC.DEFER_BLOCKING 0x5, 0x180 ;  /* 0x0146000000007b1d */ /* 0x000fec0000010000 */
[----:B------:R-:W-:-:S02]  /*97c0*/  UMOV UR4, 0x400 ;  /* 0x0000040000047882 */ /* 0x000fc40000000000 */
[----:B0-----:R-:W-:-:S09]  /*97d0*/  ULEA UR4, UR5, UR4, 0x18 ;  /* 0x0000000405047291 */ /* 0x001fd2000f8ec03f */
[----:B------:R-:W0:Y:S01]  /*97e0*/  LDS.128 R16, [UR4+0x288d0] ;  /* 0x0288d004ff107984 */ /* 0x000e220008000c00 */
[----:B------:R-:W-:Y:S06]  /*97f0*/  BAR.ARV 0x4, 0x180 ;  /* 0x0106000000007b1d */ /* 0x000fec0000002000 */
[----:B------:R-:W-:Y:S05]  /*9800*/  BRA `(.L_x_252) ;  /* 0x0000000800007947 */ /* 0x000fea0003800000 */
.L_x_251:
[----:B------:R-:W0:Y:S01]  /*9810*/  S2R R2, SR_TID.X ;  /* 0x0000000000027919 */ /* 0x000e220000002100 */
[----:B------:R-:W-:Y:S01]  /*9820*/  ULDC UR4, c[0x0][0xc3c] ;  /* 0x00030f0000047ab9 */ /* 0x000fe20000000800 */
[----:B------:R-:W1:Y:S01]  /*9830*/  S2UR UR6, SR_CTAID.X ;  /* 0x00000000000679c3 */ /* 0x000e620000002500 */
[----:B------:R-:W-:Y:S01]  /*9840*/  ULDC UR5, c[0x0][0xc38] ;  /* 0x00030e0000057ab9 */ /* 0x000fe20000000800 */
[----:B0-----:R-:W-:-:S04]  /*9850*/  LOP3.LUT R5, R2, 0x1f, RZ, 0xc0, !PT ;  /* 0x0000001f02057812 */ /* 0x001fc800078ec0ff */
[----:B------:R-:W-:-:S04]  /*9860*/  ISETP.NE.AND P0, PT, R5, 0x1f, PT ;  /* 0x0000001f0500780c */ /* 0x000fc80003f05270 */
[----:B------:R-:W-:-:S13]  /*9870*/  ISETP.GE.OR P1, PT, R5, UR4, !P0 ;  /* 0x0000000405007c0c */ /* 0x000fda000c726670 */
[----:B------:R-:W0:Y:S02]  /*9880*/  @!P1 LDC.64 R2, c[0x0][0xc80] ;  /* 0x00032000ff029b82 */ /* 0x000e240000000a00 */
[----:B0-----:R-:W-:-:S05]  /*9890*/  @!P1 IMAD.WIDE.U32 R2, R5, 0x4, R2 ;  /* 0x0000000405029825 */ /* 0x001fca00078e0002 */
[----:B------:R-:W2:Y:S01]  /*98a0*/  @!P1 LDG.E R0, desc[UR50][R2.64] ;  /* 0x0000003202009981 */ /* 0x000ea2000c1e1900 */
[C---:B------:R-:W-:Y:S01]  /*98b0*/  ISETP.NE.AND P1, PT, R5.reuse, RZ, PT ;  /* 0x000000ff0500720c */ /* 0x040fe20003f25270 */
[----:B------:R-:W-:Y:S01]  /*98c0*/  UMOV UR4, URZ ;  /* 0x0000003f00047c82 */ /* 0x000fe20008000000 */
[C---:B------:R-:W-:Y:S02]  /*98d0*/  ISETP.GE.U32.AND P2, PT, R5.reuse, 0x2, PT ;  /* 0x000000020500780c */ /* 0x040fe40003f46070 */
[C---:B------:R-:W-:Y:S02]  /*98e0*/  ISETP.GE.U32.AND P3, PT, R5.reuse, 0x4, PT ;  /* 0x000000040500780c */ /* 0x040fe40003f66070 */
[C---:B------:R-:W-:Y:S02]  /*98f0*/  ISETP.GE.U32.AND P4, PT, R5.reuse, 0x8, PT ;  /* 0x000000080500780c */ /* 0x040fe40003f86070 */
[----:B------:R-:W-:Y:S02]  /*9900*/  ISETP.GE.U32.AND P5, PT, R5, 0x10, PT ;  /* 0x000000100500780c */ /* 0x000fe40003fa6070 */
[----:B------:R-:W-:Y:S01]  /*9910*/  MOV R16, RZ ;  /* 0x000000ff00107202 */ /* 0x000fe20000000f00 */
[----:B--2---:R-:W0:Y:S02]  /*9920*/  SHFL.UP PT, R4, R0, 0x1, RZ ;  /* 0x0420000000047989 */ /* 0x004e2400000e00ff */
[----:B0-----:R-:W-:-:S04]  /*9930*/  SEL R7, R4, RZ, P1 ;  /* 0x000000ff04077207 */ /* 0x001fc80000800000 */
[----:B------:R-:W-:-:S05]  /*9940*/  IADD3 R7, R0, R7, RZ ;  /* 0x0000000700077210 */ /* 0x000fca0007ffe0ff */
[----:B------:R-:W0:Y:S02]  /*9950*/  SHFL.UP PT, R4, R7, 0x2, RZ ;  /* 0x0440000007047989 */ /* 0x000e2400000e00ff */
[----:B0-----:R-:W-:-:S05]  /*9960*/  SEL R4, R4, RZ, P2 ;  /* 0x000000ff04047207 */ /* 0x001fca0001000000 */
[----:B------:R-:W-:-:S05]  /*9970*/  IMAD.IADD R4, R7, 0x1, R4 ;  /* 0x0000000107047824 */ /* 0x000fca00078e0204 */
        /* <DEDUP_REMOVED lines=9> */
[----:B------:R-:W0:Y:S02]  /*9a10*/  SHFL.IDX PT, R4, R7, 0x1f, 0x1f ;  /* 0x03e01f0007047f89 */ /* 0x000e2400000e0000 */
[----:B0-----:R-:W-:-:S04]  /*9a20*/  IMAD R4, R4, UR5, RZ ;  /* 0x0000000504047c24 */ /* 0x001fc8000f8e02ff */
[----:B------:R-:W-:Y:S01]  /*9a30*/  IMAD.MOV.U32 R3, RZ, RZ, R4 ;  /* 0x000000ffff037224 */ /* 0x000fe200078e0004 */
[----:B-1----:R-:W-:-:S13]  /*9a40*/  ISETP.GT.AND P6, PT, R4, UR6, PT ;  /* 0x0000000604007c0c */ /* 0x002fda000bfc4270 */
[----:B------:R-:W-:Y:S05]  /*9a50*/  @P6 BRA `(.L_x_253) ;  /* 0x0000000000946947 */ /* 0x000fea0003800000 */
[----:B------:R-:W-:Y:S01]  /*9a60*/  IMAD.MOV.U32 R4, RZ, RZ, R3 ;  /* 0x000000ffff047224 */ /* 0x000fe200078e0003 */
[----:B------:R-:W-:Y:S01]  /*9a70*/  UMOV UR4, URZ ;  /* 0x0000003f00047c82 */ /* 0x000fe20008000000 */
[----:B------:R-:W-:-:S05]  /*9a80*/  ULDC UR5, c[0x0][0xc38] ;  /* 0x00030e0000057ab9 */ /* 0x000fca0000000800 */
.L_x_257:
[----:B------:R-:W0:Y:S01]  /*9a90*/  LDC R2, c[0x0][0xc3c] ;  /* 0x00030f00ff027b82 */ /* 0x000e220000000800 */
[----:B------:R-:W-:-:S06]  /*9aa0*/  UIADD3 UR4, UR4, 0x1f, URZ ;  /* 0x0000001f04047890 */ /* 0x000fcc000fffe03f */
[----:B0-----:R-:W-:-:S13]  /*9ab0*/  ISETP.LE.AND P6, PT, R2, UR4, PT ;  /* 0x0000000402007c0c */ /* 0x001fda000bfc3270 */
[----:B------:R-:W-:Y:S05]  /*9ac0*/  @P6 BRA `(.L_x_254) ;  /* 0x0000000400246947 */ /* 0x000fea0003800000 */
[----:B------:R-:W-:Y:S01]  /*9ad0*/  VIADD R7, R5, UR4 ;  /* 0x0000000405077c36 */ /* 0x000fe20008000000 */
[----:B------:R-:W-:Y:S01]  /*9ae0*/  BSSY B0, `(.L_x_255) ;  /* 0x0000007000007945 */ /* 0x000fe20003800000 */
[----:B------:R-:W-:-:S03]  /*9af0*/  IMAD.MOV.U32 R0, RZ, RZ, RZ ;  /* 0x000000ffff007224 */ /* 0x000fc600078e00ff */
[----:B------:R-:W-:-:S13]  /*9b00*/  ISETP.GE.OR P6, PT, R7, R2, !P0 ;  /* 0x000000020700720c */ /* 0x000fda00047c6670 */
[----:B------:R-:W-:Y:S05]  /*9b10*/  @P6 BRA `(.L_x_256) ;  /* 0x00000000000c6947 */ /* 0x000fea0003800000 */
[----:B------:R-:W0:Y:S02]  /*9b20*/  LDC.64 R2, c[0x0][0xc80] ;  /* 0x00032000ff027b82 */ /* 0x000e240000000a00 */
[----:B0-----:R-:W-:-:S05]  /*9b30*/  IMAD.WIDE R2, R7, 0x4, R2 ;  /* 0x0000000407027825 */ /* 0x001fca00078e0202 */
[----:B------:R0:W5:Y:S02]  /*9b40*/  LDG.E R0, desc[UR50][R2.64] ;  /* 0x0000003202007981 */ /* 0x000164000c1e1900 */
.L_x_256:
[----:B------:R-:W-:Y:S05]  /*9b50*/  BSYNC B0 ;  /* 0x0000000000007941 */ /* 0x000fea0003800000 */
.L_x_255:
[----:B0----5:R-:W0:Y:S02]  /*9b60*/  SHFL.UP PT, R2, R0, 0x1, RZ ;  /* 0x0420000000027989 */ /* 0x021e2400000e00ff */
        /* <DEDUP_REMOVED lines=15> */
[----:B0-----:R-:W-:-:S05]  /*9c60*/  IMAD R3, R3, UR5, RZ ;  /* 0x0000000503037c24 */ /* 0x001fca000f8e02ff */
[----:B------:R-:W-:-:S04]  /*9c70*/  IADD3 R4, R3, R4, RZ ;  /* 0x0000000403047210 */ /* 0x000fc80007ffe0ff */
[----:B------:R-:W-:-:S13]  /*9c80*/  ISETP.GT.AND P6, PT, R4, UR6, PT ;  /* 0x0000000604007c0c */ /* 0x000fda000bfc4270 */
[----:B------:R-:W-:Y:S05]  /*9c90*/  @!P6 BRA `(.L_x_257) ;  /* 0xfffffffc007ce947 */ /* 0x000fea000383ffff */
[----:B------:R-:W-:-:S07]  /*9ca0*/  IMAD.MOV.U32 R7, RZ, RZ, R9 ;  /* 0x000000ffff077224 */ /* 0x000fce00078e0009 */
.L_x_253:
[----:B------:R-:W-:-:S04]  /*9cb0*/  IMAD.IADD R8, R4, 0x1, -R3 ;  /* 0x0000000104087824 */ /* 0x000fc800078e0a03 */
[----:B------:R-:W-:-:S05]  /*9cc0*/  IMAD R2, R7, UR5, R8 ;  /* 0x0000000507027c24 */ /* 0x000fca000f8e0208 */
[----:B------:R-:W-:-:S13]  /*9cd0*/  ISETP.GT.AND P0, PT, R2, UR6, PT ;  /* 0x0000000602007c0c */ /* 0x000fda000bf04270 */
[----:B------:R-:W-:-:S04]  /*9ce0*/  VOTE.ANY R4, PT, !P0 ;  /* 0x0000000000047806 */ /* 0x000fc800040e0100 */
[----:B------:R-:W0:Y:S01]  /*9cf0*/  POPC R19, R4 ;  /* 0x0000000400137309 */ /* 0x000e220000000000 */
[----:B------:R-:W-:Y:S01]  /*9d00*/  ISETP.NE.AND P0, PT, R4, RZ, PT ;  /* 0x000000ff0400720c */ /* 0x000fe20003f05270 */
[----:B0-----:R-:W0:Y:S02]  /*9d10*/  SHFL.IDX PT, R10, R0, R19, 0x1f ;  /* 0x00001f13000a7589 */ /* 0x001e2400000e0000 */
[----:B0-----:R-:W-:-:S04]  /*9d20*/  IABS R9, R10 ;  /* 0x0000000a00097213 */ /* 0x001fc80000000000 */
[----:B------:R-:W0:Y:S08]  /*9d30*/  I2F.RP R6, R9 ;  /* 0x0000000900067306 */ /* 0x000e300000209400 */
[----:B0-----:R-:W0:Y:S02]  /*9d40*/  MUFU.RCP R6, R6 ;  /* 0x0000000600067308 */ /* 0x001e240000001000 */
[----:B0-----:R-:W-:-:S06]  /*9d50*/  VIADD R2, R6, 0xffffffe ;  /* 0x0ffffffe06027836 */ /* 0x001fcc0000000000 */
[----:B------:R0:W1:Y:S01]  /*9d60*/  F2I.FTZ.U32.TRUNC.NTZ R3, R2 ;  /* 0x0000000200037305 */ /* 0x000062000021f000 */
[----:B------:R-:W-:Y:S05]  /*9d70*/  @!P0 BRA `(.L_x_258) ;  /* 0x0000000000088947 */ /* 0x000fea0003800000 */
[----:B------:R-:W-:-:S06]  /*9d80*/  VIADD R16, R19, 0xffffffff ;  /* 0xffffffff13107836 */ /* 0x000fcc0000000000 */
[----:B------:R2:W3:Y:S02]  /*9d90*/  SHFL.IDX PT, R16, R7, R16, 0x1f ;  /* 0x00001f1007107589 */ /* 0x0004e400000e0000 */
.L_x_258:
[----:B---3--:R-:W-:Y:S01]  /*9da0*/  IMAD R16, R16, UR5, R8 ;  /* 0x0000000510107c24 */ /* 0x008fe2000f8e0208 */
[----:B0-----:R-:W-:Y:S02]  /*9db0*/  IABS R2, R10 ;  /* 0x0000000a00027213 */ /* 0x001fe40000000000 */
[----:B-1----:R-:W-:Y:S02]  /*9dc0*/  IADD3 R0, RZ, -R3, RZ ;  /* 0x80000003ff007210 */ /* 0x002fe40007ffe0ff */
[----:B------:R-:W-:Y:S01]  /*9dd0*/  IADD3 R11, -R16, UR6, RZ ;  /* 0x00000006100b7c10 */ /* 0x000fe2000fffe1ff */
[----:B------:R-:W-:Y:S01]  /*9de0*/  IMAD.MOV R4, RZ, RZ, -R2 ;  /* 0x000000ffff047224 */ /* 0x000fe200078e0a02 */
[----:B------:R-:W-:Y:S01]  /*9df0*/  IADD3 R19, R19, UR4, RZ ;  /* 0x0000000413137c10 */ /* 0x000fe2000fffe0ff */
[----:B--2---:R-:W-:Y:S01]  /*9e00*/  IMAD R7, R0, R9, RZ ;  /* 0x0000000900077224 */ /* 0x004fe200078e02ff */
[----:B------:R-:W-:Y:S01]  /*9e10*/  IABS R0, R11 ;  /* 0x0000000b00007213 */ /* 0x000fe20000000000 */
[----:B------:R-:W-:-:S04]  /*9e20*/  IMAD.MOV.U32 R2, RZ, RZ, RZ ;  /* 0x000000ffff027224 */ /* 0x000fc800078e00ff */
[----:B------:R-:W-:-:S04]  /*9e30*/  IMAD.HI.U32 R2, R3, R7, R2 ;  /* 0x0000000703027227 */ /* 0x000fc800078e0002 */
[----:B------:R-:W-:Y:S02]  /*9e40*/  IMAD.MOV.U32 R3, RZ, RZ, R0 ;  /* 0x000000ffff037224 */ /* 0x000fe400078e0000 */
[----:B------:R-:W-:Y:S02]  /*9e50*/  IMAD.MOV.U32 R0, RZ, RZ, R4 ;  /* 0x000000ffff007224 */ /* 0x000fe400078e0004 */
[----:B------:R-:W-:-:S04]  /*9e60*/  IMAD.HI.U32 R2, R2, R3, RZ ;  /* 0x0000000302027227 */ /* 0x000fc800078e00ff */
[----:B------:R-:W-:-:S05]  /*9e70*/  IMAD R0, R2, R0, R3 ;  /* 0x0000000002007224 */ /* 0x000fca00078e0203 */
[----:B------:R-:W-:-:S13]  /*9e80*/  ISETP.GT.U32.AND P1, PT, R9, R0, PT ;  /* 0x000000000900720c */ /* 0x000fda0003f24070 */
[-C--:B------:R-:W-:Y:S01]  /*9e90*/  @!P1 IADD3 R0, R0, -R9.reuse, RZ ;  /* 0x8000000900009210 */ /* 0x080fe20007ffe0ff */
[----:B------:R-:W-:Y:S01]  /*9ea0*/  @!P1 VIADD R2, R2, 0x1 ;  /* 0x0000000102029836 */ /* 0x000fe20000000000 */
[----:B------:R-:W-:Y:S02]  /*9eb0*/  ISETP.NE.AND P1, PT, R10, RZ, PT ;  /* 0x000000ff0a00720c */ /* 0x000fe40003f25270 */
[----:B------:R-:W-:Y:S02]  /*9ec0*/  ISETP.GE.U32.AND P0, PT, R0, R9, PT ;  /* 0x000000090000720c */ /* 0x000fe40003f06070 */
[----:B------:R-:W-:-:S04]  /*9ed0*/  LOP3.LUT R0, R11, R10, RZ, 0x3c, !PT ;  /* 0x0000000a0b007212 */ /* 0x000fc800078e3cff */
[----:B------:R-:W-:-:S07]  /*9ee0*/  ISETP.GE.AND P2, PT, R0, RZ, PT ;  /* 0x000000ff0000720c */ /* 0x000fce0003f46270 */
[----:B------:R-:W-:-:S06]  /*9ef0*/  @P0 VIADD R2, R2, 0x1 ;  /* 0x0000000102020836 */ /* 0x000fcc0000000000 */
[----:B------:R-:W-:Y:S01]  /*9f00*/  @!P2 IMAD.MOV R2, RZ, RZ, -R2 ;  /* 0x000000ffff02a224 */ /* 0x000fe200078e0a02 */
[----:B------:R-:W-:-:S05]  /*9f10*/  @!P1 LOP3.LUT R2, RZ, R10, RZ, 0x33, !PT ;  /* 0x0000000aff029212 */ /* 0x000fca00078e33ff */
[--C-:B------:R-:W-:Y:S02]  /*9f20*/  IMAD.MOV R17, RZ, RZ, -R2.reuse ;  /* 0x000000ffff117224 */ /* 0x100fe400078e0a02 */
[----:B------:R-:W-:Y:S02]  /*9f30*/  IMAD.MOV.U32 R18, RZ, RZ, R2 ;  /* 0x000000ffff127224 */ /* 0x000fe400078e0002 */
[----:B------:R-:W-:Y:S01]  /*9f40*/  IMAD R17, R10, R17, R11 ;  /* 0x000000110a117224 */ /* 0x000fe200078e020b */
[----:B------:R-:W-:Y:S06]  /*9f50*/  BRA `(.L_x_259) ;  /* 0x0000000000147947 */ /* 0x000fec0003800000 */
.L_x_254:
[----:B------:R-:W-:Y:S01]  /*9f60*/  ULDC UR4, c[0x0][0xc3c] ;  /* 0x00030f0000047ab9 */ /* 0x000fe20000000800 */
[----:B------:R-:W-:Y:S01]  /*9f70*/  IMAD.MOV.U32 R17, RZ, RZ, RZ ;  /* 0x000000ffff117224 */ /* 0x000fe200078e00ff */
[----:B------:R-:W-:Y:S01]  /*9f80*/  MOV R19, UR4 ;  /* 0x0000000400137c02 */ /* 0x000fe20008000f00 */
[----:B------:R-:W-:Y:S02]  /*9f90*/  IMAD.U32 R16, RZ, RZ, UR6 ;  /* 0x00000006ff107e24 */ /* 0x000fe4000f8e00ff */
[----:B------:R-:W-:-:S07]  /*9fa0*/  IMAD.MOV.U32 R18, RZ, RZ, RZ ;  /* 0x000000ffff127224 */ /* 0x000fce00078e00ff */
.L_x_259:
[----:B------:R-:W-:-:S13]  /*9fb0*/  ISETP.NE.AND P0, PT, R5, RZ, PT ;  /* 0x000000ff0500720c */ /* 0x000fda0003f05270 */
[----:B------:R-:W0:Y:S01]  /*9fc0*/  @!P0 S2R R3, SR_CgaCtaId ;  /* 0x0000000000038919 */ /* 0x000e220000008800 */
[----:B------:R-:W-:-:S04]  /*9fd0*/  @!P0 MOV R0, 0x400 ;  /* 0x0000040000008802 */ /* 0x000fc80000000f00 */
[----:B0-----:R-:W-:-:S05]  /*9fe0*/  @!P0 LEA R0, R3, R0, 0x18 ;  /* 0x0000000003008211 */ /* 0x001fca00078ec0ff */
[----:B------:R1:W-:Y:S01]  /*9ff0*/  @!P0 STS.128 [R0+0x288d0], R16 ;  /* 0x0288d01000008388 */ /* 0x0003e20000000c00 */
[----:B------:R-:W-:Y:S06]  /*a000*/  BAR.ARV 0x5, 0x180 ;  /* 0x0146000000007b1d */ /* 0x000fec0000002000 */
.L_x_252:
[----:B------:R2:W-:Y:S01]  /*a010*/  STL [R1+0x1c], RZ ;  /* 0x00001cff01007387 */ /* 0x0005e20000100800 */
[----:B------:R-:W-:Y:S01]  /*a020*/  ULDC UR4, c[0x0][0xc3c] ;  /* 0x00030f0000047ab9 */ /* 0x000fe20000000800 */
[----:B------:R-:W-:Y:S01]  /*a030*/  IMAD.MOV.U32 R28, RZ, RZ, 0x1 ;  /* 0x00000001ff1c7424 */ /* 0x000fe200078e00ff */
[----:B0-----:R-:W-:Y:S01]  /*a040*/  ISETP.GE.AND P0, PT, R19, UR4, PT ;  /* 0x0000000413007c0c */ /* 0x001fe2000bf06270 */
[----:B------:R-:W-:-:S12]  /*a050*/  IMAD.MOV.U32 R25, RZ, RZ, RZ ;  /* 0x000000ffff197224 */ /* 0x000fd800078e00ff */
[----:B--2---:R-:W-:Y:S05]  /*a060*/  @P0 BRA `(.L_x_260) ;  /* 0x0000004400b80947 */ /* 0x004fea0003800000 */
[----:B------:R-:W0:Y:S01]  /*a070*/  S2R R3, SR_TID.X ;  /* 0x0000000000037919 */ /* 0x000e220000002100 */
[----:B------:R-:W2:Y:S01]  /*a080*/  S2UR UR5, SR_CgaCtaId ;  /* 0x00000000000579c3 */ /* 0x000ea20000008800 */
[----:B------:R-:W-:Y:S01]  /*a090*/  UMOV UR4, 0x400 ;  /* 0x0000040000047882 */ /* 0x000fe20000000000 */
[----:B------:R-:W-:Y:S01]  /*a0a0*/  BSSY B8, `(.L_x_260) ;  /* 0x000046a000087945 */ /* 0x000fe20003800000 */
[----:B------:R3:W-:Y:S01]  /*a0b0*/  STL [R1+0x1c], RZ ;  /* 0x00001cff01007387 */ /* 0x0007e20000100800 */
[----:B------:R-:W-:Y:S01]  /*a0c0*/  IMAD.MOV.U32 R28, RZ, RZ, 0x1 ;  /* 0x00000001ff1c7424 */ /* 0x000fe200078e00ff */
[----:B------:R-:W-:Y:S01]  /*a0d0*/  MOV R25, RZ ;  /* 0x000000ff00197202 */ /* 0x000fe20000000f00 */
[----:B------:R-:W-:Y:S01]  /*a0e0*/  ULOP3.LUT UR37, UR36, 0x2, URZ, 0xfc, !UPT ;  /* 0x0000000224257892 */ /* 0x000fe2000f8efc3f */
[----:B------:R-:W-:Y:S01]  /*a0f0*/  ULDC UR38, c[0x0][0xc] ;  /* 0x0000030000267ab9 */ /* 0x000fe20000000800 */
[----:B--2---:R-:W-:-:S06]  /*a100*/  ULEA UR4, UR5, UR4, 0x18 ;  /* 0x0000000405047291 */ /* 0x004fcc000f8ec03f */
[----:B------:R-:W-:Y:S02]  /*a110*/  IMAD.U32 R22, RZ, RZ, UR4 ;  /* 0x00000004ff167e24 */ /* 0x000fe4000f8e00ff */
[----:B0-----:R-:W-:-:S05]  /*a120*/  IMAD.SHL.U32 R30, R3, 0x8, RZ ;  /* 0x00000008031e7824 */ /* 0x001fca00078e00ff */
[----:B-1----:R-:W-:-:S04]  /*a130*/  LOP3.LUT R0, R30, 0x1f8, RZ, 0xc0, !PT ;  /* 0x000001f81e007812 */ /* 0x002fc800078ec0ff */
[----:B------:R-:W-:-:S04]  /*a140*/  LOP3.LUT R3, R0, 0x38, R3, 0x78, !PT ;  /* 0x0000003800037812 */ /* 0x000fc800078e7803 */
[----:B------:R-:W-:Y:S02]  /*a150*/  LOP3.LUT R34, R3, 0x200, R30, 0xf8, !PT ;  /* 0x0000020003227812 */ /* 0x000fe400078ef81e */
[----:B------:R-:W-:-:S03]  /*a160*/  LOP3.LUT R30, R30, 0x38, RZ, 0xc0, !PT ;  /* 0x000000381e1e7812 */ /* 0x000fc600078ec0ff */
[----:B------:R-:W-:Y:S01]  /*a170*/  IMAD R0, R34, 0x2, R22 ;  /* 0x0000000222007824 */ /* 0x000fe200078e0216 */
[----:B------:R-:W-:-:S04]  /*a180*/  LOP3.LUT R29, R30, 0x40, RZ, 0xfc, !PT ;  /* 0x000000401e1d7812 */ /* 0x000fc800078efcff */
[----:B------:R3:W-:Y:S03]  /*a190*/  STL [R1], R0 ;  /* 0x0000000001007387 */ /* 0x0007e60000100800 */
.L_x_323:
[----:B0-----:R-:W0:Y:S02]  /*a1a0*/  LDC.64 R2, c[0x0][0xc88] ;  /* 0x00032200ff027b82 */ /* 0x001e240000000a00 */
[----:B0-----:R-:W-:-:S05]  /*a1b0*/  IMAD.WIDE R2, R19, 0x4, R2 ;  /* 0x0000000413027825 */ /* 0x001fca00078e0202 */
[----:B---3--:R-:W3:Y:S01]  /*a1c0*/  LDG.E R31, desc[UR50][R2.64] ;  /* 0x00000032021f7981 */ /* 0x008ee2000c1e1900 */
[----:B------:R-:W-:Y:S05]  /*a1d0*/  YIELD ;  /* 0x0000000000007946 */ /* 0x000fea0003800000 */
[----:B------:R-:W-:Y:S01]  /*a1e0*/  ULDC.64 UR4, c[0x0][0xa28] ;  /* 0x00028a0000047ab9 */ /* 0x000fe20000000a00 */
[----:B------:R-:W-:Y:S01]  /*a1f0*/  IMAD.MOV.U32 R36, RZ, RZ, RZ ;  /* 0x000000ffff247224 */ /* 0x000fe200078e00ff */
[----:B------:R-:W-:Y:S01]  /*a200*/  ISETP.NE.U32.AND P0, PT, RZ, UR4, PT ;  /* 0x00000004ff007c0c */ /* 0x000fe2000bf05070 */
[----:B------:R-:W-:-:S03]  /*a210*/  ULDC.64 UR6, c[0x0][0xa18] ;  /* 0x0002860000067ab9 */ /* 0x000fc60000000a00 */
[----:B------:R-:W-:Y:S02]  /*a220*/  ISETP.NE.AND.EX P0, PT, RZ, UR5, PT, P0 ;  /* 0x00000005ff007c0c */ /* 0x000fe4000bf05300 */
[----:B---3--:R-:W-:-:S11]  /*a230*/  SHF.R.S32.HI R0, RZ, 0x1f, R31 ;  /* 0x0000001fff007819 */ /* 0x008fd6000001141f */
[C---:B------:R-:W-:Y:S01]  /*a240*/  @P0 LEA R2, P1, R31.reuse, UR4, 0x2 ;  /* 0x000000041f020c11 */ /* 0x040fe2000f8210ff */
[C---:B------:R-:W-:Y:S01]  /*a250*/  IMAD.SHL.U32 R23, R31.reuse, 0x4, RZ ;  /* 0x000000041f177824 */ /* 0x040fe200078e00ff */
[C-C-:B------:R-:W-:Y:S01]  /*a260*/  SHF.L.U64.HI R24, R31.reuse, 0x2, R0.reuse ;  /* 0x000000021f187819 */ /* 0x140fe20000010200 */
[----:B------:R0:W-:Y:S01]  /*a270*/  STL [R1+0x10], R0 ;  /* 0x0000100001007387 */ /* 0x0001e20000100800 */
[----:B------:R-:W-:Y:S01]  /*a280*/  @P0 LEA.HI.X R3, R31, UR5, R0, 0x2, P1 ;  /* 0x000000051f030c11 */ /* 0x000fe200088f1400 */
[----:B------:R-:W-:-:S04]  /*a290*/  ULDC.64 UR4, c[0x0][0xa00] ;  /* 0x0002800000047ab9 */ /* 0x000fc80000000a00 */
[----:B-1----:R1:W5:Y:S01]  /*a2a0*/  @P0 LDG.E R36, desc[UR50][R2.64] ;  /* 0x0000003202240981 */ /* 0x002362000c1e1900 */
[----:B------:R-:W-:Y:S02]  /*a2b0*/  ISETP.NE.U32.AND P0, PT, RZ, UR4, PT ;  /* 0x00000004ff007c0c */ /* 0x000fe4000bf05070 */
[----:B------:R-:W-:Y:S02]  /*a2c0*/  LOP3.LUT R27, R27, 0xffffffef, RZ, 0xc0, !PT ;  /* 0xffffffef1b1b7812 */ /* 0x000fe400078ec0ff */
[----:B------:R-:W-:Y:S02]  /*a2d0*/  ISETP.NE.AND.EX P2, PT, RZ, UR5, PT, P0 ;  /* 0x00000005ff007c0c */ /* 0x000fe4000bf45300 */
[----:B0-----:R-:W-:Y:S02]  /*a2e0*/  MOV R0, RZ ;  /* 0x000000ff00007202 */ /* 0x001fe40000000f00 */
[----:B------:R-:W-:Y:S02]  /*a2f0*/  ISETP.NE.U32.AND P0, PT, RZ, UR6, PT ;  /* 0x00000006ff007c0c */ /* 0x000fe4000bf05070 */
[----:B-1----:R-:W-:-:S02]  /*a300*/  IADD3 R2, P1, R23, UR4, RZ ;  /* 0x0000000417027c10 */ /* 0x002fc4000ff3e0ff */
[----:B------:R-:W-:Y:S02]  /*a310*/  ISETP.NE.AND.EX P0, PT, RZ, UR7, PT, P0 ;  /* 0x00000007ff007c0c */ /* 0x000fe4000bf05300 */
[----:B------:R-:W-:Y:S01]  /*a320*/  IADD3.X R3, R24, UR5, RZ, P1, !PT ;  /* 0x0000000518037c10 */ /* 0x000fe20008ffe4ff */
[----:B------:R-:W-:Y:S02]  /*a330*/  ULDC.64 UR4, c[0x0][0x418] ;  /* 0x0001060000047ab9 */ /* 0x000fe40000000a00 */
[----:B------:R-:W-:Y:S02]  /*a340*/  @P2 LOP3.LUT R27, R27, 0x10, RZ, 0xfc, !PT ;  /* 0x000000101b1b2812 */ /* 0x000fe400078efcff */
[----:B------:R-:W2:Y:S06]  /*a350*/  @P2 LDG.E R0, desc[UR50][R2.64] ;  /* 0x0000003202002981 */ /* 0x000eac000c1e1900 */
[----:B------:R-:W-:-:S04]  /*a360*/  @P0 IADD3 R4, P1, R23, UR6, RZ ;  /* 0x0000000617040c10 */ /* 0x000fc8000ff3e0ff */
[----:B------:R-:W-:Y:S01]  /*a370*/  @P0 IADD3.X R5, R24, UR7, RZ, P1, !PT ;  /* 0x0000000718050c10 */ /* 0x000fe20008ffe4ff */
[----:B--2---:R0:W-:Y:S04]  /*a380*/  STL [R1+0x4], R0 ;  /* 0x0000040001007387 */ /* 0x0041e80000100800 */
[----:B0-----:R-:W2:Y:S01]  /*a390*/  @P0 LDG.E R0, desc[UR50][R4.64] ;  /* 0x0000003204000981 */ /* 0x001ea2000c1e1900 */
[----:B------:R-:W-:-:S03]  /*a3a0*/  UISETP.NE.U32.AND UP0, UPT, UR4, URZ, UPT ;  /* 0x0000003f0400728c */ /* 0x000fc6000bf05070 */
[----:B------:R-:W-:Y:S01]  /*a3b0*/  ULDC UR4, c[0x0][0x424] ;  /* 0x0001090000047ab9 */ /* 0x000fe20000000800 */
[----:B------:R-:W-:-:S03]  /*a3c0*/  UISETP.NE.AND.EX UP0, UPT, UR5, URZ, UPT, UP0 ;  /* 0x0000003f0500728c */ /* 0x000fc6000bf05300 */
[----:B------:R-:W-:Y:S01]  /*a3d0*/  ULDC UR5, c[0x0][0x2f0] ;  /* 0x0000bc0000057ab9 */ /* 0x000fe20000000800 */
[----:B------:R-:W-:-:S04]  /*a3e0*/  USEL UR4, UR4, 0x1, UP0 ;  /* 0x0000000104047887 */ /* 0x000fc80008000000 */
[----:B------:R-:W-:-:S06]  /*a3f0*/  UIMAD UR4, UR4, UR5, URZ ;  /* 0x00000005040472a4 */ /* 0x000fcc000f8e023f */
[----:B------:R-:W-:Y:S01]  /*a400*/  IMAD.U32 R35, RZ, RZ, UR4 ;  /* 0x00000004ff237e24 */ /* 0x000fe2000f8e00ff */
[----:B--2---:R0:W-:Y:S01]  /*a410*/  @P0 STL [R1+0x14], R0 ;  /* 0x0000140001000387 */ /* 0x0041e20000100800 */
[----:B------:R-:W-:Y:S05]  /*a420*/  @P0 BRA `(.L_x_261) ;  /* 0x0000000000200947 */ /* 0x000fea0003800000 */
[----:B------:R-:W-:Y:S02]  /*a430*/  ULDC UR4, c[0x0][0x288] ;  /* 0x0000a20000047ab9 */ /* 0x000fe40000000800 */
[----:B0-----:R-:W-:-:S05]  /*a440*/  IMAD.U32 R0, RZ, RZ, UR4 ;  /* 0x00000004ff007e24 */ /* 0x001fca000f8e00ff */
[----:B------:R1:W-:Y:S01]  /*a450*/  STL [R1+0x14], R0 ;  /* 0x0000140001007387 */ /* 0x0003e20000100800 */
[----:B------:R-:W-:Y:S05]  /*a460*/  @!P2 BRA `(.L_x_261) ;  /* 0x000000000010a947 */ /* 0x000fea0003800000 */
[----:B------:R-:W2:Y:S04]  /*a470*/  LDG.E R5, desc[UR50][R2.64] ;  /* 0x0000003202057981 */ /* 0x000ea8000c1e1900 */
[----:B-1----:R-:W2:Y:S02]  /*a480*/  LDG.E R0, desc[UR50][R2.64+0x4] ;  /* 0x0000043202007981 */ /* 0x002ea4000c1e1900 */
[----:B--2---:R-:W-:-:S05]  /*a490*/  IMAD.IADD R0, R0, 0x1, -R5 ;  /* 0x0000000100007824 */ /* 0x004fca00078e0a05 */
[----:B------:R2:W-:Y:S02]  /*a4a0*/  STL [R1+0x14], R0 ;  /* 0x0000140001007387 */ /* 0x0005e40000100800 */
.L_x_261:
[----:B------:R-:W-:Y:S01]  /*a4b0*/  ULDC.64 UR4, c[0x0][0xa20] ;  /* 0x0002880000047ab9 */ /* 0x000fe20000000a00 */
[----:B------:R-:W-:Y:S01]  /*a4c0*/  IMAD.MOV.U32 R33, RZ, RZ, R31 ;  /* 0x000000ffff217224 */ /* 0x000fe200078e001f */
[----:B------:R-:W-:-:S04]  /*a4d0*/  ISETP.NE.U32.AND P0, PT, RZ, UR4, PT ;  /* 0x00000004ff007c0c */ /* 0x000fc8000bf05070 */
[----:B------:R-:W-:-:S13]  /*a4e0*/  ISETP.NE.AND.EX P0, PT, RZ, UR5, PT, P0 ;  /* 0x00000005ff007c0c */ /* 0x000fda000bf05300 */
[----:B------:R-:W-:Y:S05]  /*a4f0*/  @!P0 BRA `(.L_x_262) ;  /* 0x0000000000108947 */ /* 0x000fea0003800000 */
[----:B------:R-:W-:-:S04]  /*a500*/  IADD3 R2, P0, R23, UR4, RZ ;  /* 0x0000000417027c10 */ /* 0x000fc8000ff1e0ff */
[----:B------:R-:W-:-:S05]  /*a510*/  IADD3.X R3, R24, UR5, RZ, P0, !PT ;  /* 0x0000000518037c10 */ /* 0x000fca00087fe4ff */
[----:B------:R3:W5:Y:S01]  /*a520*/  LDG.E R35, desc[UR50][R2.64] ;  /* 0x0000003202237981 */ /* 0x000762000c1e1900 */
[----:B------:R-:W-:Y:S05]  /*a530*/  BRA `(.L_x_263) ;  /* 0x0000000000247947 */ /* 0x000fea0003800000 */
.L_x_262:
[----:B------:R-:W-:Y:S02]  /*a540*/  ULDC.64 UR4, c[0x0][0xa08] ;  /* 0x0002820000047ab9 */ /* 0x000fe40000000a00 */
[----:B------:R-:W-:-:S04]  /*a550*/  ISETP.NE.U32.AND P0, PT, RZ, UR4, PT ;  /* 0x00000004ff007c0c */ /* 0x000fc8000bf05070 */
[----:B------:R-:W-:-:S13]  /*a560*/  ISETP.NE.AND.EX P0, PT, RZ, UR5, PT, P0 ;  /* 0x00000005ff007c0c */ /* 0x000fda000bf05300 */
[----:B------:R-:W-:Y:S05]  /*a570*/  @!P0 BRA `(.L_x_263) ;  /* 0x0000000000148947 */ /* 0x000fea0003800000 */
[----:B------:R-:W3:Y:S02]  /*a580*/  LDC.64 R2, c[0x0][0xa08] ;  /* 0x00028200ff027b82 */ /* 0x000ee40000000a00 */
[----:B---3--:R-:W-:-:S05]  /*a590*/  IMAD.WIDE R2, R33, 0x4, R2 ;  /* 0x0000000421027825 */ /* 0x008fca00078e0202 */
[----:B------:R-:W3:Y:S04]  /*a5a0*/  LDG.E R35, desc[UR50][R2.64] ;  /* 0x0000003202237981 */ /* 0x000ee8000c1e1900 */
[----:B012---:R-:W3:Y:S02]  /*a5b0*/  LDG.E R0, desc[UR50][R2.64+0x4] ;  /* 0x0000043202007981 */ /* 0x007ee4000c1e1900 */
[----:B---3--:R-:W-:-:S07]  /*a5c0*/  IADD3 R35, -R35, R0, RZ ;  /* 0x0000000023237210 */ /* 0x008fce0007ffe1ff */
.L_x_263:
[----:B-----5:R-:W-:Y:S01]  /*a5d0*/  IMAD.IADD R35, R35, 0x1, -R36 ;  /* 0x0000000123237824 */ /* 0x020fe200078e0a24 */
[----:B------:R-:W-:Y:S03]  /*a5e0*/  BSSY B7, `(.L_x_264) ;  /* 0x0000377000077945 */ /* 0x000fe60003800000 */
[C---:B012---:R-:W-:Y:S01]  /*a5f0*/  VIADD R0, R35.reuse, 0x7f ;  /* 0x0000007f23007836 */ /* 0x047fe20000000000 */
[----:B------:R-:W-:-:S04]  /*a600*/  ISETP.GT.AND P0, PT, R35, RZ, PT ;  /* 0x000000ff2300720c */ /* 0x000fc80003f04270 */
[----:B---3--:R-:W-:-:S04]  /*a610*/  SHF.R.S32.HI R3, RZ, 0x1f, R0 ;  /* 0x0000001fff037819 */ /* 0x008fc80000011400 */
[----:B------:R-:W-:-:S05]  /*a620*/  LEA.HI R32, R3, R0, RZ, 0x7 ;  /* 0x0000000003207211 */ /* 0x000fca00078f38ff */
[----:B------:R0:W-:Y:S01]  /*a630*/  STL [R1+0x18], R32 ;  /* 0x0000182001007387 */ /* 0x0001e20000100800 */
[----:B------:R-:W-:Y:S05]  /*a640*/  @P0 BRA `(.L_x_265) ;  /* 0x0000000000440947 */ /* 0x000fea0003800000 */
[----:B------:R-:W1:Y:S02]  /*a650*/  S2R R2, SR_TID.X ;  /* 0x0000000000027919 */ /* 0x000e640000002100 */
[----:B-1----:R-:W-:-:S04]  /*a660*/  LOP3.LUT R2, R2, 0x7f, RZ, 0xc0, !PT ;  /* 0x0000007f02027812 */ /* 0x002fc800078ec0ff */
[----:B------:R-:W-:-:S13]  /*a670*/  ISETP.NE.AND P0, PT, R2, RZ, PT ;  /* 0x000000ff0200720c */ /* 0x000fda0003f05270 */
[----:B------:R-:W-:Y:S05]  /*a680*/  @P0 BRA `(.L_x_266) ;  /* 0x0000003400b00947 */ /* 0x000fea0003800000 */
[----:B------:R-:W1:Y:S01]  /*a690*/  S2R R7, SR_LANEID ;  /* 0x0000000000077919 */ /* 0x000e620000000000 */
[----:B------:R-:W-:Y:S01]  /*a6a0*/  VOTEU.ANY UR4, UPT, PT ;  /* 0x0000000000047886 */ /* 0x000fe200038e0100 */
[----:B------:R-:W2:Y:S01]  /*a6b0*/  LDC.64 R2, c[0x0][0xc60] ;  /* 0x00031800ff027b82 */ /* 0x000ea20000000a00 */
[----:B------:R-:W1:Y:S08]  /*a6c0*/  FLO.U32 R0, UR4 ;  /* 0x0000000400007d00 */ /* 0x000e7000080e0000 */
[----:B------:R-:W2:Y:S01]  /*a6d0*/  POPC R5, UR4 ;  /* 0x0000000400057d09 */ /* 0x000ea20008000000 */
[----:B-1----:R-:W-:-:S13]  /*a6e0*/  ISETP.EQ.U32.AND P0, PT, R0, R7, PT ;  /* 0x000000070000720c */ /* 0x002fda0003f02070 */
[----:B--2---:R-:W2:Y:S01]  /*a6f0*/  @P0 ATOMG.E.ADD.STRONG.GPU PT, R3, desc[UR50][R2.64], R5 ;  /* 0x00000005020309a8 */ /* 0x004ea200081ee1f2 */
[----:B------:R-:W1:Y:S02]  /*a700*/  S2R R4, SR_LTMASK ;  /* 0x0000000000047919 */ /* 0x000e640000003900 */
[----:B-1----:R-:W-:-:S04]  /*a710*/  LOP3.LUT R4, R4, UR4, RZ, 0xc0, !PT ;  /* 0x0000000404047c12 */ /* 0x002fc8000f8ec0ff */
[----:B------:R-:W1:Y:S01]  /*a720*/  POPC R7, R4 ;  /* 0x0000000400077309 */ /* 0x000e620000000000 */
[----:B--2---:R-:W1:Y:S02]  /*a730*/  SHFL.IDX PT, R0, R3, R0, 0x1f ;  /* 0x00001f0003007589 */ /* 0x004e6400000e0000 */
[----:B-1----:R-:W-:Y:S01]  /*a740*/  IADD3 R16, R0, UR38, R7 ;  /* 0x0000002600107c10 */ /* 0x002fe2000fffe007 */
[----:B------:R-:W-:Y:S06]  /*a750*/  BRA `(.L_x_266) ;  /* 0x00000034007c7947 */ /* 0x000fec0003800000 */
.L_x_265:
[----:B------:R-:W-:Y:S01]  /*a760*/  VIADD R0, R22, 0x18400 ;  /* 0x0001840016007836 */ /* 0x000fe20000000000 */
[----:B------:R-:W-:Y:S04]  /*a770*/  BSSY B6, `(.L_x_267) ;  /* 0x0000013000067945 */ /* 0x000fe80003800000 */
[----:B------:R-:W-:-:S13]  /*a780*/  LOP3.LUT P0, RZ, R0, 0x3ff, RZ, 0xc0, !PT ;  /* 0x000003ff00ff7812 */ /* 0x000fda000780c0ff */
        /* <DEDUP_REMOVED lines=9> */
[----:B------:R-:W-:Y:S01]  /*a820*/  MOV R8, 0x70 ;  /* 0x0000007000087802 */ /* 0x000fe20000000f00 */
[----:B------:R-:W-:Y:S02]  /*a830*/  IMAD.U32 R7, RZ, RZ, UR9 ;  /* 0x00000009ff077e24 */ /* 0x000fe4000f8e00ff */
[----:B------:R-:W-:-:S02]  /*a840*/  IMAD.U32 R10, RZ, RZ, UR4 ;  /* 0x00000004ff0a7e24 */ /* 0x000fc4000f8e00ff */
[----:B------:R-:W-:Y:S02]  /*a850*/  IMAD.U32 R11, RZ, RZ, UR5 ;  /* 0x00000005ff0b7e24 */ /* 0x000fe4000f8e00ff */
[----:B------:R-:W-:Y:S02]  /*a860*/  IMAD.MOV.U32 R12, RZ, RZ, 0x1 ;  /* 0x00000001ff0c7424 */ /* 0x000fe400078e00ff */
[----:B------:R-:W-:-:S07]  /*a870*/  IMAD.MOV.U32 R13, RZ, RZ, RZ ;  /* 0x000000ffff0d7224 */ /* 0x000fce00078e00ff */
[----:B------:R-:W-:-:S07]  /*a880*/  LEPC R20, `(.L_x_268) ;  /* 0x000000001014794e */ /* 0x000fce0000000000 */
[----:B01----:R-:W-:Y:S05]  /*a890*/  CALL.ABS.NOINC R2 ;  /* 0x0000000002007343 */ /* 0x003fea0003c00000 */
.L_x_268:
[----:B------:R-:W-:Y:S05]  /*a8a0*/  BSYNC B6 ;  /* 0x0000000000067941 */ /* 0x000fea0003800000 */
.L_x_267:
        /* <DEDUP_REMOVED lines=8> */
[----:B------:R1:W2:Y:S01]  /*a930*/  LDC.64 R2, c[0x4][R26] ;  /* 0x010000001a027b82 */ /* 0x0002a20000000a00 */
[----:B------:R-:W-:Y:S01]  /*a940*/  IMAD.U32 R4, RZ, RZ, UR6 ;  /* 0x00000006ff047e24 */ /* 0x000fe2000f8e00ff */
[----:B------:R-:W-:Y:S01]  /*a950*/  MOV R5, UR7 ;  /* 0x0000000700057c02 */ /* 0x000fe20008000f00 */
[----:B------:R-:W-:Y:S01]  /*a960*/  IMAD.U32 R6, RZ, RZ, UR8 ;  /* 0x00000008ff067e24 */ /* 0x000fe2000f8e00ff */
[----:B------:R-:W-:Y:S01]  /*a970*/  MOV R8, 0x70 ;  /* 0x0000007000087802 */ /* 0x000fe20000000f00 */
[----:B------:R-:W-:Y:S02]  /*a980*/  IMAD.U32 R7, RZ, RZ, UR9 ;  /* 0x00000009ff077e24 */ /* 0x000fe4000f8e00ff */
[----:B------:R-:W-:-:S02]  /*a990*/  IMAD.U32 R10, RZ, RZ, UR4 ;  /* 0x00000004ff0a7e24 */ /* 0x000fc4000f8e00ff */
[----:B------:R-:W-:Y:S02]  /*a9a0*/  IMAD.U32 R11, RZ, RZ, UR5 ;  /* 0x00000005ff0b7e24 */ /* 0x000fe4000f8e00ff */
[----:B------:R-:W-:Y:S02]  /*a9b0*/  IMAD.MOV.U32 R12, RZ, RZ, 0x1 ;  /* 0x00000001ff0c7424 */ /* 0x000fe400078e00ff */
[----:B-1----:R-:W-:-:S07]  /*a9c0*/  IMAD.MOV.U32 R13, RZ, RZ, RZ ;  /* 0x000000ffff0d7224 */ /* 0x002fce00078e00ff */
[----:B------:R-:W-:-:S07]  /*a9d0*/  LEPC R20, `(.L_x_271) ;  /* 0x000000001014794e */ /* 0x000fce0000000000 */
[----:B0-2---:R-:W-:Y:S05]  /*a9e0*/  CALL.ABS.NOINC R2 ;  /* 0x0000000002007343 */ /* 0x005fea0003c00000 */
.L_x_271:
[----:B------:R0:W1:Y:S01]  /*a9f0*/  LDC.64 R2, c[0x4][R26] ;  /* 0x010000001a027b82 */ /* 0x0000620000000a00 */
[----:B------:R-:W-:Y:S01]  /*aa00*/  ULDC.64 UR6, c[0x4][0x80] ;  /* 0x0100200000067ab9 */ /* 0x000fe20000000a00 */
[----:B------:R-:W-:Y:S01]  /*aa10*/  ULDC.64 UR8, c[0x4][0x88] ;  /* 0x0100220000087ab9 */ /* 0x000fe20000000a00 */
[----:B------:R-:W-:Y:S01]  /*aa20*/  ULDC.64 UR4, c[0x4][0x18] ;  /* 0x0100060000047ab9 */ /* 0x000fe20000000a00 */
        /* <DEDUP_REMOVED lines=8> */
[----:B0-----:R-:W-:-:S07]  /*aab0*/  IMAD.MOV.U32 R13, RZ, RZ, RZ ;  /* 0x000000ffff0d7224 */ /* 0x001fce00078e00ff */
[----:B------:R-:W-:-:S07]  /*aac0*/  LEPC R20, `(.L_x_270) ;  /* 0x000000001014794e */ /* 0x000fce0000000000 */
[----:B-1----:R-:W-:Y:S05]  /*aad0*/  CALL.ABS.NOINC R2 ;  /* 0x0000000002007343 */ /* 0x002fea0003c00000 */
.L_x_270:
[----:B------:R-:W-:Y:S05]  /*aae0*/  BSYNC B6 ;  /* 0x0000000000067941 */ /* 0x000fea0003800000 */
.L_x_269:
[----:B------:R-:W-:Y:S01]  /*aaf0*/  ULDC.64 UR4, c[0x0][0x9f8] ;  /* 0x00027e0000047ab9 */ /* 0x000fe20000000a00 */
[----:B------:R-:W1:Y:S01]  /*ab00*/  S2R R20, SR_TID.X ;  /* 0x0000000000147919 */ /* 0x000e620000002100 */
[----:B------:R-:W-:Y:S01]  /*ab10*/  ISETP.NE.U32.AND P0, PT, RZ, UR4, PT ;  /* 0x00000004ff007c0c */ /* 0x000fe2000bf05070 */
[----:B------:R-:W2:Y:S03]  /*ab20*/  LDC R6, c[0x0][0x430] ;  /* 0x00010c00ff067b82 */ /* 0x000ea60000000800 */
[----:B------:R-:W-:-:S13]  /*ab30*/  ISETP.NE.AND.EX P0, PT, RZ, UR5, PT, P0 ;  /* 0x00000005ff007c0c */ /* 0x000fda000bf05300 */
[----:B------:R-:W-:Y:S01]  /*ab40*/  @P0 IADD3 R2, P1, R23, UR4, RZ ;  /* 0x0000000417020c10 */ /* 0x000fe2000ff3e0ff */
[----:B------:R-:W3:Y:S01]  /*ab50*/  S2R R21, SR_TID.X ;  /* 0x0000000000157919 */ /* 0x000ee20000002100 */
[----:B------:R-:W-:Y:S01]  /*ab60*/  LEA.HI.SX32 R26, R32, 0xffffffff, 0x19 ;  /* 0xffffffff201a7811 */ /* 0x000fe200078fcaff */
[----:B------:R-:W-:Y:S01]  /*ab70*/  IMAD.U32 R10, RZ, RZ, UR37 ;  /* 0x00000025ff0a7e24 */ /* 0x000fe2000f8e00ff */
[----:B------:R-:W-:Y:S01]  /*ab80*/  @P0 IADD3.X R3, R24, UR5, RZ, P1, !PT ;  /* 0x0000000518030c10 */ /* 0x000fe20008ffe4ff */
[----:B------:R-:W-:-:S04]  /*ab90*/  ULDC UR4, c[0x0][0x2f4] ;  /* 0x0000bd0000047ab9 */ /* 0x000fc80000000800 */
[----:B------:R4:W4:Y:S01]  /*aba0*/  @P0 LDG.E R33, desc[UR50][R2.64] ;  /* 0x0000003202210981 */ /* 0x000922000c1e1900 */
[----:B--2---:R-:W-:Y:S01]  /*abb0*/  ISETP.NE.AND P2, PT, R6, 0x1, PT ;  /* 0x000000010600780c */ /* 0x004fe20003f45270 */
[----:B------:R-:W-:Y:S01]  /*abc0*/  IMAD.SHL.U32 R8, R26, 0x80, RZ ;  /* 0x000000801a087824 */ /* 0x000fe200078e00ff */
[----:B------:R-:W-:Y:S02]  /*abd0*/  LOP3.LUT R27, R27, 0xfffffff7, RZ, 0xc0, !PT ;  /* 0xfffffff71b1b7812 */ /* 0x000fe400078ec0ff */
[----:B-1----:R-:W-:-:S04]  /*abe0*/  LOP3.LUT R20, R20, 0x7f, RZ, 0xc0, !PT ;  /* 0x0000007f14147812 */ /* 0x002fc800078ec0ff */
[----:B------:R-:W-:-:S05]  /*abf0*/  SHF.R.U32.HI R20, RZ, 0x3, R20 ;  /* 0x00000003ff147819 */ /* 0x000fca0000011614 */
[----:B------:R-:W1:Y:S01]  /*ac00*/  @P2 LDC R0, c[0x0][0x434] ;  /* 0x00010d00ff002b82 */ /* 0x000e620000000800 */
[----:B------:R-:W-:-:S07]  /*ac10*/  @P2 LOP3.LUT R27, R27, 0x8, RZ, 0xfc, !PT ;  /* 0x000000081b1b2812 */ /* 0x000fce00078efcff */
[----:B------:R-:W2:Y:S01]  /*ac20*/  @P2 LDC R7, c[0x0][0x438] ;  /* 0x00010e00ff072b82 */ /* 0x000ea20000000800 */
[----:B---3--:R-:W-:-:S05]  /*ac30*/  IMAD.SHL.U32 R21, R21, 0x10, RZ ;  /* 0x0000001015157824 */ /* 0x008fca00078e00ff */
[----:B------:R-:W-:-:S04]  /*ac40*/  LOP3.LUT R21, R21, 0x70, RZ, 0xc0, !PT ;  /* 0x0000007015157812 */ /* 0x000fc800078ec0ff */
[----:B------:R-:W-:-:S04]  /*ac50*/  LOP3.LUT R4, R8, R20, R21, 0xfe, !PT ;  /* 0x0000001408047212 */ /* 0x000fc800078efe15 */
[C---:B------:R-:W-:Y:S01]  /*ac60*/  ISETP.GE.AND P0, PT, R4.reuse, R35, PT ;  /* 0x000000230400720c */ /* 0x040fe20003f06270 */
[----:B------:R-:W-:-:S04]  /*ac70*/  IMAD.IADD R9, R4, 0x1, R36 ;  /* 0x0000000104097824 */ /* 0x000fc800078e0224 */
[----:B-1----:R-:W-:Y:S01]  /*ac80*/  @P2 IMAD.HI.U32 R0, R9, R0, RZ ;  /* 0x0000000009002227 */ /* 0x002fe200078e00ff */
[----:B----4-:R-:W-:-:S04]  /*ac90*/  MOV R2, R9 ;  /* 0x0000000900027202 */ /* 0x010fc80000000f00 */
[----:B--2---:R-:W-:-:S03]  /*aca0*/  @P2 SHF.R.U32.HI R2, RZ, R7, R0 ;  /* 0x00000007ff022219 */ /* 0x004fc60000011600 */
[----:B------:R-:W1:Y:S01]  /*acb0*/  @!P0 LDC.64 R4, c[0x0][0x428] ;  /* 0x00010a00ff048b82 */ /* 0x000e620000000a00 */
[--C-:B------:R-:W-:Y:S01]  /*acc0*/  @!P0 SHF.R.S32.HI R3, RZ, 0x1f, R2.reuse ;  /* 0x0000001fff038819 */ /* 0x100fe20000011402 */
[----:B------:R-:W-:-:S04]  /*acd0*/  IMAD.MOV R0, RZ, RZ, -R2 ;  /* 0x000000ffff007224 */ /* 0x000fc800078e0a02 */
[----:B------:R-:W-:Y:S01]  /*ace0*/  IMAD R0, R6, R0, R9 ;  /* 0x0000000006007224 */ /* 0x000fe200078e0209 */
[----:B------:R-:W-:Y:S02]  /*acf0*/  ISETP.NE.AND P2, PT, R10, 0x3, PT ;  /* 0x000000030a00780c */ /* 0x000fe40003f45270 */
[----:B------:R-:W-:-:S11]  /*ad00*/  LOP3.LUT R27, R27, 0xfffffffb, RZ, 0xc0, !PT ;  /* 0xfffffffb1b1b7812 */ /* 0x000fd600078ec0ff */
[----:B------:R-:W-:-:S04]  /*ad10*/  @P2 LOP3.LUT R27, R27, 0x4, RZ, 0xfc, !PT ;  /* 0x000000041b1b2812 */ /* 0x000fc800078efcff */
[----:B------:R-:W-:Y:S01]  /*ad20*/  LOP3.LUT R27, R27, 0xfffffffd, RZ, 0xc0, !PT ;  /* 0xfffffffd1b1b7812 */ /* 0x000fe200078ec0ff */
[----:B------:R-:W-:Y:S01]  /*ad30*/  UMOV UR5, 0xffffffff ;  /* 0xffffffff00057882 */ /* 0x000fe20000000000 */
[-C--:B-1----:R-:W-:Y:S01]  /*ad40*/  @!P0 IMAD.WIDE.U32 R6, R33, R4.reuse, R2 ;  /* 0x0000000421068225 */ /* 0x082fe200078e0002 */
[----:B------:R-:W-:Y:S01]  /*ad50*/  SHF.R.S32.HI R37, RZ, 0x1f, R33 ;  /* 0x0000001fff257819 */ /* 0x000fe20000011421 */
[----:B------:R-:W1:Y:S04]  /*ad60*/  @!P0 LDC.64 R2, c[0x0][0x418] ;  /* 0x00010600ff028b82 */ /* 0x000e680000000a00 */
[----:B------:R-:W-:Y:S02]  /*ad70*/  @!P0 IMAD R9, R37, R4, RZ ;  /* 0x0000000425098224 */ /* 0x000fe400078e02ff */
[----:B------:R-:W-:-:S02]  /*ad80*/  IMAD.MOV.U32 R4, RZ, RZ, RZ ;  /* 0x000000ffff047224 */ /* 0x000fc400078e00ff */
[----:B------:R-:W-:-:S04]  /*ad90*/  @!P0 IMAD R5, R33, R5, R9 ;  /* 0x0000000521058224 */ /* 0x000fc800078e0209 */
[----:B------:R-:W-:Y:S01]  /*ada0*/  @!P0 IMAD.IADD R5, R7, 0x1, R5 ;  /* 0x0000000107058824 */ /* 0x000fe200078e0205 */
[----:B-1----:R-:W-:-:S04]  /*adb0*/  @!P0 LEA R2, P1, R6, R2, 0x2 ;  /* 0x0000000206028211 */ /* 0x002fc800078210ff */
[----:B------:R-:W-:-:S05]  /*adc0*/  @!P0 LEA.HI.X R3, R6, R3, R5, 0x2, P1 ;  /* 0x0000000306038211 */ /* 0x000fca00008f1405 */
[----:B------:R1:W5:Y:S01]  /*add0*/  @!P0 LDG.E R4, desc[UR50][R2.64] ;  /* 0x0000003202048981 */ /* 0x000362000c1e1900 */
[----:B------:R-:W-:-:S13]  /*ade0*/  ISETP.GE.AND P0, PT, R30, UR4, PT ;  /* 0x000000041e007c0c */ /* 0x000fda000bf06270 */
[----:B------:R-:W-:Y:S02]  /*adf0*/  @P0 LOP3.LUT R27, R27, 0x2, RZ, 0xfc, !PT ;  /* 0x000000021b1b0812 */ /* 0x000fe400078efcff */
[----:B------:R-:W-:Y:S02]  /*ae00*/  ISETP.GE.AND P0, PT, R29, UR4, PT ;  /* 0x000000041d007c0c */ /* 0x000fe4000bf06270 */
[----:B------:R-:W-:-:S11]  /*ae10*/  LOP3.LUT R27, R27, 0xfffffffe, RZ, 0xc0, !PT ;  /* 0xfffffffe1b1b7812 */ /* 0x000fd600078ec0ff */
[----:B------:R-:W-:Y:S01]  /*ae20*/  @P0 LOP3.LUT R27, R27, 0x1, RZ, 0xfc, !PT ;  /* 0x000000011b1b0812 */ /* 0x000fe200078efcff */
[----:B-1----:R-:W-:Y:S06]  /*ae30*/  BRA.DIV UR5, `(.L_x_272) ;  /* 0x0000003e05a07947 */ /* 0x002fec000b800000 */
.L_x_340:
[----:B0-----:R-:W-:Y:S01]  /*ae40*/  SHF.R.S32.HI R32, RZ, 0x1f, R18 ;  /* 0x0000001fff207819 */ /* 0x001fe20000011412 */
[----:B------:R-:W-:Y:S06]  /*ae50*/  @!P2 BRA `(.L_x_273) ;  /* 0x000000000004a947 */ /* 0x000fec0003800000 */
[----:B------:R-:W-:Y:S01]  /*ae60*/  BPT.TRAP 0x1 ;  /* 0x000000040000795c */ /* 0x000fe20000300000 */
.L_x_273:
[----:B------:R-:W-:Y:S01]  /*ae70*/  SHF.R.S32.HI R6, RZ, 0x1f, R0 ;  /* 0x0000001fff067819 */ /* 0x000fe20000011400 */
[----:B------:R-:W-:Y:S01]  /*ae80*/  ULDC.64 UR4, c[0x0][0x328] ;  /* 0x0000ca0000047ab9 */ /* 0x000fe20000000a00 */
[----:B------:R-:W-:Y:S01]  /*ae90*/  BSSY B0, `(.L_x_274) ;  /* 0x0000017000007945 */ /* 0x000fe20003800000 */
[----:B------:R-:W-:-:S04]  /*aea0*/  IMAD.WIDE.U32 R2, R0, UR4, RZ ;  /* 0x0000000400027c25 */ /* 0x000fc8000f8e00ff */
[----:B------:R-:W-:-:S04]  /*aeb0*/  IMAD R5, R6, UR4, RZ ;  /* 0x0000000406057c24 */ /* 0x000fc8000f8e02ff */
[----:B------:R-:W-:Y:S01]  /*aec0*/  IMAD R5, R0, UR5, R5 ;  /* 0x0000000500057c24 */ /* 0x000fe2000f8e0205 */
[----:B------:R-:W-:-:S04]  /*aed0*/  ULDC.64 UR4, c[0x0][0x338] ;  /* 0x0000ce0000047ab9 */ /* 0x000fc80000000a00 */
[----:B------:R-:W-:Y:S02]  /*aee0*/  IADD3 R3, R3, R5, RZ ;  /* 0x0000000503037210 */ /* 0x000fe40007ffe0ff */
[----:B-----5:R-:W-:Y:S01]  /*aef0*/  SHF.R.S32.HI R5, RZ, 0x1f, R4 ;  /* 0x0000001fff057819 */ /* 0x020fe20000011404 */
[----:B------:R-:W-:-:S04]  /*af00*/  IMAD.WIDE.U32 R2, R4, UR4, R2 ;  /* 0x0000000404027c25 */ /* 0x000fc8000f8e0002 */
[----:B------:R-:W-:-:S04]  /*af10*/  IMAD R7, R5, UR4, RZ ;  /* 0x0000000405077c24 */ /* 0x000fc8000f8e02ff */
[----:B------:R-:W-:Y:S01]  /*af20*/  IMAD R7, R4, UR5, R7 ;  /* 0x0000000504077c24 */ /* 0x000fe2000f8e0207 */
[----:B------:R-:W-:-:S03]  /*af30*/  ULDC.64 UR4, c[0x0][0x330] ;  /* 0x0000cc0000047ab9 */ /* 0x000fc60000000a00 */
[----:B------:R-:W-:Y:S02]  /*af40*/  IMAD.IADD R3, R3, 0x1, R7 ;  /* 0x0000000103037824 */ /* 0x000fe400078e0207 */
[----:B------:R-:W-:Y:S02]  /*af50*/  IMAD R7, R32, UR4, RZ ;  /* 0x0000000420077c24 */ /* 0x000fe4000f8e02ff */
[----:B------:R-:W-:-:S04]  /*af60*/  IMAD.WIDE.U32 R2, R18, UR4, R2 ;  /* 0x0000000412027c25 */ /* 0x000fc8000f8e0002 */
[----:B------:R-:W-:Y:S01]  /*af70*/  IMAD R7, R18, UR5, R7 ;  /* 0x0000000512077c24 */ /* 0x000fe2000f8e0207 */
[----:B------:R-:W-:Y:S02]  /*af80*/  ULDC.64 UR4, c[0x0][0x318] ;  /* 0x0000c60000047ab9 */ /* 0x000fe40000000a00 */
[----:B------:R-:W-:Y:S01]  /*af90*/  LEA R23, P0, R2, UR4, 0x1 ;  /* 0x0000000402177c11 */ /* 0x000fe2000f8008ff */
[----:B------:R-:W-:-:S05]  /*afa0*/  IMAD.IADD R7, R3, 0x1, R7 ;  /* 0x0000000103077824 */ /* 0x000fca00078e0207 */
[----:B------:R-:W-:Y:S01]  /*afb0*/  LEA.HI.X R24, R2, UR5, R7, 0x1, P0 ;  /* 0x0000000502187c11 */ /* 0x000fe200080f0c07 */
[----:B------:R-:W-:Y:S01]  /*afc0*/  IMAD R7, R25, 0x8, R22 ;  /* 0x0000000819077824 */ /* 0x000fe200078e0216 */
[----:B------:R-:W-:-:S04]  /*afd0*/  SHF.L.U32 R2, R28, 0x1f, RZ ;  /* 0x0000001f1c027819 */ /* 0x000fc800000006ff */
[----:B------:R-:W0:Y:S02]  /*afe0*/  SYNCS.PHASECHK.TRANS64.TRYWAIT P0, [R7+URZ+0x28840], R2 ;  /* 0x02884002070075a7 */ /* 0x000e24000800017f */
[----:B0-----:R-:W-:Y:S05]  /*aff0*/  @!P0 BRA `(.L_x_275) ;  /* 0x0000003c00648947 */ /* 0x001fea0003800000 */
.L_x_341:
[----:B------:R-:W-:Y:S05]  /*b000*/  BSYNC B0 ;  /* 0x0000000000007941 */ /* 0x000fea0003800000 */
.L_x_274:
[----:B------:R-:W1:Y:S01]  /*b010*/  S2R R9, SR_TID.X ;  /* 0x0000000000097919 */ /* 0x000e620000002100 */
        /* <DEDUP_REMOVED lines=12> */
[----:B------:R-:W-:Y:S01]  /*b0e0*/  IMAD R0, R32, UR4, RZ ;  /* 0x0000000420007c24 */ /* 0x000fe2000f8e02ff */
[----:B------:R-:W-:Y:S01]  /*b0f0*/  IADD3 R3, R3, R5, RZ ;  /* 0x0000000503037210 */ /* 0x000fe20007ffe0ff */
[----:B------:R-:W-:Y:S02]  /*b100*/  IMAD R5, R25, 0x4000, R34 ;  /* 0x0000400019057824 */ /* 0x000fe400078e0222 */
[C---:B------:R-:W-:Y:S02]  /*b110*/  IMAD R0, R18.reuse, UR5, R0 ;  /* 0x0000000512007c24 */ /* 0x040fe4000f8e0200 */
[----:B------:R-:W-:Y:S01]  /*b120*/  IMAD.WIDE.U32 R2, R18, UR4, R2 ;  /* 0x0000000412027c25 */ /* 0x000fe2000f8e0002 */
[----:B------:R-:W-:Y:S01]  /*b130*/  ULDC.64 UR4, c[0x0][0x2e8] ;  /* 0x0000ba0000047ab9 */ /* 0x000fe20000000a00 */
[----:B-1----:R-:W-:Y:S02]  /*b140*/  LOP3.LUT R9, R9, 0x7f, RZ, 0xc0, !PT ;  /* 0x0000007f09097812 */ /* 0x002fe400078ec0ff */
[----:B------:R-:W-:Y:S01]  /*b150*/  IMAD.IADD R0, R3, 0x1, R0 ;  /* 0x0000000103007824 */ /* 0x000fe200078e0200 */
[----:B------:R-:W-:Y:S01]  /*b160*/  LEA R4, P0, R2, UR4, 0x1 ;  /* 0x0000000402047c11 */ /* 0x000fe2000f8008ff */
[----:B------:R-:W-:Y:S01]  /*b170*/  UMOV UR4, 0xffffffff ;  /* 0xffffffff00047882 */ /* 0x000fe20000000000 */
[----:B------:R-:W-:-:S02]  /*b180*/  SHF.R.U32.HI R9, RZ, 0x3, R9 ;  /* 0x00000003ff097819 */ /* 0x000fc40000011609 */
[----:B------:R-:W-:Y:S02]  /*b190*/  LEA.HI.X R0, R2, UR5, R0, 0x1, P0 ;  /* 0x0000000502007c11 */ /* 0x000fe400080f0c00 */
[----:B------:R-:W-:-:S04]  /*b1a0*/  IADD3 R6, -R9, R35, -R8 ;  /* 0x0000002309067210 */ /* 0x000fc80007ffe908 */
[----:B------:R-:W-:Y:S01]  /*b1b0*/  ISETP.GE.AND P0, PT, R6, 0x1, PT ;  /* 0x000000010600780c */ /* 0x000fe20003f06270 */
[----:B------:R-:W-:-:S12]  /*b1c0*/  BRA.DIV UR4, `(.L_x_276) ;  /* 0x0000003e04047947 */ /* 0x000fd8000b800000 */
[----:B------:R-:W0:Y:S01]  /*b1d0*/  SHFL.IDX PT, R3, R4, RZ, 0x181f ;  /* 0x00181fff04037589 */ /* 0x000e2200000e0000 */
[----:B------:R-:W-:-:S03]  /*b1e0*/  @P0 IMAD R8, R5, 0x2, R22 ;  /* 0x0000000205080824 */ /* 0x000fc600078e0216 */
[----:B------:R-:W1:Y:S01]  /*b1f0*/  SHFL.IDX PT, R2, R0, RZ, 0x181f ;  /* 0x00181fff00027589 */ /* 0x000e6200000e0000 */
[----:B0-----:R-:W-:-:S05]  /*b200*/  @P0 LEA R3, P1, R30, R3, 0x1 ;  /* 0x000000031e030211 */ /* 0x001fca00078208ff */
[----:B-1----:R-:W-:Y:S01]  /*b210*/  @P0 IMAD.X R2, RZ, RZ, R2, P1 ;  /* 0x000000ffff020224 */ /* 0x002fe200008e0602 */
[----:B------:R-:W-:-:S04]  /*b220*/  ISETP.GE.AND P1, PT, R6, 0x11, PT ;  /* 0x000000110600780c */ /* 0x000fc80003f26270 */
[----:B------:R-:W-:-:S04]  /*b230*/  @P0 LOP3.LUT R3, R3, R2, RZ, 0x3c, !PT ;  /* 0x0000000203030212 */ /* 0x000fc800078e3cff */
[----:B------:R-:W-:-:S04]  /*b240*/  @P0 LOP3.LUT R2, R3, R2, RZ, 0x3c, !PT ;  /* 0x0000000203020212 */ /* 0x000fc800078e3cff */
[----:B------:R-:W-:-:S05]  /*b250*/  @P0 LOP3.LUT R3, R3, R2, RZ, 0x3c, !PT ;  /* 0x0000000203030212 */ /* 0x000fca00078e3cff */
[----:B------:R-:W-:Y:S01]  /*b260*/  @!PT LDS RZ, [RZ] ;  /* 0x00000000fffff984 */ /* 0x000fe20000000800 */
[----:B------:R-:W-:Y:S04]  /*b270*/  @P0 LDGSTS.E.BYPASS.LTC128B.128 [R8+0x18400], desc[UR50][R2.64], !P3 ;  /* 0x1840000002080fae */ /* 0x000fe8000d901d72 */
[----:B------:R0:W-:Y:S04]  /*b280*/  @P0 LDGSTS.E.BYPASS.LTC128B.128 [R8+0x1c400], desc[UR50][R2.64+0x80], !P2 ;  /* 0x1c40008002080fae */ /* 0x0001e8000d101d72 */
[----:B0-----:R-:W0:Y:S01]  /*b290*/  SHFL.IDX PT, R3, R4, 0x1, 0x181f ;  /* 0x00381f0004037f89 */ /* 0x001e2200000e0000 */
[----:B------:R-:W-:-:S03]  /*b2a0*/  @P1 IMAD R8, R5, 0x2, R22 ;  /* 0x0000000205081824 */ /* 0x000fc600078e0216 */
[----:B------:R-:W1:Y:S01]  /*b2b0*/  SHFL.IDX PT, R2, R0, 0x1, 0x181f ;  /* 0x00381f0000027f89 */ /* 0x000e6200000e0000 */
[----:B0-----:R-:W-:-:S04]  /*b2c0*/  @P1 LEA R3, P0, R30, R3, 0x1 ;  /* 0x000000031e031211 */ /* 0x001fc800078008ff */
[----:B-1----:R-:W-:-:S04]  /*b2d0*/  @P1 IADD3.X R2, RZ, R2, RZ, P0, !PT ;  /* 0x00000002ff021210 */ /* 0x002fc800007fe4ff */
[----:B------:R-:W-:-:S04]  /*b2e0*/  @P1 LOP3.LUT R3, R3, R2, RZ, 0x3c, !PT ;  /* 0x0000000203031212 */ /* 0x000fc800078e3cff */
[----:B------:R-:W-:-:S04]  /*b2f0*/  @P1 LOP3.LUT R2, R3, R2, RZ, 0x3c, !PT ;  /* 0x0000000203021212 */ /* 0x000fc800078e3cff */
[----:B------:R-:W-:-:S05]  /*b300*/  @P1 LOP3.LUT R3, R3, R2, RZ, 0x3c, !PT ;  /* 0x0000000203031212 */ /* 0x000fca00078e3cff */
[----:B------:R-:W-:Y:S04]  /*b310*/  @P1 LDGSTS.E.BYPASS.LTC128B.128 [R8+0x18c00], desc[UR50][R2.64], !P3 ;  /* 0x18c0000002081fae */ /* 0x000fe8000d901d72 */
[----:B------:R0:W-:Y:S01]  /*b320*/  @P1 LDGSTS.E.BYPASS.LTC128B.128 [R8+0x1cc00], desc[UR50][R2.64+0x80], !P2 ;  /* 0x1cc0008002081fae */ /* 0x0001e2000d101d72 */
[----:B------:R-:W-:-:S03]  /*b330*/  ISETP.GE.AND P1, PT, R6, 0x21, PT ;  /* 0x000000210600780c */ /* 0x000fc60003f26270 */
[----:B0-----:R-:W0:Y:S10]  /*b340*/  SHFL.IDX PT, R3, R4, 0x2, 0x181f ;  /* 0x00581f0004037f89 */ /* 0x001e3400000e0000 */
[----:B------:R-:W-:Y:S01]  /*b350*/  @P1 IMAD R8, R5, 0x2, R22 ;  /* 0x0000000205081824 */ /* 0x000fe200078e0216 */
[----:B------:R-:W1:Y:S01]  /*b360*/  SHFL.IDX PT, R2, R0, 0x2, 0x181f ;  /* 0x00581f0000027f89 */ /* 0x000e6200000e0000 */
[----:B0-----:R-:W-:-:S05]  /*b370*/  @P1 LEA R3, P0, R30, R3, 0x1 ;  /* 0x000000031e031211 */ /* 0x001fca00078008ff */
[----:B-1----:R-:W-:-:S05]  /*b380*/  @P1 IMAD.X R2, RZ, RZ, R2, P0 ;  /* 0x000000ffff021224 */ /* 0x002fca00000e0602 */
[----:B------:R-:W-:-:S04]  /*b390*/  @P1 LOP3.LUT R3, R3, R2, RZ, 0x3c, !PT ;  /* 0x0000000203031212 */ /* 0x000fc800078e3cff */
[----:B------:R-:W-:-:S04]  /*b3a0*/  @P1 LOP3.LUT R2, R3, R2, RZ, 0x3c, !PT ;  /* 0x0000000203021212 */ /* 0x000fc800078e3cff */
[----:B------:R-:W-:-:S05]  /*b3b0*/  @P1 LOP3.LUT R3, R3, R2, RZ, 0x3c, !PT ;  /* 0x0000000203031212 */ /* 0x000fca00078e3cff */
[----:B------:R-:W-:Y:S04]  /*b3c0*/  @P1 LDGSTS.E.BYPASS.LTC128B.128 [R8+0x19400], desc[UR50][R2.64], !P3 ;  /* 0x1940000002081fae */ /* 0x000fe8000d901d72 */
[----:B------:R0:W-:Y:S01]  /*b3d0*/  @P1 LDGSTS.E.BYPASS.LTC128B.128 [R8+0x1d400], desc[UR50][R2.64+0x80], !P2 ;  /* 0x1d40008002081fae */ /* 0x0001e2000d101d72 */
[----:B------:R-:W-:-:S03]  /*b3e0*/  ISETP.GE.AND P1, PT, R6, 0x31, PT ;  /* 0x000000310600780c */ /* 0x000fc60003f26270 */
[----:B0-----:R-:W0:Y:S10]  /*b3f0*/  SHFL.IDX PT, R3, R4, 0x3, 0x181f ;  /* 0x00781f0004037f89 */ /* 0x001e3400000e0000 */
[----:B------:R-:W-:Y:S01]  /*b400*/  @P1 LEA R8, R5, R22, 0x1 ;  /* 0x0000001605081211 */ /* 0x000fe200078e08ff */
        /* <DEDUP_REMOVED lines=33> */
[----:B------:R-:W1:Y:S04]  /*b620*/  SHFL.IDX PT, R2, R0, 0x6, 0x181f ;  /* 0x00d81f0000027f89 */ /* 0x000e6800000e0000 */
[----:B------:R-:W2:Y:S01]  /*b630*/  SHFL.IDX PT, R0, R0, 0x7, 0x181f ;  /* 0x00f81f0000007f89 */ /* 0x000ea200000e0000 */
[----:B0-----:R-:W-:-:S04]  /*b640*/  @P1 LEA R3, P0, R30, R3, 0x1 ;  /* 0x000000031e031211 */ /* 0x001fc800078008ff */
[----:B-1----:R-:W-:-:S04]  /*b650*/  @P1 IADD3.X R2, RZ, R2, RZ, P0, !PT ;  /* 0x00000002ff021210 */ /* 0x002fc800007fe4ff */
[----:B------:R-:W-:-:S04]  /*b660*/  @P1 LOP3.LUT R3, R3, R2, RZ, 0x3c, !PT ;  /* 0x0000000203031212 */ /* 0x000fc800078e3cff */
[----:B------:R-:W-:-:S04]  /*b670*/  @P1 LOP3.LUT R2, R3, R2, RZ, 0x3c, !PT ;  /* 0x0000000203021212 */ /* 0x000fc800078e3cff */
[----:B------:R-:W-:-:S05]  /*b680*/  @P1 LOP3.LUT R3, R3, R2, RZ, 0x3c, !PT ;  /* 0x0000000203031212 */ /* 0x000fca00078e3cff */
[----:B------:R-:W-:Y:S04]  /*b690*/  @P1 LDGSTS.E.BYPASS.LTC128B.128 [R8+0x1b400], desc[UR50][R2.64], !P3 ;  /* 0x1b40000002081fae */ /* 0x000fe8000d901d72 */
[----:B------:R0:W-:Y:S04]  /*b6a0*/  @P1 LDGSTS.E.BYPASS.LTC128B.128 [R8+0x1f400], desc[UR50][R2.64+0x80], !P2 ;  /* 0x1f40008002081fae */ /* 0x0001e8000d101d72 */
[----:B0-2---:R0:W1:Y:S02]  /*b6b0*/  SHFL.IDX PT, R2, R4, 0x7, 0x181f ;  /* 0x00f81f0004027f89 */ /* 0x00506400000e0000 */
.L_x_359:
[----:B------:R-:W-:-:S13]  /*b6c0*/  ISETP.GE.AND P0, PT, R6, 0x71, PT ;  /* 0x000000710600780c */ /* 0x000fda0003f06270 */
[----:B-1----:R-:W-:Y:S01]  /*b6d0*/  @P0 LEA R2, P1, R30, R2, 0x1 ;  /* 0x000000021e020211 */ /* 0x002fe200078208ff */
[----:B------:R-:W-:-:S04]  /*b6e0*/  @P0 IMAD R5, R5, 0x2, R22 ;  /* 0x0000000205050824 */ /* 0x000fc800078e0216 */
[----:B------:R-:W-:-:S05]  /*b6f0*/  @P0 IMAD.X R3, RZ, RZ, R0, P1 ;  /* 0x000000ffff030224 */ /* 0x000fca00008e0600 */
[----:B------:R-:W-:Y:S01]  /*b700*/  @!PT LDS RZ, [RZ] ;  /* 0x00000000fffff984 */ /* 0x000fe20000000800 */
[----:B------:R-:W-:Y:S01]  /*b710*/  @!PT LDS RZ, [RZ] ;  /* 0x00000000fffff984 */ /* 0x000fe20000000800 */
[----:B------:R-:W-:Y:S01]  /*b720*/  @!PT LDS RZ, [RZ] ;  /* 0x00000000fffff984 */ /* 0x000fe20000000800 */
[----:B------:R1:W-:Y:S04]  /*b730*/  @P0 LDGSTS.E.BYPASS.LTC128B.128 [R5+0x1bc00], desc[UR50][R2.64], !P3 ;  /* 0x1bc0000002050fae */ /* 0x0003e8000d901d72 */
[----:B------:R1:W-:Y:S01]  /*b740*/  @P0 LDGSTS.E.BYPASS.LTC128B.128 [R5+0x1fc00], desc[UR50][R2.64+0x80], !P2 ;  /* 0x1fc0008002050fae */ /* 0x0003e2000d101d72 */
[----:B------:R-:W-:Y:S01]  /*b750*/  PLOP3.LUT P0, PT, PT, PT, PT, 0x80, 0x0 ;  /* 0x000000000000781c */ /* 0x000fe20003f0f070 */
[----:B------:R-:W-:-:S12]  /*b760*/  NOP ;  /* 0x0000000000007918 */ /* 0x000fd80000000000 */
.L_x_277:
[----:B------:R-:W-:Y:S02]  /*b770*/  PLOP3.LUT P1, PT, P1, P0, PT, 0xa2, 0x0 ;  /* 0x000000000000781c */ /* 0x000fe40000f21472 */
[----:B------:R-:W-:-:S08]  /*b780*/  @P0 R2UR P1, UR4, R7 ;  /* 0x00000000070402ca */ /* 0x000fd00000020000 */
[----:B------:R-:W-:-:S05]  /*b790*/  @P0 PLOP3.LUT P0, PT, P1, PT, PT, 0x80, 0x0 ;  /* 0x000000000000081c */ /* 0x000fca0000f0f070 */
[----:B------:R-:W-:Y:S01]  /*b7a0*/  @!P1 SYNCS.ARRIVE.TRANS64.RED.A0T1 RZ, [UR4+0x28830], RZ ;  /* 0x028830ffffff99a7 */ /* 0x000fe20008200404 */
[----:B------:R-:W-:Y:S07]  /*b7b0*/  @!P1 ARRIVES.LDGSTSBAR.64.TRANSCNT [UR4+0x28830] ;  /* 0x02883000ff0099b0 */ /* 0x000fee0008000a84 */
[----:B------:R-:W-:Y:S05]  /*b7c0*/  @P0 BRA.U.ANY `(.L_x_277) ;  /* 0xfffffffd00e80947 */ /* 0x000fea000393ffff */
[----:B------:R-:W-:Y:S01]  /*b7d0*/  NOP ;  /* 0x0000000000007918 */ /* 0x000fe20000000000 */
[----:B------:R-:W-:-:S05]  /*b7e0*/  IMAD.U32 R0, RZ, RZ, UR37 ;  /* 0x00000025ff007e24 */ /* 0x000fca000f8e00ff */
[----:B------:R-:W-:-:S13]  /*b7f0*/  ISETP.NE.AND P2, PT, R0, 0x3, PT ;  /* 0x000000030000780c */ /* 0x000fda0003f45270 */
[----:B------:R-:W-:Y:S05]  /*b800*/  @!P2 BRA `(.L_x_278) ;  /* 0x000000000004a947 */ /* 0x000fea0003800000 */
[----:B------:R-:W-:Y:S01]  /*b810*/  BPT.TRAP 0x1 ;  /* 0x000000040000795c */ /* 0x000fe20000300000 */
.L_x_278:
[----:B-1----:R1:W5:Y:S01]  /*b820*/  LDL.LU R3, [R1+0x4] ;  /* 0x0000040001037983 */ /* 0x0023620000300800 */
[----:B------:R1:W-:Y:S03]  /*b830*/  SYNCS.ARRIVE.TRANS64.A1T0 RZ, [R7+URZ+0x28830], RZ ;  /* 0x028830ff07ff79a7 */ /* 0x0003e6000810003f */
[----:B0-----:R1:W5:Y:S02]  /*b840*/  LDL.LU R4, [R1+0x10] ;  /* 0x0000100001047983 */ /* 0x0013640000300800 */
[----:B------:R-:W-:Y:S05]  /*b850*/  WARPSYNC.ALL ;  /* 0x0000000000007948 */ /* 0x000fea0003800000 */
[----:B------:R-:W-:Y:S01]  /*b860*/  ULDC.64 UR4, c[0x0][0x298] ;  /* 0x0000a60000047ab9 */ /* 0x000fe20000000a00 */
[----:B------:R-:W-:Y:S01]  /*b870*/  IADD3 R2, R22, 0x10400, RZ ;  /* 0x0001040016027810 */ /* 0x000fe20007ffe0ff */
[----:B------:R-:W-:Y:S01]  /*b880*/  BSSY B6, `(.L_x_279) ;  /* 0x000001f000067945 */ /* 0x000fe20003800000 */
[----:B------:R-:W-:Y:S01]  /*b890*/  BAR.SYNC.DEFER_BLOCKING 0x8, 0x180 ;  /* 0x0206000000007b1d */ /* 0x000fe20000010000 */
[----:B------:R-:W-:Y:S02]  /*b8a0*/  LOP3.LUT P1, RZ, R27, 0x10, RZ, 0xc0, !PT ;  /* 0x000000101bff7812 */ /* 0x000fe4000782c0ff */
[----:B------:R-:W-:-:S02]  /*b8b0*/  LOP3.LUT P0, RZ, R2, 0x3ff, RZ, 0xc0, !PT ;  /* 0x000003ff02ff7812 */ /* 0x000fc4000780c0ff */
[----:B------:R-:W-:Y:S02]  /*b8c0*/  SEL R31, R31, RZ, !P1 ;  /* 0x000000ff1f1f7207 */ /* 0x000fe40004800000 */
[----:B-----5:R-:W-:Y:S02]  /*b8d0*/  SHF.R.S32.HI R0, RZ, 0x1f, R3 ;  /* 0x0000001fff007819 */ /* 0x020fe40000011403 */
[----:B------:R-:W-:-:S03]  /*b8e0*/  SEL R4, R4, RZ, !P1 ;  /* 0x000000ff04047207 */ /* 0x000fc60004800000 */
[----:B------:R-:W-:-:S04]  /*b8f0*/  IMAD R0, R0, UR4, RZ ;  /* 0x0000000400007c24 */ /* 0x000fc8000f8e02ff */
[C---:B------:R-:W-:Y:S02]  /*b900*/  IMAD R0, R3.reuse, UR5, R0 ;  /* 0x0000000503007c24 */ /* 0x040fe4000f8e0200 */
[----:B------:R-:W-:-:S04]  /*b910*/  IMAD.WIDE.U32 R2, R3, UR4, RZ ;  /* 0x0000000403027c25 */ /* 0x000fc8000f8e00ff */
[----:B------:R-:W-:Y:S01]  /*b920*/  IMAD.IADD R0, R3, 0x1, R0 ;  /* 0x0000000103007824 */ /* 0x000fe200078e0200 */
[----:B------:R0:W-:Y:S04]  /*b930*/  STL.64 [R1+0x8], R2 ;  /* 0x0000080201007387 */ /* 0x0001e80000100a00 */
[----:B------:R0:W-:Y:S04]  /*b940*/  STL [R1+0x10], R4 ;  /* 0x0000100401007387 */ /* 0x0001e80000100800 */
[----:B------:R0:W-:Y:S01]  /*b950*/  STL [R1+0x4], R0 ;  /* 0x0000040001007387 */ /* 0x0001e20000100800 */
[----:B------:R-:W-:Y:S05]  /*b960*/  @!P0 BRA `(.L_x_280) ;  /* 0x0000000000408947 */ /* 0x000fea0003800000 */
[----:B0-----:R-:W-:Y:S01]  /*b970*/  MOV R2, 0x0 ;  /* 0x0000000000027802 */ /* 0x001fe20000000f00 */
[----:B------:R-:W-:Y:S01]  /*b980*/  ULDC.64 UR4, c[0x4][0x80] ;  /* 0x0100200000047ab9 */ /* 0x000fe20000000a00 */
[----:B------:R-:W-:Y:S01]  /*b990*/  ULDC.64 UR6, c[0x4][0x88] ;  /* 0x0100220000067ab9 */ /* 0x000fe20000000a00 */
[----:B------:R-:W-:Y:S01]  /*b9a0*/  ULDC.64 UR8, c[0x4][0x20] ;  /* 0x0100080000087ab9 */ /* 0x000fe20000000a00 */
[----:B------:R-:W-:Y:S01]  /*b9b0*/  IMAD.U32 R4, RZ, RZ, UR4 ;  /* 0x00000004ff047e24 */ /* 0x000fe2000f8e00ff */
[----:B-1----:R-:W-:Y:S01]  /*b9c0*/  MOV R7, UR7 ;  /* 0x0000000700077c02 */ /* 0x002fe20008000f00 */
[----:B------:R-:W0:Y:S01]  /*b9d0*/  LDC.64 R2, c[0x4][R2] ;  /* 0x0100000002027b82 */ /* 0x000e220000000a00 */
[----:B------:R-:W-:Y:S01]  /*b9e0*/  IMAD.U32 R5, RZ, RZ, UR5 ;  /* 0x00000005ff057e24 */ /* 0x000fe2000f8e00ff */
[----:B------:R-:W-:Y:S01]  /*b9f0*/  MOV R13, RZ ;  /* 0x000000ff000d7202 */ /* 0x000fe20000000f00 */
[----:B------:R-:W-:Y:S02]  /*ba00*/  IMAD.U32 R6, RZ, RZ, UR6 ;  /* 0x00000006ff067e24 */ /* 0x000fe4000f8e00ff */
[----:B------:R-:W-:-:S02]  /*ba10*/  IMAD.U32 R10, RZ, RZ, UR8 ;  /* 0x00000008ff0a7e24 */ /* 0x000fc4000f8e00ff */
[----:B------:R-:W-:Y:S02]  /*ba20*/  IMAD.U32 R11, RZ, RZ, UR9 ;  /* 0x00000009ff0b7e24 */ /* 0x000fe4000f8e00ff */
[----:B------:R-:W-:Y:S02]  /*ba30*/  IMAD.MOV.U32 R8, RZ, RZ, 0x70 ;  /* 0x00000070ff087424 */ /* 0x000fe400078e00ff */
[----:B------:R-:W-:-:S07]  /*ba40*/  IMAD.MOV.U32 R12, RZ, RZ, 0x1 ;  /* 0x00000001ff0c7424 */ /* 0x000fce00078e00ff */
[----:B------:R-:W-:-:S07]  /*ba50*/  LEPC R20, `(.L_x_280) ;  /* 0x000000001014794e */ /* 0x000fce0000000000 */
[----:B0-----:R-:W-:Y:S05]  /*ba60*/  CALL.ABS.NOINC R2 ;  /* 0x0000000002007343 */ /* 0x001fea0003c00000 */
.L_x_280:
[----:B------:R-:W-:Y:S05]  /*ba70*/  BSYNC B6 ;  /* 0x0000000000067941 */ /* 0x000fea0003800000 */
.L_x_279:
[----:B------:R-:W2:Y:S01]  /*ba80*/  LDL.LU R21, [R1+0x4] ;  /* 0x0000040001157983 */ /* 0x000ea20000300800 */
[----:B------:R-:W3:Y:S01]  /*ba90*/  LDC R6, c[0x0][0x448] ;  /* 0x00011200ff067b82 */ /* 0x000ee20000000800 */
[----:B------:R-:W-:Y:S02]  /*baa0*/  ULDC.64 UR4, c[0x0][0x2d8] ;  /* 0x0000b60000047ab9 */ /* 0x000fe40000000a00 */
[----:B0-----:R-:W2:Y:S04]  /*bab0*/  LDL.LU.64 R2, [R1+0x8] ;  /* 0x0000080001027983 */ /* 0x001ea80000300a00 */
[----:B------:R-:W4:Y:S01]  /*bac0*/  LDL.LU R20, [R1+0x10] ;  /* 0x0000100001147983 */ /* 0x000f220000300800 */
[----:B------:R-:W-:-:S03]  /*bad0*/  IMAD R0, R32, UR4, RZ ;  /* 0x0000000420007c24 */ /* 0x000fc6000f8e02ff */
[----:B------:R0:W5:Y:S01]  /*bae0*/  LDL R10, [R1] ;  /* 0x00000000010a7983 */ /* 0x0001620000100800 */
[----:B------:R-:W-:Y:S01]  /*baf0*/  IMAD R5, R18, UR5, R0 ;  /* 0x0000000512057c24 */ /* 0x000fe2000f8e0200 */
[----:B------:R-:W0:Y:S01]  /*bb00*/  S2R R4, SR_TID.X ;  /* 0x0000000000047919 */ /* 0x000e220000002100 */
[----:B---3--:R-:W-:-:S13]  /*bb10*/  ISETP.NE.AND P0, PT, R6, 0x1, PT ;  /* 0x000000010600780c */ /* 0x008fda0003f05270 */
[----:B-1----:R-:W1:Y:S01]  /*bb20*/  @P0 LDC R7, c[0x0][0x450] ;  /* 0x00011400ff070b82 */ /* 0x002e620000000800 */
[----:B0-----:R-:W-:Y:S01]  /*bb30*/  IMAD.SHL.U32 R8, R4, 0x10, RZ ;  /* 0x0000001004087824 */ /* 0x001fe200078e00ff */
[----:B------:R-:W-:-:S04]  /*bb40*/  SHF.L.U32 R4, R17, 0x7, RZ ;  /* 0x0000000711047819 */ /* 0x000fc800000006ff */
[----:B------:R-:W-:Y:S01]  /*bb50*/  LOP3.LUT R8, R8, 0x70, RZ, 0xc0, !PT ;  /* 0x0000007008087812 */ /* 0x000fe200078ec0ff */
[----:B--2---:R-:W-:Y:S02]  /*bb60*/  IMAD.MOV.U32 R3, RZ, RZ, R21 ;  /* 0x000000ffff037224 */ /* 0x004fe400078e0015 */
[----:B------:R0:W5:Y:S01]  /*bb70*/  LDL R21, [R1+0x14] ;  /* 0x0000140001157983 */ /* 0x0001620000100800 */
[----:B------:R-:W-:Y:S01]  /*bb80*/  IMAD.WIDE.U32 R2, R18, UR4, R2 ;  /* 0x0000000412027c25 */ /* 0x000fe2000f8e0002 */
[----:B------:R-:W-:-:S03]  /*bb90*/  ULDC.64 UR4, c[0x0][0x2e0] ;  /* 0x0000b80000047ab9 */ /* 0x000fc60000000a00 */
[----:B----4-:R-:W-:Y:S02]  /*bba0*/  IMAD R0, R20, UR4, RZ ;  /* 0x0000000414007c24 */ /* 0x010fe4000f8e02ff */
[----:B------:R-:W2:Y:S01]  /*bbb0*/  S2R R20, SR_TID.X ;  /* 0x0000000000147919 */ /* 0x000ea20000002100 */
[----:B------:R-:W-:Y:S02]  /*bbc0*/  IMAD.IADD R3, R3, 0x1, R5 ;  /* 0x0000000103037824 */ /* 0x000fe400078e0205 */
[----:B------:R-:W3:Y:S01]  /*bbd0*/  @P0 LDC R5, c[0x0][0x44c] ;  /* 0x00011300ff050b82 */ /* 0x000ee20000000800 */
[C---:B------:R-:W-:Y:S02]  /*bbe0*/  IMAD R0, R31.reuse, UR5, R0 ;  /* 0x000000051f007c24 */ /* 0x040fe4000f8e0200 */
[----:B------:R-:W-:Y:S01]  /*bbf0*/  IMAD.WIDE.U32 R2, R31, UR4, R2 ;  /* 0x000000041f027c25 */ /* 0x000fe2000f8e0002 */
[----:B------:R-:W-:-:S03]  /*bc00*/  ULDC.64 UR4, c[0x0][0x2d0] ;  /* 0x0000b40000047ab9 */ /* 0x000fc60000000a00 */
[----:B------:R-:W-:Y:S01]  /*bc10*/  IMAD.IADD R3, R3, 0x1, R0 ;  /* 0x0000000103037824 */ /* 0x000fe200078e0200 */
[----:B--2---:R-:W-:-:S04]  /*bc20*/  LOP3.LUT R20, R20, 0x7f, RZ, 0xc0, !PT ;  /* 0x0000007f14147812 */ /* 0x004fc800078ec0ff */
[----:B------:R-:W-:-:S04]  /*bc30*/  SHF.R.U32.HI R20, RZ, 0x3, R20 ;  /* 0x00000003ff147819 */ /* 0x000fc80000011614 */
[----:B------:R-:W-:-:S05]  /*bc40*/  LOP3.LUT R0, R4, R20, R8, 0xfe, !PT ;  /* 0x0000001404007212 */ /* 0x000fca00078efe08 */
[----:B---3--:R-:W-:-:S04]  /*bc50*/  @P0 IMAD.HI.U32 R8, R0, R5, RZ ;  /* 0x0000000500080227 */ /* 0x008fc800078e00ff */
[----:B------:R-:W-:Y:S01]  /*bc60*/  IMAD.MOV.U32 R9, RZ, RZ, R0 ;  /* 0x000000ffff097224 */ /* 0x000fe200078e0000 */
[----:B-1----:R-:W-:-:S04]  /*bc70*/  @P0 SHF.R.U32.HI R9, RZ, R7, R8 ;  /* 0x00000007ff090219 */ /* 0x002fc80000011608 */
[--C-:B------:R-:W-:Y:S01]  /*bc80*/  SHF.R.S32.HI R8, RZ, 0x1f, R9.reuse ;  /* 0x0000001fff087819 */ /* 0x100fe20000011409 */
[----:B------:R-:W-:-:S04]  /*bc90*/  IMAD.MOV R5, RZ, RZ, -R9 ;  /* 0x000000ffff057224 */ /* 0x000fc800078e0a09 */
[----:B------:R-:W-:Y:S02]  /*bca0*/  IMAD R0, R6, R5, R0 ;  /* 0x0000000506007224 */ /* 0x000fe400078e0200 */
[----:B------:R-:W-:Y:S02]  /*bcb0*/  IMAD R8, R8, UR4, RZ ;  /* 0x0000000408087c24 */ /* 0x000fe4000f8e02ff */
[----:B------:R-:W-:Y:S01]  /*bcc0*/  IMAD.WIDE.U32 R2, R9, UR4, R2 ;  /* 0x0000000409027c25 */ /* 0x000fe2000f8e0002 */
[----:B------:R-:W-:-:S03]  /*bcd0*/  SHF.R.S32.HI R7, RZ, 0x1f, R0 ;  /* 0x0000001fff077819 */ /* 0x000fc60000011400 */
[----:B------:R-:W-:Y:S01]  /*bce0*/  IMAD R5, R9, UR5, R8 ;  /* 0x0000000509057c24 */ /* 0x000fe2000f8e0208 */
[----:B------:R-:W-:Y:S02]  /*bcf0*/  ULDC.64 UR4, c[0x0][0x2c8] ;  /* 0x0000b20000047ab9 */ /* 0x000fe40000000a00 */
[----:B------:R-:W-:Y:S02]  /*bd00*/  IMAD R7, R7, UR4, RZ ;  /* 0x0000000407077c24 */ /* 0x000fe4000f8e02ff */
[----:B------:R-:W-:Y:S02]  /*bd10*/  IMAD.IADD R3, R3, 0x1, R5 ;  /* 0x0000000103037824 */ /* 0x000fe400078e0205 */
[C---:B------:R-:W-:Y:S02]  /*bd20*/  IMAD R5, R0.reuse, UR5, R7 ;  /* 0x0000000500057c24 */ /* 0x040fe4000f8e0207 */
[----:B------:R-:W-:Y:S01]  /*bd30*/  IMAD.WIDE.U32 R2, R0, UR4, R2 ;  /* 0x0000000400027c25 */ /* 0x000fe2000f8e0002 */
[----:B------:R-:W-:-:S03]  /*bd40*/  ULDC.64 UR4, c[0x0][0x280] ;  /* 0x0000a00000047ab9 */ /* 0x000fc60000000a00 */
[----:B------:R-:W-:Y:S01]  /*bd50*/  IMAD.IADD R5, R3, 0x1, R5 ;  /* 0x0000000103057824 */ /* 0x000fe200078e0205 */
[C---:B------:R-:W-:Y:S01]  /*bd60*/  LEA R0, P0, R2.reuse, UR4, 0x1 ;  /* 0x0000000402007c11 */ /* 0x040fe2000f8008ff */
[----:B------:R-:W-:Y:S02]  /*bd70*/  ULDC UR4, c[0x0][0x2b8] ;  /* 0x0000ae0000047ab9 */ /* 0x000fe40000000800 */
[----:B------:R-:W-:Y:S02]  /*bd80*/  ISETP.GE.AND P1, PT, R29, UR4, PT ;  /* 0x000000041d007c0c */ /* 0x000fe4000bf26270 */
[----:B------:R-:W-:Y:S02]  /*bd90*/  LEA.HI.X R5, R2, UR5, R5, 0x1, P0 ;  /* 0x0000000502057c11 */ /* 0x000fe400080f0c05 */
[----:B------:R-:W-:Y:S01]  /*bda0*/  ISETP.GE.AND P0, PT, R30, UR4, PT ;  /* 0x000000041e007c0c */ /* 0x000fe2000bf06270 */
[----:B------:R-:W-:-:S03]  /*bdb0*/  UMOV UR4, 0xffffffff ;  /* 0xffffffff00047882 */ /* 0x000fc60000000000 */
[----:B0-----:R-:W-:Y:S09]  /*bdc0*/  BRA.DIV UR4, `(.L_x_281) ;  /* 0x0000003a04dc7947 */ /* 0x001ff2000b800000 */
[----:B------:R-:W0:Y:S01]  /*bdd0*/  SHFL.IDX PT, R14, R0, RZ, 0x181f ;  /* 0x00181fff000e7589 */ /* 0x000e2200000e0000 */
[----:B-----5:R-:W-:Y:S01]  /*bde0*/  IMAD R6, R21, R6, RZ ;  /* 0x0000000615067224 */ /* 0x020fe200078e02ff */
[----:B------:R-:W-:Y:S02]  /*bdf0*/  IADD3 R4, R20, R4, RZ ;  /* 0x0000000414047210 */ /* 0x000fe40007ffe0ff */
[----:B------:R-:W1:Y:S02]  /*be00*/  SHFL.IDX PT, R2, R5, RZ, 0x181f ;  /* 0x00181fff05027589 */ /* 0x000e6400000e0000 */
[C---:B------:R-:W-:Y:S01]  /*be10*/  ISETP.GE.AND P2, PT, R4.reuse, R6, PT ;  /* 0x000000060400720c */ /* 0x040fe20003f46270 */
[----:B------:R-:W-:-:S12]  /*be20*/  VIADD R7, R4, 0x10 ;  /* 0x0000001004077836 */ /* 0x000fd80000000000 */
[----:B0-----:R-:W-:-:S05]  /*be30*/  @!P2 LEA R14, P3, R30, R14, 0x1 ;  /* 0x0000000e1e0ea211 */ /* 0x001fca00078608ff */
[----:B-1----:R-:W-:Y:S02]  /*be40*/  @!P2 IMAD.X R3, RZ, RZ, R2, P3 ;  /* 0x000000ffff03a224 */ /* 0x002fe400018e0602 */
[----:B------:R-:W-:Y:S02]  /*be50*/  @!P2 IMAD.MOV.U32 R2, RZ, RZ, R14 ;  /* 0x000000ffff02a224 */ /* 0x000fe400078e000e */
[----:B------:R-:W0:Y:S04]  /*be60*/  SHFL.IDX PT, R14, R0, 0x1, 0x181f ;  /* 0x00381f00000e7f89 */ /* 0x000e2800000e0000 */
[----:B------:R-:W-:Y:S04]  /*be70*/  @!P2 LDGSTS.E.BYPASS.LTC128B.128 [R10+0x10400], desc[UR50][R2.64], !P0 ;  /* 0x10400000020aafae */ /* 0x000fe8000c101d72 */
[----:B------:R1:W-:Y:S01]  /*be80*/  @!P2 LDGSTS.E.BYPASS.LTC128B.128 [R10+0x14400], desc[UR50][R2.64+0x80], !P1 ;  /* 0x14400080020aafae */ /* 0x0003e2000c901d72 */
[----:B------:R-:W-:-:S03]  /*be90*/  ISETP.GE.AND P2, PT, R7, R6, PT ;  /* 0x000000060700720c */ /* 0x000fc60003f46270 */
[----:B-1----:R-:W1:Y:S10]  /*bea0*/  SHFL.IDX PT, R2, R5, 0x1, 0x181f ;  /* 0x00381f0005027f89 */ /* 0x002e7400000e0000 */
[----:B0-----:R-:W-:-:S05]  /*beb0*/  @!P2 LEA R14, P3, R30, R14, 0x1 ;  /* 0x0000000e1e0ea211 */ /* 0x001fca00078608ff */
[----:B-1----:R-:W-:Y:S01]  /*bec0*/  @!P2 IMAD.X R7, RZ, RZ, R2, P3 ;  /* 0x000000ffff07a224 */ /* 0x002fe200018e0602 */
[----:B------:R-:W-:Y:S02]  /*bed0*/  @!P2 MOV R2, R14 ;  /* 0x0000000e0002a202 */ /* 0x000fe40000000f00 */
[----:B------:R-:W0:Y:S01]  /*bee0*/  SHFL.IDX PT, R14, R0, 0x2, 0x181f ;  /* 0x00581f00000e7f89 */ /* 0x000e2200000e0000 */
[----:B------:R-:W-:Y:S02]  /*bef0*/  @!P2 IMAD.MOV.U32 R3, RZ, RZ, R7 ;  /* 0x000000ffff03a224 */ /* 0x000fe400078e0007 */
[----:B------:R-:W-:-:S03]  /*bf00*/  VIADD R7, R4, 0x20 ;  /* 0x0000002004077836 */ /* 0x000fc60000000000 */
[----:B------:R-:W-:Y:S04]  /*bf10*/  @!P2 LDGSTS.E.BYPASS.LTC128B.128 [R10+0x10c00], desc[UR50][R2.64], !P0 ;  /* 0x10c00000020aafae */ /* 0x000fe8000c101d72 */
[----:B------:R1:W-:Y:S01]  /*bf20*/  @!P2 LDGSTS.E.BYPASS.LTC128B.128 [R10+0x14c00], desc[UR50][R2.64+0x80], !P1 ;  /* 0x14c00080020aafae */ /* 0x0003e2000c901d72 */
[----:B------:R-:W-:-:S03]  /*bf30*/  ISETP.GE.AND P2, PT, R7, R6, PT ;  /* 0x000000060700720c */ /* 0x000fc60003f46270 */
[----:B-1----:R-:W1:Y:S10]  /*bf40*/  SHFL.IDX PT, R2, R5, 0x2, 0x181f ;  /* 0x00581f0005027f89 */ /* 0x002e7400000e0000 */
[----:B0-----:R-:W-:-:S05]  /*bf50*/  @!P2 LEA R14, P3, R30, R14, 0x1 ;  /* 0x0000000e1e0ea211 */ /* 0x001fca00078608ff */
[----:B-1----:R-:W-:Y:S02]  /*bf60*/  @!P2 IMAD.X R7, RZ, RZ, R2, P3 ;  /* 0x000000ffff07a224 */ /* 0x002fe400018e0602 */
[----:B------:R-:W-:Y:S02]  /*bf70*/  @!P2 IMAD.MOV.U32 R2, RZ, RZ, R14 ;  /* 0x000000ffff02a224 */ /* 0x000fe400078e000e */
[----:B------:R-:W0:Y:S01]  /*bf80*/  SHFL.IDX PT, R14, R0, 0x3, 0x181f ;  /* 0x00781f00000e7f89 */ /* 0x000e2200000e0000 */
[----:B------:R-:W-:Y:S01]  /*bf90*/  @!P2 MOV R3, R7 ;  /* 0x000000070003a202 */ /* 0x000fe20000000f00 */
[----:B------:R-:W-:-:S04]  /*bfa0*/  VIADD R7, R4, 0x30 ;  /* 0x0000003004077836 */ /* 0x000fc80000000000 */
[----:B------:R-:W-:Y:S04]  /*bfb0*/  @!P2 LDGSTS.E.BYPASS.LTC128B.128 [R10+0x11400], desc[UR50][R2.64], !P0 ;  /* 0x11400000020aafae */ /* 0x000fe8000c101d72 */
[----:B------:R1:W-:Y:S01]  /*bfc0*/  @!P2 LDGSTS.E.BYPASS.LTC128B.128 [R10+0x15400], desc[UR50][R2.64+0x80], !P1 ;  /* 0x15400080020aafae */ /* 0x0003e2000c901d72 */
[----:B------:R-:W-:-:S03]  /*bfd0*/  ISETP.GE.AND P2, PT, R7, R6, PT ;  /* 0x000000060700720c */ /* 0x000fc60003f46270 */
[----:B-1----:R-:W1:Y:S10]  /*bfe0*/  SHFL.IDX PT, R2, R5, 0x3, 0x181f ;  /* 0x00781f0005027f89 */ /* 0x002e7400000e0000 */
[----:B0-----:R-:W-:-:S05]  /*bff0*/  @!P2 LEA R14, P3, R30, R14, 0x1 ;  /* 0x0000000e1e0ea211 */ /* 0x001fca00078608ff */
[----:B-1----:R-:W-:Y:S02]  /*c000*/  @!P2 IMAD.X R7, RZ, RZ, R2, P3 ;  /* 0x000000ffff07a224 */ /* 0x002fe400018e0602 */
[----:B------:R-:W-:Y:S02]  /*c010*/  @!P2 IMAD.MOV.U32 R2, RZ, RZ, R14 ;  /* 0x000000ffff02a224 */ /* 0x000fe400078e000e */
[----:B------:R-:W-:Y:S01]  /*c020*/  @!P2 IMAD.MOV.U32 R3, RZ, RZ, R7 ;  /* 0x000000ffff03a224 */ /* 0x000fe200078e0007 */
[----:B------:R-:W0:Y:S01]  /*c030*/  SHFL.IDX PT, R14, R0, 0x4, 0x181f ;  /* 0x00981f00000e7f89 */ /* 0x000e2200000e0000 */
[----:B------:R-:W-:-:S03]  /*c040*/  IADD3 R7, R4, 0x40, RZ ;  /* 0x0000004004077810 */ /* 0x000fc60007ffe0ff */
        /* <DEDUP_REMOVED lines=9> */
[----:B------:R-:W-:-:S03]  /*c0e0*/  VIADD R7, R4, 0x50 ;  /* 0x0000005004077836 */ /* 0x000fc60000000000 */
[----:B------:R-:W-:Y:S04]  /*c0f0*/  @!P2 LDGSTS.E.BYPASS.LTC128B.128 [R10+0x12400], desc[UR50][R2.64], !P0 ;  /* 0x12400000020aafae */ /* 0x000fe8000c101d72 */
[----:B------:R1:W-:Y:S01]  /*c100*/  @!P2 LDGSTS.E.BYPASS.LTC128B.128 [R10+0x16400], desc[UR50][R2.64+0x80], !P1 ;  /* 0x16400080020aafae */ /* 0x0003e2000c901d72 */
[----:B------:R-:W-:-:S03]  /*c110*/  ISETP.GE.AND P2, PT, R7, R6, PT ;  /* 0x000000060700720c */ /* 0x000fc60003f46270 */
[----:B-1----:R-:W1:Y:S10]  /*c120*/  SHFL.IDX PT, R2, R5, 0x5, 0x181f ;  /* 0x00b81f0005027f89 */ /* 0x002e7400000e0000 */
[----:B0-----:R-:W-:-:S04]  /*c130*/  @!P2 LEA R14, P3, R30, R14, 0x1 ;  /* 0x0000000e1e0ea211 */ /* 0x001fc800078608ff */
[----:B-1----:R-:W-:Y:S01]  /*c140*/  @!P2 IADD3.X R7, RZ, R2, RZ, P3, !PT ;  /* 0x00000002ff07a210 */ /* 0x002fe20001ffe4ff */
[----:B------:R-:W-:Y:S02]  /*c150*/  @!P2 IMAD.MOV.U32 R2, RZ, RZ, R14 ;  /* 0x000000ffff02a224 */ /* 0x000fe400078e000e */
[----:B------:R-:W0:Y:S02]  /*c160*/  SHFL.IDX PT, R14, R0, 0x6, 0x181f ;  /* 0x00d81f00000e7f89 */ /* 0x000e2400000e0000 */
[----:B------:R-:W-:Y:S02]  /*c170*/  @!P2 IMAD.MOV.U32 R3, RZ, RZ, R7 ;  /* 0x000000ffff03a224 */ /* 0x000fe400078e0007 */
[----:B------:R-:W-:-:S03]  /*c180*/  VIADD R7, R4, 0x60 ;  /* 0x0000006004077836 */ /* 0x000fc60000000000 */
[----:B------:R-:W-:Y:S04]  /*c190*/  @!P2 LDGSTS.E.BYPASS.LTC128B.128 [R10+0x12c00], desc[UR50][R2.64], !P0 ;  /* 0x12c00000020aafae */ /* 0x000fe8000c101d72 */
[----:B------:R1:W-:Y:S01]  /*c1a0*/  @!P2 LDGSTS.E.BYPASS.LTC128B.128 [R10+0x16c00], desc[UR50][R2.64+0x80], !P1 ;  /* 0x16c00080020aafae */ /* 0x0003e2000c901d72 */
[----:B------:R-:W-:-:S03]  /*c1b0*/  ISETP.GE.AND P2, PT, R7, R6, PT ;  /* 0x000000060700720c */ /* 0x000fc60003f46270 */
[----:B-1----:R-:W1:Y:S10]  /*c1c0*/  SHFL.IDX PT, R2, R5, 0x6, 0x181f ;  /* 0x00d81f0005027f89 */ /* 0x002e7400000e0000 */
[----:B0-----:R-:W-:Y:S01]  /*c1d0*/  @!P2 LEA R14, P3, R30, R14, 0x1 ;  /* 0x0000000e1e0ea211 */ /* 0x001fe200078608ff */
[----:B------:R-:W0:Y:S04]  /*c1e0*/  SHFL.IDX PT, R5, R5, 0x7, 0x181f ;  /* 0x00f81f0005057f89 */ /* 0x000e2800000e0000 */
[----:B-1----:R-:W-:Y:S01]  /*c1f0*/  @!P2 IMAD.X R7, RZ, RZ, R2, P3 ;  /* 0x000000ffff07a224 */ /* 0x002fe200018e0602 */
[----:B------:R-:W-:-:S02]  /*c200*/  @!P2 MOV R2, R14 ;  /* 0x0000000e0002a202 */ /* 0x000fc40000000f00 */
[----:B------:R1:W2:Y:S01]  /*c210*/  SHFL.IDX PT, R14, R0, 0x7, 0x181f ;  /* 0x00f81f00000e7f89 */ /* 0x0002a200000e0000 */
[----:B------:R-:W-:-:S05]  /*c220*/  @!P2 IMAD.MOV.U32 R3, RZ, RZ, R7 ;  /* 0x000000ffff03a224 */ /* 0x000fca00078e0007 */
[----:B------:R1:W-:Y:S04]  /*c230*/  @!P2 LDGSTS.E.BYPASS.LTC128B.128 [R10+0x13400], desc[UR50][R2.64], !P0 ;  /* 0x13400000020aafae */ /* 0x0003e8000c101d72 */
[----:B0-----:R1:W-:Y:S02]  /*c240*/  @!P2 LDGSTS.E.BYPASS.LTC128B.128 [R10+0x17400], desc[UR50][R2.64+0x80], !P1 ;  /* 0x17400080020aafae */ /* 0x0013e4000c901d72 */
.L_x_376:
[----:B-1----:R-:W-:Y:S01]  /*c250*/  VIADD R3, R4, 0x70 ;  /* 0x0000007004037836 */ /* 0x002fe20000000000 */
[----:B------:R-:W-:Y:S04]  /*c260*/  BSSY B0, `(.L_x_282) ;  /* 0x000000a000007945 */ /* 0x000fe80003800000 */
[----:B------:R-:W-:-:S13]  /*c270*/  ISETP.GE.AND P2, PT, R3, R6, PT ;  /* 0x000000060300720c */ /* 0x000fda0003f46270 */
[----:B------:R-:W-:Y:S05]  /*c280*/  @P2 BRA `(.L_x_283) ;  /* 0x00000000001c2947 */ /* 0x000fea0003800000 */
[----:B--2---:R-:W-:-:S05]  /*c290*/  LEA R2, P2, R30, R14, 0x1 ;  /* 0x0000000e1e027211 */ /* 0x004fca00078408ff */
[----:B------:R-:W-:-:S05]  /*c2a0*/  IMAD.X R3, RZ, RZ, R5, P2 ;  /* 0x000000ffff037224 */ /* 0x000fca00010e0605 */
[----:B------:R-:W-:Y:S01]  /*c2b0*/  @!PT LDS RZ, [RZ] ;  /* 0x00000000fffff984 */ /* 0x000fe20000000800 */
[----:B------:R-:W-:Y:S01]  /*c2c0*/  @!PT LDS RZ, [RZ] ;  /* 0x00000000fffff984 */ /* 0x000fe20000000800 */
[----:B------:R-:W-:Y:S01]  /*c2d0*/  @!PT LDS RZ, [RZ] ;  /* 0x00000000fffff984 */ /* 0x000fe20000000800 */
[----:B------:R0:W-:Y:S04]  /*c2e0*/  LDGSTS.E.BYPASS.LTC128B.128 [R10+0x13c00], desc[UR50][R2.64], !P0 ;  /* 0x13c00000020a7fae */ /* 0x0001e8000c101d72 */
[----:B------:R0:W-:Y:S02]  /*c2f0*/  LDGSTS.E.BYPASS.LTC128B.128 [R10+0x17c00], desc[UR50][R2.64+0x80], !P1 ;  /* 0x17c00080020a7fae */ /* 0x0001e4000c901d72 */
.L_x_283:
[----:B------:R-:W-:Y:S05]  /*c300*/  BSYNC B0 ;  /* 0x0000000000007941 */ /* 0x000fea0003800000 */
.L_x_282:
[----:B------:R-:W-:Y:S01]  /*c310*/  NOP ;  /* 0x0000000000007918 */ /* 0x000fe20000000000 */
[----:B------:R-:W-:-:S13]  /*c320*/  PLOP3.LUT P0, PT, PT, PT, PT, 0x80, 0x0 ;  /* 0x000000000000781c */ /* 0x000fda0003f0f070 */
.L_x_284:
[----:B------:R-:W-:Y:S02]  /*c330*/  PLOP3.LUT P1, PT, P1, P0, PT, 0xa2, 0x0 ;  /* 0x000000000000781c */ /* 0x000fe40000f21472 */
[----:B------:R-:W-:-:S08]  /*c340*/  @P0 R2UR P1, UR4, R22 ;  /* 0x00000000160402ca */ /* 0x000fd00000020000 */
[----:B------:R-:W-:-:S05]  /*c350*/  @P0 PLOP3.LUT P0, PT, P1, PT, PT, 0x80, 0x0 ;  /* 0x000000000000081c */ /* 0x000fca0000f0f070 */
[----:B------:R-:W-:Y:S01]  /*c360*/  @!P1 SYNCS.ARRIVE.TRANS64.RED.A0T1 RZ, [UR4+0x28800], RZ ;  /* 0x028800ffffff99a7 */ /* 0x000fe20008200404 */
[----:B------:R-:W-:Y:S07]  /*c370*/  @!P1 ARRIVES.LDGSTSBAR.64.TRANSCNT [UR4+0x28800] ;  /* 0x02880000ff0099b0 */ /* 0x000fee0008000a84 */
[----:B------:R-:W-:Y:S05]  /*c380*/  @P0 BRA.U.ANY `(.L_x_284) ;  /* 0xfffffffd00e80947 */ /* 0x000fea000393ffff */
[----:B0-----:R-:W3:Y:S02]  /*c390*/  LDL.LU R2, [R1+0x1c] ;  /* 0x00001c0001027983 */ /* 0x001ee40000300800 */
[----:B---3--:R-:W-:-:S05]  /*c3a0*/  VIADD R2, R2, 0x1 ;  /* 0x0000000102027836 */ /* 0x008fca0000000000 */
[----:B------:R0:W-:Y:S01]  /*c3b0*/  STL [R1+0x1c], R2 ;  /* 0x00001c0201007387 */ /* 0x0001e20000100800 */
[----:B------:R-:W-:-:S04]  /*c3c0*/  LEA.HI R0, R2, R2, RZ, 0x1 ;  /* 0x0000000202007211 */ /* 0x000fc800078f08ff */
[----:B------:R-:W-:-:S04]  /*c3d0*/  LOP3.LUT R0, R0, 0xfffffffe, RZ, 0xc0, !PT ;  /* 0xfffffffe00007812 */ /* 0x000fc800078ec0ff */
[----:B------:R-:W-:-:S04]  /*c3e0*/  IADD3 R0, R2, -R0, RZ ;  /* 0x8000000002007210 */ /* 0x000fc80007ffe0ff */
[----:B------:R-:W-:Y:S01]  /*c3f0*/  SHF.L.U32 R3, R0, 0x1f, RZ ;  /* 0x0000001f00037819 */ /* 0x000fe200000006ff */
[----:B------:R-:W-:Y:S01]  /*c400*/  NOP ;  /* 0x0000000000007918 */ /* 0x000fe20000000000 */
[----:B------:R0:W-:Y:S01]  /*c410*/  SYNCS.ARRIVE.TRANS64.A1T0 RZ, [R22+URZ+0x28800], RZ ;  /* 0x028800ff16ff79a7 */ /* 0x0001e2000810003f */
[----:B------:R-:W-:Y:S01]  /*c420*/  BSSY B0, `(.L_x_285) ;  /* 0x0000004000007945 */ /* 0x000fe20003800000 */
[----:B------:R-:W-:Y:S01]  /*c430*/  ISETP.GE.AND P0, PT, R35, 0x81, PT ;  /* 0x000000812300780c */ /* 0x000fe20003f06270 */
[----:B------:R-:W1:Y:S02]  /*c440*/  SYNCS.PHASECHK.TRANS64.TRYWAIT P1, [R22+URZ+0x28820], R3 ;  /* 0x02882003160075a7 */ /* 0x000e64000802017f */
[----:B01----:R-:W-:Y:S10]  /*c450*/  @!P1 BRA `(.L_x_286) ;  /* 0x0000003c00b89947 */ /* 0x003ff40003800000 */
.L_x_377:
[----:B------:R-:W-:Y:S05]  /*c460*/  BSYNC B0 ;  /* 0x0000000000007941 */ /* 0x000fea0003800000 */
.L_x_285:
[----:B------:R-:W-:Y:S04]  /*c470*/  BSSY B0, `(.L_x_287) ;  /* 0x000010e000007945 */ /* 0x000fe80003800000 */
[----:B------:R-:W-:Y:S05]  /*c480*/  @!P0 BRA `(.L_x_288) ;  /* 0x0000001000308947 */ /* 0x000fea0003800000 */
[----:B------:R-:W3:Y:S01]  /*c490*/  LDL.LU R0, [R1+0x18] ;  /* 0x0000180001007983 */ /* 0x000ee20000300800 */
[----:B------:R-:W-:Y:S01]  /*c4a0*/  ULDC UR4, c[0x0][0x2f4] ;  /* 0x0000bd0000047ab9 */ /* 0x000fe20000000800 */
[----:B------:R-:W-:Y:S01]  /*c4b0*/  IMAD.MOV.U32 R17, RZ, RZ, R28 ;  /* 0x000000ffff117224 */ /* 0x000fe200078e001c */
[----:B------:R-:W-:Y:S01]  /*c4c0*/  ISETP.GE.AND P2, PT, R30, UR4, PT ;  /* 0x000000041e007c0c */ /* 0x000fe2000bf46270 */
[----:B------:R-:W-:Y:S01]  /*c4d0*/  IMAD.MOV.U32 R10, RZ, RZ, R25 ;  /* 0x000000ffff0a7224 */ /* 0x000fe200078e0019 */
[----:B------:R-:W-:Y:S01]  /*c4e0*/  ISETP.GE.AND P1, PT, R29, UR4, PT ;  /* 0x000000041d007c0c */ /* 0x000fe2000bf26270 */
[----:B------:R-:W-:Y:S01]  /*c4f0*/  IMAD.MOV.U32 R31, RZ, RZ, R26 ;  /* 0x000000ffff1f7224 */ /* 0x000fe200078e001a */
[----:B---3--:R-:W-:-:S11]  /*c500*/  LEA.HI.SX32 R6, R0, 0xfffffffe, 0x19 ;  /* 0xfffffffe00067811 */ /* 0x008fd600078fcaff */
.L_x_301:
[----:B0-----:R-:W0:Y:S01]  /*c510*/  S2R R3, SR_TID.X ;  /* 0x0000000000037919 */ /* 0x001e220000002100 */
[----:B------:R-:W1:Y:S01]  /*c520*/  LDC R4, c[0x0][0x430] ;  /* 0x00010c00ff047b82 */ /* 0x000e620000000800 */
[----:B------:R-:W-:Y:S05]  /*c530*/  YIELD ;  /* 0x0000000000007946 */ /* 0x000fea0003800000 */
[----:B------:R-:W-:Y:S01]  /*c540*/  ULDC.64 UR4, c[0x0][0x428] ;  /* 0x00010a0000047ab9 */ /* 0x000fe20000000a00 */
[----:B------:R-:W-:Y:S01]  /*c550*/  VIADD R25, R10, 0x1 ;  /* 0x000000010a197836 */ /* 0x000fe20000000000 */
[----:B-1----:R-:W-:Y:S02]  /*c560*/  ISETP.NE.AND P0, PT, R4, 0x1, PT ;  /* 0x000000010400780c */ /* 0x002fe40003f05270 */
[C---:B0-----:R-:W-:Y:S01]  /*c570*/  LOP3.LUT R0, R3.reuse, 0x7f, RZ, 0xc0, !PT ;  /* 0x0000007f03007812 */ /* 0x041fe200078ec0ff */
[----:B------:R-:W-:-:S03]  /*c580*/  IMAD.SHL.U32 R4, R3, 0x10, RZ ;  /* 0x0000001003047824 */ /* 0x000fc600078e00ff */
[----:B------:R-:W-:-:S07]  /*c590*/  SHF.R.U32.HI R5, RZ, 0x3, R0 ;  /* 0x00000003ff057819 */ /* 0x000fce0000011600 */
[----:B------:R-:W0:Y:S01]  /*c5a0*/  @P0 LDC R0, c[0x0][0x434] ;  /* 0x00010d00ff000b82 */ /* 0x000e220000000800 */
[----:B------:R-:W-:Y:S02]  /*c5b0*/  LOP3.LUT R4, R4, 0x70, RZ, 0xc0, !PT ;  /* 0x0000007004047812 */ /* 0x000fe400078ec0ff */
[----:B------:R-:W-:-:S04]  /*c5c0*/  LEA R7, R6, R5, 0x7 ;  /* 0x0000000506077211 */ /* 0x000fc800078e38ff */
[----:B------:R-:W-:Y:S01]  /*c5d0*/  IADD3 R7, R4, R7, R36 ;  /* 0x0000000704077210 */ /* 0x000fe20007ffe024 */
[----:B------:R-:W1:Y:S04]  /*c5e0*/  @P0 LDC R3, c[0x0][0x438] ;  /* 0x00010e00ff030b82 */ /* 0x000e680000000800 */
        /* <DEDUP_REMOVED lines=10> */
[----:B------:R-:W-:Y:S01]  /*c690*/  LEA R4, P0, R2, UR4, 0x2 ;  /* 0x0000000402047c11 */ /* 0x000fe2000f8010ff */
[----:B------:R-:W-:-:S03]  /*c6a0*/  ULDC UR4, c[0x0][0x430] ;  /* 0x00010c0000047ab9 */ /* 0x000fc60000000800 */
[----:B------:R-:W-:Y:S02]  /*c6b0*/  LEA.HI.X R5, R2, UR5, R3, 0x2, P0 ;  /* 0x0000000502057c11 */ /* 0x000fe400080f1403 */
[----:B------:R-:W-:Y:S01]  /*c6c0*/  MOV R9, UR37 ;  /* 0x0000002500097c02 */ /* 0x000fe20008000f00 */
[----:B------:R-:W-:Y:S01]  /*c6d0*/  IMAD.MOV R2, RZ, RZ, -R8 ;  /* 0x000000ffff027224 */ /* 0x000fe200078e0a08 */
[----:B------:R-:W-:Y:S01]  /*c6e0*/  ISETP.NE.AND P0, PT, R25, 0x2, PT ;  /* 0x000000021900780c */ /* 0x000fe20003f05270 */
[----:B------:R0:W3:Y:S01]  /*c6f0*/  LDG.E R0, desc[UR50][R4.64] ;  /* 0x0000003204007981 */ /* 0x0000e2000c1e1900 */
[----:B------:R-:W-:Y:S02]  /*c700*/  ISETP.NE.AND P3, PT, R9, 0x3, PT ;  /* 0x000000030900780c */ /* 0x000fe40003f65270 */
[----:B------:R-:W-:Y:S01]  /*c710*/  SEL R28, RZ, 0x1, P0 ;  /* 0x00000001ff1c7807 */ /* 0x000fe20000000000 */
[----:B------:R-:W-:Y:S01]  /*c720*/  IMAD.MOV.U32 R26, RZ, RZ, R6 ;  /* 0x000000ffff1a7224 */ /* 0x000fe200078e0006 */
[----:B------:R-:W-:-:S02]  /*c730*/  SEL R25, R25, RZ, P0 ;  /* 0x000000ff19197207 */ /* 0x000fc40000000000 */
[----:B------:R-:W-:Y:S01]  /*c740*/  LOP3.LUT R28, R17, R28, RZ, 0x3c, !PT ;  /* 0x0000001c111c7212 */ /* 0x000fe200078e3cff */
[----:B0-----:R-:W-:Y:S01]  /*c750*/  IMAD R4, R2, UR4, R7 ;  /* 0x0000000402047c24 */ /* 0x001fe2000f8e0207 */
[----:B---3--:R-:W-:-:S05]  /*c760*/  SHF.R.S32.HI R21, RZ, 0x1f, R0 ;  /* 0x0000001fff157819 */ /* 0x008fca0000011400 */
[----:B------:R-:W-:Y:S05]  /*c770*/  @!P3 BRA `(.L_x_289) ;  /* 0x000000000004b947 */ /* 0x000fea0003800000 */
[----:B------:R-:W-:Y:S01]  /*c780*/  BPT.TRAP 0x1 ;  /* 0x000000040000795c */ /* 0x000fe20000300000 */
.L_x_289:
[----:B------:R-:W-:Y:S01]  /*c790*/  IMAD R6, R25, 0x8, R22 ;  /* 0x0000000819067824 */ /* 0x000fe200078e0216 */
[----:B------:R-:W-:Y:S01]  /*c7a0*/  SHF.L.U32 R3, R28, 0x1f, RZ ;  /* 0x0000001f1c037819 */ /* 0x000fe200000006ff */
[----:B------:R-:W-:Y:S03]  /*c7b0*/  BSSY B1, `(.L_x_290) ;  /* 0x0000003000017945 */ /* 0x000fe60003800000 */
[----:B------:R-:W0:Y:S02]  /*c7c0*/  SYNCS.PHASECHK.TRANS64.TRYWAIT P0, [R6+URZ+0x28840], R3 ;  /* 0x02884003060075a7 */ /* 0x000e24000800017f */
[----:B0-----:R-:W-:Y:S05]  /*c7d0*/  @!P0 BRA `(.L_x_291) ;  /* 0x0000003800ec8947 */ /* 0x001fea0003800000 */
.L_x_378:
[----:B------:R-:W-:Y:S05]  /*c7e0*/  BSYNC B1 ;  /* 0x0000000000017941 */ /* 0x000fea0003800000 */
.L_x_290:
[----:B------:R-:W-:Y:S01]  /*c7f0*/  SHF.R.S32.HI R20, RZ, 0x1f, R4 ;  /* 0x0000001fff147819 */ /* 0x000fe20000011404 */
[----:B------:R-:W-:Y:S01]  /*c800*/  ULDC.64 UR4, c[0x0][0x300] ;  /* 0x0000c00000047ab9 */ /* 0x000fe20000000a00 */
[C---:B------:R-:W-:Y:S01]  /*c810*/  LOP3.LUT P4, RZ, R27.reuse, 0x2, RZ, 0xc0, !PT ;  /* 0x000000021bff7812 */ /* 0x040fe2000788c0ff */
[----:B0-----:R-:W-:Y:S01]  /*c820*/  IMAD.WIDE.U32 R2, R4, UR4, RZ ;  /* 0x0000000404027c25 */ /* 0x001fe2000f8e00ff */
[----:B------:R-:W-:-:S03]  /*c830*/  LOP3.LUT P3, RZ, R27, 0x1, RZ, 0xc0, !PT ;  /* 0x000000011bff7812 */ /* 0x000fc6000786c0ff */
[----:B------:R-:W-:Y:S02]  /*c840*/  IMAD R5, R20, UR4, RZ ;  /* 0x0000000414057c24 */ /* 0x000fe4000f8e02ff */
[----:B------:R-:W-:Y:S02]  /*c850*/  IMAD R8, R25, 0x4000, R34 ;  /* 0x0000400019087824 */ /* 0x000fe400078e0222 */
[----:B------:R-:W-:Y:S01]  /*c860*/  IMAD R5, R4, UR5, R5 ;  /* 0x0000000504057c24 */ /* 0x000fe2000f8e0205 */
[----:B------:R-:W-:-:S03]  /*c870*/  ULDC.64 UR4, c[0x0][0x310] ;  /* 0x0000c40000047ab9 */ /* 0x000fc60000000a00 */
[----:B------:R-:W-:Y:S02]  /*c880*/  IMAD.IADD R3, R3, 0x1, R5 ;  /* 0x0000000103037824 */ /* 0x000fe400078e0205 */
[----:B------:R-:W-:Y:S02]  /*c890*/  IMAD R5, R21, UR4, RZ ;  /* 0x0000000415057c24 */ /* 0x000fe4000f8e02ff */
[----:B------:R-:W-:-:S04]  /*c8a0*/  IMAD.WIDE.U32 R2, R0, UR4, R2 ;  /* 0x0000000400027c25 */ /* 0x000fc8000f8e0002 */
[----:B------:R-:W-:Y:S01]  /*c8b0*/  IMAD R5, R0, UR5, R5 ;  /* 0x0000000500057c24 */ /* 0x000fe2000f8e0205 */
[----:B------:R-:W-:-:S04]  /*c8c0*/  ULDC.64 UR4, c[0x0][0x308] ;  /* 0x0000c20000047ab9 */ /* 0x000fc80000000a00 */
[----:B------:R-:W-:Y:S01]  /*c8d0*/  IADD3 R3, R3, R5, RZ ;  /* 0x0000000503037210 */ /* 0x000fe20007ffe0ff */
[----:B------:R-:W-:-:S04]  /*c8e0*/  IMAD R5, R32, UR4, RZ ;  /* 0x0000000420057c24 */ /* 0x000fc8000f8e02ff */
[C---:B------:R-:W-:Y:S02]  /*c8f0*/  IMAD R5, R18.reuse, UR5, R5 ;  /* 0x0000000512057c24 */ /* 0x040fe4000f8e0205 */
[----:B------:R-:W-:Y:S01]  /*c900*/  IMAD.WIDE.U32 R2, R18, UR4, R2 ;  /* 0x0000000412027c25 */ /* 0x000fe2000f8e0002 */
[----:B------:R-:W-:-:S03]  /*c910*/  ULDC.64 UR4, c[0x0][0x2e8] ;  /* 0x0000ba0000047ab9 */ /* 0x000fc60000000a00 */
[----:B------:R-:W-:Y:S01]  /*c920*/  IMAD.IADD R5, R5, 0x1, R3 ;  /* 0x0000000105057824 */ /* 0x000fe200078e0203 */
[----:B------:R-:W-:Y:S01]  /*c930*/  LEA R7, P0, R2, UR4, 0x1 ;  /* 0x0000000402077c11 */ /* 0x000fe2000f8008ff */
[----:B------:R-:W-:-:S03]  /*c940*/  UMOV UR4, 0xffffffff ;  /* 0xffffffff00047882 */ /* 0x000fc60000000000 */
[----:B------:R-:W-:Y:S01]  /*c950*/  LEA.HI.X R9, R2, UR5, R5, 0x1, P0 ;  /* 0x0000000502097c11 */ /* 0x000fe200080f0c05 */
[----:B------:R-:W-:Y:S08]  /*c960*/  BRA.DIV UR4, `(.L_x_292) ;  /* 0x0000003a049c7947 */ /* 0x000ff0000b800000 */
[----:B------:R-:W0:Y:S01]  /*c970*/  SHFL.IDX PT, R2, R7, RZ, 0x181f ;  /* 0x00181fff07027589 */ /* 0x000e2200000e0000 */
[----:B------:R-:W-:Y:S01]  /*c980*/  IMAD.SHL.U32 R5, R30, 0x2, RZ ;  /* 0x000000021e057824 */ /* 0x000fe200078e00ff */
[----:B------:R-:W-:Y:S02]  /*c990*/  LEA R8, R8, R22, 0x1 ;  /* 0x0000001608087211 */ /* 0x000fe400078e08ff */
[----:B------:R-:W1:Y:S02]  /*c9a0*/  SHFL.IDX PT, R3, R9, RZ, 0x181f ;  /* 0x00181fff09037589 */ /* 0x000e6400000e0000 */
[----:B0-----:R-:W-:-:S05]  /*c9b0*/  IADD3 R2, P0, R2, R5, RZ ;  /* 0x0000000502027210 */ /* 0x001fca0007f1e0ff */
[----:B-1----:R-:W-:-:S05]  /*c9c0*/  IMAD.X R3, RZ, RZ, R3, P0 ;  /* 0x000000ffff037224 */ /* 0x002fca00000e0603 */
[----:B------:R-:W-:Y:S01]  /*c9d0*/  @!PT LDS RZ, [RZ] ;  /* 0x00000000fffff984 */ /* 0x000fe20000000800 */
[----:B------:R-:W-:Y:S04]  /*c9e0*/  LDGSTS.E.BYPASS.LTC128B.128 [R8+0x18400], desc[UR50][R2.64], !P4 ;  /* 0x1840000002087fae */ /* 0x000fe8000e101d72 */
[----:B------:R0:W-:Y:S04]  /*c9f0*/  LDGSTS.E.BYPASS.LTC128B.128 [R8+0x1c400], desc[UR50][R2.64+0x80], !P3 ;  /* 0x1c40008002087fae */ /* 0x0001e8000d901d72 */
[----:B0-----:R-:W0:Y:S04]  /*ca00*/  SHFL.IDX PT, R2, R7, 0x1, 0x181f ;  /* 0x00381f0007027f89 */ /* 0x001e2800000e0000 */
[----:B------:R-:W1:Y:S01]  /*ca10*/  SHFL.IDX PT, R3, R9, 0x1, 0x181f ;  /* 0x00381f0009037f89 */ /* 0x000e6200000e0000 */
[----:B0-----:R-:W-:-:S05]  /*ca20*/  IADD3 R2, P0, R2, R5, RZ ;  /* 0x0000000502027210 */ /* 0x001fca0007f1e0ff */
[----:B-1----:R-:W-:-:S05]  /*ca30*/  IMAD.X R3, RZ, RZ, R3, P0 ;  /* 0x000000ffff037224 */ /* 0x002fca00000e0603 */
        /* <DEDUP_REMOVED lines=22> */
[----:B0-----:R-:W-:-:S04]  /*cba0*/  IADD3 R2, P0, R2, R5, RZ ;  /* 0x0000000502027210 */ /* 0x001fc80007f1e0ff */
[----:B-1----:R-:W-:-:S05]  /*cbb0*/  IADD3.X R3, RZ, R3, RZ, P0, !PT ;  /* 0x00000003ff037210 */ /* 0x002fca00007fe4ff */
[----:B------:R-:W-:Y:S04]  /*cbc0*/  LDGSTS.E.BYPASS.LTC128B.128 [R8+0x1ac00], desc[UR50][R2.64], !P4 ;  /* 0x1ac0000002087fae */ /* 0x000fe8000e101d72 */
[----:B------:R0:W-:Y:S04]  /*cbd0*/  LDGSTS.E.BYPASS.LTC128B.128 [R8+0x1ec00], desc[UR50][R2.64+0x80], !P3 ;  /* 0x1ec0008002087fae */ /* 0x0001e8000d901d72 */
[----:B0-----:R-:W0:Y:S04]  /*cbe0*/  SHFL.IDX PT, R2, R7, 0x6, 0x181f ;  /* 0x00d81f0007027f89 */ /* 0x001e2800000e0000 */
[----:B------:R-:W1:Y:S04]  /*cbf0*/  SHFL.IDX PT, R3, R9, 0x6, 0x181f ;  /* 0x00d81f0009037f89 */ /* 0x000e6800000e0000 */
[----:B------:R-:W3:Y:S01]  /*cc00*/  SHFL.IDX PT, R9, R9, 0x7, 0x181f ;  /* 0x00f81f0009097f89 */ /* 0x000ee200000e0000 */
[----:B0-----:R-:W-:-:S05]  /*cc10*/  IADD3 R2, P0, R2, R5, RZ ;  /* 0x0000000502027210 */ /* 0x001fca0007f1e0ff */
[----:B-1----:R-:W-:-:S05]  /*cc20*/  IMAD.X R3, RZ, RZ, R3, P0 ;  /* 0x000000ffff037224 */ /* 0x002fca00000e0603 */
[----:B------:R-:W-:Y:S04]  /*cc30*/  LDGSTS.E.BYPASS.LTC128B.128 [R8+0x1b400], desc[UR50][R2.64], !P4 ;  /* 0x1b40000002087fae */ /* 0x000fe8000e101d72 */
[----:B------:R0:W-:Y:S04]  /*cc40*/  LDGSTS.E.BYPASS.LTC128B.128 [R8+0x1f400], desc[UR50][R2.64+0x80], !P3 ;  /* 0x1f40008002087fae */ /* 0x0001e8000d901d72 */
[----:B0--3--:R0:W1:Y:S02]  /*cc50*/  SHFL.IDX PT, R2, R7, 0x7, 0x181f ;  /* 0x00f81f0007027f89 */ /* 0x00906400000e0000 */
.L_x_396:
[----:B-1----:R-:W-:-:S05]  /*cc60*/  IADD3 R2, P0, R2, R5, RZ ;  /* 0x0000000502027210 */ /* 0x002fca0007f1e0ff */
[----:B------:R-:W-:Y:S01]  /*cc70*/  IMAD.X R3, RZ, RZ, R9, P0 ;  /* 0x000000ffff037224 */ /* 0x000fe200000e0609 */
[----:B------:R-:W-:-:S04]  /*cc80*/  PLOP3.LUT P0, PT, PT, PT, PT, 0x80, 0x0 ;  /* 0x000000000000781c */ /* 0x000fc80003f0f070 */
[----:B------:R-:W-:Y:S01]  /*cc90*/  @!PT LDS RZ, [RZ] ;  /* 0x00000000fffff984 */ /* 0x000fe20000000800 */
[----:B------:R-:W-:Y:S01]  /*cca0*/  @!PT LDS RZ, [RZ] ;  /* 0x00000000fffff984 */ /* 0x000fe20000000800 */
[----:B------:R-:W-:Y:S01]  /*ccb0*/  @!PT LDS RZ, [RZ] ;  /* 0x00000000fffff984 */ /* 0x000fe20000000800 */
[----:B------:R1:W-:Y:S04]  /*ccc0*/  LDGSTS.E.BYPASS.LTC128B.128 [R8+0x1bc00], desc[UR50][R2.64], !P4 ;  /* 0x1bc0000002087fae */ /* 0x0003e8000e101d72 */
[----:B------:R1:W-:Y:S01]  /*ccd0*/  LDGSTS.E.BYPASS.LTC128B.128 [R8+0x1fc00], desc[UR50][R2.64+0x80], !P3 ;  /* 0x1fc0008002087fae */ /* 0x0003e2000d901d72 */
[----:B------:R-:W-:-:S04]  /*cce0*/  NOP ;  /* 0x0000000000007918 */ /* 0x000fc80000000000 */
.L_x_293:
[----:B------:R-:W-:Y:S02]  /*ccf0*/  PLOP3.LUT P3, PT, P3, P0, PT, 0xa2, 0x0 ;  /* 0x000000000000781c */ /* 0x000fe40001f61472 */
[----:B------:R-:W-:-:S08]  /*cd00*/  @P0 R2UR P3, UR4, R6 ;  /* 0x00000000060402ca */ /* 0x000fd00000060000 */
[----:B------:R-:W-:-:S05]  /*cd10*/  @P0 PLOP3.LUT P0, PT, P3, PT, PT, 0x80, 0x0 ;  /* 0x000000000000081c */ /* 0x000fca0001f0f070 */
[----:B------:R-:W-:Y:S01]  /*cd20*/  @!P3 SYNCS.ARRIVE.TRANS64.RED.A0T1 RZ, [UR4+0x28830], RZ ;  /* 0x028830ffffffb9a7 */ /* 0x000fe20008200404 */
[----:B------:R-:W-:Y:S07]  /*cd30*/  @!P3 ARRIVES.LDGSTSBAR.64.TRANSCNT [UR4+0x28830] ;  /* 0x02883000ff00b9b0 */ /* 0x000fee0008000a84 */
[----:B------:R-:W-:Y:S05]  /*cd40*/  @P0 BRA.U.ANY `(.L_x_293) ;  /* 0xfffffffd00e80947 */ /* 0x000fea000393ffff */
[----:B------:R-:W-:Y:S01]  /*cd50*/  NOP ;  /* 0x0000000000007918 */ /* 0x000fe20000000000 */
[----:B-1----:R-:W-:-:S05]  /*cd60*/  IMAD.U32 R2, RZ, RZ, UR37 ;  /* 0x00000025ff027e24 */ /* 0x002fca000f8e00ff */
[----:B------:R-:W-:-:S13]  /*cd70*/  ISETP.NE.AND P4, PT, R2, 0x3, PT ;  /* 0x000000030200780c */ /* 0x000fda0003f85270 */
[----:B------:R-:W-:Y:S05]  /*cd80*/  @!P4 BRA `(.L_x_294) ;  /* 0x000000000004c947 */ /* 0x000fea0003800000 */
[----:B------:R-:W-:Y:S01]  /*cd90*/  BPT.TRAP 0x1 ;  /* 0x000000040000795c */ /* 0x000fe20000300000 */
.L_x_294:
[----:B------:R1:W-:Y:S01]  /*cda0*/  SYNCS.ARRIVE.TRANS64.A1T0 RZ, [R6+URZ+0x28830], RZ ;  /* 0x028830ff06ff79a7 */ /* 0x0003e2000810003f */
[----:B------:R-:W-:Y:S05]  /*cdb0*/  @!P4 BRA `(.L_x_295) ;  /* 0x000000000004c947 */ /* 0x000fea0003800000 */
[----:B------:R-:W-:Y:S01]  /*cdc0*/  BPT.TRAP 0x1 ;  /* 0x000000040000795c */ /* 0x000fe20000300000 */
.L_x_295:
[----:B------:R-:W-:Y:S01]  /*cdd0*/  SHF.L.U32 R3, R17, 0x1f, RZ ;  /* 0x0000001f11037819 */ /* 0x000fe200000006ff */
[----:B-1----:R-:W-:Y:S01]  /*cde0*/  IMAD R6, R10, 0x8, R22 ;  /* 0x000000080a067824 */ /* 0x002fe200078e0216 */
[----:B------:R-:W-:Y:S01]  /*cdf0*/  BSSY B1, `(.L_x_296) ;  /* 0x0000004000017945 */ /* 0x000fe20003800000 */
[----:B------:R-:W-:Y:S02]  /*ce00*/  IMAD R8, R31, -0x80, R35 ;  /* 0xffffff801f087824 */ /* 0x000fe400078e0223 */
[----:B------:R-:W1:Y:S02]  /*ce10*/  SYNCS.PHASECHK.TRANS64.TRYWAIT P0, [R6+URZ+0x28860], R3 ;  /* 0x02886003060075a7 */ /* 0x000e64000800017f */
[----:B-1----:R-:W-:Y:S05]  /*ce20*/  @!P0 BRA `(.L_x_297) ;  /* 0x0000003c00b88947 */ /* 0x002fea0003800000 */
.L_x_397:
[----:B------:R-:W-:Y:S05]  /*ce30*/  BSYNC B1 ;  /* 0x0000000000017941 */ /* 0x000fea0003800000 */
.L_x_296:
[----:B------:R-:W3:Y:S01]  /*ce40*/  S2R R2, SR_TID.X ;  /* 0x0000000000027919 */ /* 0x000ee20000002100 */
[----:B------:R-:W-:Y:S01]  /*ce50*/  UMOV UR4, 0xffffffff ;  /* 0xffffffff00047882 */ /* 0x000fe20000000000 */
[----:B0-----:R-:W-:Y:S02]  /*ce60*/  LEA R7, R10, R34, 0xe ;  /* 0x000000220a077211 */ /* 0x001fe400078e70ff */
[----:B---3--:R-:W-:-:S04]  /*ce70*/  LOP3.LUT R2, R2, 0x7f, RZ, 0xc0, !PT ;  /* 0x0000007f02027812 */ /* 0x008fc800078ec0ff */
[----:B------:R-:W-:-:S05]  /*ce80*/  SHF.R.U32.HI R2, RZ, 0x3, R2 ;  /* 0x00000003ff027819 */ /* 0x000fca0000011602 */
[----:B------:R-:W-:Y:S01]  /*ce90*/  IMAD.IADD R8, R8, 0x1, -R2 ;  /* 0x0000000108087824 */ /* 0x000fe200078e0a02 */
[----:B------:R-:W-:Y:S06]  /*cea0*/  BRA.DIV UR4, `(.L_x_298) ;  /* 0x0000003e04ac7947 */ /* 0x000fec000b800000 */
[----:B--2---:R-:W0:Y:S01]  /*ceb0*/  SHFL.IDX PT, R14, R23, RZ, 0x181f ;  /* 0x00181fff170e7589 */ /* 0x004e2200000e0000 */
[----:B------:R-:W-:-:S03]  /*cec0*/  IMAD R7, R7, 0x2, R22 ;  /* 0x0000000207077824 */ /* 0x000fc600078e0216 */
[----:B-1----:R-:W1:Y:S01]  /*ced0*/  SHFL.IDX PT, R3, R24, RZ, 0x181f ;  /* 0x00181fff18037589 */ /* 0x002e6200000e0000 */
[----:B0-----:R-:W-:-:S03]  /*cee0*/  IADD3 R2, P0, R14, R5, RZ ;  /* 0x000000050e027210 */ /* 0x001fc60007f1e0ff */
[----:B------:R-:W0:Y:S02]  /*cef0*/  SHFL.IDX PT, R14, R23, 0x1, 0x181f ;  /* 0x00381f00170e7f89 */ /* 0x000e2400000e0000 */
[----:B-1----:R-:W-:Y:S01]  /*cf00*/  IMAD.X R3, RZ, RZ, R3, P0 ;  /* 0x000000ffff037224 */ /* 0x002fe200000e0603 */
[----:B------:R-:W-:-:S13]  /*cf10*/  ISETP.LT.OR P0, PT, R8, 0x1, P2 ;  /* 0x000000010800780c */ /* 0x000fda0001701670 */
[----:B------:R-:W-:Y:S01]  /*cf20*/  LDGSTS.E.BYPASS.LTC128B.128 [R7+0x400], desc[UR50][R2.64], !P0 ;  /* 0x0040000002077fae */ /* 0x000fe2000c101d72 */
[----:B------:R-:W-:-:S13]  /*cf30*/  ISETP.LT.OR P0, PT, R8, 0x1, P1 ;  /* 0x000000010800780c */ /* 0x000fda0000f01670 */
[----:B------:R1:W-:Y:S04]  /*cf40*/  LDGSTS.E.BYPASS.LTC128B.128 [R7+0x4400], desc[UR50][R2.64+0x80], !P0 ;  /* 0x0440008002077fae */ /* 0x0003e8000c101d72 */
[----:B-1----:R-:W1:Y:S01]  /*cf50*/  SHFL.IDX PT, R3, R24, 0x1, 0x181f ;  /* 0x00381f0018037f89 */ /* 0x002e6200000e0000 */
        /* <DEDUP_REMOVED lines=9> */
[----:B------:R-:W0:Y:S01]  /*cff0*/  SHFL.IDX PT, R14, R23, 0x3, 0x181f ;  /* 0x00781f00170e7f89 */ /* 0x000e2200000e0000 */
[----:B-1----:R-:W-:Y:S02]  /*d000*/  IADD3.X R3, RZ, R3, RZ, P0, !PT ;  /* 0x00000003ff037210 */ /* 0x002fe400007fe4ff */
        /* <DEDUP_REMOVED lines=30> */
[----:B------:R-:W2:Y:S04]  /*d1f0*/  SHFL.IDX PT, R24, R24, 0x7, 0x181f ;  /* 0x00f81f0018187f89 */ /* 0x000ea800000e0000 */
[----:B------:R3:W4:Y:S01]  /*d200*/  SHFL.IDX PT, R14, R23, 0x7, 0x181f ;  /* 0x00f81f00170e7f89 */ /* 0x00072200000e0000 */
[----:B-1----:R-:W-:Y:S01]  /*d210*/  IMAD.X R3, RZ, RZ, R3, P0 ;  /* 0x000000ffff037224 */ /* 0x002fe200000e0603 */
[----:B------:R-:W-:-:S13]  /*d220*/  ISETP.LT.OR P0, PT, R8, 0x61, P2 ;  /* 0x000000610800780c */ /* 0x000fda0001701670 */
[----:B------:R3:W-:Y:S01]  /*d230*/  LDGSTS.E.BYPASS.LTC128B.128 [R7+0x3400], desc[UR50][R2.64], !P0 ;  /* 0x0340000002077fae */ /* 0x0007e2000c101d72 */
[----:B------:R-:W-:-:S13]  /*d240*/  ISETP.LT.OR P0, PT, R8, 0x61, P1 ;  /* 0x000000610800780c */ /* 0x000fda0000f01670 */
[----:B--2-4-:R3:W-:Y:S02]  /*d250*/  LDGSTS.E.BYPASS.LTC128B.128 [R7+0x7400], desc[UR50][R2.64+0x80], !P0 ;  /* 0x0740008002077fae */ /* 0x0147e4000c101d72 */
.L_x_415:
[----:B0--3--:R-:W-:Y:S01]  /*d260*/  IADD3 R2, P0, R14, R5, RZ ;  /* 0x000000050e027210 */ /* 0x009fe20007f1e0ff */
        /* <DEDUP_REMOVED lines=17> */
[----:B------:R-:W-:Y:S01]  /*d380*/  ULDC.64 UR4, c[0x0][0x330] ;  /* 0x0000cc0000047ab9 */ /* 0x000fe20000000a00 */
[----:B------:R-:W-:Y:S01]  /*d390*/  NOP ;  /* 0x0000000000007918 */ /* 0x000fe20000000000 */
[----:B------:R-:W-:Y:S02]  /*d3a0*/  IMAD R5, R32, UR4, RZ ;  /* 0x0000000420057c24 */ /* 0x000fe4000f8e02ff */
[----:B------:R-:W-:Y:S02]  /*d3b0*/  IMAD.IADD R3, R3, 0x1, R21 ;  /* 0x0000000103037824 */ /* 0x000fe400078e0215 */
[C---:B------:R-:W-:Y:S02]  /*d3c0*/  IMAD R5, R18.reuse, UR5, R5 ;  /* 0x0000000512057c24 */ /* 0x040fe4000f8e0205 */
[----:B------:R-:W-:Y:S01]  /*d3d0*/  IMAD.WIDE.U32 R2, R18, UR4, R2 ;  /* 0x0000000412027c25 */ /* 0x000fe2000f8e0002 */
[----:B------:R-:W-:-:S03]  /*d3e0*/  ULDC.64 UR4, c[0x0][0x318] ;  /* 0x0000c60000047ab9 */ /* 0x000fc60000000a00 */
[----:B------:R-:W-:Y:S01]  /*d3f0*/  IMAD.IADD R3, R5, 0x1, R3 ;  /* 0x0000000105037824 */ /* 0x000fe200078e0203 */
[----:B------:R-:W-:-:S04]  /*d400*/  LEA R23, P0, R2, UR4, 0x1 ;  /* 0x0000000402177c11 */ /* 0x000fc8000f8008ff */
[----:B------:R-:W-:Y:S02]  /*d410*/  LEA.HI.X R24, R2, UR5, R3, 0x1, P0 ;  /* 0x0000000502187c11 */ /* 0x000fe400080f0c03 */
[----:B------:R-:W-:-:S13]  /*d420*/  PLOP3.LUT P0, PT, PT, PT, PT, 0x80, 0x0 ;  /* 0x000000000000781c */ /* 0x000fda0003f0f070 */
.L_x_299:
        /* <DEDUP_REMOVED lines=11> */
.L_x_300:
[C---:B------:R-:W-:Y:S01]  /*d4e0*/  ISETP.GT.AND P0, PT, R26.reuse, RZ, PT ;  /* 0x000000ff1a00720c */ /* 0x040fe20003f04270 */
[----:B------:R0:W-:Y:S01]  /*d4f0*/  SYNCS.ARRIVE.TRANS64.A1T0 RZ, [R6+URZ+0x28850], RZ ;  /* 0x028850ff06ff79a7 */ /* 0x0001e2000810003f */
[----:B------:R-:W-:Y:S02]  /*d500*/  IMAD.MOV.U32 R17, RZ, RZ, R28 ;  /* 0x000000ffff117224 */ /* 0x000fe400078e001c */
[----:B------:R-:W-:Y:S02]  /*d510*/  IMAD.MOV.U32 R10, RZ, RZ, R25 ;  /* 0x000000ffff0a7224 */ /* 0x000fe400078e0019 */
[----:B------:R-:W-:Y:S01]  /*d520*/  IMAD.MOV.U32 R31, RZ, RZ, R26 ;  /* 0x000000ffff1f7224 */ /* 0x000fe200078e001a */
[----:B0-----:R-:W-:-:S06]  /*d530*/  IADD3 R6, R26, -0x1, RZ ;  /* 0xffffffff1a067810 */ /* 0x001fcc0007ffe0ff */
[----:B------:R-:W-:Y:S05]  /*d540*/  @P0 BRA `(.L_x_301) ;  /* 0xffffffec00f00947 */ /* 0x000fea000383ffff */
.L_x_288:
[----:B------:R-:W-:Y:S05]  /*d550*/  BSYNC B0 ;  /* 0x0000000000007941 */ /* 0x000fea0003800000 */
.L_x_287:
[----:B------:R-:W1:Y:S01]  /*d560*/  S2R R0, SR_TID.X ;  /* 0x0000000000007919 */ /* 0x000e620000002100 */
[----:B------:R-:W-:Y:S01]  /*d570*/  BSSY B0, `(.L_x_302) ;  /* 0x0000010000007945 */ /* 0x000fe20003800000 */
[----:B-1----:R-:W-:-:S04]  /*d580*/  LOP3.LUT R0, R0, 0x7f, RZ, 0xc0, !PT ;  /* 0x0000007f00007812 */ /* 0x002fc800078ec0ff */
[----:B------:R-:W-:-:S13]  /*d590*/  ISETP.NE.AND P0, PT, R0, RZ, PT ;  /* 0x000000ff0000720c */ /* 0x000fda0003f05270 */
[----:B------:R-:W-:Y:S05]  /*d5a0*/  @P0 BRA `(.L_x_303) ;  /* 0x0000000000300947 */ /* 0x000fea0003800000 */
[----:B------:R-:W1:Y:S01]  /*d5b0*/  S2R R5, SR_LANEID ;  /* 0x0000000000057919 */ /* 0x000e620000000000 */
[----:B------:R-:W-:Y:S01]  /*d5c0*/  VOTEU.ANY UR4, UPT, PT ;  /* 0x0000000000047886 */ /* 0x000fe200038e0100 */
[----:B0-----:R-:W0:Y:S01]  /*d5d0*/  LDC.64 R2, c[0x0][0xc60] ;  /* 0x00031800ff027b82 */ /* 0x001e220000000a00 */
[----:B------:R-:W1:Y:S02]  /*d5e0*/  FLO.U32 R0, UR4 ;  /* 0x0000000400007d00 */ /* 0x000e6400080e0000 */
[----:B-1----:R-:W-:-:S06]  /*d5f0*/  ISETP.EQ.U32.AND P0, PT, R0, R5, PT ;  /* 0x000000050000720c */ /* 0x002fcc0003f02070 */
[----:B------:R-:W0:Y:S07]  /*d600*/  POPC R5, UR4 ;  /* 0x0000000400057d09 */ /* 0x000e2e0008000000 */
[----:B0-----:R-:W3:Y:S01]  /*d610*/  @P0 ATOMG.E.ADD.STRONG.GPU PT, R3, desc[UR50][R2.64], R5 ;  /* 0x00000005020309a8 */ /* 0x001ee200081ee1f2 */
[----:B------:R-:W0:Y:S02]  /*d620*/  S2R R4, SR_LTMASK ;  /* 0x0000000000047919 */ /* 0x000e240000003900 */
[----:B0-----:R-:W-:-:S04]  /*d630*/  LOP3.LUT R4, R4, UR4, RZ, 0xc0, !PT ;  /* 0x0000000404047c12 */ /* 0x001fc8000f8ec0ff */
[----:B------:R-:W0:Y:S01]  /*d640*/  POPC R7, R4 ;  /* 0x0000000400077309 */ /* 0x000e220000000000 */
[----:B---3--:R-:W0:Y:S02]  /*d650*/  SHFL.IDX PT, R0, R3, R0, 0x1f ;  /* 0x00001f0003007589 */ /* 0x008e2400000e0000 */
[----:B0-----:R-:W-:-:S07]  /*d660*/  IADD3 R16, R0, UR38, R7 ;  /* 0x0000002600107c10 */ /* 0x001fce000fffe007 */
.L_x_303:
[----:B------:R-:W-:Y:S05]  /*d670*/  BSYNC B0 ;  /* 0x0000000000007941 */ /* 0x000fea0003800000 */
.L_x_302:
[----:B------:R-:W-:-:S05]  /*d680*/  IMAD.U32 R0, RZ, RZ, UR37 ;  /* 0x00000025ff007e24 */ /* 0x000fca000f8e00ff */
[----:B------:R-:W-:-:S13]  /*d690*/  ISETP.NE.AND P0, PT, R0, 0x3, PT ;  /* 0x000000030000780c */ /* 0x000fda0003f05270 */
[----:B------:R-:W-:Y:S05]  /*d6a0*/  @!P0 BRA `(.L_x_304) ;  /* 0x0000000000048947 */ /* 0x000fea0003800000 */
[----:B------:R-:W-:Y:S01]  /*d6b0*/  BPT.TRAP 0x1 ;  /* 0x000000040000795c */ /* 0x000fe20000300000 */
.L_x_304:
[----:B------:R-:W-:Y:S01]  /*d6c0*/  LEA R0, R25, R22, 0x3 ;  /* 0x0000001619007211 */ /* 0x000fe200078e18ff */
[----:B------:R-:W-:Y:S01]  /*d6d0*/  BSSY B0, `(.L_x_305) ;  /* 0x0000005000007945 */ /* 0x000fe20003800000 */
[----:B0-----:R-:W-:Y:S01]  /*d6e0*/  SHF.L.U32 R3, R28, 0x1f, RZ ;  /* 0x0000001f1c037819 */ /* 0x001fe200000006ff */
[----:B------:R-:W-:-:S03]  /*d6f0*/  IMAD R6, R26, -0x80, R35 ;  /* 0xffffff801a067824 */ /* 0x000fc600078e0223 */
[----:B------:R-:W0:Y:S02]  /*d700*/  SYNCS.PHASECHK.TRANS64.TRYWAIT P0, [R0+URZ+0x28860], R3 ;  /* 0x02886003000075a7 */ /* 0x000e24000800017f */
[----:B0-----:R-:W-:Y:S05]  /*d710*/  @!P0 BRA `(.L_x_306) ;  /* 0x0000003c00fc8947 */ /* 0x001fea0003800000 */
.L_x_416:
[----:B------:R-:W-:Y:S05]  /*d720*/  BSYNC B0 ;  /* 0x0000000000007941 */ /* 0x000fea0003800000 */
.L_x_305:
[----:B------:R-:W1:Y:S01]  /*d730*/  S2R R2, SR_TID.X ;  /* 0x0000000000027919 */ /* 0x000e620000002100 */
[----:B------:R-:W-:Y:S01]  /*d740*/  UMOV UR4, 0xffffffff ;  /* 0xffffffff00047882 */ /* 0x000fe20000000000 */
[----:B------:R-:W-:Y:S01]  /*d750*/  IMAD R9, R25, 0x4000, R34 ;  /* 0x0000400019097824 */ /* 0x000fe200078e0222 */
[----:B-1----:R-:W-:-:S04]  /*d760*/  LOP3.LUT R2, R2, 0x7f, RZ, 0xc0, !PT ;  /* 0x0000007f02027812 */ /* 0x002fc800078ec0ff */
[----:B------:R-:W-:-:S05]  /*d770*/  SHF.R.U32.HI R2, RZ, 0x3, R2 ;  /* 0x00000003ff027819 */ /* 0x000fca0000011602 */
[----:B------:R-:W-:Y:S01]  /*d780*/  IMAD.IADD R6, R6, 0x1, -R2 ;  /* 0x0000000106067824 */ /* 0x000fe200078e0a02 */
[----:B------:R-:W-:Y:S06]  /*d790*/  BRA.DIV UR4, `(.L_x_307) ;  /* 0x0000003e04f07947 */ /* 0x000fec000b800000 */
[----:B--2---:R-:W1:Y:S01]  /*d7a0*/  SHFL.IDX PT, R14, R23, RZ, 0x181f ;  /* 0x00181fff170e7589 */ /* 0x004e6200000e0000 */
[----:B------:R-:W-:Y:S01]  /*d7b0*/  ULDC UR4, c[0x0][0x2f4] ;  /* 0x0000bd0000047ab9 */ /* 0x000fe20000000800 */
[C---:B------:R-:W-:Y:S01]  /*d7c0*/  IMAD.SHL.U32 R5, R30.reuse, 0x2, RZ ;  /* 0x000000021e057824 */ /* 0x040fe200078e00ff */
[----:B------:R-:W-:Y:S01]  /*d7d0*/  ISETP.GE.AND P1, PT, R30, UR4, PT ;  /* 0x000000041e007c0c */ /* 0x000fe2000bf26270 */
[----:B0-----:R-:W0:Y:S01]  /*d7e0*/  SHFL.IDX PT, R3, R24, RZ, 0x181f ;  /* 0x00181fff18037589 */ /* 0x001e2200000e0000 */
[----:B------:R-:W-:Y:S01]  /*d7f0*/  ISETP.GE.AND P0, PT, R29, UR4, PT ;  /* 0x000000041d007c0c */ /* 0x000fe2000bf06270 */
[----:B------:R-:W-:Y:S01]  /*d800*/  IMAD R4, R9, 0x2, R22 ;  /* 0x0000000209047824 */ /* 0x000fe200078e0216 */
[C---:B------:R-:W-:Y:S01]  /*d810*/  ISETP.LT.OR P2, PT, R6.reuse, 0x1, P1 ;  /* 0x000000010600780c */ /* 0x040fe20000f41670 */
[----:B------:R-:W2:Y:S01]  /*d820*/  SHFL.IDX PT, R10, R23, 0x1, 0x181f ;  /* 0x00381f00170a7f89 */ /* 0x000ea200000e0000 */
[----:B------:R-:W-:-:S03]  /*d830*/  ISETP.LT.OR P3, PT, R6, 0x1, P0 ;  /* 0x000000010600780c */ /* 0x000fc60000761670 */
[----:B------:R-:W3:Y:S04]  /*d840*/  SHFL.IDX PT, R7, R24, 0x1, 0x181f ;  /* 0x00381f0018077f89 */ /* 0x000ee800000e0000 */
[----:B------:R-:W-:Y:S01]  /*d850*/  SHFL.IDX PT, R8, R24, 0x2, 0x181f ;  /* 0x00581f0018087f89 */ /* 0x000fe200000e0000 */
[----:B-1----:R-:W-:-:S03]  /*d860*/  IADD3 R2, P4, R14, R5, RZ ;  /* 0x000000050e027210 */ /* 0x002fc60007f9e0ff */
[----:B------:R-:W1:Y:S01]  /*d870*/  SHFL.IDX PT, R14, R23, 0x2, 0x181f ;  /* 0x00581f00170e7f89 */ /* 0x000e6200000e0000 */
[----:B0-----:R-:W-:-:S05]  /*d880*/  IADD3.X R3, RZ, R3, RZ, P4, !PT ;  /* 0x00000003ff037210 */ /* 0x001fca00027fe4ff */
[----:B------:R-:W-:Y:S01]  /*d890*/  LDGSTS.E.BYPASS.LTC128B.128 [R4+0x400], desc[UR50][R2.64], !P2 ;  /* 0x0040000002047fae */ /* 0x000fe2000d101d72 */
[----:B------:R-:W-:-:S03]  /*d8a0*/  ISETP.LT.OR P2, PT, R6, 0x11, P1 ;  /* 0x000000110600780c */ /* 0x000fc60000f41670 */
[----:B------:R2:W-:Y:S01]  /*d8b0*/  LDGSTS.E.BYPASS.LTC128B.128 [R4+0x4400], desc[UR50][R2.64+0x80], !P3 ;  /* 0x0440008002047fae */ /* 0x0005e2000d901d72 */
[----:B------:R-:W-:Y:S02]  /*d8c0*/  ISETP.LT.OR P3, PT, R6, 0x11, P0 ;  /* 0x000000110600780c */ /* 0x000fe40000761670 */
[----:B--2---:R-:W-:Y:S02]  /*d8d0*/  IADD3 R2, P4, R10, R5, RZ ;  /* 0x000000050a027210 */ /* 0x004fe40007f9e0ff */
[----:B------:R-:W-:Y:S03]  /*d8e0*/  SHFL.IDX PT, R10, R23, 0x4, 0x181f ;  /* 0x00981f00170a7f89 */ /* 0x000fe600000e0000 */
[----:B---3--:R-:W-:Y:S02]  /*d8f0*/  IMAD.X R3, RZ, RZ, R7, P4 ;  /* 0x000000ffff037224 */ /* 0x008fe400020e0607 */
[----:B------:R-:W-:Y:S04]  /*d900*/  SHFL.IDX PT, R7, R24, 0x3, 0x181f ;  /* 0x00781f0018077f89 */ /* 0x000fe800000e0000 */
[----:B------:R-:W-:Y:S01]  /*d910*/  LDGSTS.E.BYPASS.LTC128B.128 [R4+0xc00], desc[UR50][R2.64], !P2 ;  /* 0x00c0000002047fae */ /* 0x000fe2000d101d72 */
[----:B------:R-:W-:-:S03]  /*d920*/  ISETP.LT.OR P2, PT, R6, 0x21, P1 ;  /* 0x000000210600780c */ /* 0x000fc60000f41670 */
[----:B------:R1:W-:Y:S01]  /*d930*/  LDGSTS.E.BYPASS.LTC128B.128 [R4+0x4c00], desc[UR50][R2.64+0x80], !P3 ;  /* 0x04c0008002047fae */ /* 0x0003e2000d901d72 */
[----:B------:R-:W-:Y:S02]  /*d940*/  ISETP.LT.OR P3, PT, R6, 0x21, P0 ;  /* 0x000000210600780c */ /* 0x000fe40000761670 */
[----:B-1----:R-:W-:Y:S02]  /*d950*/  IADD3 R2, P4, R14, R5, RZ ;  /* 0x000000050e027210 */ /* 0x002fe40007f9e0ff */
[----:B------:R-:W0:Y:S03]  /*d960*/  SHFL.IDX PT, R14, R23, 0x3, 0x181f ;  /* 0x00781f00170e7f89 */ /* 0x000e2600000e0000 */
[----:B------:R-:W-:Y:S02]  /*d970*/  IMAD.X R3, RZ, RZ, R8, P4 ;  /* 0x000000ffff037224 */ /* 0x000fe400020e0608 */
[----:B------:R-:W1:Y:S04]  /*d980*/  SHFL.IDX PT, R8, R24, 0x4, 0x181f ;  /* 0x00981f0018087f89 */ /* 0x000e6800000e0000 */
[----:B------:R-:W-:Y:S01]  /*d990*/  LDGSTS.E.BYPASS.LTC128B.128 [R4+0x1400], desc[UR50][R2.64], !P2 ;  /* 0x0140000002047fae */ /* 0x000fe2000d101d72 */
[----:B------:R-:W-:-:S03]  /*d9a0*/  ISETP.LT.OR P2, PT, R6, 0x31, P1 ;  /* 0x000000310600780c */ /* 0x000fc60000f41670 */
[----:B------:R0:W-:Y:S01]  /*d9b0*/  LDGSTS.E.BYPASS.LTC128B.128 [R4+0x5400], desc[UR50][R2.64+0x80], !P3 ;  /* 0x0540008002047fae */ /* 0x0001e2000d901d72 */
[----:B------:R-:W-:Y:S02]  /*d9c0*/  ISETP.LT.OR P3, PT, R6, 0x31, P0 ;  /* 0x000000310600780c */ /* 0x000fe40000761670 */
[----:B0-----:R-:W-:Y:S02]  /*d9d0*/  IADD3 R2, P4, R14, R5, RZ ;  /* 0x000000050e027210 */ /* 0x001fe40007f9e0ff */
[----:B------:R-:W0:Y:S03]  /*d9e0*/  SHFL.IDX PT, R14, R23, 0x5, 0x181f ;  /* 0x00b81f00170e7f89 */ /* 0x000e2600000e0000 */
[----:B------:R-:W-:Y:S02]  /*d9f0*/  IMAD.X R3, RZ, RZ, R7, P4 ;  /* 0x000000ffff037224 */ /* 0x000fe400020e0607 */
[----:B------:R-:W2:Y:S04]  /*da00*/  SHFL.IDX PT, R7, R24, 0x5, 0x181f ;  /* 0x00b81f0018077f89 */ /* 0x000ea800000e0000 */
[----:B------:R-:W-:Y:S01]  /*da10*/  LDGSTS.E.BYPASS.LTC128B.128 [R4+0x1c00], desc[UR50][R2.64], !P2 ;  /* 0x01c0000002047fae */ /* 0x000fe2000d101d72 */
[----:B------:R-:W-:-:S03]  /*da20*/  ISETP.LT.OR P2, PT, R6, 0x41, P1 ;  /* 0x000000410600780c */ /* 0x000fc60000f41670 */
[----:B------:R3:W-:Y:S01]  /*da30*/  LDGSTS.E.BYPASS.LTC128B.128 [R4+0x5c00], desc[UR50][R2.64+0x80], !P3 ;  /* 0x05c0008002047fae */ /* 0x0007e2000d901d72 */
[----:B------:R-:W-:Y:S02]  /*da40*/  ISETP.LT.OR P3, PT, R6, 0x41, P0 ;  /* 0x000000410600780c */ /* 0x000fe40000761670 */
[----:B---3--:R-:W-:Y:S02]  /*da50*/  IADD3 R2, P4, R10, R5, RZ ;  /* 0x000000050a027210 */ /* 0x008fe40007f9e0ff */
[----:B------:R-:W3:Y:S03]  /*da60*/  SHFL.IDX PT, R10, R23, 0x6, 0x181f ;  /* 0x00d81f00170a7f89 */ /* 0x000ee600000e0000 */
[----:B-1----:R-:W-:Y:S02]  /*da70*/  IMAD.X R3, RZ, RZ, R8, P4 ;  /* 0x000000ffff037224 */ /* 0x002fe400020e0608 */
[----:B------:R-:W1:Y:S04]  /*da80*/  SHFL.IDX PT, R8, R24, 0x6, 0x181f ;  /* 0x00d81f0018087f89 */ /* 0x000e6800000e0000 */
[----:B------:R-:W-:Y:S01]  /*da90*/  LDGSTS.E.BYPASS.LTC128B.128 [R4+0x2400], desc[UR50][R2.64], !P2 ;  /* 0x0240000002047fae */ /* 0x000fe2000d101d72 */
[----:B------:R-:W-:-:S03]  /*daa0*/  ISETP.LT.OR P2, PT, R6, 0x51, P1 ;  /* 0x000000510600780c */ /* 0x000fc60000f41670 */
[----:B------:R0:W-:Y:S01]  /*dab0*/  LDGSTS.E.BYPASS.LTC128B.128 [R4+0x6400], desc[UR50][R2.64+0x80], !P3 ;  /* 0x0640008002047fae */ /* 0x0001e2000d901d72 */
[----:B------:R-:W-:-:S03]  /*dac0*/  ISETP.LT.OR P3, PT, R6, 0x51, P0 ;  /* 0x000000510600780c */ /* 0x000fc60000761670 */
[----:B------:R-:W4:Y:S01]  /*dad0*/  SHFL.IDX PT, R24, R24, 0x7, 0x181f ;  /* 0x00f81f0018187f89 */ /* 0x000f2200000e0000 */
[----:B0-----:R-:W-:-:S03]  /*dae0*/  IADD3 R2, P4, R14, R5, RZ ;  /* 0x000000050e027210 */ /* 0x001fc60007f9e0ff */
[----:B------:R0:W0:Y:S01]  /*daf0*/  SHFL.IDX PT, R14, R23, 0x7, 0x181f ;  /* 0x00f81f00170e7f89 */ /* 0x00002200000e0000 */
[----:B--2---:R-:W-:-:S05]  /*db00*/  IADD3.X R3, RZ, R7, RZ, P4, !PT ;  /* 0x00000007ff037210 */ /* 0x004fca00027fe4ff */
[----:B------:R-:W-:Y:S01]  /*db10*/  LDGSTS.E.BYPASS.LTC128B.128 [R4+0x2c00], desc[UR50][R2.64], !P2 ;  /* 0x02c0000002047fae */ /* 0x000fe2000d101d72 */
[----:B------:R-:W-:-:S03]  /*db20*/  ISETP.LT.OR P2, PT, R6, 0x61, P1 ;  /* 0x000000610600780c */ /* 0x000fc60000f41670 */
[----:B------:R3:W-:Y:S01]  /*db30*/  LDGSTS.E.BYPASS.LTC128B.128 [R4+0x6c00], desc[UR50][R2.64+0x80], !P3 ;  /* 0x06c0008002047fae */ /* 0x0007e2000d901d72 */
[----:B------:R-:W-:Y:S02]  /*db40*/  ISETP.LT.OR P3, PT, R6, 0x61, P0 ;  /* 0x000000610600780c */ /* 0x000fe40000761670 */
[----:B---3--:R-:W-:-:S05]  /*db50*/  IADD3 R2, P4, R10, R5, RZ ;  /* 0x000000050a027210 */ /* 0x008fca0007f9e0ff */
[----:B-1----:R-:W-:-:S05]  /*db60*/  IMAD.X R3, RZ, RZ, R8, P4 ;  /* 0x000000ffff037224 */ /* 0x002fca00020e0608 */
[----:B------:R1:W-:Y:S04]  /*db70*/  LDGSTS.E.BYPASS.LTC128B.128 [R4+0x3400], desc[UR50][R2.64], !P2 ;  /* 0x0340000002047fae */ /* 0x0003e8000d101d72 */
[----:B0---4-:R1:W-:Y:S02]  /*db80*/  LDGSTS.E.BYPASS.LTC128B.128 [R4+0x7400], desc[UR50][R2.64+0x80], !P3 ;  /* 0x0740008002047fae */ /* 0x0113e4000d901d72 */
.L_x_434:
[C---:B------:R-:W-:Y:S02]  /*db90*/  ISETP.LT.OR P1, PT, R6.reuse, 0x71, P1 ;  /* 0x000000710600780c */ /* 0x040fe40000f21670 */
[----:B------:R-:W-:Y:S02]  /*dba0*/  ISETP.LT.OR P0, PT, R6, 0x71, P0 ;  /* 0x000000710600780c */ /* 0x000fe40000701670 */
[----:B-1----:R-:W-:-:S05]  /*dbb0*/  IADD3 R2, P2, R14, R5, RZ ;  /* 0x000000050e027210 */ /* 0x002fca0007f5e0ff */
[----:B------:R-:W-:-:S05]  /*dbc0*/  IMAD.X R3, RZ, RZ, R24, P2 ;  /* 0x000000ffff037224 */ /* 0x000fca00010e0618 */
[----:B------:R-:W-:Y:S01]  /*dbd0*/  @!PT LDS RZ, [RZ] ;  /* 0x00000000fffff984 */ /* 0x000fe20000000800 */
[----:B------:R-:W-:Y:S01]  /*dbe0*/  @!PT LDS RZ, [RZ] ;  /* 0x00000000fffff984 */ /* 0x000fe20000000800 */
[----:B------:R-:W-:Y:S01]  /*dbf0*/  @!PT LDS RZ, [RZ] ;  /* 0x00000000fffff984 */ /* 0x000fe20000000800 */
[----:B------:R0:W-:Y:S04]  /*dc00*/  LDGSTS.E.BYPASS.LTC128B.128 [R4+0x3c00], desc[UR50][R2.64], !P1 ;  /* 0x03c0000002047fae */ /* 0x0001e8000c901d72 */
[----:B------:R0:W-:Y:S01]  /*dc10*/  LDGSTS.E.BYPASS.LTC128B.128 [R4+0x7c00], desc[UR50][R2.64+0x80], !P0 ;  /* 0x07c0008002047fae */ /* 0x0001e2000c101d72 */
[----:B------:R-:W-:Y:S01]  /*dc20*/  PLOP3.LUT P0, PT, PT, PT, PT, 0x80, 0x0 ;  /* 0x000000000000781c */ /* 0x000fe20003f0f070 */
[----:B------:R-:W-:-:S12]  /*dc30*/  NOP ;  /* 0x0000000000007918 */ /* 0x000fd80000000000 */
.L_x_308:
        /* <DEDUP_REMOVED lines=11> */
.L_x_309:
[----:B------:R1:W-:Y:S01]  /*dcf0*/  SYNCS.ARRIVE.TRANS64.A1T0 RZ, [R0+URZ+0x28850], RZ ;  /* 0x028850ff00ff79a7 */ /* 0x0003e2000810003f */
[----:B------:R-:W-:-:S05]  /*dd00*/  VIADD R25, R25, 0x1 ;  /* 0x0000000119197836 */ /* 0x000fca0000000000 */
[----:B------:R-:W-:-:S04]  /*dd10*/  ISETP.NE.AND P0, PT, R25, 0x2, PT ;  /* 0x000000021900780c */ /* 0x000fc80003f05270 */
[----:B------:R-:W-:Y:S02]  /*dd20*/  SEL R3, RZ, 0x1, P0 ;  /* 0x00000001ff037807 */ /* 0x000fe40000000000 */
[----:B------:R-:W-:Y:S02]  /*dd30*/  SEL R25, R25, RZ, P0 ;  /* 0x000000ff19197207 */ /* 0x000fe40000000000 */
[----:B-1----:R-:W-:-:S07]  /*dd40*/  LOP3.LUT R28, R28, R3, RZ, 0x3c, !PT ;  /* 0x000000031c1c7212 */ /* 0x002fce00078e3cff */
.L_x_266:
[----:B------:R-:W-:Y:S05]  /*dd50*/  BSYNC B7 ;  /* 0x0000000000077941 */ /* 0x000fea0003800000 */
.L_x_264:
[----:B------:R-:W-:-:S13]  /*dd60*/  LOP3.LUT P0, RZ, R27, 0x20, RZ, 0xc0, !PT ;  /* 0x000000201bff7812 */ /* 0x000fda000780c0ff */
[----:B------:R-:W-:Y:S05]  /*dd70*/  @!P0 BRA `(.L_x_310) ;  /* 0x0000000000248947 */ /* 0x000fea0003800000 */
[----:B------:R-:W-:Y:S05]  /*dd80*/  WARPSYNC.ALL ;  /* 0x0000000000007948 */ /* 0x000fea0003800000 */
[----:B------:R-:W1:Y:S08]  /*dd90*/  S2UR UR5, SR_CgaCtaId ;  /* 0x00000000000579c3 */ /* 0x000e700000008800 */
[----:B------:R-:W-:Y:S06]  /*dda0*/  BAR.SYNC.DEFER_BLOCKING 0x5, 0x180 ;  /* 0x0146000000007b1d */ /* 0x000fec0000010000 */
[----:B------:R-:W-:-:S02]  /*ddb0*/  UMOV UR4, 0x400 ;  /* 0x0000040000047882 */ /* 0x000fc40000000000 */
[----:B-1----:R-:W-:-:S06]  /*ddc0*/  ULEA UR4, UR5, UR4, 0x18 ;  /* 0x0000000405047291 */ /* 0x002fcc000f8ec03f */
[----:B------:R-:W-:-:S05]  /*ddd0*/  MOV R22, UR4 ;  /* 0x0000000400167c02 */ /* 0x000fca0008000f00 */
[----:B------:R1:W2:Y:S01]  /*dde0*/  LDS.128 R16, [R22+0x288d0] ;  /* 0x0288d00016107984 */ /* 0x0002a20000000c00 */
[----:B------:R-:W-:Y:S06]  /*ddf0*/  BAR.ARV 0x4, 0x180 ;  /* 0x0106000000007b1d */ /* 0x000fec0000002000 */
[----:B------:R-:W-:Y:S05]  /*de00*/  BRA `(.L_x_311) ;  /* 0x0000000800407947 */ /* 0x000fea0003800000 */
.L_x_310:
[----:B------:R-:W1:Y:S01]  /*de10*/  S2R R0, SR_TID.X ;  /* 0x0000000000007919 */ /* 0x000e620000002100 */
[----:B------:R-:W-:Y:S01]  /*de20*/  UMOV UR4, 0xffffffff ;  /* 0xffffffff00047882 */ /* 0x000fe20000000000 */
[----:B-1----:R-:W-:-:S04]  /*de30*/  LOP3.LUT R8, R0, 0x1f, RZ, 0xc0, !PT ;  /* 0x0000001f00087812 */ /* 0x002fc800078ec0ff */
[----:B------:R-:W-:Y:S01]  /*de40*/  ISETP.NE.AND P0, PT, R8, 0x1f, PT ;  /* 0x0000001f0800780c */ /* 0x000fe20003f05270 */
[----:B------:R-:W-:-:S12]  /*de50*/  BRA.DIV UR4, `(.L_x_312) ;  /* 0x0000004204bc7947 */ /* 0x000fd8000b800000 */
[----:B------:R-:W-:Y:S01]  /*de60*/  IMAD.IADD R5, R19, 0x1, R8 ;  /* 0x0000000113057824 */ /* 0x000fe200078e0208 */
[----:B------:R-:W-:-:S04]  /*de70*/  ULDC UR4, c[0x0][0xc3c] ;  /* 0x00030f0000047ab9 */ /* 0x000fc80000000800 */
[----:B------:R-:W-:-:S13]  /*de80*/  ISETP.GE.OR P1, PT, R5, UR4, !P0 ;  /* 0x0000000405007c0c */ /* 0x000fda000c726670 */
[----:B------:R-:W1:Y:S02]  /*de90*/  @!P1 LDC.64 R2, c[0x0][0xc80] ;  /* 0x00032000ff029b82 */ /* 0x000e640000000a00 */
[----:B-1----:R-:W-:-:S06]  /*dea0*/  @!P1 IMAD.WIDE R2, R5, 0x4, R2 ;  /* 0x0000000405029825 */ /* 0x002fcc00078e0202 */
[----:B------:R-:W2:Y:S01]  /*deb0*/  @!P1 LDG.E R2, desc[UR50][R2.64] ;  /* 0x0000003202029981 */ /* 0x000ea2000c1e1900 */
[----:B------:R-:W-:Y:S01]  /*dec0*/  IMAD.MOV.U32 R4, RZ, RZ, RZ ;  /* 0x000000ffff047224 */ /* 0x000fe200078e00ff */
[C---:B------:R-:W-:Y:S02]  /*ded0*/  ISETP.GE.U32.AND P2, PT, R8.reuse, 0x2, PT ;  /* 0x000000020800780c */ /* 0x040fe40003f46070 */
[C---:B------:R-:W-:Y:S01]  /*dee0*/  ISETP.GE.U32.AND P3, PT, R8.reuse, 0x4, PT ;  /* 0x000000040800780c */ /* 0x040fe20003f66070 */
[----:B------:R-:W-:Y:S01]  /*def0*/  SHFL.IDX PT, R0, R16, 0x1, 0x1f ;  /* 0x00201f0010007f89 */ /* 0x000fe200000e0000 */
[C---:B------:R-:W-:Y:S02]  /*df00*/  ISETP.GE.U32.AND P4, PT, R8.reuse, 0x8, PT ;  /* 0x000000080800780c */ /* 0x040fe40003f86070 */
[C---:B------:R-:W-:Y:S01]  /*df10*/  ISETP.GE.U32.AND P5, PT, R8.reuse, 0x10, PT ;  /* 0x000000100800780c */ /* 0x040fe20003fa6070 */
[----:B--2---:R-:W-:Y:S01]  /*df20*/  @!P1 IMAD.MOV.U32 R4, RZ, RZ, R2 ;  /* 0x000000ffff049224 */ /* 0x004fe200078e0002 */
[----:B------:R-:W-:-:S04]  /*df30*/  ISETP.NE.AND P1, PT, R8, RZ, PT ;  /* 0x000000ff0800720c */ /* 0x000fc80003f25270 */
[----:B------:R-:W1:Y:S02]  /*df40*/  SHFL.UP PT, R14, R4, 0x1, RZ ;  /* 0x04200000040e7989 */ /* 0x000e6400000e00ff */
[----:B-1----:R-:W-:-:S05]  /*df50*/  SEL R5, R14, RZ, P1 ;  /* 0x000000ff0e057207 */ /* 0x002fca0000800000 */
[----:B------:R-:W-:Y:S02]  /*df60*/  IMAD.IADD R6, R4, 0x1, R5 ;  /* 0x0000000104067824 */ /* 0x000fe400078e0205 */
[----:B------:R-:W-:Y:S04]  /*df70*/  SHFL.IDX PT, R5, R16, RZ, 0x1f ;  /* 0x00001fff10057589 */ /* 0x000fe800000e0000 */
[----:B------:R-:W1:Y:S02]  /*df80*/  SHFL.UP PT, R14, R6, 0x2, RZ ;  /* 0x04400000060e7989 */ /* 0x000e6400000e00ff */
[----:B-1----:R-:W-:-:S04]  /*df90*/  SEL R7, R14, RZ, P2 ;  /* 0x000000ff0e077207 */ /* 0x002fc80001000000 */
[----:B------:R-:W-:-:S05]  /*dfa0*/  IADD3 R7, R6, R7, RZ ;  /* 0x0000000706077210 */ /* 0x000fca0007ffe0ff */
[----:B------:R-:W1:Y:S02]  /*dfb0*/  SHFL.UP PT, R14, R7, 0x4, RZ ;  /* 0x04800000070e7989 */ /* 0x000e6400000e00ff */
[----:B-1----:R-:W-:-:S05]  /*dfc0*/  SEL R2, R14, RZ, P3 ;  /* 0x000000ff0e027207 */ /* 0x002fca0001800000 */
[----:B------:R-:W-:-:S05]  /*dfd0*/  IMAD.IADD R2, R7, 0x1, R2 ;  /* 0x0000000107027824 */ /* 0x000fca00078e0202 */
[----:B------:R-:W1:Y:S02]  /*dfe0*/  SHFL.UP PT, R14, R2, 0x8, RZ ;  /* 0x05000000020e7989 */ /* 0x000e6400000e00ff */
[----:B-1----:R-:W-:-:S05]  /*dff0*/  SEL R3, R14, RZ, P4 ;  /* 0x000000ff0e037207 */ /* 0x002fca0002000000 */
[----:B------:R-:W-:-:S05]  /*e000*/  IMAD.IADD R3, R2, 0x1, R3 ;  /* 0x0000000102037824 */ /* 0x000fca00078e0203 */
[----:B------:R-:W1:Y:S02]  /*e010*/  SHFL.UP PT, R14, R3, 0x10, RZ ;  /* 0x06000000030e7989 */ /* 0x000e6400000e00ff */
[----:B-1----:R-:W-:-:S05]  /*e020*/  SEL R6, R14, RZ, P5 ;  /* 0x000000ff0e067207 */ /* 0x002fca0002800000 */
[----:B------:R-:W-:-:S05]  /*e030*/  IMAD.IADD R6, R3, 0x1, R6 ;  /* 0x0000000103067824 */ /* 0x000fca00078e0206 */
[----:B------:R1:W2:Y:S02]  /*e040*/  SHFL.IDX PT, R14, R6, 0x1f, 0x1f ;  /* 0x03e01f00060e7f89 */ /* 0x0002a400000e0000 */
.L_x_444:
[----:B------:R-:W-:Y:S02]  /*e050*/  ULDC UR4, c[0x0][0xc38] ;  /* 0x00030e0000047ab9 */ /* 0x000fe40000000800 */
[----:B------:R-:W-:-:S04]  /*e060*/  IMAD.U32 R7, RZ, RZ, UR4 ;  /* 0x00000004ff077e24 */ /* 0x000fc8000f8e00ff */
[----:B--2---:R-:W-:-:S05]  /*e070*/  IMAD R3, R14, R7, RZ ;  /* 0x000000070e037224 */ /* 0x004fca00078e02ff */
[----:B------:R-:W-:-:S04]  /*e080*/  IADD3 R8, R0, R3, RZ ;  /* 0x0000000300087210 */ /* 0x000fc80007ffe0ff */
[----:B------:R-:W-:-:S13]  /*e090*/  ISETP.GT.AND P6, PT, R8, R5, PT ;  /* 0x000000050800720c */ /* 0x000fda0003fc4270 */
[----:B------:R-:W-:Y:S05]  /*e0a0*/  @P6 BRA `(.L_x_313) ;  /* 0x00000000009c6947 */ /* 0x000fea0003800000 */
.L_x_318:
[----:B------:R-:W2:Y:S01]  /*e0b0*/  LDC R0, c[0x0][0xc3c] ;  /* 0x00030f00ff007b82 */ /* 0x000ea20000000800 */
[----:B------:R-:W-:-:S05]  /*e0c0*/  VIADD R19, R19, 0x1f ;  /* 0x0000001f13137836 */ /* 0x000fca0000000000 */
[----:B--2---:R-:W-:-:S13]  /*e0d0*/  ISETP.GE.AND P6, PT, R19, R0, PT ;  /* 0x000000001300720c */ /* 0x004fda0003fc6270 */
[----:B------:R-:W-:Y:S05]  /*e0e0*/  @P6 BRA `(.L_x_314) ;  /* 0x0000000400446947 */ /* 0x000fea0003800000 */
[----:B------:R-:W2:Y:S01]  /*e0f0*/  S2R R2, SR_TID.X ;  /* 0x0000000000027919 */ /* 0x000ea20000002100 */
[----:B------:R-:W-:Y:S01]  /*e100*/  BSSY B0, `(.L_x_315) ;  /* 0x0000009000007945 */ /* 0x000fe20003800000 */
[----:B------:R-:W-:Y:S01]  /*e110*/  IMAD.MOV.U32 R4, RZ, RZ, RZ ;  /* 0x000000ffff047224 */ /* 0x000fe200078e00ff */
[----:B--2---:R-:W-:-:S05]  /*e120*/  LOP3.LUT R2, R2, 0x1f, RZ, 0xc0, !PT ;  /* 0x0000001f02027812 */ /* 0x004fca00078ec0ff */
[----:B------:R-:W-:-:S05]  /*e130*/  IMAD.IADD R7, R19, 0x1, R2 ;  /* 0x0000000113077824 */ /* 0x000fca00078e0202 */
[----:B------:R-:W-:-:S13]  /*e140*/  ISETP.GE.OR P6, PT, R7, R0, !P0 ;  /* 0x000000000700720c */ /* 0x000fda00047c6670 */
[----:B------:R-:W-:Y:S05]  /*e150*/  @P6 BRA `(.L_x_316) ;  /* 0x00000000000c6947 */ /* 0x000fea0003800000 */
[----:B------:R-:W2:Y:S02]  /*e160*/  LDC.64 R2, c[0x0][0xc80] ;  /* 0x00032000ff027b82 */ /* 0x000ea40000000a00 */
[----:B--2---:R-:W-:-:S05]  /*e170*/  IMAD.WIDE R2, R7, 0x4, R2 ;  /* 0x0000000407027825 */ /* 0x004fca00078e0202 */
[----:B------:R2:W5:Y:S02]  /*e180*/  LDG.E R4, desc[UR50][R2.64] ;  /* 0x0000003202047981 */ /* 0x000564000c1e1900 */
.L_x_316:
[----:B------:R-:W-:Y:S05]  /*e190*/  BSYNC B0 ;  /* 0x0000000000007941 */ /* 0x000fea0003800000 */
.L_x_315:
[----:B------:R-:W-:-:S03]  /*e1a0*/  UMOV UR4, 0xffffffff ;  /* 0xffffffff00047882 */ /* 0x000fc60000000000 */
[----:B------:R-:W-:Y:S05]  /*e1b0*/  BRA.DIV UR4, `(.L_x_317) ;  /* 0x0000004604087947 */ /* 0x000fea000b800000 */
[----:B-----5:R-:W3:Y:S02]  /*e1c0*/  SHFL.UP PT, R14, R4, 0x1, RZ ;  /* 0x04200000040e7989 */ /* 0x020ee400000e00ff */
[----:B---3--:R-:W-:-:S05]  /*e1d0*/  SEL R13, R14, RZ, P1 ;  /* 0x000000ff0e0d7207 */ /* 0x008fca0000800000 */
[----:B------:R-:W-:-:S05]  /*e1e0*/  IMAD.IADD R13, R4, 0x1, R13 ;  /* 0x00000001040d7824 */ /* 0x000fca00078e020d */
[----:B------:R-:W3:Y:S02]  /*e1f0*/  SHFL.UP PT, R14, R13, 0x2, RZ ;  /* 0x044000000d0e7989 */ /* 0x000ee400000e00ff */
[----:B---3--:R-:W-:-:S04]  /*e200*/  SEL R0, R14, RZ, P2 ;  /* 0x000000ff0e007207 */ /* 0x008fc80001000000 */
[----:B------:R-:W-:-:S05]  /*e210*/  IADD3 R0, R13, R0, RZ ;  /* 0x000000000d007210 */ /* 0x000fca0007ffe0ff */
[----:B------:R-:W2:Y:S02]  /*e220*/  SHFL.UP PT, R14, R0, 0x4, RZ ;  /* 0x04800000000e7989 */ /* 0x000ea400000e00ff */
[----:B--2---:R-:W-:-:S05]  /*e230*/  SEL R3, R14, RZ, P3 ;  /* 0x000000ff0e037207 */ /* 0x004fca0001800000 */
[----:B------:R-:W-:-:S05]  /*e240*/  IMAD.IADD R2, R0, 0x1, R3 ;  /* 0x0000000100027824 */ /* 0x000fca00078e0203 */
[----:B------:R-:W2:Y:S02]  /*e250*/  SHFL.UP PT, R14, R2, 0x8, RZ ;  /* 0x05000000020e7989 */ /* 0x000ea400000e00ff */
[----:B--2---:R-:W-:-:S05]  /*e260*/  SEL R3, R14, RZ, P4 ;  /* 0x000000ff0e037207 */ /* 0x004fca0002000000 */
[----:B------:R-:W-:-:S05]  /*e270*/  IMAD.IADD R3, R2, 0x1, R3 ;  /* 0x0000000102037824 */ /* 0x000fca00078e0203 */
[----:B------:R-:W1:Y:S02]  /*e280*/  SHFL.UP PT, R14, R3, 0x10, RZ ;  /* 0x06000000030e7989 */ /* 0x000e6400000e00ff */
[----:B-1----:R-:W-:-:S05]  /*e290*/  SEL R6, R14, RZ, P5 ;  /* 0x000000ff0e067207 */ /* 0x002fca0002800000 */
[----:B------:R-:W-:-:S05]  /*e2a0*/  IMAD.IADD R6, R3, 0x1, R6 ;  /* 0x0000000103067824 */ /* 0x000fca00078e0206 */
[----:B------:R1:W2:Y:S02]  /*e2b0*/  SHFL.IDX PT, R14, R6, 0x1f, 0x1f ;  /* 0x03e01f00060e7f89 */ /* 0x0002a400000e0000 */
.L_x_452:
[----:B------:R-:W-:Y:S02]  /*e2c0*/  ULDC UR4, c[0x0][0xc38] ;  /* 0x00030e0000047ab9 */ /* 0x000fe40000000800 */
[----:B------:R-:W-:-:S04]  /*e2d0*/  IMAD.U32 R7, RZ, RZ, UR4 ;  /* 0x00000004ff077e24 */ /* 0x000fc8000f8e00ff */
[----:B--2---:R-:W-:-:S05]  /*e2e0*/  IMAD R3, R14, R7, RZ ;  /* 0x000000070e037224 */ /* 0x004fca00078e02ff */
[----:B------:R-:W-:-:S04]  /*e2f0*/  IADD3 R8, R3, R8, RZ ;  /* 0x0000000803087210 */ /* 0x000fc80007ffe0ff */
[----:B------:R-:W-:-:S13]  /*e300*/  ISETP.GT.AND P6, PT, R8, R5, PT ;  /* 0x000000050800720c */ /* 0x000fda0003fc4270 */
[----:B------:R-:W-:Y:S05]  /*e310*/  @!P6 BRA `(.L_x_318) ;  /* 0xfffffffc0064e947 */ /* 0x000fea000383ffff */
.L_x_313:
[----:B------:R-:W-:Y:S01]  /*e320*/  IMAD.IADD R8, R8, 0x1, -R3 ;  /* 0x0000000108087824 */ /* 0x000fe200078e0a03 */
[----:B------:R-:W-:-:S03]  /*e330*/  UMOV UR4, 0xffffffff ;  /* 0xffffffff00047882 */ /* 0x000fc60000000000 */
[----:B------:R-:W-:-:S05]  /*e340*/  IMAD R0, R6, R7, R8 ;  /* 0x0000000706007224 */ /* 0x000fca00078e0208 */
[----:B------:R-:W-:Y:S01]  /*e350*/  ISETP.GT.AND P6, PT, R0, R5, PT ;  /* 0x000000050000720c */ /* 0x000fe20003fc4270 */
[----:B------:R-:W-:-:S12]  /*e360*/  BRA.DIV UR4, `(.L_x_319) ;  /* 0x0000004604587947 */ /* 0x000fd8000b800000 */
[----:B------:R-:W-:-:S04]  /*e370*/  VOTE.ANY R2, PT, !P6 ;  /* 0x0000000000027806 */ /* 0x000fc800070e0100 */
[----:B------:R-:W2:Y:S02]  /*e380*/  POPC R0, R2 ;  /* 0x0000000200007309 */ /* 0x000ea40000000000 */
[----:B--2---:R2:W3:Y:S02]  /*e390*/  SHFL.IDX PT, R4, R4, R0, 0x1f ;  /* 0x00001f0004047589 */ /* 0x0044e400000e0000 */
.L_x_456:
[----:B------:R-:W-:Y:S01]  /*e3a0*/  ISETP.NE.AND P0, PT, R2, RZ, PT ;  /* 0x000000ff0200720c */ /* 0x000fe20003f05270 */
[----:B------:R-:W-:-:S12]  /*e3b0*/  IMAD.MOV.U32 R14, RZ, RZ, RZ ;  /* 0x000000ffff0e7224 */ /* 0x000fd800078e00ff */
[----:B------:R-:W-:Y:S05]  /*e3c0*/  @!P0 BRA `(.L_x_320) ;  /* 0x0000000000108947 */ /* 0x000fea0003800000 */
[----:B------:R-:W-:Y:S01]  /*e3d0*/  UMOV UR4, 0xffffffff ;  /* 0xffffffff00047882 */ /* 0x000fe20000000000 */
[----:B------:R-:W-:Y:S02]  /*e3e0*/  VIADD R12, R0, 0xffffffff ;  /* 0xffffffff000c7836 */ /* 0x000fe40000000000 */
[----:B------:R-:W-:Y:S05]  /*e3f0*/  BRA.DIV UR4, `(.L_x_321) ;  /* 0x00000046047c7947 */ /* 0x000fea000b800000 */
[----:B------:R4:W0:Y:S02]  /*e400*/  SHFL.IDX PT, R14, R6, R12, 0x1f ;  /* 0x00001f0c060e7589 */ /* 0x00082400000e0000 */
.L_x_320:
[----:B-1-34-:R-:W-:Y:S01]  /*e410*/  IABS R6, R4 ;  /* 0x0000000400067213 */ /* 0x01afe20000000000 */
[----:B0-----:R-:W-:Y:S02]  /*e420*/  IMAD R16, R14, R7, R8 ;  /* 0x000000070e107224 */ /* 0x001fe400078e0208 */
[----:B------:R-:W-:Y:S01]  /*e430*/  IMAD.IADD R19, R0, 0x1, R19 ;  /* 0x0000000100137824 */ /* 0x000fe200078e0213 */
[----:B------:R-:W0:Y:S08]  /*e440*/  I2F.RP R9, R6 ;  /* 0x0000000600097306 */ /* 0x000e300000209400 */
[----:B0-----:R-:W0:Y:S02]  /*e450*/  MUFU.RCP R9, R9 ;  /* 0x0000000900097308 */ /* 0x001e240000001000 */
[----:B0-----:R-:W-:-:S06]  /*e460*/  VIADD R2, R9, 0xffffffe ;  /* 0x0ffffffe09027836 */ /* 0x001fcc0000000000 */
[----:B------:R0:W1:Y:S02]  /*e470*/  F2I.FTZ.U32.TRUNC.NTZ R3, R2 ;  /* 0x0000000200037305 */ /* 0x000064000021f000 */
[----:B0-----:R-:W-:Y:S01]  /*e480*/  IMAD.MOV.U32 R2, RZ, RZ, RZ ;  /* 0x000000ffff027224 */ /* 0x001fe200078e00ff */
[----:B-1----:R-:W-:-:S05]  /*e490*/  IADD3 R7, RZ, -R3, RZ ;  /* 0x80000003ff077210 */ /* 0x002fca0007ffe0ff */
[----:B------:R-:W-:-:S04]  /*e4a0*/  IMAD R7, R7, R6, RZ ;  /* 0x0000000607077224 */ /* 0x000fc800078e02ff */
[----:B------:R-:W-:-:S04]  /*e4b0*/  IMAD.HI.U32 R3, R3, R7, R2 ;  /* 0x0000000703037227 */ /* 0x000fc800078e0002 */
[----:B------:R-:W-:Y:S01]  /*e4c0*/  IMAD.IADD R7, R5, 0x1, -R16 ;  /* 0x0000000105077824 */ /* 0x000fe200078e0a10 */
[----:B------:R-:W-:-:S04]  /*e4d0*/  IABS R5, R4 ;  /* 0x0000000400057213 */ /* 0x000fc80000000000 */
[----:B------:R-:W-:Y:S01]  /*e4e0*/  IABS R2, R7 ;  /* 0x0000000700027213 */ /* 0x000fe20000000000 */
[----:B------:R-:W-:-:S04]  /*e4f0*/  IMAD.MOV R5, RZ, RZ, -R5 ;  /* 0x000000ffff057224 */ /* 0x000fc800078e0a05 */
[----:B------:R-:W-:-:S04]  /*e500*/  IMAD.HI.U32 R3, R3, R2, RZ ;  /* 0x0000000203037227 */ /* 0x000fc800078e00ff */
[----:B------:R-:W-:Y:S01]  /*e510*/  IMAD R5, R3, R5, R2 ;  /* 0x0000000503057224 */ /* 0x000fe200078e0202 */
[----:B------:R-:W-:-:S04]  /*e520*/  LOP3.LUT R2, R7, R4, RZ, 0x3c, !PT ;  /* 0x0000000407027212 */ /* 0x000fc800078e3cff */
[----:B------:R-:W-:Y:S02]  /*e530*/  ISETP.GT.U32.AND P1, PT, R6, R5, PT ;  /* 0x000000050600720c */ /* 0x000fe40003f24070 */
[----:B------:R-:W-:-:S11]  /*e540*/  ISETP.GE.AND P2, PT, R2, RZ, PT ;  /* 0x000000ff0200720c */ /* 0x000fd60003f46270 */
[----:B------:R-:W-:Y:S01]  /*e550*/  @!P1 IMAD.IADD R5, R5, 0x1, -R6 ;  /* 0x0000000105059824 */ /* 0x000fe200078e0a06 */
[----:B------:R-:W-:Y:S02]  /*e560*/  @!P1 IADD3 R3, R3, 0x1, RZ ;  /* 0x0000000103039810 */ /* 0x000fe40007ffe0ff */
[----:B------:R-:W-:Y:S02]  /*e570*/  ISETP.NE.AND P1, PT, R4, RZ, PT ;  /* 0x000000ff0400720c */ /* 0x000fe40003f25270 */
[----:B------:R-:W-:-:S13]  /*e580*/  ISETP.GE.U32.AND P0, PT, R5, R6, PT ;  /* 0x000000060500720c */ /* 0x000fda0003f06070 */
[----:B------:R-:W-:-:S04]  /*e590*/  @P0 VIADD R3, R3, 0x1 ;  /* 0x0000000103030836 */ /* 0x000fc80000000000 */
[----:B------:R-:W-:Y:S01]  /*e5a0*/  @!P2 IMAD.MOV R3, RZ, RZ, -R3 ;  /* 0x000000ffff03a224 */ /* 0x000fe200078e0a03 */
[----:B------:R-:W-:-:S04]  /*e5b0*/  @!P1 LOP3.LUT R3, RZ, R4, RZ, 0x33, !PT ;  /* 0x00000004ff039212 */ /* 0x000fc800078e33ff */
[----:B------:R-:W-:Y:S01]  /*e5c0*/  MOV R18, R3 ;  /* 0x0000000300127202 */ /* 0x000fe20000000f00 */
[----:B------:R-:W-:-:S04]  /*e5d0*/  IMAD.MOV R17, RZ, RZ, -R3 ;  /* 0x000000ffff117224 */ /* 0x000fc800078e0a03 */
[----:B------:R-:W-:Y:S01]  /*e5e0*/  IMAD R17, R4, R17, R7 ;  /* 0x0000001104117224 */ /* 0x000fe200078e0207 */
[----:B------:R-:W-:Y:S06]  /*e5f0*/  BRA `(.L_x_322) ;  /* 0x00000000001c7947 */ /* 0x000fec0003800000 */
.L_x_314:
[----:B------:R-:W-:Y:S01]  /*e600*/  UMOV UR4, URZ ;  /* 0x0000003f00047c82 */ /* 0x000fe20008000000 */
[----:B------:R-:W-:Y:S01]  /*e610*/  UMOV UR5, URZ ;  /* 0x0000003f00057c82 */ /* 0x000fe20008000000 */
[----:B------:R-:W-:Y:S01]  /*e620*/  ULDC UR6, c[0x0][0xc3c] ;  /* 0x00030f0000067ab9 */ /* 0x000fe20000000800 */
[----:B------:R-:W-:Y:S02]  /*e630*/  IMAD.MOV.U32 R16, RZ, RZ, R5 ;  /* 0x000000ffff107224 */ /* 0x000fe400078e0005 */
[----:B------:R-:W-:Y:S02]  /*e640*/  IMAD.U32 R17, RZ, RZ, UR4 ;  /* 0x00000004ff117e24 */ /* 0x000fe4000f8e00ff */
[----:B------:R-:W-:Y:S02]  /*e650*/  IMAD.U32 R18, RZ, RZ, UR5 ;  /* 0x00000005ff127e24 */ /* 0x000fe4000f8e00ff */
[----:B------:R-:W-:-:S07]  /*e660*/  IMAD.U32 R19, RZ, RZ, UR6 ;  /* 0x00000006ff137e24 */ /* 0x000fce000f8e00ff */
.L_x_322:
[----:B--2---:R-:W2:Y:S01]  /*e670*/  S2R R0, SR_TID.X ;  /* 0x0000000000007919 */ /* 0x004ea20000002100 */
[----:B------:R-:W-:Y:S05]  /*e680*/  WARPSYNC.ALL ;  /* 0x0000000000007948 */ /* 0x000fea0003800000 */
[----:B------:R-:W-:Y:S01]  /*e690*/  BAR.SYNC.DEFER_BLOCKING 0x4, 0x180 ;  /* 0x0106000000007b1d */ /* 0x000fe20000010000 */
[----:B--2---:R-:W-:-:S04]  /*e6a0*/  LOP3.LUT R0, R0, 0x1f, RZ, 0xc0, !PT ;  /* 0x0000001f00007812 */ /* 0x004fc800078ec0ff */
[----:B------:R-:W-:-:S13]  /*e6b0*/  ISETP.NE.AND P0, PT, R0, RZ, PT ;  /* 0x000000ff0000720c */ /* 0x000fda0003f05270 */
[----:B------:R-:W2:Y:S01]  /*e6c0*/  @!P0 S2R R3, SR_CgaCtaId ;  /* 0x0000000000038919 */ /* 0x000ea20000008800 */
[----:B------:R-:W-:-:S04]  /*e6d0*/  @!P0 MOV R0, 0x400 ;  /* 0x0000040000008802 */ /* 0x000fc80000000f00 */
[----:B--2---:R-:W-:-:S05]  /*e6e0*/  @!P0 LEA R22, R3, R0, 0x18 ;  /* 0x0000000003168211 */ /* 0x004fca00078ec0ff */
[----:B------:R3:W-:Y:S01]  /*e6f0*/  @!P0 STS.128 [R22+0x288d0], R16 ;  /* 0x0288d01016008388 */ /* 0x0007e20000000c00 */
[----:B------:R-:W-:Y:S06]  /*e700*/  BAR.ARV 0x5, 0x180 ;  /* 0x0146000000007b1d */ /* 0x000fec0000002000 */
.L_x_311:
[----:B------:R-:W-:Y:S02]  /*e710*/  ULDC UR4, c[0x0][0xc3c] ;  /* 0x00030f0000047ab9 */ /* 0x000fe40000000800 */
[----:B--2---:R-:W-:-:S13]  /*e720*/  ISETP.GE.AND P0, PT, R19, UR4, PT ;  /* 0x0000000413007c0c */ /* 0x004fda000bf06270 */
[----:B------:R-:W-:Y:S05]  /*e730*/  @!P0 BRA `(.L_x_323) ;  /* 0xffffffb800988947 */ /* 0x000fea000383ffff */
[----:B------:R-:W-:Y:S05]  /*e740*/  BSYNC B8 ;  /* 0x0000000000087941 */ /* 0x000fea0003800000 */
.L_x_260:
[----:B-1----:R-:W2:Y:S01]  /*e750*/  LDL.LU R0, [R1+0x1c] ;  /* 0x00001c0001007983 */ /* 0x002ea20000300800 */
[----:B------:R-:W-:Y:S01]  /*e760*/  BSSY B0, `(.L_x_324) ;  /* 0x000000b000007945 */ /* 0x000fe20003800000 */
[----:B------:R-:W1:Y:S01]  /*e770*/  S2R R5, SR_CgaCtaId ;  /* 0x0000000000057919 */ /* 0x000e620000008800 */
[----:B--2---:R-:W-:-:S04]  /*e780*/  IADD3 R0, R0, 0x1, RZ ;  /* 0x0000000100007810 */ /* 0x004fc80007ffe0ff */
[----:B------:R-:W-:-:S04]  /*e790*/  LEA.HI R2, R0, R0, RZ, 0x1 ;  /* 0x0000000000027211 */ /* 0x000fc800078f08ff */
[----:B------:R-:W-:Y:S02]  /*e7a0*/  LOP3.LUT R3, R2, 0xfffffffe, RZ, 0xc0, !PT ;  /* 0xfffffffe02037812 */ /* 0x000fe400078ec0ff */
[----:B------:R-:W-:-:S03]  /*e7b0*/  MOV R2, 0x400 ;  /* 0x0000040000027802 */ /* 0x000fc60000000f00 */
[----:B------:R-:W-:Y:S01]  /*e7c0*/  IMAD.IADD R0, R0, 0x1, -R3 ;  /* 0x0000000100007824 */ /* 0x000fe200078e0a03 */
[----:B-1----:R-:W-:-:S04]  /*e7d0*/  LEA R4, R5, R2, 0x18 ;  /* 0x0000000205047211 */ /* 0x002fc800078ec0ff */
[----:B------:R-:W-:-:S04]  /*e7e0*/  SHF.L.U32 R0, R0, 0x1f, RZ ;  /* 0x0000001f00007819 */ /* 0x000fc800000006ff */
[----:B------:R-:W1:Y:S02]  /*e7f0*/  SYNCS.PHASECHK.TRANS64.TRYWAIT P0, [R4+URZ+0x28820], R0 ;  /* 0x02882000040075a7 */ /* 0x000e64000800017f */
[----:B-1----:R-:W-:Y:S05]  /*e800*/  @!P0 BRA `(.L_x_325) ;  /* 0x00000040009c8947 */ /* 0x002fea0003800000 */
.L_x_459:
[----:B------:R-:W-:Y:S05]  /*e810*/  BSYNC B0 ;  /* 0x0000000000007941 */ /* 0x000fea0003800000 */
.L_x_324:
[----:B------:R-:W-:-:S03]  /*e820*/  UMOV UR4, 0xffffffff ;  /* 0xffffffff00047882 */ /* 0x000fc60000000000 */
[----:B------:R-:W-:Y:S05]  /*e830*/  BRA.DIV UR4, `(.L_x_326) ;  /* 0x0000004204a47947 */ /* 0x000fea000b800000 */
[----:B-1----:R-:W1:Y:S02]  /*e840*/  S2R R0, SR_TID.X ;  /* 0x0000000000007919 */ /* 0x002e640000002100 */
[----:B-1----:R-:W-:-:S04]  /*e850*/  SHF.R.U32.HI R0, RZ, 0x5, R0 ;  /* 0x00000005ff007819 */ /* 0x002fc80000011600 */
[----:B------:R-:W-:-:S05]  /*e860*/  LOP3.LUT R0, R0, 0x3, RZ, 0xc0, !PT ;  /* 0x0000000300007812 */ /* 0x000fca00078ec0ff */
[----:B------:R1:W2:Y:S02]  /*e870*/  SHFL.IDX PT, R14, R0, RZ, 0x1f ;  /* 0x00001fff000e7589 */ /* 0x0002a400000e0000 */
.L_x_462:
[----:B--2---:R-:W-:Y:S01]  /*e880*/  ISETP.NE.AND P0, PT, R14, RZ, PT ;  /* 0x000000ff0e00720c */ /* 0x004fe20003f05270 */
[----:B------:R-:W-:-:S12]  /*e890*/  BSSY B0, `(.L_x_327) ;  /* 0x0000024000007945 */ /* 0x000fd80003800000 */
[----:B------:R-:W-:Y:S05]  /*e8a0*/  @P0 BRA `(.L_x_328) ;  /* 0x0000000000880947 */ /* 0x000fea0003800000 */
[----:B------:R-:W-:-:S03]  /*e8b0*/  UMOV UR4, 0xffffffff ;  /* 0xffffffff00047882 */ /* 0x000fc60000000000 */
[----:B------:R-:W-:Y:S05]  /*e8c0*/  BRA.DIV UR4, `(.L_x_329) ;  /* 0x0000004204b47947 */ /* 0x000fea000b800000 */
[----:B------:R-:W-:-:S13]  /*e8d0*/  ELECT P6, URZ, PT ;  /* 0x00000000003f782f */ /* 0x000fda00038c0000 */
.L_x_465:
[----:B------:R-:W-:Y:S05]  /*e8e0*/  @!P6 BRA `(.L_x_328) ;  /* 0x000000000078e947 */ /* 0x000fea0003800000 */
[----:B------:R-:W-:-:S06]  /*e8f0*/  ULOP3.LUT UR4, UR36, 0x2, URZ, 0xfc, !UPT ;  /* 0x0000000224047892 */ /* 0x000fcc000f8efc3f */
[----:B-1----:R-:W-:-:S05]  /*e900*/  IMAD.U32 R0, RZ, RZ, UR4 ;  /* 0x00000004ff007e24 */ /* 0x002fca000f8e00ff */
[----:B------:R-:W-:-:S13]  /*e910*/  ISETP.NE.AND P0, PT, R0, 0x3, PT ;  /* 0x000000030000780c */ /* 0x000fda0003f05270 */
[----:B------:R-:W-:Y:S05]  /*e920*/  @!P0 BRA `(.L_x_330) ;  /* 0x0000000000048947 */ /* 0x000fea0003800000 */
[----:B------:R-:W-:Y:S01]  /*e930*/  BPT.TRAP 0x1 ;  /* 0x000000040000795c */ /* 0x000fe20000300000 */
.L_x_330:
[C---:B------:R-:W-:Y:S01]  /*e940*/  IMAD R5, R25.reuse, 0x8, R4 ;  /* 0x0000000819057824 */ /* 0x040fe200078e0204 */
[----:B------:R-:W-:Y:S01]  /*e950*/  SHF.L.U32 R0, R28, 0x1f, RZ ;  /* 0x0000001f1c007819 */ /* 0x000fe200000006ff */
[----:B------:R-:W-:-:S03]  /*e960*/  VIADD R25, R25, 0x1 ;  /* 0x0000000119197836 */ /* 0x000fc60000000000 */
[----:B------:R-:W1:Y:S02]  /*e970*/  SYNCS.PHASECHK.TRANS64.TRYWAIT P1, [R5+URZ+0x28840], R0 ;  /* 0x02884000050075a7 */ /* 0x000e64000802017f */
[----:B------:R-:W-:-:S04]  /*e980*/  ISETP.NE.AND P2, PT, R25, 0x2, PT ;  /* 0x000000021900780c */ /* 0x000fc80003f45270 */
[----:B------:R-:W-:Y:S01]  /*e990*/  SEL R3, RZ, 0x1, P2 ;  /* 0x00000001ff037807 */ /* 0x000fe20001000000 */
[----:B-1----:R-:W-:Y:S08]  /*e9a0*/  @!P1 BRA `(.L_x_331) ;  /* 0x00000040009c9947 */ /* 0x002ff00003800000 */
.L_x_466:
[----:B------:R-:W-:Y:S02]  /*e9b0*/  SEL R25, R25, RZ, P2 ;  /* 0x000000ff19197207 */ /* 0x000fe40001000000 */
[----:B------:R-:W-:Y:S01]  /*e9c0*/  LOP3.LUT R2, R28, R3, RZ, 0x3c, !PT ;  /* 0x000000031c027212 */ /* 0x000fe200078e3cff */
[----:B------:R-:W-:Y:S06]  /*e9d0*/  @!P0 BRA `(.L_x_332) ;  /* 0x0000000000048947 */ /* 0x000fec0003800000 */
[----:B------:R-:W-:Y:S01]  /*e9e0*/  BPT.TRAP 0x1 ;  /* 0x000000040000795c */ /* 0x000fe20000300000 */
.L_x_332:
[----:B------:R-:W-:Y:S02]  /*e9f0*/  LEA R25, R25, R4, 0x3 ;  /* 0x0000000419197211 */ /* 0x000fe400078e18ff */
[----:B------:R-:W-:-:S04]  /*ea00*/  SHF.L.U32 R2, R2, 0x1f, RZ ;  /* 0x0000001f02027819 */ /* 0x000fc800000006ff */
[----:B------:R-:W2:Y:S02]  /*ea10*/  SYNCS.PHASECHK.TRANS64.TRYWAIT P1, [R25+URZ+0x28840], R2 ;  /* 0x02884002190075a7 */ /* 0x000ea4000802017f */
[----:B--2---:R-:W-:Y:S05]  /*ea20*/  @!P1 BRA `(.L_x_333) ;  /* 0x0000004000909947 */ /* 0x004fea0003800000 */
.L_x_467:
[----:B------:R-:W-:Y:S05]  /*ea30*/  @!P0 BRA `(.L_x_334) ;  /* 0x0000000000048947 */ /* 0x000fea0003800000 */
[----:B------:R-:W-:Y:S01]  /*ea40*/  BPT.TRAP 0x1 ;  /* 0x000000040000795c */ /* 0x000fe20000300000 */
.L_x_334:
[----:B------:R-:W4:Y:S02]  /*ea50*/  SYNCS.PHASECHK.TRANS64.TRYWAIT P1, [R5+URZ+0x28860], R0 ;  /* 0x02886000050075a7 */ /* 0x000f24000802017f */
[----:B----4-:R-:W-:Y:S05]  /*ea60*/  @!P1 BRA `(.L_x_335) ;  /* 0x0000004000949947 */ /* 0x010fea0003800000 */
.L_x_468:
[----:B------:R-:W-:Y:S05]  /*ea70*/  @!P0 BRA `(.L_x_336) ;  /* 0x0000000000048947 */ /* 0x000fea0003800000 */
[----:B------:R-:W-:Y:S01]  /*ea80*/  BPT.TRAP 0x1 ;  /* 0x000000040000795c */ /* 0x000fe20000300000 */
.L_x_336:
[----:B------:R0:W0:Y:S02]  /*ea90*/  SYNCS.PHASECHK.TRANS64.TRYWAIT P0, [R25+URZ+0x28860], R2 ;  /* 0x02886002190075a7 */ /* 0x000024000800017f */
[----:B0-----:R-:W-:Y:S05]  /*eaa0*/  @!P0 NANOSLEEP.SYNCS 0x989680 ;  /* 0x009896800000895d */ /* 0x001fea0003900000 */
[----:B------:R-:W0:Y:S02]  /*eab0*/  @!P0 SYNCS.PHASECHK.TRANS64 P0, [R25+URZ+0x28860], R2 ;  /* 0x02886002190085a7 */ /* 0x000e24000800007f */
[----:B0-----:R-:W-:Y:S05]  /*eac0*/  @!P0 BRA `(.L_x_336) ;  /* 0xfffffffc00f08947 */ /* 0x001fea000383ffff */
.L_x_328:
[----:B------:R-:W-:Y:S05]  /*ead0*/  BSYNC B0 ;  /* 0x0000000000007941 */ /* 0x000fea0003800000 */
.L_x_327:
[----:B------:R-:W-:Y:S05]  /*eae0*/  EXIT ;  /* 0x000000000000794d */ /* 0x000fea0003800000 */
.L_x_208:
[----:B0-----:R-:W-:-:S04]  /*eaf0*/  IMAD.U32 R3, RZ, RZ, UR49 ;  /* 0x00000031ff037e24 */ /* 0x001fc8000f8e00ff */
[----:B------:R0:W1:Y:S03]  /*eb00*/  SYNCS.PHASECHK.TRANS64.TRYWAIT P1, [R3+URZ+0x28800], R0 ;  /* 0x02880000030075a7 */ /* 0x000066000802017f */
[----:B-1----:R-:W-:Y:S05]  /*eb10*/  @!P1 NANOSLEEP.SYNCS 0x989680 ;  /* 0x009896800000995d */ /* 0x002fea0003900000 */
[----:B------:R-:W1:Y:S02]  /*eb20*/  @!P1 SYNCS.PHASECHK.TRANS64 P1, [R3+URZ+0x28800], R0 ;  /* 0x02880000030095a7 */ /* 0x000e64000802007f */
[----:B-1----:R-:W-:Y:S05]  /*eb30*/  @!P1 BRA `(.L_x_208) ;  /* 0xfffffffc00ec9947 */ /* 0x002fea000383ffff */
[----:B------:R-:W-:Y:S05]  /*eb40*/  BRA `(.L_x_337) ;  /* 0xffffff2800a07947 */ /* 0x000fea000383ffff */
.L_x_212:
[----:B-1----:R1:W2:Y:S02]  /*eb50*/  SYNCS.PHASECHK.TRANS64.TRYWAIT P1, [R0+URZ+0x28830], R3 ;  /* 0x02883003000075a7 */ /* 0x0022a4000802017f */
[----:B--2---:R-:W-:Y:S05]  /*eb60*/  @!P1 NANOSLEEP.SYNCS 0x989680 ;  /* 0x009896800000995d */ /* 0x004fea0003900000 */
[----:B------:R-:W2:Y:S02]  /*eb70*/  @!P1 SYNCS.PHASECHK.TRANS64 P1, [R0+URZ+0x28830], R3 ;  /* 0x02883003000095a7 */ /* 0x000ea4000802007f */
[----:B--2---:R-:W-:Y:S05]  /*eb80*/  @!P1 BRA `(.L_x_212) ;  /* 0xfffffffc00f09947 */ /* 0x004fea000383ffff */
[----:B------:R-:W-:Y:S05]  /*eb90*/  BRA `(.L_x_211) ;  /* 0xffffff2800c07947 */ /* 0x000fea000383ffff */
.L_x_218:
[----:B-1----:R-:W-:-:S04]  /*eba0*/  IMAD.U32 R7, RZ, RZ, UR6 ;  /* 0x00000006ff077e24 */ /* 0x002fc8000f8e00ff */
[----:B------:R1:W2:Y:S03]  /*ebb0*/  SYNCS.PHASECHK.TRANS64.TRYWAIT P1, [R7+URZ+0x28830], R6 ;  /* 0x02883006070075a7 */ /* 0x0002a6000802017f */
[----:B--2---:R-:W-:Y:S05]  /*ebc0*/  @!P1 NANOSLEEP.SYNCS 0x989680 ;  /* 0x009896800000995d */ /* 0x004fea0003900000 */
[----:B------:R-:W2:Y:S02]  /*ebd0*/  @!P1 SYNCS.PHASECHK.TRANS64 P1, [R7+URZ+0x28830], R6 ;  /* 0x02883006070095a7 */ /* 0x000ea4000802007f */
[----:B--2---:R-:W-:Y:S05]  /*ebe0*/  @!P1 BRA `(.L_x_218) ;  /* 0xfffffffc00ec9947 */ /* 0x004fea000383ffff */
[----:B------:R-:W-:Y:S05]  /*ebf0*/  BRA `(.L_x_215) ;  /* 0xffffff5400f47947 */ /* 0x000fea000383ffff */
.L_x_222:
[----:B-1----:R-:W-:-:S04]  /*ec00*/  IMAD.U32 R7, RZ, RZ, UR6 ;  /* 0x00000006ff077e24 */ /* 0x002fc8000f8e00ff */
[----:B------:R1:W2:Y:S03]  /*ec10*/  SYNCS.PHASECHK.TRANS64.TRYWAIT P1, [R7+URZ+0x28850], R6 ;  /* 0x02885006070075a7 */ /* 0x0002a6000802017f */
[----:B--2---:R-:W-:Y:S05]  /*ec20*/  @!P1 NANOSLEEP.SYNCS 0x989680 ;  /* 0x009896800000995d */ /* 0x004fea0003900000 */
[----:B------:R-:W2:Y:S02]  /*ec30*/  @!P1 SYNCS.PHASECHK.TRANS64 P1, [R7+URZ+0x28850], R6 ;  /* 0x02885006070095a7 */ /* 0x000ea4000802007f */
[----:B--2---:R-:W-:Y:S05]  /*ec40*/  @!P1 BRA `(.L_x_222) ;  /* 0xfffffffc00ec9947 */ /* 0x004fea000383ffff */
[----:B------:R-:W-:Y:S05]  /*ec50*/  BRA `(.L_x_219) ;  /* 0xffffff5800cc7947 */ /* 0x000fea000383ffff */
.L_x_229:
[----:B-1----:R-:W-:-:S04]  /*ec60*/  IMAD.U32 R5, RZ, RZ, UR5 ;  /* 0x00000005ff057e24 */ /* 0x002fc8000f8e00ff */
[----:B------:R1:W2:Y:S03]  /*ec70*/  SYNCS.PHASECHK.TRANS64.TRYWAIT P1, [R5+URZ+0x28850], R4 ;  /* 0x02885004050075a7 */ /* 0x0002a6000802017f */
[----:B--2---:R-:W-:Y:S05]  /*ec80*/  @!P1 NANOSLEEP.SYNCS 0x989680 ;  /* 0x009896800000995d */ /* 0x004fea0003900000 */
[----:B------:R-:W2:Y:S02]  /*ec90*/  @!P1 SYNCS.PHASECHK.TRANS64 P1, [R5+URZ+0x28850], R4 ;  /* 0x02885004050095a7 */ /* 0x000ea4000802007f */
[----:B--2---:R-:W-:Y:S05]  /*eca0*/  @!P1 BRA `(.L_x_229) ;  /* 0xfffffffc00ec9947 */ /* 0x004fea000383ffff */
[----:B------:R-:W-:Y:S05]  /*ecb0*/  BRA `(.L_x_228) ;  /* 0xffffff7c00cc7947 */ /* 0x000fea000383ffff */
.L_x_272:
[----:B------:R-:W1:Y:S01]  /*ecc0*/  S2R R20, SR_TID.X ;  /* 0x0000000000147919 */ /* 0x000e620000002100 */
[----:B------:R-:W-:Y:S01]  /*ecd0*/  BSSY B0, `(.L_x_338) ;  /* 0x000000a000007945 */ /* 0x000fe20003800000 */
[----:B------:R-:W-:Y:S02]  /*ece0*/  IMAD.MOV.U32 R12, RZ, RZ, RZ ;  /* 0x000000ffff0c7224 */ /* 0x000fe400078e00ff */
[----:B------:R-:W-:Y:S02]  /*ecf0*/  IMAD.MOV.U32 R11, RZ, RZ, 0x1f ;  /* 0x0000001fff0b7424 */ /* 0x000fe400078e00ff */
[----:B------:R-:W-:Y:S01]  /*ed00*/  IMAD.MOV.U32 R15, RZ, RZ, -0x1 ;  /* 0xffffffffff0f7424 */ /* 0x000fe200078e00ff */
[----:B-1----:R-:W-:-:S04]  /*ed10*/  SHF.R.U32.HI R10, RZ, 0x5, R20 ;  /* 0x00000005ff0a7819 */ /* 0x002fc80000011614 */
[----:B------:R-:W-:-:S04]  /*ed20*/  LOP3.LUT R10, R10, 0x3, RZ, 0xc0, !PT ;  /* 0x000000030a0a7812 */ /* 0x000fc800078ec0ff */
[----:B------:R-:W-:-:S07]  /*ed30*/  MOV R13, R10 ;  /* 0x0000000a000d7202 */ /* 0x000fce0000000f00 */
[----:B0----5:R-:W-:Y:S05]  /*ed40*/  WARPSYNC.COLLECTIVE R15, `(.L_x_339) ;  /* 0x000000000f087348 */ /* 0x021fea0003c00000 */
[----:B------:R1:W2:Y:S02]  /*ed50*/  SHFL.IDX P6, R14, R13, R12, R11 ;  /* 0x0000000c0d0e7389 */ /* 0x0002a400000c000b */
[----:B012--5:R-:W-:Y:S01]  /*ed60*/  ENDCOLLECTIVE ;  /* 0x000000000000791b */ /* 0x027fe20003800000 */
.L_x_339:
[----:B------:R-:W-:Y:S05]  /*ed70*/  BSYNC B0 ;  /* 0x0000000000007941 */ /* 0x000fea0003800000 */
.L_x_338:
[----:B------:R-:W-:Y:S05]  /*ed80*/  BRA `(.L_x_340) ;  /* 0xffffffc0002c7947 */ /* 0x000fea000383ffff */
.L_x_275:
[----:B0-----:R0:W1:Y:S02]  /*ed90*/  SYNCS.PHASECHK.TRANS64.TRYWAIT P0, [R7+URZ+0x28840], R2 ;  /* 0x02884002070075a7 */ /* 0x001064000800017f */
[----:B-1----:R-:W-:Y:S05]  /*eda0*/  @!P0 NANOSLEEP.SYNCS 0x989680 ;  /* 0x009896800000895d */ /* 0x002fea0003900000 */
[----:B------:R-:W1:Y:S02]  /*edb0*/  @!P0 SYNCS.PHASECHK.TRANS64 P0, [R7+URZ+0x28840], R2 ;  /* 0x02884002070085a7 */ /* 0x000e64000800007f */
[----:B-1----:R-:W-:Y:S05]  /*edc0*/  @!P0 BRA `(.L_x_275) ;  /* 0xfffffffc00f08947 */ /* 0x002fea000383ffff */
[----:B------:R-:W-:Y:S05]  /*edd0*/  BRA `(.L_x_341) ;  /* 0xffffffc000887947 */ /* 0x000fea000383ffff */
.L_x_276:
        /* <DEDUP_REMOVED lines=8> */
.L_x_343:
[----:B------:R-:W-:Y:S05]  /*ee60*/  BSYNC B0 ;  /* 0x0000000000007941 */ /* 0x000fea0003800000 */
.L_x_342:
[----:B------:R-:W-:Y:S01]  /*ee70*/  IMAD.MOV.U32 R13, RZ, RZ, R4 ;  /* 0x000000ffff0d7224 */ /* 0x000fe200078e0004 */
[----:B------:R-:W-:Y:S01]  /*ee80*/  MOV R12, RZ ;  /* 0x000000ff000c7202 */ /* 0x000fe20000000f00 */
[----:B------:R-:W-:Y:S01]  /*ee90*/  IMAD.MOV.U32 R11, RZ, RZ, 0x181f ;  /* 0x0000181fff0b7424 */ /* 0x000fe200078e00ff */
[----:B------:R-:W-:Y:S01]  /*eea0*/  @P0 LEA R8, R5, R22, 0x1 ;  /* 0x0000001605080211 */ /* 0x000fe200078e08ff */
[----:B------:R-:W-:Y:S02]  /*eeb0*/  IMAD.MOV.U32 R15, RZ, RZ, -0x1 ;  /* 0xffffffffff0f7424 */ /* 0x000fe400078e00ff */
[----:B------:R-:W-:-:S07]  /*eec0*/  IMAD.MOV.U32 R2, RZ, RZ, R14 ;  /* 0x000000ffff027224 */ /* 0x000fce00078e000e */
[----:B------:R-:W-:Y:S05]  /*eed0*/  WARPSYNC.COLLECTIVE R15, `(.L_x_344) ;  /* 0x000000000f087348 */ /* 0x000fea0003c00000 */
[----:B------:R0:W1:Y:S02]  /*eee0*/  SHFL.IDX P6, R14, R13, R12, R11 ;  /* 0x0000000c0d0e7389 */ /* 0x00006400000c000b */
[----:B01----:R-:W-:Y:S01]  /*eef0*/  ENDCOLLECTIVE ;  /* 0x000000000000791b */ /* 0x003fe20003800000 */
.L_x_344:
[----:B------:R-:W-:Y:S02]  /*ef00*/  IMAD.MOV.U32 R13, RZ, RZ, R0 ;  /* 0x000000ffff0d7224 */ /* 0x000fe400078e0000 */
[----:B------:R-:W-:Y:S02]  /*ef10*/  IMAD.MOV.U32 R12, RZ, RZ, 0x1 ;  /* 0x00000001ff0c7424 */ /* 0x000fe400078e00ff */
[----:B------:R-:W-:-:S07]  /*ef20*/  IMAD.MOV.U32 R3, RZ, RZ, R14 ;  /* 0x000000ffff037224 */ /* 0x000fce00078e000e */
[----:B------:R-:W-:Y:S05]  /*ef30*/  WARPSYNC.COLLECTIVE R15, `(.L_x_345) ;  /* 0x000000000f087348 */ /* 0x000fea0003c00000 */
[----:B------:R0:W1:Y:S02]  /*ef40*/  SHFL.IDX P6, R14, R13, R12, R11 ;  /* 0x0000000c0d0e7389 */ /* 0x00006400000c000b */
[----:B01----:R-:W-:Y:S01]  /*ef50*/  ENDCOLLECTIVE ;  /* 0x000000000000791b */ /* 0x003fe20003800000 */
.L_x_345:
[----:B------:R-:W-:-:S05]  /*ef60*/  @P0 LEA R3, P1, R30, R3, 0x1 ;  /* 0x000000031e030211 */ /* 0x000fca00078208ff */
[----:B------:R-:W-:Y:S01]  /*ef70*/  @P0 IMAD.X R2, RZ, RZ, R2, P1 ;  /* 0x000000ffff020224 */ /* 0x000fe200008e0602 */
[----:B------:R-:W-:-:S04]  /*ef80*/  ISETP.GE.AND P1, PT, R6, 0x11, PT ;  /* 0x000000110600780c */ /* 0x000fc80003f26270 */
[----:B------:R-:W-:Y:S01]  /*ef90*/  @P0 LOP3.LUT R3, R3, R2, RZ, 0x3c, !PT ;  /* 0x0000000203030212 */ /* 0x000fe200078e3cff */
[----:B------:R-:W-:-:S03]  /*efa0*/  IMAD.MOV.U32 R13, RZ, RZ, R4 ;  /* 0x000000ffff0d7224 */ /* 0x000fc600078e0004 */
[----:B------:R-:W-:-:S04]  /*efb0*/  @P0 LOP3.LUT R2, R3, R2, RZ, 0x3c, !PT ;  /* 0x0000000203020212 */ /* 0x000fc800078e3cff */
[----:B------:R-:W-:-:S05]  /*efc0*/  @P0 LOP3.LUT R3, R3, R2, RZ, 0x3c, !PT ;  /* 0x0000000203030212 */ /* 0x000fca00078e3cff */
[----:B------:R-:W-:Y:S01]  /*efd0*/  @!PT LDS RZ, [RZ] ;  /* 0x00000000fffff984 */ /* 0x000fe20000000800 */
[----:B------:R-:W-:Y:S01]  /*efe0*/  @!PT LDS RZ, [RZ] ;  /* 0x00000000fffff984 */ /* 0x000fe20000000800 */
[----:B------:R-:W-:Y:S01]  /*eff0*/  @!PT LDS RZ, [RZ] ;  /* 0x00000000fffff984 */ /* 0x000fe20000000800 */
[----:B------:R-:W-:Y:S04]  /*f000*/  @P0 LDGSTS.E.BYPASS.LTC128B.128 [R8+0x18400], desc[UR50][R2.64], !P3 ;  /* 0x1840000002080fae */ /* 0x000fe8000d901d72 */
[----:B------:R0:W-:Y:S02]  /*f010*/  @P0 LDGSTS.E.BYPASS.LTC128B.128 [R8+0x1c400], desc[UR50][R2.64+0x80], !P2 ;  /* 0x1c40008002080fae */ /* 0x0001e4000d101d72 */
[----:B0-----:R-:W-:-:S07]  /*f020*/  IMAD.MOV.U32 R2, RZ, RZ, R14 ;  /* 0x000000ffff027224 */ /* 0x001fce00078e000e */
[----:B------:R-:W-:Y:S05]  /*f030*/  WARPSYNC.COLLECTIVE R15, `(.L_x_346) ;  /* 0x000000000f087348 */ /* 0x000fea0003c00000 */
[----:B------:R0:W1:Y:S02]  /*f040*/  SHFL.IDX P6, R14, R13, R12, R11 ;  /* 0x0000000c0d0e7389 */ /* 0x00006400000c000b */
[----:B01----:R-:W-:Y:S01]  /*f050*/  ENDCOLLECTIVE ;  /* 0x000000000000791b */ /* 0x003fe20003800000 */
.L_x_346:
[----:B------:R-:W-:Y:S02]  /*f060*/  @P1 IMAD R8, R5, 0x2, R22 ;  /* 0x0000000205081824 */ /* 0x000fe400078e0216 */
[----:B------:R-:W-:Y:S02]  /*f070*/  IMAD.MOV.U32 R13, RZ, RZ, R0 ;  /* 0x000000ffff0d7224 */ /* 0x000fe400078e0000 */
[----:B------:R-:W-:Y:S01]  /*f080*/  IMAD.MOV.U32 R12, RZ, RZ, 0x2 ;  /* 0x00000002ff0c7424 */ /* 0x000fe200078e00ff */
[----:B------:R-:W-:-:S07]  /*f090*/  MOV R3, R14 ;  /* 0x0000000e00037202 */ /* 0x000fce0000000f00 */
[----:B------:R-:W-:Y:S05]  /*f0a0*/  WARPSYNC.COLLECTIVE R15, `(.L_x_347) ;  /* 0x000000000f087348 */ /* 0x000fea0003c00000 */
[----:B------:R0:W1:Y:S02]  /*f0b0*/  SHFL.IDX P6, R14, R13, R12, R11 ;  /* 0x0000000c0d0e7389 */ /* 0x00006400000c000b */
[----:B01----:R-:W-:Y:S01]  /*f0c0*/  ENDCOLLECTIVE ;  /* 0x000000000000791b */ /* 0x003fe20003800000 */
.L_x_347:
[----:B------:R-:W-:-:S05]  /*f0d0*/  @P1 LEA R3, P0, R30, R3, 0x1 ;  /* 0x000000031e031211 */ /* 0x000fca00078008ff */
[----:B------:R-:W-:-:S05]  /*f0e0*/  @P1 IMAD.X R2, RZ, RZ, R2, P0 ;  /* 0x000000ffff021224 */ /* 0x000fca00000e0602 */
        /* <DEDUP_REMOVED lines=8> */
[----:B------:R0:W-:Y:S01]  /*f170*/  @P1 LDGSTS.E.BYPASS.LTC128B.128 [R8+0x1cc00], desc[UR50][R2.64+0x80], !P2 ;  /* 0x1cc0008002081fae */ /* 0x0001e2000d101d72 */
[----:B------:R-:W-:Y:S02]  /*f180*/  ISETP.GE.AND P1, PT, R6, 0x21, PT ;  /* 0x000000210600780c */ /* 0x000fe40003f26270 */
[----:B0-----:R-:W-:-:S11]  /*f190*/  MOV R2, R14 ;  /* 0x0000000e00027202 */ /* 0x001fd60000000f00 */
[----:B------:R-:W-:Y:S05]  /*f1a0*/  WARPSYNC.COLLECTIVE R15, `(.L_x_348) ;  /* 0x000000000f087348 */ /* 0x000fea0003c00000 */
[----:B------:R0:W1:Y:S02]  /*f1b0*/  SHFL.IDX P6, R14, R13, R12, R11 ;  /* 0x0000000c0d0e7389 */ /* 0x00006400000c000b */
[----:B01----:R-:W-:Y:S01]  /*f1c0*/  ENDCOLLECTIVE ;  /* 0x000000000000791b */ /* 0x003fe20003800000 */
.L_x_348:
[----:B------:R-:W-:Y:S01]  /*f1d0*/  @P1 IMAD R8, R5, 0x2, R22 ;  /* 0x0000000205081824 */ /* 0x000fe200078e0216 */
[----:B------:R-:W-:Y:S01]  /*f1e0*/  MOV R13, R0 ;  /* 0x00000000000d7202 */ /* 0x000fe20000000f00 */
[----:B------:R-:W-:Y:S02]  /*f1f0*/  IMAD.MOV.U32 R12, RZ, RZ, 0x3 ;  /* 0x00000003ff0c7424 */ /* 0x000fe400078e00ff */
[----:B------:R-:W-:-:S07]  /*f200*/  IMAD.MOV.U32 R3, RZ, RZ, R14 ;  /* 0x000000ffff037224 */ /* 0x000fce00078e000e */
[----:B------:R-:W-:Y:S05]  /*f210*/  WARPSYNC.COLLECTIVE R15, `(.L_x_349) ;  /* 0x000000000f087348 */ /* 0x000fea0003c00000 */
[----:B------:R0:W1:Y:S02]  /*f220*/  SHFL.IDX P6, R14, R13, R12, R11 ;  /* 0x0000000c0d0e7389 */ /* 0x00006400000c000b */
[----:B01----:R-:W-:Y:S01]  /*f230*/  ENDCOLLECTIVE ;  /* 0x000000000000791b */ /* 0x003fe20003800000 */
.L_x_349:
        /* <DEDUP_REMOVED lines=11> */
[----:B------:R-:W-:Y:S01]  /*f2f0*/  ISETP.GE.AND P1, PT, R6, 0x31, PT ;  /* 0x000000310600780c */ /* 0x000fe20003f26270 */
[----:B0-----:R-:W-:-:S12]  /*f300*/  IMAD.MOV.U32 R2, RZ, RZ, R14 ;  /* 0x000000ffff027224 */ /* 0x001fd800078e000e */
[----:B------:R-:W-:Y:S05]  /*f310*/  WARPSYNC.COLLECTIVE R15, `(.L_x_350) ;  /* 0x000000000f087348 */ /* 0x000fea0003c00000 */
[----:B------:R0:W1:Y:S02]  /*f320*/  SHFL.IDX P6, R14, R13, R12, R11 ;  /* 0x0000000c0d0e7389 */ /* 0x00006400000c000b */
[----:B01----:R-:W-:Y:S01]  /*f330*/  ENDCOLLECTIVE ;  /* 0x000000000000791b */ /* 0x003fe20003800000 */
.L_x_350:
[----:B------:R-:W-:Y:S02]  /*f340*/  @P1 IMAD R8, R5, 0x2, R22 ;  /* 0x0000000205081824 */ /* 0x000fe400078e0216 */
[----:B------:R-:W-:Y:S02]  /*f350*/  IMAD.MOV.U32 R13, RZ, RZ, R0 ;  /* 0x000000ffff0d7224 */ /* 0x000fe400078e0000 */
[----:B------:R-:W-:Y:S02]  /*f360*/  IMAD.MOV.U32 R12, RZ, RZ, 0x4 ;  /* 0x00000004ff0c7424 */ /* 0x000fe400078e00ff */
[----:B------:R-:W-:-:S07]  /*f370*/  IMAD.MOV.U32 R3, RZ, RZ, R14 ;  /* 0x000000ffff037224 */ /* 0x000fce00078e000e */
[----:B------:R-:W-:Y:S05]  /*f380*/  WARPSYNC.COLLECTIVE R15, `(.L_x_351) ;  /* 0x000000000f087348 */ /* 0x000fea0003c00000 */
[----:B------:R0:W1:Y:S02]  /*f390*/  SHFL.IDX P6, R14, R13, R12, R11 ;  /* 0x0000000c0d0e7389 */ /* 0x00006400000c000b */
[----:B01----:R-:W-:Y:S01]  /*f3a0*/  ENDCOLLECTIVE ;  /* 0x000000000000791b */ /* 0x003fe20003800000 */
.L_x_351:
[----:B------:R-:W-:-:S04]  /*f3b0*/  @P1 LEA R3, P0, R30, R3, 0x1 ;  /* 0x000000031e031211 */ /* 0x000fc800078008ff */
[----:B------:R-:W-:-:S04]  /*f3c0*/  @P1 IADD3.X R2, RZ, R2, RZ, P0, !PT ;  /* 0x00000002ff021210 */ /* 0x000fc800007fe4ff */
[----:B------:R-:W-:Y:S02]  /*f3d0*/  @P1 LOP3.LUT R3, R3, R2, RZ, 0x3c, !PT ;  /* 0x0000000203031212 */ /* 0x000fe400078e3cff */
[----:B------:R-:W-:Y:S02]  /*f3e0*/  MOV R13, R4 ;  /* 0x00000004000d7202 */ /* 0x000fe40000000f00 */
        /* <DEDUP_REMOVED lines=12> */
.L_x_352:
[----:B------:R-:W-:Y:S02]  /*f4b0*/  @P1 IMAD R8, R5, 0x2, R22 ;  /* 0x0000000205081824 */ /* 0x000fe400078e0216 */
[----:B------:R-:W-:Y:S01]  /*f4c0*/  IMAD.MOV.U32 R13, RZ, RZ, R0 ;  /* 0x000000ffff0d7224 */ /* 0x000fe200078e0000 */
[----:B------:R-:W-:Y:S01]  /*f4d0*/  MOV R12, 0x5 ;  /* 0x00000005000c7802 */ /* 0x000fe20000000f00 */
[----:B------:R-:W-:-:S07]  /*f4e0*/  IMAD.MOV.U32 R3, RZ, RZ, R14 ;  /* 0x000000ffff037224 */ /* 0x000fce00078e000e */
[----:B------:R-:W-:Y:S05]  /*f4f0*/  WARPSYNC.COLLECTIVE R15, `(.L_x_353) ;  /* 0x000000000f087348 */ /* 0x000fea0003c00000 */
[----:B------:R0:W1:Y:S02]  /*f500*/  SHFL.IDX P6, R14, R13, R12, R11 ;  /* 0x0000000c0d0e7389 */ /* 0x00006400000c000b */
[----:B01----:R-:W-:Y:S01]  /*f510*/  ENDCOLLECTIVE ;  /* 0x000000000000791b */ /* 0x003fe20003800000 */
.L_x_353:
        /* <DEDUP_REMOVED lines=16> */
.L_x_354:
[----:B------:R-:W-:Y:S01]  /*f620*/  @P1 LEA R8, R5, R22, 0x1 ;  /* 0x0000001605081211 */ /* 0x000fe200078e08ff */
[----:B------:R-:W-:Y:S02]  /*f630*/  IMAD.MOV.U32 R13, RZ, RZ, R0 ;  /* 0x000000ffff0d7224 */ /* 0x000fe400078e0000 */
[----:B------:R-:W-:Y:S02]  /*f640*/  IMAD.MOV.U32 R12, RZ, RZ, 0x6 ;  /* 0x00000006ff0c7424 */ /* 0x000fe400078e00ff */
[----:B------:R-:W-:-:S07]  /*f650*/  IMAD.MOV.U32 R3, RZ, RZ, R14 ;  /* 0x000000ffff037224 */ /* 0x000fce00078e000e */
[----:B------:R-:W-:Y:S05]  /*f660*/  WARPSYNC.COLLECTIVE R15, `(.L_x_355) ;  /* 0x000000000f087348 */ /* 0x000fea0003c00000 */
[----:B------:R0:W1:Y:S02]  /*f670*/  SHFL.IDX P6, R14, R13, R12, R11 ;  /* 0x0000000c0d0e7389 */ /* 0x00006400000c000b */
[----:B01----:R-:W-:Y:S01]  /*f680*/  ENDCOLLECTIVE ;  /* 0x000000000000791b */ /* 0x003fe20003800000 */
.L_x_355:
        /* <DEDUP_REMOVED lines=16> */
.L_x_356:
[----:B------:R-:W-:Y:S02]  /*f790*/  @P1 IMAD R8, R5, 0x2, R22 ;  /* 0x0000000205081824 */ /* 0x000fe400078e0216 */
[----:B------:R-:W-:Y:S02]  /*f7a0*/  IMAD.MOV.U32 R13, RZ, RZ, R0 ;  /* 0x000000ffff0d7224 */ /* 0x000fe400078e0000 */
[----:B------:R-:W-:Y:S01]  /*f7b0*/  IMAD.MOV.U32 R12, RZ, RZ, 0x7 ;  /* 0x00000007ff0c7424 */ /* 0x000fe200078e00ff */
[----:B------:R-:W-:-:S07]  /*f7c0*/  MOV R3, R14 ;  /* 0x0000000e00037202 */ /* 0x000fce0000000f00 */
[----:B------:R-:W-:Y:S05]  /*f7d0*/  WARPSYNC.COLLECTIVE R15, `(.L_x_357) ;  /* 0x000000000f087348 */ /* 0x000fea0003c00000 */
[----:B------:R0:W1:Y:S02]  /*f7e0*/  SHFL.IDX P6, R14, R13, R12, R11 ;  /* 0x0000000c0d0e7389 */ /* 0x00006400000c000b */
[----:B01----:R-:W-:Y:S01]  /*f7f0*/  ENDCOLLECTIVE ;  /* 0x000000000000791b */ /* 0x003fe20003800000 */
.L_x_357:
[----:B------:R-:W-:-:S05]  /*f800*/  @P1 LEA R3, P0, R30, R3, 0x1 ;  /* 0x000000031e031211 */ /* 0x000fca00078008ff */
[----:B------:R-:W-:-:S05]  /*f810*/  @P1 IMAD.X R2, RZ, RZ, R2, P0 ;  /* 0x000000ffff021224 */ /* 0x000fca00000e0602 */
[----:B------:R-:W-:Y:S01]  /*f820*/  @P1 LOP3.LUT R3, R3, R2, RZ, 0x3c, !PT ;  /* 0x0000000203031212 */ /* 0x000fe200078e3cff */
[----:B------:R-:W-:-:S03]  /*f830*/  IMAD.MOV.U32 R13, RZ, RZ, R4 ;  /* 0x000000ffff0d7224 */ /* 0x000fc600078e0004 */
[----:B------:R-:W-:-:S04]  /*f840*/  @P1 LOP3.LUT R2, R3, R2, RZ, 0x3c, !PT ;  /* 0x0000000203021212 */ /* 0x000fc800078e3cff */
[----:B------:R-:W-:Y:S02]  /*f850*/  @P1 LOP3.LUT R3, R3, R2, RZ, 0x3c, !PT ;  /* 0x0000000203031212 */ /* 0x000fe400078e3cff */
[----:B------:R-:W-:-:S03]  /*f860*/  MOV R0, R14 ;  /* 0x0000000e00007202 */ /* 0x000fc60000000f00 */
[----:B------:R-:W-:Y:S01]  /*f870*/  @!PT LDS RZ, [RZ] ;  /* 0x00000000fffff984 */ /* 0x000fe20000000800 */
[----:B------:R-:W-:Y:S01]  /*f880*/  @!PT LDS RZ, [RZ] ;  /* 0x00000000fffff984 */ /* 0x000fe20000000800 */
[----:B------:R-:W-:Y:S01]  /*f890*/  @!PT LDS RZ, [RZ] ;  /* 0x00000000fffff984 */ /* 0x000fe20000000800 */
[----:B------:R0:W-:Y:S04]  /*f8a0*/  @P1 LDGSTS.E.BYPASS.LTC128B.128 [R8+0x1b400], desc[UR50][R2.64], !P3 ;  /* 0x1b40000002081fae */ /* 0x0001e8000d901d72 */
[----:B0-----:R-:W-:Y:S05]  /*f8b0*/  WARPSYNC.COLLECTIVE R15, `(.L_x_358) ;  /* 0x000000000f087348 */ /* 0x001fea0003c00000 */
[----:B------:R1:W2:Y:S02]  /*f8c0*/  SHFL.IDX P6, R14, R13, R12, R11 ;  /* 0x0000000c0d0e7389 */ /* 0x0002a400000c000b */
[----:B012---:R-:W-:Y:S01]  /*f8d0*/  ENDCOLLECTIVE ;  /* 0x000000000000791b */ /* 0x007fe20003800000 */
.L_x_358:
[----:B------:R-:W-:Y:S01]  /*f8e0*/  @!PT LDS RZ, [RZ] ;  /* 0x00000000fffff984 */ /* 0x000fe20000000800 */
[----:B------:R-:W-:Y:S01]  /*f8f0*/  @!PT LDS RZ, [RZ] ;  /* 0x00000000fffff984 */ /* 0x000fe20000000800 */
[----:B------:R-:W-:Y:S01]  /*f900*/  @!PT LDS RZ, [RZ] ;  /* 0x00000000fffff984 */ /* 0x000fe20000000800 */
[----:B------:R0:W-:Y:S02]  /*f910*/  @P1 LDGSTS.E.BYPASS.LTC128B.128 [R8+0x1f400], desc[UR50][R2.64+0x80], !P2 ;  /* 0x1f40008002081fae */ /* 0x0001e4000d101d72 */
[----:B0-----:R-:W-:Y:S01]  /*f920*/  IMAD.MOV.U32 R2, RZ, RZ, R14 ;  /* 0x000000ffff027224 */ /* 0x001fe200078e000e */
[----:B------:R-:W-:Y:S06]  /*f930*/  BRA `(.L_x_359) ;  /* 0xffffffbc00607947 */ /* 0x000fec000383ffff */
.L_x_281:
[----:B------:R-:W-:Y:S01]  /*f940*/  IMAD.MOV.U32 R13, RZ, RZ, R5 ;  /* 0x000000ffff0d7224 */ /* 0x000fe200078e0005 */
[----:B------:R-:W-:Y:S01]  /*f950*/  MOV R11, 0x181f ;  /* 0x0000181f000b7802 */ /* 0x000fe20000000f00 */
[----:B------:R-:W-:Y:S02]  /*f960*/  IMAD.MOV.U32 R12, RZ, RZ, RZ ;  /* 0x000000ffff0c7224 */ /* 0x000fe400078e00ff */
[----:B------:R-:W-:Y:S02]  /*f970*/  IMAD.MOV.U32 R15, RZ, RZ, -0x1 ;  /* 0xffffffffff0f7424 */ /* 0x000fe400078e00ff */
[----:B-----5:R-:W-:Y:S02]  /*f980*/  IMAD R6, R21, R6, RZ ;  /* 0x0000000615067224 */ /* 0x020fe400078e02ff */
[----:B------:R-:W-:-:S07]  /*f990*/  IMAD.IADD R4, R20, 0x1, R4 ;  /* 0x0000000114047824 */ /* 0x000fce00078e0204 */
[----:B------:R-:W-:Y:S05]  /*f9a0*/  WARPSYNC.COLLECTIVE R15, `(.L_x_360) ;  /* 0x000000000f087348 */ /* 0x000fea0003c00000 */
[----:B------:R0:W1:Y:S02]  /*f9b0*/  SHFL.IDX P6, R14, R13, R12, R11 ;  /* 0x0000000c0d0e7389 */ /* 0x00006400000c000b */
[----:B01----:R-:W-:Y:S01]  /*f9c0*/  ENDCOLLECTIVE ;  /* 0x000000000000791b */ /* 0x003fe20003800000 */
.L_x_360:
[C---:B------:R-:W-:Y:S01]  /*f9d0*/  VIADD R7, R4.reuse, 0x10 ;  /* 0x0000001004077836 */ /* 0x040fe20000000000 */
[----:B------:R-:W-:Y:S01]  /*f9e0*/  ISETP.GE.AND P2, PT, R4, R6, PT ;  /* 0x000000060400720c */ /* 0x000fe20003f46270 */
[----:B------:R-:W-:Y:S02]  /*f9f0*/  IMAD.MOV.U32 R13, RZ, RZ, R0 ;  /* 0x000000ffff0d7224 */ /* 0x000fe400078e0000 */
[----:B------:R-:W-:-:S10]  /*fa00*/  IMAD.MOV.U32 R2, RZ, RZ, R14 ;  /* 0x000000ffff027224 */ /* 0x000fd400078e000e */
[----:B------:R-:W-:Y:S05]  /*fa10*/  WARPSYNC.COLLECTIVE R15, `(.L_x_361) ;  /* 0x000000000f087348 */ /* 0x000fea0003c00000 */
[----:B------:R0:W1:Y:S02]  /*fa20*/  SHFL.IDX P6, R14, R13, R12, R11 ;  /* 0x0000000c0d0e7389 */ /* 0x00006400000c000b */
[----:B01----:R-:W-:Y:S01]  /*fa30*/  ENDCOLLECTIVE ;  /* 0x000000000000791b */ /* 0x003fe20003800000 */
.L_x_361:
[----:B------:R-:W-:Y:S02]  /*fa40*/  IMAD.MOV.U32 R13, RZ, RZ, R5 ;  /* 0x000000ffff0d7224 */ /* 0x000fe400078e0005 */
[----:B------:R-:W-:Y:S01]  /*fa50*/  IMAD.MOV.U32 R12, RZ, RZ, 0x1 ;  /* 0x00000001ff0c7424 */ /* 0x000fe200078e00ff */
[----:B------:R-:W-:-:S04]  /*fa60*/  @!P2 LEA R14, P3, R30, R14, 0x1 ;  /* 0x0000000e1e0ea211 */ /* 0x000fc800078608ff */
[----:B------:R-:W-:Y:S01]  /*fa70*/  @!P2 IADD3.X R3, RZ, R2, RZ, P3, !PT ;  /* 0x00000002ff03a210 */ /* 0x000fe20001ffe4ff */
[----:B------:R-:W-:-:S08]  /*fa80*/  @!P2 IMAD.MOV.U32 R2, RZ, RZ, R14 ;  /* 0x000000ffff02a224 */ /* 0x000fd000078e000e */
[----:B------:R-:W-:Y:S05]  /*fa90*/  WARPSYNC.COLLECTIVE R15, `(.L_x_362) ;  /* 0x000000000f087348 */ /* 0x000fea0003c00000 */
[----:B------:R0:W1:Y:S02]  /*faa0*/  SHFL.IDX P6, R14, R13, R12, R11 ;  /* 0x0000000c0d0e7389 */ /* 0x00006400000c000b */
[----:B01----:R-:W-:Y:S01]  /*fab0*/  ENDCOLLECTIVE ;  /* 0x000000000000791b */ /* 0x003fe20003800000 */
.L_x_362:
[----:B------:R-:W-:Y:S01]  /*fac0*/  @!PT LDS RZ, [RZ] ;  /* 0x00000000fffff984 */ /* 0x000fe20000000800 */
[----:B------:R-:W-:Y:S01]  /*fad0*/  @!PT LDS RZ, [RZ] ;  /* 0x00000000fffff984 */ /* 0x000fe20000000800 */
[----:B------:R-:W-:Y:S01]  /*fae0*/  @!PT LDS RZ, [RZ] ;  /* 0x00000000fffff984 */ /* 0x000fe20000000800 */
[----:B------:R-:W-:Y:S04]  /*faf0*/  @!P2 LDGSTS.E.BYPASS.LTC128B.128 [R10+0x10400], desc[UR50][R2.64], !P0 ;  /* 0x10400000020aafae */ /* 0x000fe8000c101d72 */
[----:B------:R0:W-:Y:S01]  /*fb00*/  @!P2 LDGSTS.E.BYPASS.LTC128B.128 [R10+0x14400], desc[UR50][R2.64+0x80], !P1 ;  /* 0x14400080020aafae */ /* 0x0001e2000c901d72 */
[----:B------:R-:W-:Y:S01]  /*fb10*/  ISETP.GE.AND P2, PT, R7, R6, PT ;  /* 0x000000060700720c */ /* 0x000fe20003f46270 */
[----:B------:R-:W-:Y:S01]  /*fb20*/  IMAD.MOV.U32 R13, RZ, RZ, R0 ;  /* 0x000000ffff0d7224 */ /* 0x000fe200078e0000 */
[----:B0-----:R-:W-:-:S11]  /*fb30*/  MOV R2, R14 ;  /* 0x0000000e00027202 */ /* 0x001fd60000000f00 */
[----:B------:R-:W-:Y:S05]  /*fb40*/  WARPSYNC.COLLECTIVE R15, `(.L_x_363) ;  /* 0x000000000f087348 */ /* 0x000fea0003c00000 */
[----:B------:R0:W1:Y:S02]  /*fb50*/  SHFL.IDX P6, R14, R13, R12, R11 ;  /* 0x0000000c0d0e7389 */ /* 0x00006400000c000b */
[----:B01----:R-:W-:Y:S01]  /*fb60*/  ENDCOLLECTIVE ;  /* 0x000000000000791b */ /* 0x003fe20003800000 */
.L_x_363:
[----:B------:R-:W-:Y:S02]  /*fb70*/  IMAD.MOV.U32 R13, RZ, RZ, R5 ;  /* 0x000000ffff0d7224 */ /* 0x000fe400078e0005 */
[----:B------:R-:W-:Y:S01]  /*fb80*/  IMAD.MOV.U32 R12, RZ, RZ, 0x2 ;  /* 0x00000002ff0c7424 */ /* 0x000fe200078e00ff */
[----:B------:R-:W-:-:S05]  /*fb90*/  @!P2 LEA R14, P3, R30, R14, 0x1 ;  /* 0x0000000e1e0ea211 */ /* 0x000fca00078608ff */
[----:B------:R-:W-:Y:S02]  /*fba0*/  @!P2 IMAD.X R7, RZ, RZ, R2, P3 ;  /* 0x000000ffff07a224 */ /* 0x000fe400018e0602 */
[----:B------:R-:W-:-:S07]  /*fbb0*/  @!P2 IMAD.MOV.U32 R2, RZ, RZ, R14 ;  /* 0x000000ffff02a224 */ /* 0x000fce00078e000e */
[----:B------:R-:W-:Y:S05]  /*fbc0*/  WARPSYNC.COLLECTIVE R15, `(.L_x_364) ;  /* 0x000000000f087348 */ /* 0x000fea0003c00000 */
[----:B------:R0:W1:Y:S02]  /*fbd0*/  SHFL.IDX P6, R14, R13, R12, R11 ;  /* 0x0000000c0d0e7389 */ /* 0x00006400000c000b */
[----:B01----:R-:W-:Y:S01]  /*fbe0*/  ENDCOLLECTIVE ;  /* 0x000000000000791b */ /* 0x003fe20003800000 */
.L_x_364:
[----:B------:R-:W-:Y:S01]  /*fbf0*/  @!P2 IMAD.MOV.U32 R3, RZ, RZ, R7 ;  /* 0x000000ffff03a224 */ /* 0x000fe200078e0007 */
[----:B------:R-:W-:-:S04]  /*fc00*/  IADD3 R7, R4, 0x20, RZ ;  /* 0x0000002004077810 */ /* 0x000fc80007ffe0ff */
[----:B------:R-:W-:Y:S01]  /*fc10*/  @!PT LDS RZ, [RZ] ;  /* 0x00000000fffff984 */ /* 0x000fe20000000800 */
[----:B------:R-:W-:Y:S01]  /*fc20*/  @!PT LDS RZ, [RZ] ;  /* 0x00000000fffff984 */ /* 0x000fe20000000800 */
[----:B------:R-:W-:Y:S01]  /*fc30*/  @!PT LDS RZ, [RZ] ;  /* 0x00000000fffff984 */ /* 0x000fe20000000800 */
[----:B------:R-:W-:Y:S04]  /*fc40*/  @!P2 LDGSTS.E.BYPASS.LTC128B.128 [R10+0x10c00], desc[UR50][R2.64], !P0 ;  /* 0x10c00000020aafae */ /* 0x000fe8000c101d72 */
[----:B------:R0:W-:Y:S01]  /*fc50*/  @!P2 LDGSTS.E.BYPASS.LTC128B.128 [R10+0x14c00], desc[UR50][R2.64+0x80], !P1 ;  /* 0x14c00080020aafae */ /* 0x0001e2000c901d72 */
[----:B------:R-:W-:Y:S01]  /*fc60*/  ISETP.GE.AND P2, PT, R7, R6, PT ;  /* 0x000000060700720c */ /* 0x000fe20003f46270 */
[----:B------:R-:W-:Y:S02]  /*fc70*/  IMAD.MOV.U32 R13, RZ, RZ, R0 ;  /* 0x000000ffff0d7224 */ /* 0x000fe400078e0000 */
[----:B0-----:R-:W-:-:S10]  /*fc80*/  IMAD.MOV.U32 R2, RZ, RZ, R14 ;  /* 0x000000ffff027224 */ /* 0x001fd400078e000e */
[----:B------:R-:W-:Y:S05]  /*fc90*/  WARPSYNC.COLLECTIVE R15, `(.L_x_365) ;  /* 0x000000000f087348 */ /* 0x000fea0003c00000 */
[----:B------:R0:W1:Y:S02]  /*fca0*/  SHFL.IDX P6, R14, R13, R12, R11 ;  /* 0x0000000c0d0e7389 */ /* 0x00006400000c000b */
[----:B01----:R-:W-:Y:S01]  /*fcb0*/  ENDCOLLECTIVE ;  /* 0x000000000000791b */ /* 0x003fe20003800000 */
.L_x_365:
[----:B------:R-:W-:Y:S01]  /*fcc0*/  IMAD.MOV.U32 R13, RZ, RZ, R5 ;  /* 0x000000ffff0d7224 */ /* 0x000fe200078e0005 */
[----:B------:R-:W-:Y:S02]  /*fcd0*/  MOV R12, 0x3 ;  /* 0x00000003000c7802 */ /* 0x000fe40000000f00 */
[----:B------:R-:W-:-:S04]  /*fce0*/  @!P2 LEA R14, P3, R30, R14, 0x1 ;  /* 0x0000000e1e0ea211 */ /* 0x000fc800078608ff */
[----:B------:R-:W-:Y:S01]  /*fcf0*/  @!P2 IADD3.X R7, RZ, R2, RZ, P3, !PT ;  /* 0x00000002ff07a210 */ /* 0x000fe20001ffe4ff */
[----:B------:R-:W-:-:S08]  /*fd00*/  @!P2 IMAD.MOV.U32 R2, RZ, RZ, R14 ;  /* 0x000000ffff02a224 */ /* 0x000fd000078e000e */
[----:B------:R-:W-:Y:S05]  /*fd10*/  WARPSYNC.COLLECTIVE R15, `(.L_x_366) ;  /* 0x000000000f087348 */ /* 0x000fea0003c00000 */
[----:B------:R0:W1:Y:S02]  /*fd20*/  SHFL.IDX P6, R14, R13, R12, R11 ;  /* 0x0000000c0d0e7389 */ /* 0x00006400000c000b */
[----:B01----:R-:W-:Y:S01]  /*fd30*/  ENDCOLLECTIVE ;  /* 0x000000000000791b */ /* 0x003fe20003800000 */
.L_x_366:
[----:B------:R-:W-:Y:S02]  /*fd40*/  @!P2 IMAD.MOV.U32 R3, RZ, RZ, R7 ;  /* 0x000000ffff03a224 */ /* 0x000fe400078e0007 */
[----:B------:R-:W-:-:S03]  /*fd50*/  VIADD R7, R4, 0x30 ;  /* 0x0000003004077836 */ /* 0x000fc60000000000 */
        /* <DEDUP_REMOVED lines=11> */
.L_x_367:
        /* <DEDUP_REMOVED lines=8> */
.L_x_368:
[----:B------:R-:W-:Y:S01]  /*fe90*/  @!P2 MOV R3, R7 ;  /* 0x000000070003a202 */ /* 0x000fe20000000f00 */
[----:B------:R-:W-:-:S04]  /*fea0*/  VIADD R7, R4, 0x40 ;  /* 0x0000004004077836 */ /* 0x000fc80000000000 */
[----:B------:R-:W-:Y:S01]  /*feb0*/  @!PT LDS RZ, [RZ] ;  /* 0x00000000fffff984 */ /* 0x000fe20000000800 */
[----:B------:R-:W-:Y:S01]  /*fec0*/  @!PT LDS RZ, [RZ] ;  /* 0x00000000fffff984 */ /* 0x000fe20000000800 */
[----:B------:R-:W-:Y:S01]  /*fed0*/  @!PT LDS RZ, [RZ] ;  /* 0x00000000fffff984 */ /* 0x000fe20000000800 */
[----:B------:R-:W-:Y:S04]  /*fee0*/  @!P2 LDGSTS.E.BYPASS.LTC128B.128 [R10+0x11c00], desc[UR50][R2.64], !P0 ;  /* 0x11c00000020aafae */ /* 0x000fe8000c101d72 */
[----:B------:R0:W-:Y:S01]  /*fef0*/  @!P2 LDGSTS.E.BYPASS.LTC128B.128 [R10+0x15c00], desc[UR50][R2.64+0x80], !P1 ;  /* 0x15c00080020aafae */ /* 0x0001e2000c901d72 */
[----:B------:R-:W-:Y:S02]  /*ff00*/  ISETP.GE.AND P2, PT, R7, R6, PT ;  /* 0x000000060700720c */ /* 0x000fe40003f46270 */
[----:B------:R-:W-:Y:S01]  /*ff10*/  MOV R13, R0 ;  /* 0x00000000000d7202 */ /* 0x000fe20000000f00 */
[----:B0-----:R-:W-:-:S10]  /*ff20*/  IMAD.MOV.U32 R2, RZ, RZ, R14 ;  /* 0x000000ffff027224 */ /* 0x001fd400078e000e */
[----:B------:R-:W-:Y:S05]  /*ff30*/  WARPSYNC.COLLECTIVE R15, `(.L_x_369) ;  /* 0x000000000f087348 */ /* 0x000fea0003c00000 */
[----:B------:R0:W1:Y:S02]  /*ff40*/  SHFL.IDX P6, R14, R13, R12, R11 ;  /* 0x0000000c0d0e7389 */ /* 0x00006400000c000b */
[----:B01----:R-:W-:Y:S01]  /*ff50*/  ENDCOLLECTIVE ;  /* 0x000000000000791b */ /* 0x003fe20003800000 */
.L_x_369:
[----:B------:R-:W-:Y:S01]  /*ff60*/  MOV R13, R5 ;  /* 0x00000005000d7202 */ /* 0x000fe20000000f00 */
[----:B------:R-:W-:Y:S01]  /*ff70*/  IMAD.MOV.U32 R12, RZ, RZ, 0x5 ;  /* 0x00000005ff0c7424 */ /* 0x000fe200078e00ff */
[----:B------:R-:W-:-:S05]  /*ff80*/  @!P2 LEA R14, P3, R30, R14, 0x1 ;  /* 0x0000000e1e0ea211 */ /* 0x000fca00078608ff */
[----:B------:R-:W-:Y:S02]  /*ff90*/  @!P2 IMAD.X R7, RZ, RZ, R2, P3 ;  /* 0x000000ffff07a224 */ /* 0x000fe400018e0602 */
[----:B------:R-:W-:-:S07]  /*ffa0*/  @!P2 IMAD.MOV.U32 R2, RZ, RZ, R14 ;  /* 0x000000ffff02a224 */ /* 0x000fce00078e000e */
[----:B------:R-:W-:Y:S05]  /*ffb0*/  WARPSYNC.COLLECTIVE R15, `(.L_x_370) ;  /* 0x000000000f087348 */ /* 0x000fea0003c00000 */
[----:B------:R0:W1:Y:S02]  /*ffc0*/  SHFL.IDX P6, R14, R13, R12, R11 ;  /* 0x0000000c0d0e7389 */ /* 0x00006400000c000b */
[----:B01----:R-:W-:Y:S01]  /*ffd0*/  ENDCOLLECTIVE ;  /* 0x000000000000791b */ /* 0x003fe20003800000 */
.L_x_370:
        /* <DEDUP_REMOVED lines=13> */
.L_x_371:
[----:B------:R-:W-:Y:S02]  /*100b0*/  IMAD.MOV.U32 R13, RZ, RZ, R5 ;  /* 0x000000ffff0d7224 */ /* 0x000fe400078e0005 */
[----:B------:R-:W-:Y:S01]  /*100c0*/  IMAD.MOV.U32 R12, RZ, RZ, 0x6 ;  /* 0x00000006ff0c7424 */ /* 0x000fe200078e00ff */
[----:B------:R-:W-:-:S05]  /*100d0*/  @!P2 LEA R14, P3, R30, R14, 0x1 ;  /* 0x0000000e1e0ea211 */ /* 0x000fca00078608ff */
[----:B------:R-:W-:Y:S01]  /*100e0*/  @!P2 IMAD.X R7, RZ, RZ, R2, P3 ;  /* 0x000000ffff07a224 */ /* 0x000fe200018e0602 */
[----:B------:R-:W-:-:S07]  /*100f0*/  @!P2 MOV R2, R14 ;  /* 0x0000000e0002a202 */ /* 0x000fce0000000f00 */
[----:B------:R-:W-:Y:S05]  /*10100*/  WARPSYNC.COLLECTIVE R15, `(.L_x_372) ;  /* 0x000000000f087348 */ /* 0x000fea0003c00000 */
[----:B------:R0:W1:Y:S02]  /*10110*/  SHFL.IDX P6, R14, R13, R12, R11 ;  /* 0x0000000c0d0e7389 */ /* 0x00006400000c000b */
[----:B01----:R-:W-:Y:S01]  /*10120*/  ENDCOLLECTIVE ;  /* 0x000000000000791b */ /* 0x003fe20003800000 */
.L_x_372:
        /* <DEDUP_REMOVED lines=13> */
.L_x_373:
        /* <DEDUP_REMOVED lines=8> */
.L_x_374:
        /* <DEDUP_REMOVED lines=11> */
.L_x_375:
[----:B------:R-:W-:Y:S05]  /*10330*/  BRA `(.L_x_376) ;  /* 0xffffffbc00c47947 */ /* 0x000fea000383ffff */
.L_x_286:
[----:B0-----:R0:W1:Y:S02]  /*10340*/  SYNCS.PHASECHK.TRANS64.TRYWAIT P1, [R22+URZ+0x28820], R3 ;  /* 0x02882003160075a7 */ /* 0x001064000802017f */
[----:B-1----:R-:W-:Y:S05]  /*10350*/  @!P1 NANOSLEEP.SYNCS 0x989680 ;  /* 0x009896800000995d */ /* 0x002fea0003900000 */
[----:B------:R-:W1:Y:S02]  /*10360*/  @!P1 SYNCS.PHASECHK.TRANS64 P1, [R22+URZ+0x28820], R3 ;  /* 0x02882003160095a7 */ /* 0x000e64000802007f */
[----:B-1----:R-:W-:Y:S05]  /*10370*/  @!P1 BRA `(.L_x_286) ;  /* 0xfffffffc00f09947 */ /* 0x002fea000383ffff */
[----:B------:R-:W-:Y:S05]  /*10380*/  BRA `(.L_x_377) ;  /* 0xffffffc000347947 */ /* 0x000fea000383ffff */
.L_x_291:
[----:B0-----:R0:W1:Y:S02]  /*10390*/  SYNCS.PHASECHK.TRANS64.TRYWAIT P0, [R6+URZ+0x28840], R3 ;  /* 0x02884003060075a7 */ /* 0x001064000800017f */
[----:B-1----:R-:W-:Y:S05]  /*103a0*/  @!P0 NANOSLEEP.SYNCS 0x989680 ;  /* 0x009896800000895d */ /* 0x002fea0003900000 */
[----:B------:R-:W1:Y:S02]  /*103b0*/  @!P0 SYNCS.PHASECHK.TRANS64 P0, [R6+URZ+0x28840], R3 ;  /* 0x02884003060085a7 */ /* 0x000e64000800007f */
[----:B-1----:R-:W-:Y:S05]  /*103c0*/  @!P0 BRA `(.L_x_291) ;  /* 0xfffffffc00f08947 */ /* 0x002fea000383ffff */
[----:B------:R-:W-:Y:S05]  /*103d0*/  BRA `(.L_x_378) ;  /* 0xffffffc400007947 */ /* 0x000fea000383ffff */
.L_x_292:
[----:B------:R-:W-:Y:S01]  /*103e0*/  BSSY B1, `(.L_x_379) ;  /* 0x0000008000017945 */ /* 0x000fe20003800000 */
[----:B------:R-:W-:Y:S01]  /*103f0*/  IMAD.MOV.U32 R13, RZ, RZ, R9 ;  /* 0x000000ffff0d7224 */ /* 0x000fe200078e0009 */
[----:B------:R-:W-:Y:S01]  /*10400*/  MOV R12, RZ ;  /* 0x000000ff000c7202 */ /* 0x000fe20000000f00 */
[----:B------:R-:W-:Y:S02]  /*10410*/  IMAD.MOV.U32 R11, RZ, RZ, 0x181f ;  /* 0x0000181fff0b7424 */ /* 0x000fe400078e00ff */
[----:B------:R-:W-:-:S07]  /*10420*/  IMAD.MOV.U32 R15, RZ, RZ, -0x1 ;  /* 0xffffffffff0f7424 */ /* 0x000fce00078e00ff */
[----:B--2---:R-:W-:Y:S05]  /*10430*/  WARPSYNC.COLLECTIVE R15, `(.L_x_380) ;  /* 0x000000000f087348 */ /* 0x004fea0003c00000 */
[----:B--2---:R0:W1:Y:S02]  /*10440*/  SHFL.IDX P6, R14, R13, R12, R11 ;  /* 0x0000000c0d0e7389 */ /* 0x00406400000c000b */
[----:B01----:R-:W-:Y:S01]  /*10450*/  ENDCOLLECTIVE ;  /* 0x000000000000791b */ /* 0x003fe20003800000 */
.L_x_380:
[----:B------:R-:W-:Y:S05]  /*10460*/  BSYNC B1 ;  /* 0x0000000000017941 */ /* 0x000fea0003800000 */
.L_x_379:
[----:B------:R-:W-:Y:S01]  /*10470*/  IMAD.MOV.U32 R13, RZ, RZ, R7 ;  /* 0x000000ffff0d7224 */ /* 0x000fe200078e0007 */
[----:B------:R-:W-:Y:S01]  /*10480*/  MOV R12, RZ ;  /* 0x000000ff000c7202 */ /* 0x000fe20000000f00 */
[----:B------:R-:W-:Y:S02]  /*10490*/  IMAD.MOV.U32 R11, RZ, RZ, 0x181f ;  /* 0x0000181fff0b7424 */ /* 0x000fe400078e00ff */
[----:B------:R-:W-:Y:S02]  /*104a0*/  IMAD.MOV.U32 R15, RZ, RZ, -0x1 ;  /* 0xffffffffff0f7424 */ /* 0x000fe400078e00ff */
[----:B------:R-:W-:Y:S02]  /*104b0*/  IMAD.MOV.U32 R3, RZ, RZ, R14 ;  /* 0x000000ffff037224 */ /* 0x000fe400078e000e */
[----:B------:R-:W-:-:S07]  /*104c0*/  IMAD.SHL.U32 R5, R30, 0x2, RZ ;  /* 0x000000021e057824 */ /* 0x000fce00078e00ff */
[----:B------:R-:W-:Y:S05]  /*104d0*/  WARPSYNC.COLLECTIVE R15, `(.L_x_381) ;  /* 0x000000000f087348 */ /* 0x000fea0003c00000 */
[----:B------:R0:W1:Y:S02]  /*104e0*/  SHFL.IDX P6, R14, R13, R12, R11 ;  /* 0x0000000c0d0e7389 */ /* 0x00006400000c000b */
[----:B01----:R-:W-:Y:S01]  /*104f0*/  ENDCOLLECTIVE ;  /* 0x000000000000791b */ /* 0x003fe20003800000 */
.L_x_381:
[----:B------:R-:W-:Y:S02]  /*10500*/  IMAD R8, R8, 0x2, R22 ;  /* 0x0000000208087824 */ /* 0x000fe400078e0216 */
[----:B------:R-:W-:Y:S02]  /*10510*/  IMAD.MOV.U32 R13, RZ, RZ, R9 ;  /* 0x000000ffff0d7224 */ /* 0x000fe400078e0009 */
[----:B------:R-:W-:Y:S02]  /*10520*/  IMAD.MOV.U32 R12, RZ, RZ, 0x1 ;  /* 0x00000001ff0c7424 */ /* 0x000fe400078e00ff */
[----:B------:R-:W-:-:S07]  /*10530*/  IMAD.MOV.U32 R2, RZ, RZ, R14 ;  /* 0x000000ffff027224 */ /* 0x000fce00078e000e */
[----:B------:R-:W-:Y:S05]  /*10540*/  WARPSYNC.COLLECTIVE R15, `(.L_x_382) ;  /* 0x000000000f087348 */ /* 0x000fea0003c00000 */
[----:B------:R0:W1:Y:S02]  /*10550*/  SHFL.IDX P6, R14, R13, R12, R11 ;  /* 0x0000000c0d0e7389 */ /* 0x00006400000c000b */
[----:B01----:R-:W-:Y:S01]  /*10560*/  ENDCOLLECTIVE ;  /* 0x000000000000791b */ /* 0x003fe20003800000 */
.L_x_382:
[----:B------:R-:W-:-:S04]  /*10570*/  IADD3 R2, P0, R2, R5, RZ ;  /* 0x0000000502027210 */ /* 0x000fc80007f1e0ff */
[----:B------:R-:W-:-:S05]  /*10580*/  IADD3.X R3, RZ, R3, RZ, P0, !PT ;  /* 0x00000003ff037210 */ /* 0x000fca00007fe4ff */
[----:B------:R-:W-:Y:S01]  /*10590*/  @!PT LDS RZ, [RZ] ;  /* 0x00000000fffff984 */ /* 0x000fe20000000800 */
[----:B------:R-:W-:Y:S01]  /*105a0*/  @!PT LDS RZ, [RZ] ;  /* 0x00000000fffff984 */ /* 0x000fe20000000800 */
[----:B------:R-:W-:Y:S01]  /*105b0*/  @!PT LDS RZ, [RZ] ;  /* 0x00000000fffff984 */ /* 0x000fe20000000800 */
[----:B------:R-:W-:Y:S01]  /*105c0*/  LDGSTS.E.BYPASS.LTC128B.128 [R8+0x18400], desc[UR50][R2.64], !P4 ;  /* 0x1840000002087fae */ /* 0x000fe2000e101d72 */
[----:B------:R-:W-:-:S03]  /*105d0*/  MOV R13, R7 ;  /* 0x00000007000d7202 */ /* 0x000fc60000000f00 */
[----:B------:R0:W-:Y:S02]  /*105e0*/  LDGSTS.E.BYPASS.LTC128B.128 [R8+0x1c400], desc[UR50][R2.64+0x80], !P3 ;  /* 0x1c40008002087fae */ /* 0x0001e4000d901d72 */
[----:B0-----:R-:W-:-:S07]  /*105f0*/  IMAD.MOV.U32 R3, RZ, RZ, R14 ;  /* 0x000000ffff037224 */ /* 0x001fce00078e000e */
[----:B------:R-:W-:Y:S05]  /*10600*/  WARPSYNC.COLLECTIVE R15, `(.L_x_383) ;  /* 0x000000000f087348 */ /* 0x000fea0003c00000 */
[----:B------:R0:W1:Y:S02]  /*10610*/  SHFL.IDX P6, R14, R13, R12, R11 ;  /* 0x0000000c0d0e7389 */ /* 0x00006400000c000b */
[----:B01----:R-:W-:Y:S01]  /*10620*/  ENDCOLLECTIVE ;  /* 0x000000000000791b */ /* 0x003fe20003800000 */
.L_x_383:
[----:B------:R-:W-:Y:S02]  /*10630*/  IMAD.MOV.U32 R13, RZ, RZ, R9 ;  /* 0x000000ffff0d7224 */ /* 0x000fe400078e0009 */
[----:B------:R-:W-:Y:S02]  /*10640*/  IMAD.MOV.U32 R12, RZ, RZ, 0x2 ;  /* 0x00000002ff0c7424 */ /* 0x000fe400078e00ff */
[----:B------:R-:W-:-:S07]  /*10650*/  IMAD.MOV.U32 R2, RZ, RZ, R14 ;  /* 0x000000ffff027224 */ /* 0x000fce00078e000e */
[----:B------:R-:W-:Y:S05]  /*10660*/  WARPSYNC.COLLECTIVE R15, `(.L_x_384) ;  /* 0x000000000f087348 */ /* 0x000fea0003c00000 */
[----:B------:R0:W1:Y:S02]  /*10670*/  SHFL.IDX P6, R14, R13, R12, R11 ;  /* 0x0000000c0d0e7389 */ /* 0x00006400000c000b */
[----:B01----:R-:W-:Y:S01]  /*10680*/  ENDCOLLECTIVE ;  /* 0x000000000000791b */ /* 0x003fe20003800000 */
.L_x_384:
[----:B------:R-:W-:-:S05]  /*10690*/  IADD3 R2, P0, R2, R5, RZ ;  /* 0x0000000502027210 */ /* 0x000fca0007f1e0ff */
[----:B------:R-:W-:-:S05]  /*106a0*/  IMAD.X R3, RZ, RZ, R3, P0 ;  /* 0x000000ffff037224 */ /* 0x000fca00000e0603 */
[----:B------:R-:W-:Y:S01]  /*106b0*/  @!PT LDS RZ, [RZ] ;  /* 0x00000000fffff984 */ /* 0x000fe20000000800 */
[----:B------:R-:W-:Y:S01]  /*106c0*/  @!PT LDS RZ, [RZ] ;  /* 0x00000000fffff984 */ /* 0x000fe20000000800 */
[----:B------:R-:W-:Y:S01]  /*106d0*/  @!PT LDS RZ, [RZ] ;  /* 0x00000000fffff984 */ /* 0x000fe20000000800 */
[----:B------:R-:W-:Y:S01]  /*106e0*/  LDGSTS.E.BYPASS.LTC128B.128 [R8+0x18c00], desc[UR50][R2.64], !P4 ;  /* 0x18c0000002087fae */ /* 0x000fe2000e101d72 */
[----:B------:R-:W-:-:S03]  /*106f0*/  IMAD.MOV.U32 R13, RZ, RZ, R7 ;  /* 0x000000ffff0d7224 */ /* 0x000fc600078e0007 */
[----:B------:R0:W-:Y:S02]  /*10700*/  LDGSTS.E.BYPASS.LTC128B.128 [R8+0x1cc00], desc[UR50][R2.64+0x80], !P3 ;  /* 0x1cc0008002087fae */ /* 0x0001e4000d901d72 */
[----:B0-----:R-:W-:-:S07]  /*10710*/  MOV R3, R14 ;  /* 0x0000000e00037202 */ /* 0x001fce0000000f00 */
[----:B------:R-:W-:Y:S05]  /*10720*/  WARPSYNC.COLLECTIVE R15, `(.L_x_385) ;  /* 0x000000000f087348 */ /* 0x000fea0003c00000 */
[----:B------:R0:W1:Y:S02]  /*10730*/  SHFL.IDX P6, R14, R13, R12, R11 ;  /* 0x0000000c0d0e7389 */ /* 0x00006400000c000b */
[----:B01----:R-:W-:Y:S01]  /*10740*/  ENDCOLLECTIVE ;  /* 0x000000000000791b */ /* 0x003fe20003800000 */
.L_x_385:
[----:B------:R-:W-:Y:S01]  /*10750*/  IMAD.MOV.U32 R13, RZ, RZ, R9 ;  /* 0x000000ffff0d7224 */ /* 0x000fe200078e0009 */
[----:B------:R-:W-:Y:S01]  /*10760*/  MOV R12, 0x3 ;  /* 0x00000003000c7802 */ /* 0x000fe20000000f00 */
[----:B------:R-:W-:-:S07]  /*10770*/  IMAD.MOV.U32 R2, RZ, RZ, R14 ;  /* 0x000000ffff027224 */ /* 0x000fce00078e000e */
[----:B------:R-:W-:Y:S05]  /*10780*/  WARPSYNC.COLLECTIVE R15, `(.L_x_386) ;  /* 0x000000000f087348 */ /* 0x000fea0003c00000 */
[----:B------:R0:W1:Y:S02]  /*10790*/  SHFL.IDX P6, R14, R13, R12, R11 ;  /* 0x0000000c0d0e7389 */ /* 0x00006400000c000b */
[----:B01----:R-:W-:Y:S01]  /*107a0*/  ENDCOLLECTIVE ;  /* 0x000000000000791b */ /* 0x003fe20003800000 */
.L_x_386:
        /* <DEDUP_REMOVED lines=8> */
[----:B0-----:R-:W-:-:S07]  /*10830*/  IMAD.MOV.U32 R3, RZ, RZ, R14 ;  /* 0x000000ffff037224 */ /* 0x001fce00078e000e */
[----:B------:R-:W-:Y:S05]  /*10840*/  WARPSYNC.COLLECTIVE R15, `(.L_x_387) ;  /* 0x000000000f087348 */ /* 0x000fea0003c00000 */
[----:B------:R0:W1:Y:S02]  /*10850*/  SHFL.IDX P6, R14, R13, R12, R11 ;  /* 0x0000000c0d0e7389 */ /* 0x00006400000c000b */
[----:B01----:R-:W-:Y:S01]  /*10860*/  ENDCOLLECTIVE ;  /* 0x000000000000791b */ /* 0x003fe20003800000 */
.L_x_387:
[----:B------:R-:W-:Y:S01]  /*10870*/  MOV R13, R9 ;  /* 0x00000009000d7202 */ /* 0x000fe20000000f00 */
[----:B------:R-:W-:Y:S02]  /*10880*/  IMAD.MOV.U32 R12, RZ, RZ, 0x4 ;  /* 0x00000004ff0c7424 */ /* 0x000fe400078e00ff */
[----:B------:R-:W-:-:S07]  /*10890*/  IMAD.MOV.U32 R2, RZ, RZ, R14 ;  /* 0x000000ffff027224 */ /* 0x000fce00078e000e */
[----:B------:R-:W-:Y:S05]  /*108a0*/  WARPSYNC.COLLECTIVE R15, `(.L_x_388) ;  /* 0x000000000f087348 */ /* 0x000fea0003c00000 */
[----:B------:R0:W1:Y:S02]  /*108b0*/  SHFL.IDX P6, R14, R13, R12, R11 ;  /* 0x0000000c0d0e7389 */ /* 0x00006400000c000b */
[----:B01----:R-:W-:Y:S01]  /*108c0*/  ENDCOLLECTIVE ;  /* 0x000000000000791b */ /* 0x003fe20003800000 */
.L_x_388:
        /* <DEDUP_REMOVED lines=12> */
.L_x_389:
[----:B------:R-:W-:Y:S02]  /*10990*/  IMAD.MOV.U32 R13, RZ, RZ, R9 ;  /* 0x000000ffff0d7224 */ /* 0x000fe400078e0009 */
[----:B------:R-:W-:Y:S02]  /*109a0*/  IMAD.MOV.U32 R12, RZ, RZ, 0x5 ;  /* 0x00000005ff0c7424 */ /* 0x000fe400078e00ff */
[----:B------:R-:W-:-:S07]  /*109b0*/  IMAD.MOV.U32 R2, RZ, RZ, R14 ;  /* 0x000000ffff027224 */ /* 0x000fce00078e000e */
[----:B------:R-:W-:Y:S05]  /*109c0*/  WARPSYNC.COLLECTIVE R15, `(.L_x_390) ;  /* 0x000000000f087348 */ /* 0x000fea0003c00000 */
[----:B------:R0:W1:Y:S02]  /*109d0*/  SHFL.IDX P6, R14, R13, R12, R11 ;  /* 0x0000000c0d0e7389 */ /* 0x00006400000c000b */
[----:B01----:R-:W-:Y:S01]  /*109e0*/  ENDCOLLECTIVE ;  /* 0x000000000000791b */ /* 0x003fe20003800000 */
.L_x_390:
[----:B------:R-:W-:-:S04]  /*109f0*/  IADD3 R2, P0, R2, R5, RZ ;  /* 0x0000000502027210 */ /* 0x000fc80007f1e0ff */
[----:B------:R-:W-:-:S05]  /*10a00*/  IADD3.X R3, RZ, R3, RZ, P0, !PT ;  /* 0x00000003ff037210 */ /* 0x000fca00007fe4ff */
        /* <DEDUP_REMOVED lines=10> */
.L_x_391:
[----:B------:R-:W-:Y:S02]  /*10ab0*/  IMAD.MOV.U32 R13, RZ, RZ, R9 ;  /* 0x000000ffff0d7224 */ /* 0x000fe400078e0009 */
[----:B------:R-:W-:Y:S01]  /*10ac0*/  IMAD.MOV.U32 R12, RZ, RZ, 0x6 ;  /* 0x00000006ff0c7424 */ /* 0x000fe200078e00ff */
[----:B------:R-:W-:-:S07]  /*10ad0*/  MOV R2, R14 ;  /* 0x0000000e00027202 */ /* 0x000fce0000000f00 */
[----:B------:R-:W-:Y:S05]  /*10ae0*/  WARPSYNC.COLLECTIVE R15, `(.L_x_392) ;  /* 0x000000000f087348 */ /* 0x000fea0003c00000 */
[----:B------:R0:W1:Y:S02]  /*10af0*/  SHFL.IDX P6, R14, R13, R12, R11 ;  /* 0x0000000c0d0e7389 */ /* 0x00006400000c000b */
[----:B01----:R-:W-:Y:S01]  /*10b00*/  ENDCOLLECTIVE ;  /* 0x000000000000791b */ /* 0x003fe20003800000 */
.L_x_392:
[----:B------:R-:W-:-:S05]  /*10b10*/  IADD3 R2, P0, R2, R5, RZ ;  /* 0x0000000502027210 */ /* 0x000fca0007f1e0ff */
[----:B------:R-:W-:-:S05]  /*10b20*/  IMAD.X R3, RZ, RZ, R3, P0 ;  /* 0x000000ffff037224 */ /* 0x000fca00000e0603 */
        /* <DEDUP_REMOVED lines=10> */
.L_x_393:
[----:B------:R-:W-:Y:S02]  /*10bd0*/  IMAD.MOV.U32 R13, RZ, RZ, R9 ;  /* 0x000000ffff0d7224 */ /* 0x000fe400078e0009 */
[----:B------:R-:W-:Y:S02]  /*10be0*/  IMAD.MOV.U32 R12, RZ, RZ, 0x7 ;  /* 0x00000007ff0c7424 */ /* 0x000fe400078e00ff */
[----:B------:R-:W-:-:S07]  /*10bf0*/  IMAD.MOV.U32 R2, RZ, RZ, R14 ;  /* 0x000000ffff027224 */ /* 0x000fce00078e000e */
[----:B------:R-:W-:Y:S05]  /*10c00*/  WARPSYNC.COLLECTIVE R15, `(.L_x_394) ;  /* 0x000000000f087348 */ /* 0x000fea0003c00000 */
[----:B------:R0:W1:Y:S02]  /*10c10*/  SHFL.IDX P6, R14, R13, R12, R11 ;  /* 0x0000000c0d0e7389 */ /* 0x00006400000c000b */
[----:B01----:R-:W-:Y:S01]  /*10c20*/  ENDCOLLECTIVE ;  /* 0x000000000000791b */ /* 0x003fe20003800000 */
.L_x_394:
[----:B------:R-:W-:-:S05]  /*10c30*/  IADD3 R2, P0, R2, R5, RZ ;  /* 0x0000000502027210 */ /* 0x000fca0007f1e0ff */
[----:B------:R-:W-:-:S05]  /*10c40*/  IMAD.X R3, RZ, RZ, R3, P0 ;  /* 0x000000ffff037224 */ /* 0x000fca00000e0603 */
[----:B------:R-:W-:Y:S01]  /*10c50*/  @!PT LDS RZ, [RZ] ;  /* 0x00000000fffff984 */ /* 0x000fe20000000800 */
[----:B------:R-:W-:Y:S01]  /*10c60*/  @!PT LDS RZ, [RZ] ;  /* 0x00000000fffff984 */ /* 0x000fe20000000800 */
[----:B------:R-:W-:Y:S01]  /*10c70*/  @!PT LDS RZ, [RZ] ;  /* 0x00000000fffff984 */ /* 0x000fe20000000800 */
[----:B------:R0:W-:Y:S01]  /*10c80*/  LDGSTS.E.BYPASS.LTC128B.128 [R8+0x1b400], desc[UR50][R2.64], !P4 ;  /* 0x1b40000002087fae */ /* 0x0001e2000e101d72 */
[----:B------:R-:W-:-:S03]  /*10c90*/  IMAD.MOV.U32 R13, RZ, RZ, R7 ;  /* 0x000000ffff0d7224 */ /* 0x000fc600078e0007 */
[----:B------:R0:W-:Y:S01]  /*10ca0*/  LDGSTS.E.BYPASS.LTC128B.128 [R8+0x1f400], desc[UR50][R2.64+0x80], !P3 ;  /* 0x1f40008002087fae */ /* 0x0001e2000d901d72 */
[----:B------:R-:W-:-:S07]  /*10cb0*/  MOV R9, R14 ;  /* 0x0000000e00097202 */ /* 0x000fce0000000f00 */
[----:B0-----:R-:W-:Y:S05]  /*10cc0*/  WARPSYNC.COLLECTIVE R15, `(.L_x_395) ;  /* 0x000000000f087348 */ /* 0x001fea0003c00000 */
[----:B------:R1:W2:Y:S02]  /*10cd0*/  SHFL.IDX P6, R14, R13, R12, R11 ;  /* 0x0000000c0d0e7389 */ /* 0x0002a400000c000b */
[----:B012---:R-:W-:Y:S01]  /*10ce0*/  ENDCOLLECTIVE ;  /* 0x000000000000791b */ /* 0x007fe20003800000 */
.L_x_395:
[----:B------:R-:W-:Y:S01]  /*10cf0*/  IMAD.MOV.U32 R2, RZ, RZ, R14 ;  /* 0x000000ffff027224 */ /* 0x000fe200078e000e */
[----:B------:R-:W-:Y:S06]  /*10d00*/  BRA `(.L_x_396) ;  /* 0xffffffbc00d47947 */ /* 0x000fec000383ffff */
.L_x_297:
[----:B-1----:R1:W3:Y:S02]  /*10d10*/  SYNCS.PHASECHK.TRANS64.TRYWAIT P0, [R6+URZ+0x28860], R3 ;  /* 0x02886003060075a7 */ /* 0x0022e4000800017f */
[----:B---3--:R-:W-:Y:S05]  /*10d20*/  @!P0 NANOSLEEP.SYNCS 0x989680 ;  /* 0x009896800000895d */ /* 0x008fea0003900000 */
[----:B------:R-:W3:Y:S02]  /*10d30*/  @!P0 SYNCS.PHASECHK.TRANS64 P0, [R6+URZ+0x28860], R3 ;  /* 0x02886003060085a7 */ /* 0x000ee4000800007f */
[----:B---3--:R-:W-:Y:S05]  /*10d40*/  @!P0 BRA `(.L_x_297) ;  /* 0xfffffffc00f08947 */ /* 0x008fea000383ffff */
[----:B------:R-:W-:Y:S05]  /*10d50*/  BRA `(.L_x_397) ;  /* 0xffffffc000347947 */ /* 0x000fea000383ffff */
.L_x_298:
[----:B------:R-:W-:Y:S01]  /*10d60*/  BSSY B1, `(.L_x_398) ;  /* 0x0000008000017945 */ /* 0x000fe20003800000 */
[----:B------:R-:W-:Y:S01]  /*10d70*/  IMAD.MOV.U32 R13, RZ, RZ, R24 ;  /* 0x000000ffff0d7224 */ /* 0x000fe200078e0018 */
[----:B------:R-:W-:Y:S01]  /*10d80*/  MOV R11, 0x181f ;  /* 0x0000181f000b7802 */ /* 0x000fe20000000f00 */
[----:B------:R-:W-:Y:S02]  /*10d90*/  IMAD.MOV.U32 R12, RZ, RZ, RZ ;  /* 0x000000ffff0c7224 */ /* 0x000fe400078e00ff */
[----:B------:R-:W-:-:S07]  /*10da0*/  IMAD.MOV.U32 R15, RZ, RZ, -0x1 ;  /* 0xffffffffff0f7424 */ /* 0x000fce00078e00ff */
[----:B-12---:R-:W-:Y:S05]  /*10db0*/  WARPSYNC.COLLECTIVE R15, `(.L_x_399) ;  /* 0x000000000f087348 */ /* 0x006fea0003c00000 */
[----:B--2---:R0:W2:Y:S02]  /*10dc0*/  SHFL.IDX P6, R14, R13, R12, R11 ;  /* 0x0000000c0d0e7389 */ /* 0x0040a400000c000b */
[----:B012---:R-:W-:Y:S01]  /*10dd0*/  ENDCOLLECTIVE ;  /* 0x000000000000791b */ /* 0x007fe20003800000 */
.L_x_399:
[----:B------:R-:W-:Y:S05]  /*10de0*/  BSYNC B1 ;  /* 0x0000000000017941 */ /* 0x000fea0003800000 */
.L_x_398:
[----:B------:R-:W-:Y:S01]  /*10df0*/  IMAD.MOV.U32 R13, RZ, RZ, R23 ;  /* 0x000000ffff0d7224 */ /* 0x000fe200078e0017 */
[----:B------:R-:W-:Y:S01]  /*10e00*/  MOV R11, 0x181f ;  /* 0x0000181f000b7802 */ /* 0x000fe20000000f00 */
[----:B------:R-:W-:Y:S02]  /*10e10*/  IMAD.MOV.U32 R12, RZ, RZ, RZ ;  /* 0x000000ffff0c7224 */ /* 0x000fe400078e00ff */
[----:B------:R-:W-:Y:S02]  /*10e20*/  IMAD.MOV.U32 R15, RZ, RZ, -0x1 ;  /* 0xffffffffff0f7424 */ /* 0x000fe400078e00ff */
[----:B------:R-:W-:Y:S02]  /*10e30*/  IMAD.MOV.U32 R3, RZ, RZ, R14 ;  /* 0x000000ffff037224 */ /* 0x000fe400078e000e */
[----:B------:R-:W-:-:S07]  /*10e40*/  IMAD R7, R7, 0x2, R22 ;  /* 0x0000000207077824 */ /* 0x000fce00078e0216 */
[----:B------:R-:W-:Y:S05]  /*10e50*/  WARPSYNC.COLLECTIVE R15, `(.L_x_400) ;  /* 0x000000000f087348 */ /* 0x000fea0003c00000 */
[----:B------:R0:W1:Y:S02]  /*10e60*/  SHFL.IDX P6, R14, R13, R12, R11 ;  /* 0x0000000c0d0e7389 */ /* 0x00006400000c000b */
[----:B01----:R-:W-:Y:S01]  /*10e70*/  ENDCOLLECTIVE ;  /* 0x000000000000791b */ /* 0x003fe20003800000 */
.L_x_400:
[----:B------:R-:W-:Y:S01]  /*10e80*/  IMAD.MOV.U32 R13, RZ, RZ, R24 ;  /* 0x000000ffff0d7224 */ /* 0x000fe200078e0018 */
[----:B------:R-:W-:Y:S02]  /*10e90*/  MOV R12, 0x1 ;  /* 0x00000001000c7802 */ /* 0x000fe40000000f00 */
[----:B------:R-:W-:-:S13]  /*10ea0*/  IADD3 R2, P0, R14, R5, RZ ;  /* 0x000000050e027210 */ /* 0x000fda0007f1e0ff */
[----:B------:R-:W-:Y:S05]  /*10eb0*/  WARPSYNC.COLLECTIVE R15, `(.L_x_401) ;  /* 0x000000000f087348 */ /* 0x000fea0003c00000 */
[----:B------:R0:W1:Y:S02]  /*10ec0*/  SHFL.IDX P6, R14, R13, R12, R11 ;  /* 0x0000000c0d0e7389 */ /* 0x00006400000c000b */
[----:B01----:R-:W-:Y:S01]  /*10ed0*/  ENDCOLLECTIVE ;  /* 0x000000000000791b */ /* 0x003fe20003800000 */
.L_x_401:
        /* <DEDUP_REMOVED lines=13> */
.L_x_402:
[----:B------:R-:W-:Y:S01]  /*10fb0*/  IMAD.MOV.U32 R13, RZ, RZ, R24 ;  /* 0x000000ffff0d7224 */ /* 0x000fe200078e0018 */
[----:B------:R-:W-:Y:S02]  /*10fc0*/  MOV R12, 0x2 ;  /* 0x00000002000c7802 */ /* 0x000fe40000000f00 */
[----:B------:R-:W-:-:S13]  /*10fd0*/  IADD3 R2, P0, R14, R5, RZ ;  /* 0x000000050e027210 */ /* 0x000fda0007f1e0ff */
[----:B------:R-:W-:Y:S05]  /*10fe0*/  WARPSYNC.COLLECTIVE R15, `(.L_x_403) ;  /* 0x000000000f087348 */ /* 0x000fea0003c00000 */
[----:B------:R0:W1:Y:S02]  /*10ff0*/  SHFL.IDX P6, R14, R13, R12, R11 ;  /* 0x0000000c0d0e7389 */ /* 0x00006400000c000b */
[----:B01----:R-:W-:Y:S01]  /*11000*/  ENDCOLLECTIVE ;  /* 0x000000000000791b */ /* 0x003fe20003800000 */
.L_x_403:
        /* <DEDUP_REMOVED lines=13> */
.L_x_404:
[----:B------:R-:W-:Y:S01]  /*110e0*/  IMAD.MOV.U32 R13, RZ, RZ, R24 ;  /* 0x000000ffff0d7224 */ /* 0x000fe200078e0018 */
[----:B------:R-:W-:Y:S02]  /*110f0*/  MOV R12, 0x3 ;  /* 0x00000003000c7802 */ /* 0x000fe40000000f00 */
[----:B------:R-:W-:-:S13]  /*11100*/  IADD3 R2, P0, R14, R5, RZ ;  /* 0x000000050e027210 */ /* 0x000fda0007f1e0ff */
[----:B------:R-:W-:Y:S05]  /*11110*/  WARPSYNC.COLLECTIVE R15, `(.L_x_405) ;  /* 0x000000000f087348 */ /* 0x000fea0003c00000 */
[----:B------:R0:W1:Y:S02]  /*11120*/  SHFL.IDX P6, R14, R13, R12, R11 ;  /* 0x0000000c0d0e7389 */ /* 0x00006400000c000b */
[----:B01----:R-:W-:Y:S01]  /*11130*/  ENDCOLLECTIVE ;  /* 0x000000000000791b */ /* 0x003fe20003800000 */
.L_x_405:
        /* <DEDUP_REMOVED lines=13> */
.L_x_406:
[----:B------:R-:W-:Y:S01]  /*11210*/  IMAD.MOV.U32 R13, RZ, RZ, R24 ;  /* 0x000000ffff0d7224 */ /* 0x000fe200078e0018 */
[----:B------:R-:W-:Y:S02]  /*11220*/  MOV R12, 0x4 ;  /* 0x00000004000c7802 */ /* 0x000fe40000000f00 */
[----:B------:R-:W-:-:S13]  /*11230*/  IADD3 R2, P0, R14, R5, RZ ;  /* 0x000000050e027210 */ /* 0x000fda0007f1e0ff */
[----:B------:R-:W-:Y:S05]  /*11240*/  WARPSYNC.COLLECTIVE R15, `(.L_x_407) ;  /* 0x000000000f087348 */ /* 0x000fea0003c00000 */
[----:B------:R0:W1:Y:S02]  /*11250*/  SHFL.IDX P6, R14, R13, R12, R11 ;  /* 0x0000000c0d0e7389 */ /* 0x00006400000c000b */
[----:B01----:R-:W-:Y:S01]  /*11260*/  ENDCOLLECTIVE ;  /* 0x000000000000791b */ /* 0x003fe20003800000 */
.L_x_407:
        /* <DEDUP_REMOVED lines=13> */
.L_x_408:
[----:B------:R-:W-:Y:S01]  /*11340*/  IMAD.MOV.U32 R13, RZ, RZ, R24 ;  /* 0x000000ffff0d7224 */ /* 0x000fe200078e0018 */
[----:B------:R-:W-:Y:S02]  /*11350*/  MOV R12, 0x5 ;  /* 0x00000005000c7802 */ /* 0x000fe40000000f00 */
[----:B------:R-:W-:-:S13]  /*11360*/  IADD3 R2, P0, R14, R5, RZ ;  /* 0x000000050e027210 */ /* 0x000fda0007f1e0ff */
[----:B------:R-:W-:Y:S05]  /*11370*/  WARPSYNC.COLLECTIVE R15, `(.L_x_409) ;  /* 0x000000000f087348 */ /* 0x000fea0003c00000 */
[----:B------:R0:W1:Y:S02]  /*11380*/  SHFL.IDX P6, R14, R13, R12, R11 ;  /* 0x0000000c0d0e7389 */ /* 0x00006400000c000b */
[----:B01----:R-:W-:Y:S01]  /*11390*/  ENDCOLLECTIVE ;  /* 0x000000000000791b */ /* 0x003fe20003800000 */
.L_x_409:
        /* <DEDUP_REMOVED lines=13> */
.L_x_410:
[----:B------:R-:W-:Y:S01]  /*11470*/  IMAD.MOV.U32 R13, RZ, RZ, R24 ;  /* 0x000000ffff0d7224 */ /* 0x000fe200078e0018 */
[----:B------:R-:W-:Y:S02]  /*11480*/  MOV R12, 0x6 ;  /* 0x00000006000c7802 */ /* 0x000fe40000000f00 */
[----:B------:R-:W-:-:S13]  /*11490*/  IADD3 R2, P0, R14, R5, RZ ;  /* 0x000000050e027210 */ /* 0x000fda0007f1e0ff */
[----:B------:R-:W-:Y:S05]  /*114a0*/  WARPSYNC.COLLECTIVE R15, `(.L_x_411) ;  /* 0x000000000f087348 */ /* 0x000fea0003c00000 */
[----:B------:R0:W1:Y:S02]  /*114b0*/  SHFL.IDX P6, R14, R13, R12, R11 ;  /* 0x0000000c0d0e7389 */ /* 0x00006400000c000b */
[----:B01----:R-:W-:Y:S01]  /*114c0*/  ENDCOLLECTIVE ;  /* 0x000000000000791b */ /* 0x003fe20003800000 */
.L_x_411:
        /* <DEDUP_REMOVED lines=13> */
.L_x_412:
[----:B------:R-:W-:Y:S01]  /*115a0*/  IMAD.MOV.U32 R13, RZ, RZ, R24 ;  /* 0x000000ffff0d7224 */ /* 0x000fe200078e0018 */
[----:B------:R-:W-:Y:S02]  /*115b0*/  MOV R12, 0x7 ;  /* 0x00000007000c7802 */ /* 0x000fe40000000f00 */
[----:B------:R-:W-:-:S13]  /*115c0*/  IADD3 R2, P0, R14, R5, RZ ;  /* 0x000000050e027210 */ /* 0x000fda0007f1e0ff */
[----:B------:R-:W-:Y:S05]  /*115d0*/  WARPSYNC.COLLECTIVE R15, `(.L_x_413) ;  /* 0x000000000f087348 */ /* 0x000fea0003c00000 */
[----:B------:R0:W1:Y:S02]  /*115e0*/  SHFL.IDX P6, R14, R13, R12, R11 ;  /* 0x0000000c0d0e7389 */ /* 0x00006400000c000b */
[----:B01----:R-:W-:Y:S01]  /*115f0*/  ENDCOLLECTIVE ;  /* 0x000000000000791b */ /* 0x003fe20003800000 */
.L_x_413:
        /* <DEDUP_REMOVED lines=12> */
.L_x_414:
[----:B------:R-:W-:Y:S01]  /*116c0*/  @!PT LDS RZ, [RZ] ;  /* 0x00000000fffff984 */ /* 0x000fe20000000800 */
[----:B------:R-:W-:Y:S01]  /*116d0*/  @!PT LDS RZ, [RZ] ;  /* 0x00000000fffff984 */ /* 0x000fe20000000800 */
[----:B------:R-:W-:Y:S01]  /*116e0*/  @!PT LDS RZ, [RZ] ;  /* 0x00000000fffff984 */ /* 0x000fe20000000800 */
[----:B------:R0:W-:Y:S01]  /*116f0*/  LDGSTS.E.BYPASS.LTC128B.128 [R7+0x7400], desc[UR50][R2.64+0x80], !P0 ;  /* 0x0740008002077fae */ /* 0x0001e2000c101d72 */
[----:B------:R-:W-:Y:S05]  /*11700*/  BRA `(.L_x_415) ;  /* 0xffffffb800d47947 */ /* 0x000fea000383ffff */
.L_x_306:
[----:B0-----:R0:W1:Y:S02]  /*11710*/  SYNCS.PHASECHK.TRANS64.TRYWAIT P0, [R0+URZ+0x28860], R3 ;  /* 0x02886003000075a7 */ /* 0x001064000800017f */
[----:B-1----:R-:W-:Y:S05]  /*11720*/  @!P0 NANOSLEEP.SYNCS 0x989680 ;  /* 0x009896800000895d */ /* 0x002fea0003900000 */
[----:B------:R-:W1:Y:S02]  /*11730*/  @!P0 SYNCS.PHASECHK.TRANS64 P0, [R0+URZ+0x28860], R3 ;  /* 0x02886003000085a7 */ /* 0x000e64000800007f */
[----:B-1----:R-:W-:Y:S05]  /*11740*/  @!P0 BRA `(.L_x_306) ;  /* 0xfffffffc00f08947 */ /* 0x002fea000383ffff */
[----:B------:R-:W-:Y:S05]  /*11750*/  BRA `(.L_x_416) ;  /* 0xffffffbc00f07947 */ /* 0x000fea000383ffff */
.L_x_307:
[----:B------:R-:W-:Y:S01]  /*11760*/  BSSY B0, `(.L_x_417) ;  /* 0x0000008000007945 */ /* 0x000fe20003800000 */
[----:B------:R-:W-:Y:S01]  /*11770*/  IMAD.MOV.U32 R13, RZ, RZ, R24 ;  /* 0x000000ffff0d7224 */ /* 0x000fe200078e0018 */
[----:B------:R-:W-:Y:S01]  /*11780*/  MOV R11, 0x181f ;  /* 0x0000181f000b7802 */ /* 0x000fe20000000f00 */
[----:B------:R-:W-:Y:S02]  /*11790*/  IMAD.MOV.U32 R12, RZ, RZ, RZ ;  /* 0x000000ffff0c7224 */ /* 0x000fe400078e00ff */
[----:B------:R-:W-:-:S07]  /*117a0*/  IMAD.MOV.U32 R15, RZ, RZ, -0x1 ;  /* 0xffffffffff0f7424 */ /* 0x000fce00078e00ff */
[----:B0-2---:R-:W-:Y:S05]  /*117b0*/  WARPSYNC.COLLECTIVE R15, `(.L_x_418) ;  /* 0x000000000f087348 */ /* 0x005fea0003c00000 */
[----:B--2---:R1:W2:Y:S02]  /*117c0*/  SHFL.IDX P6, R14, R13, R12, R11 ;  /* 0x0000000c0d0e7389 */ /* 0x0042a400000c000b */
[----:B012---:R-:W-:Y:S01]  /*117d0*/  ENDCOLLECTIVE ;  /* 0x000000000000791b */ /* 0x007fe20003800000 */
.L_x_418:
[----:B------:R-:W-:Y:S05]  /*117e0*/  BSYNC B0 ;  /* 0x0000000000007941 */ /* 0x000fea0003800000 */
.L_x_417:
[----:B------:R-:W-:Y:S01]  /*117f0*/  IMAD.MOV.U32 R13, RZ, RZ, R23 ;  /* 0x000000ffff0d7224 */ /* 0x000fe200078e0017 */
[----:B------:R-:W-:Y:S01]  /*11800*/  MOV R11, 0x181f ;  /* 0x0000181f000b7802 */ /* 0x000fe20000000f00 */
[----:B------:R-:W-:Y:S02]  /*11810*/  IMAD.MOV.U32 R12, RZ, RZ, RZ ;  /* 0x000000ffff0c7224 */ /* 0x000fe400078e00ff */
[----:B------:R-:W-:Y:S02]  /*11820*/  IMAD.MOV.U32 R15, RZ, RZ, -0x1 ;  /* 0xffffffffff0f7424 */ /* 0x000fe400078e00ff */
[----:B------:R-:W-:Y:S02]  /*11830*/  IMAD.MOV.U32 R3, RZ, RZ, R14 ;  /* 0x000000ffff037224 */ /* 0x000fe400078e000e */
[----:B------:R-:W-:-:S07]  /*11840*/  IMAD.SHL.U32 R5, R30, 0x2, RZ ;  /* 0x000000021e057824 */ /* 0x000fce00078e00ff */
[----:B------:R-:W-:Y:S05]  /*11850*/  WARPSYNC.COLLECTIVE R15, `(.L_x_419) ;  /* 0x000000000f087348 */ /* 0x000fea0003c00000 */
[----:B------:R0:W1:Y:S02]  /*11860*/  SHFL.IDX P6, R14, R13, R12, R11 ;  /* 0x0000000c0d0e7389 */ /* 0x00006400000c000b */
[----:B01----:R-:W-:Y:S01]  /*11870*/  ENDCOLLECTIVE ;  /* 0x000000000000791b */ /* 0x003fe20003800000 */
.L_x_419:
[----:B------:R-:W-:Y:S01]  /*11880*/  ULDC UR4, c[0x0][0x2f4] ;  /* 0x0000bd0000047ab9 */ /* 0x000fe20000000800 */
[----:B------:R-:W-:Y:S01]  /*11890*/  IMAD R4, R9, 0x2, R22 ;  /* 0x0000000209047824 */ /* 0x000fe200078e0216 */
[----:B------:R-:W-:Y:S02]  /*118a0*/  ISETP.GE.AND P1, PT, R30, UR4, PT ;  /* 0x000000041e007c0c */ /* 0x000fe4000bf26270 */
[----:B------:R-:W-:Y:S02]  /*118b0*/  ISETP.GE.AND P0, PT, R29, UR4, PT ;  /* 0x000000041d007c0c */ /* 0x000fe4000bf06270 */
[C---:B------:R-:W-:Y:S02]  /*118c0*/  ISETP.LT.OR P3, PT, R6.reuse, 0x1, P1 ;  /* 0x000000010600780c */ /* 0x040fe40000f61670 */
[----:B------:R-:W-:Y:S02]  /*118d0*/  ISETP.LT.OR P4, PT, R6, 0x1, P0 ;  /* 0x000000010600780c */ /* 0x000fe40000781670 */
[----:B------:R-:W-:Y:S01]  /*118e0*/  MOV R13, R24 ;  /* 0x00000018000d7202 */ /* 0x000fe20000000f00 */
[----:B------:R-:W-:Y:S01]  /*118f0*/  IMAD.MOV.U32 R12, RZ, RZ, 0x1 ;  /* 0x00000001ff0c7424 */ /* 0x000fe200078e00ff */
[----:B------:R-:W-:-:S13]  /*11900*/  IADD3 R2, P2, R14, R5, RZ ;  /* 0x000000050e027210 */ /* 0x000fda0007f5e0ff */
[----:B------:R-:W-:Y:S05]  /*11910*/  WARPSYNC.COLLECTIVE R15, `(.L_x_420) ;  /* 0x000000000f087348 */ /* 0x000fea0003c00000 */
[----:B------:R0:W1:Y:S02]  /*11920*/  SHFL.IDX P6, R14, R13, R12, R11 ;  /* 0x0000000c0d0e7389 */ /* 0x00006400000c000b */
[----:B01----:R-:W-:Y:S01]  /*11930*/  ENDCOLLECTIVE ;  /* 0x000000000000791b */ /* 0x003fe20003800000 */
.L_x_420:
[----:B------:R-:W-:-:S05]  /*11940*/  IMAD.X R3, RZ, RZ, R3, P2 ;  /* 0x000000ffff037224 */ /* 0x000fca00010e0603 */
[----:B------:R-:W-:Y:S01]  /*11950*/  @!PT LDS RZ, [RZ] ;  /* 0x00000000fffff984 */ /* 0x000fe20000000800 */
[----:B------:R-:W-:Y:S01]  /*11960*/  @!PT LDS RZ, [RZ] ;  /* 0x00000000fffff984 */ /* 0x000fe20000000800 */
[----:B------:R-:W-:Y:S01]  /*11970*/  @!PT LDS RZ, [RZ] ;  /* 0x00000000fffff984 */ /* 0x000fe20000000800 */
[----:B------:R0:W-:Y:S01]  /*11980*/  LDGSTS.E.BYPASS.LTC128B.128 [R4+0x400], desc[UR50][R2.64], !P3 ;  /* 0x0040000002047fae */ /* 0x0001e2000d901d72 */
[----:B------:R-:W-:-:S03]  /*11990*/  ISETP.LT.OR P3, PT, R6, 0x11, P1 ;  /* 0x000000110600780c */ /* 0x000fc60000f61670 */
[----:B------:R0:W-:Y:S01]  /*119a0*/  LDGSTS.E.BYPASS.LTC128B.128 [R4+0x4400], desc[UR50][R2.64+0x80], !P4 ;  /* 0x0440008002047fae */ /* 0x0001e2000e101d72 */
[----:B------:R-:W-:Y:S01]  /*119b0*/  ISETP.LT.OR P4, PT, R6, 0x11, P0 ;  /* 0x000000110600780c */ /* 0x000fe20000781670 */
[----:B------:R-:W-:Y:S02]  /*119c0*/  IMAD.MOV.U32 R13, RZ, RZ, R23 ;  /* 0x000000ffff0d7224 */ /* 0x000fe400078e0017 */
[----:B------:R-:W-:-:S10]  /*119d0*/  IMAD.MOV.U32 R7, RZ, RZ, R14 ;  /* 0x000000ffff077224 */ /* 0x000fd400078e000e */
[----:B0-----:R-:W-:Y:S05]  /*119e0*/  WARPSYNC.COLLECTIVE R15, `(.L_x_421) ;  /* 0x000000000f087348 */ /* 0x001fea0003c00000 */
[----:B------:R1:W2:Y:S02]  /*119f0*/  SHFL.IDX P6, R14, R13, R12, R11 ;  /* 0x0000000c0d0e7389 */ /* 0x0002a400000c000b */
[----:B012---:R-:W-:Y:S01]  /*11a00*/  ENDCOLLECTIVE ;  /* 0x000000000000791b */ /* 0x007fe20003800000 */
.L_x_421:
[----:B------:R-:W-:Y:S02]  /*11a10*/  IMAD.MOV.U32 R13, RZ, RZ, R24 ;  /* 0x000000ffff0d7224 */ /* 0x000fe400078e0018 */
[----:B------:R-:W-:Y:S02]  /*11a20*/  IMAD.MOV.U32 R12, RZ, RZ, 0x2 ;  /* 0x00000002ff0c7424 */ /* 0x000fe400078e00ff */
[----:B------:R-:W-:-:S07]  /*11a30*/  IMAD.MOV.U32 R10, RZ, RZ, R14 ;  /* 0x000000ffff0a7224 */ /* 0x000fce00078e000e */
[----:B------:R-:W-:Y:S05]  /*11a40*/  WARPSYNC.COLLECTIVE R15, `(.L_x_422) ;  /* 0x000000000f087348 */ /* 0x000fea0003c00000 */
[----:B------:R0:W1:Y:S02]  /*11a50*/  SHFL.IDX P6, R14, R13, R12, R11 ;  /* 0x0000000c0d0e7389 */ /* 0x00006400000c000b */
[----:B01----:R-:W-:Y:S01]  /*11a60*/  ENDCOLLECTIVE ;  /* 0x000000000000791b */ /* 0x003fe20003800000 */
.L_x_422:
[----:B------:R-:W-:-:S04]  /*11a70*/  IADD3 R2, P2, R10, R5, RZ ;  /* 0x000000050a027210 */ /* 0x000fc80007f5e0ff */
[----:B------:R-:W-:-:S05]  /*11a80*/  IADD3.X R3, RZ, R7, RZ, P2, !PT ;  /* 0x00000007ff037210 */ /* 0x000fca00017fe4ff */
[----:B------:R-:W-:Y:S01]  /*11a90*/  @!PT LDS RZ, [RZ] ;  /* 0x00000000fffff984 */ /* 0x000fe20000000800 */
[----:B------:R-:W-:Y:S01]  /*11aa0*/  @!PT LDS RZ, [RZ] ;  /* 0x00000000fffff984 */ /* 0x000fe20000000800 */
[----:B------:R-:W-:Y:S01]  /*11ab0*/  @!PT LDS RZ, [RZ] ;  /* 0x00000000fffff984 */ /* 0x000fe20000000800 */
[----:B------:R0:W-:Y:S01]  /*11ac0*/  LDGSTS.E.BYPASS.LTC128B.128 [R4+0xc00], desc[UR50][R2.64], !P3 ;  /* 0x00c0000002047fae */ /* 0x0001e2000d901d72 */
[C---:B------:R-:W-:Y:S01]  /*11ad0*/  ISETP.LT.OR P3, PT, R6.reuse, 0x21, P1 ;  /* 0x000000210600780c */ /* 0x040fe20000f61670 */
[----:B------:R-:W-:Y:S02]  /*11ae0*/  IMAD.MOV.U32 R13, RZ, RZ, R23 ;  /* 0x000000ffff0d7224 */ /* 0x000fe400078e0017 */
[----:B------:R0:W-:Y:S01]  /*11af0*/  LDGSTS.E.BYPASS.LTC128B.128 [R4+0x4c00], desc[UR50][R2.64+0x80], !P4 ;  /* 0x04c0008002047fae */ /* 0x0001e2000e101d72 */
[----:B------:R-:W-:Y:S01]  /*11b00*/  ISETP.LT.OR P4, PT, R6, 0x21, P0 ;  /* 0x000000210600780c */ /* 0x000fe20000781670 */
[----:B------:R-:W-:-:S12]  /*11b10*/  IMAD.MOV.U32 R8, RZ, RZ, R14 ;  /* 0x000000ffff087224 */ /* 0x000fd800078e000e */
[----:B0-----:R-:W-:Y:S05]  /*11b20*/  WARPSYNC.COLLECTIVE R15, `(.L_x_423) ;  /* 0x000000000f087348 */ /* 0x001fea0003c00000 */
[----:B------:R1:W2:Y:S02]  /*11b30*/  SHFL.IDX P6, R14, R13, R12, R11 ;  /* 0x0000000c0d0e7389 */ /* 0x0002a400000c000b */
[----:B012---:R-:W-:Y:S01]  /*11b40*/  ENDCOLLECTIVE ;  /* 0x000000000000791b */ /* 0x007fe20003800000 */
.L_x_423:
[----:B------:R-:W-:Y:S02]  /*11b50*/  IMAD.MOV.U32 R13, RZ, RZ, R24 ;  /* 0x000000ffff0d7224 */ /* 0x000fe400078e0018 */
[----:B------:R-:W-:Y:S01]  /*11b60*/  IMAD.MOV.U32 R12, RZ, RZ, 0x3 ;  /* 0x00000003ff0c7424 */ /* 0x000fe200078e00ff */
[----:B------:R-:W-:-:S13]  /*11b70*/  IADD3 R2, P2, R14, R5, RZ ;  /* 0x000000050e027210 */ /* 0x000fda0007f5e0ff */
[----:B------:R-:W-:Y:S05]  /*11b80*/  WARPSYNC.COLLECTIVE R15, `(.L_x_424) ;  /* 0x000000000f087348 */ /* 0x000fea0003c00000 */
[----:B------:R0:W1:Y:S02]  /*11b90*/  SHFL.IDX P6, R14, R13, R12, R11 ;  /* 0x0000000c0d0e7389 */ /* 0x00006400000c000b */
[----:B01----:R-:W-:Y:S01]  /*11ba0*/  ENDCOLLECTIVE ;  /* 0x000000000000791b */ /* 0x003fe20003800000 */
.L_x_424:
[----:B------:R-:W-:-:S05]  /*11bb0*/  IADD3.X R3, RZ, R8, RZ, P2, !PT ;  /* 0x00000008ff037210 */ /* 0x000fca00017fe4ff */
        /* <DEDUP_REMOVED lines=12> */
.L_x_425:
[----:B------:R-:W-:Y:S02]  /*11c80*/  IMAD.MOV.U32 R13, RZ, RZ, R24 ;  /* 0x000000ffff0d7224 */ /* 0x000fe400078e0018 */
[----:B------:R-:W-:Y:S01]  /*11c90*/  IMAD.MOV.U32 R12, RZ, RZ, 0x4 ;  /* 0x00000004ff0c7424 */ /* 0x000fe200078e00ff */
[----:B------:R-:W-:-:S13]  /*11ca0*/  IADD3 R2, P2, R14, R5, RZ ;  /* 0x000000050e027210 */ /* 0x000fda0007f5e0ff */
[----:B------:R-:W-:Y:S05]  /*11cb0*/  WARPSYNC.COLLECTIVE R15, `(.L_x_426) ;  /* 0x000000000f087348 */ /* 0x000fea0003c00000 */
[----:B------:R0:W1:Y:S02]  /*11cc0*/  SHFL.IDX P6, R14, R13, R12, R11 ;  /* 0x0000000c0d0e7389 */ /* 0x00006400000c000b */
[----:B01----:R-:W-:Y:S01]  /*11cd0*/  ENDCOLLECTIVE ;  /* 0x000000000000791b */ /* 0x003fe20003800000 */
.L_x_426:
        /* <DEDUP_REMOVED lines=13> */
.L_x_427:
[----:B------:R-:W-:Y:S02]  /*11db0*/  IMAD.MOV.U32 R13, RZ, RZ, R24 ;  /* 0x000000ffff0d7224 */ /* 0x000fe400078e0018 */
[----:B------:R-:W-:Y:S01]  /*11dc0*/  IMAD.MOV.U32 R12, RZ, RZ, 0x5 ;  /* 0x00000005ff0c7424 */ /* 0x000fe200078e00ff */
[----:B------:R-:W-:-:S07]  /*11dd0*/  MOV R10, R14 ;  /* 0x0000000e000a7202 */ /* 0x000fce0000000f00 */
[----:B------:R-:W-:Y:S05]  /*11de0*/  WARPSYNC.COLLECTIVE R15, `(.L_x_428) ;  /* 0x000000000f087348 */ /* 0x000fea0003c00000 */
[----:B------:R0:W1:Y:S02]  /*11df0*/  SHFL.IDX P6, R14, R13, R12, R11 ;  /* 0x0000000c0d0e7389 */ /* 0x00006400000c000b */
[----:B01----:R-:W-:Y:S01]  /*11e00*/  ENDCOLLECTIVE ;  /* 0x000000000000791b */ /* 0x003fe20003800000 */
.L_x_428:
[----:B------:R-:W-:-:S05]  /*11e10*/  IADD3 R2, P2, R10, R5, RZ ;  /* 0x000000050a027210 */ /* 0x000fca0007f5e0ff */
[----:B------:R-:W-:-:S05]  /*11e20*/  IMAD.X R3, RZ, RZ, R8, P2 ;  /* 0x000000ffff037224 */ /* 0x000fca00010e0608 */
[----:B------:R-:W-:Y:S01]  /*11e30*/  @!PT LDS RZ, [RZ] ;  /* 0x00000000fffff984 */ /* 0x000fe20000000800 */
[----:B------:R-:W-:Y:S01]  /*11e40*/  @!PT LDS RZ, [RZ] ;  /* 0x00000000fffff984 */ /* 0x000fe20000000800 */
[----:B------:R-:W-:Y:S01]  /*11e50*/  @!PT LDS RZ, [RZ] ;  /* 0x00000000fffff984 */ /* 0x000fe20000000800 */
[----:B------:R0:W-:Y:S01]  /*11e60*/  LDGSTS.E.BYPASS.LTC128B.128 [R4+0x2400], desc[UR50][R2.64], !P3 ;  /* 0x0240000002047fae */ /* 0x0001e2000d901d72 */
[C---:B------:R-:W-:Y:S02]  /*11e70*/  ISETP.LT.OR P3, PT, R6.reuse, 0x51, P1 ;  /* 0x000000510600780c */ /* 0x040fe40000f61670 */
[----:B------:R-:W-:Y:S01]  /*11e80*/  MOV R13, R23 ;  /* 0x00000017000d7202 */ /* 0x000fe20000000f00 */
[----:B------:R0:W-:Y:S01]  /*11e90*/  LDGSTS.E.BYPASS.LTC128B.128 [R4+0x6400], desc[UR50][R2.64+0x80], !P4 ;  /* 0x0640008002047fae */ /* 0x0001e2000e101d72 */
[----:B------:R-:W-:Y:S01]  /*11ea0*/  ISETP.LT.OR P4, PT, R6, 0x51, P0 ;  /* 0x000000510600780c */ /* 0x000fe20000781670 */
[----:B------:R-:W-:-:S12]  /*11eb0*/  IMAD.MOV.U32 R7, RZ, RZ, R14 ;  /* 0x000000ffff077224 */ /* 0x000fd800078e000e */
[----:B0-----:R-:W-:Y:S05]  /*11ec0*/  WARPSYNC.COLLECTIVE R15, `(.L_x_429) ;  /* 0x000000000f087348 */ /* 0x001fea0003c00000 */
[----:B------:R1:W2:Y:S02]  /*11ed0*/  SHFL.IDX P6, R14, R13, R12, R11 ;  /* 0x0000000c0d0e7389 */ /* 0x0002a400000c000b */
[----:B012---:R-:W-:Y:S01]  /*11ee0*/  ENDCOLLECTIVE ;  /* 0x000000000000791b */ /* 0x007fe20003800000 */
.L_x_429:
[----:B------:R-:W-:Y:S02]  /*11ef0*/  IMAD.MOV.U32 R13, RZ, RZ, R24 ;  /* 0x000000ffff0d7224 */ /* 0x000fe400078e0018 */
[----:B------:R-:W-:Y:S01]  /*11f00*/  IMAD.MOV.U32 R12, RZ, RZ, 0x6 ;  /* 0x00000006ff0c7424 */ /* 0x000fe200078e00ff */
[----:B------:R-:W-:-:S13]  /*11f10*/  IADD3 R2, P2, R14, R5, RZ ;  /* 0x000000050e027210 */ /* 0x000fda0007f5e0ff */
[----:B------:R-:W-:Y:S05]  /*11f20*/  WARPSYNC.COLLECTIVE R15, `(.L_x_430) ;  /* 0x000000000f087348 */ /* 0x000fea0003c00000 */
[----:B------:R0:W1:Y:S02]  /*11f30*/  SHFL.IDX P6, R14, R13, R12, R11 ;  /* 0x0000000c0d0e7389 */ /* 0x00006400000c000b */
[----:B01----:R-:W-:Y:S01]  /*11f40*/  ENDCOLLECTIVE ;  /* 0x000000000000791b */ /* 0x003fe20003800000 */
.L_x_430:
[----:B------:R-:W-:-:S05]  /*11f50*/  IMAD.X R3, RZ, RZ, R7, P2 ;  /* 0x000000ffff037224 */ /* 0x000fca00010e0607 */
[----:B------:R-:W-:Y:S01]  /*11f60*/  @!PT LDS RZ, [RZ] ;  /* 0x00000000fffff984 */ /* 0x000fe20000000800 */
[----:B------:R-:W-:Y:S01]  /*11f70*/  @!PT LDS RZ, [RZ] ;  /* 0x00000000fffff984 */ /* 0x000fe20000000800 */
[----:B------:R-:W-:Y:S01]  /*11f80*/  @!PT LDS RZ, [RZ] ;  /* 0x00000000fffff984 */ /* 0x000fe20000000800 */
[----:B------:R0:W-:Y:S01]  /*11f90*/  LDGSTS.E.BYPASS.LTC128B.128 [R4+0x2c00], desc[UR50][R2.64], !P3 ;  /* 0x02c0000002047fae */ /* 0x0001e2000d901d72 */
[----:B------:R-:W-:-:S03]  /*11fa0*/  ISETP.LT.OR P3, PT, R6, 0x61, P1 ;  /* 0x000000610600780c */ /* 0x000fc60000f61670 */
[----:B------:R0:W-:Y:S01]  /*11fb0*/  LDGSTS.E.BYPASS.LTC128B.128 [R4+0x6c00], desc[UR50][R2.64+0x80], !P4 ;  /* 0x06c0008002047fae */ /* 0x0001e2000e101d72 */
[----:B------:R-:W-:Y:S02]  /*11fc0*/  ISETP.LT.OR P4, PT, R6, 0x61, P0 ;  /* 0x000000610600780c */ /* 0x000fe40000781670 */
[----:B------:R-:W-:Y:S01]  /*11fd0*/  MOV R13, R23 ;  /* 0x00000017000d7202 */ /* 0x000fe20000000f00 */
[----:B------:R-:W-:-:S10]  /*11fe0*/  IMAD.MOV.U32 R8, RZ, RZ, R14 ;  /* 0x000000ffff087224 */ /* 0x000fd400078e000e */
[----:B0-----:R-:W-:Y:S05]  /*11ff0*/  WARPSYNC.COLLECTIVE R15, `(.L_x_431) ;  /* 0x000000000f087348 */ /* 0x001fea0003c00000 */
[----:B------:R1:W2:Y:S02]  /*12000*/  SHFL.IDX P6, R14, R13, R12, R11 ;  /* 0x0000000c0d0e7389 */ /* 0x0002a400000c000b */
[----:B012---:R-:W-:Y:S01]  /*12010*/  ENDCOLLECTIVE ;  /* 0x000000000000791b */ /* 0x007fe20003800000 */
.L_x_431:
[----:B------:R-:W-:Y:S02]  /*12020*/  IMAD.MOV.U32 R13, RZ, RZ, R24 ;  /* 0x000000ffff0d7224 */ /* 0x000fe400078e0018 */
[----:B------:R-:W-:Y:S02]  /*12030*/  IMAD.MOV.U32 R12, RZ, RZ, 0x7 ;  /* 0x00000007ff0c7424 */ /* 0x000fe400078e00ff */
[----:B------:R-:W-:-:S07]  /*12040*/  IMAD.MOV.U32 R10, RZ, RZ, R14 ;  /* 0x000000ffff0a7224 */ /* 0x000fce00078e000e */
[----:B------:R-:W-:Y:S05]  /*12050*/  WARPSYNC.COLLECTIVE R15, `(.L_x_432) ;  /* 0x000000000f087348 */ /* 0x000fea0003c00000 */
[----:B------:R0:W1:Y:S02]  /*12060*/  SHFL.IDX P6, R14, R13, R12, R11 ;  /* 0x0000000c0d0e7389 */ /* 0x00006400000c000b */
[----:B01----:R-:W-:Y:S01]  /*12070*/  ENDCOLLECTIVE ;  /* 0x000000000000791b */ /* 0x003fe20003800000 */
.L_x_432:
        /* <DEDUP_REMOVED lines=12> */
.L_x_433:
[----:B------:R-:W-:Y:S05]  /*12140*/  BRA `(.L_x_434) ;  /* 0xffffffb800907947 */ /* 0x000fea000383ffff */
.L_x_312:
[----:B------:R-:W-:Y:S01]  /*12150*/  BSSY B0, `(.L_x_435) ;  /* 0x0000008000007945 */ /* 0x000fe20003800000 */
[----:B------:R-:W-:Y:S01]  /*12160*/  IMAD.MOV.U32 R13, RZ, RZ, R16 ;  /* 0x000000ffff0d7224 */ /* 0x000fe200078e0010 */
[----:B------:R-:W-:Y:S01]  /*12170*/  MOV R15, 0xffffffff ;  /* 0xffffffff000f7802 */ /* 0x000fe20000000f00 */
[----:B------:R-:W-:Y:S02]  /*12180*/  IMAD.MOV.U32 R12, RZ, RZ, RZ ;  /* 0x000000ffff0c7224 */ /* 0x000fe400078e00ff */
[----:B------:R-:W-:-:S07]  /*12190*/  IMAD.MOV.U32 R11, RZ, RZ, 0x1f ;  /* 0x0000001fff0b7424 */ /* 0x000fce00078e00ff */
[----:B0-----:R-:W-:Y:S05]  /*121a0*/  WARPSYNC.COLLECTIVE R15, `(.L_x_436) ;  /* 0x000000000f087348 */ /* 0x001fea0003c00000 */
[----:B------:R1:W2:Y:S02]  /*121b0*/  SHFL.IDX P6, R14, R13, R12, R11 ;  /* 0x0000000c0d0e7389 */ /* 0x0002a400000c000b */
[----:B012---:R-:W-:Y:S01]  /*121c0*/  ENDCOLLECTIVE ;  /* 0x000000000000791b */ /* 0x007fe20003800000 */
.L_x_436:
[----:B------:R-:W-:Y:S05]  /*121d0*/  BSYNC B0 ;  /* 0x0000000000007941 */ /* 0x000fea0003800000 */
.L_x_435:
[----:B------:R-:W-:Y:S01]  /*121e0*/  IMAD.MOV.U32 R13, RZ, RZ, R16 ;  /* 0x000000ffff0d7224 */ /* 0x000fe200078e0010 */
[----:B------:R-:W-:Y:S01]  /*121f0*/  MOV R15, 0xffffffff ;  /* 0xffffffff000f7802 */ /* 0x000fe20000000f00 */
[----:B------:R-:W-:Y:S02]  /*12200*/  IMAD.MOV.U32 R12, RZ, RZ, 0x1 ;  /* 0x00000001ff0c7424 */ /* 0x000fe400078e00ff */
[----:B------:R-:W-:Y:S02]  /*12210*/  IMAD.MOV.U32 R11, RZ, RZ, 0x1f ;  /* 0x0000001fff0b7424 */ /* 0x000fe400078e00ff */
[----:B------:R-:W-:Y:S02]  /*12220*/  IMAD.IADD R7, R19, 0x1, R8 ;  /* 0x0000000113077824 */ /* 0x000fe400078e0208 */
[----:B------:R-:W-:-:S07]  /*12230*/  IMAD.MOV.U32 R5, RZ, RZ, R14 ;  /* 0x000000ffff057224 */ /* 0x000fce00078e000e */
[----:B------:R-:W-:Y:S05]  /*12240*/  WARPSYNC.COLLECTIVE R15, `(.L_x_437) ;  /* 0x000000000f087348 */ /* 0x000fea0003c00000 */
[----:B------:R0:W1:Y:S02]  /*12250*/  SHFL.IDX P6, R14, R13, R12, R11 ;  /* 0x0000000c0d0e7389 */ /* 0x00006400000c000b */
[----:B01----:R-:W-:Y:S01]  /*12260*/  ENDCOLLECTIVE ;  /* 0x000000000000791b */ /* 0x003fe20003800000 */
.L_x_437:
[----:B------:R-:W-:Y:S02]  /*12270*/  ULDC UR4, c[0x0][0xc3c] ;  /* 0x00030f0000047ab9 */ /* 0x000fe40000000800 */
[----:B------:R-:W-:-:S13]  /*12280*/  ISETP.GE.OR P1, PT, R7, UR4, !P0 ;  /* 0x0000000407007c0c */ /* 0x000fda000c726670 */
[----:B------:R-:W0:Y:S01]  /*12290*/  @!P1 LDC.64 R2, c[0x0][0xc80] ;  /* 0x00032000ff029b82 */ /* 0x000e220000000a00 */
[----:B------:R-:W-:Y:S02]  /*122a0*/  IMAD.MOV.U32 R4, RZ, RZ, RZ ;  /* 0x000000ffff047224 */ /* 0x000fe400078e00ff */
[----:B------:R-:W-:Y:S02]  /*122b0*/  IMAD.MOV.U32 R11, RZ, RZ, RZ ;  /* 0x000000ffff0b7224 */ /* 0x000fe400078e00ff */
[----:B------:R-:W-:Y:S02]  /*122c0*/  IMAD.MOV.U32 R0, RZ, RZ, R14 ;  /* 0x000000ffff007224 */ /* 0x000fe400078e000e */
[----:B0-----:R-:W-:-:S06]  /*122d0*/  @!P1 IMAD.WIDE R2, R7, 0x4, R2 ;  /* 0x0000000407029825 */ /* 0x001fcc00078e0202 */
[----:B------:R-:W2:Y:S01]  /*122e0*/  @!P1 LDG.E R2, desc[UR50][R2.64] ;  /* 0x0000003202029981 */ /* 0x000ea2000c1e1900 */
[C---:B------:R-:W-:Y:S02]  /*122f0*/  ISETP.GE.U32.AND P2, PT, R8.reuse, 0x2, PT ;  /* 0x000000020800780c */ /* 0x040fe40003f46070 */
[C---:B------:R-:W-:Y:S02]  /*12300*/  ISETP.GE.U32.AND P3, PT, R8.reuse, 0x4, PT ;  /* 0x000000040800780c */ /* 0x040fe40003f66070 */
[C---:B------:R-:W-:Y:S02]  /*12310*/  ISETP.GE.U32.AND P4, PT, R8.reuse, 0x8, PT ;  /* 0x000000080800780c */ /* 0x040fe40003f86070 */
[C---:B------:R-:W-:Y:S02]  /*12320*/  ISETP.GE.U32.AND P5, PT, R8.reuse, 0x10, PT ;  /* 0x000000100800780c */ /* 0x040fe40003fa6070 */
[----:B--2---:R-:W-:Y:S02]  /*12330*/  @!P1 MOV R4, R2 ;  /* 0x0000000200049202 */ /* 0x004fe40000000f00 */
[----:B------:R-:W-:-:S03]  /*12340*/  ISETP.NE.AND P1, PT, R8, RZ, PT ;  /* 0x000000ff0800720c */ /* 0x000fc60003f25270 */
[----:B------:R-:W-:-:S10]  /*12350*/  IMAD.MOV.U32 R13, RZ, RZ, R4 ;  /* 0x000000ffff0d7224 */ /* 0x000fd400078e0004 */
[----:B------:R-:W-:Y:S05]  /*12360*/  WARPSYNC.COLLECTIVE R15, `(.L_x_438) ;  /* 0x000000000f087348 */ /* 0x000fea0003c00000 */
[----:B------:R0:W1:Y:S02]  /*12370*/  SHFL.UP P6, R14, R13, R12, R11 ;  /* 0x0400000c0d0e7389 */ /* 0x00006400000c000b */
[----:B01----:R-:W-:Y:S01]  /*12380*/  ENDCOLLECTIVE ;  /* 0x000000000000791b */ /* 0x003fe20003800000 */
.L_x_438:
[----:B------:R-:W-:Y:S01]  /*12390*/  IMAD.MOV.U32 R12, RZ, RZ, 0x2 ;  /* 0x00000002ff0c7424 */ /* 0x000fe200078e00ff */
[----:B------:R-:W-:-:S05]  /*123a0*/  SEL R7, R14, RZ, P1 ;  /* 0x000000ff0e077207 */ /* 0x000fca0000800000 */
[----:B------:R-:W-:-:S05]  /*123b0*/  IMAD.IADD R6, R4, 0x1, R7 ;  /* 0x0000000104067824 */ /* 0x000fca00078e0207 */
[----:B------:R-:W-:-:S07]  /*123c0*/  MOV R13, R6 ;  /* 0x00000006000d7202 */ /* 0x000fce0000000f00 */
[----:B------:R-:W-:Y:S05]  /*123d0*/  WARPSYNC.COLLECTIVE R15, `(.L_x_439) ;  /* 0x000000000f087348 */ /* 0x000fea0003c00000 */
[----:B------:R0:W1:Y:S02]  /*123e0*/  SHFL.UP P6, R14, R13, R12, R11 ;  /* 0x0400000c0d0e7389 */ /* 0x00006400000c000b */
[----:B01----:R-:W-:Y:S01]  /*123f0*/  ENDCOLLECTIVE ;  /* 0x000000000000791b */ /* 0x003fe20003800000 */
.L_x_439:
[----:B------:R-:W-:Y:S02]  /*12400*/  MOV R12, 0x4 ;  /* 0x00000004000c7802 */ /* 0x000fe40000000f00 */
[----:B------:R-:W-:-:S05]  /*12410*/  SEL R7, R14, RZ, P2 ;  /* 0x000000ff0e077207 */ /* 0x000fca0001000000 */
[----:B------:R-:W-:-:S04]  /*12420*/  IMAD.IADD R7, R6, 0x1, R7 ;  /* 0x0000000106077824 */ /* 0x000fc800078e0207 */
[----:B------:R-:W-:-:S07]  /*12430*/  IMAD.MOV.U32 R13, RZ, RZ, R7 ;  /* 0x000000ffff0d7224 */ /* 0x000fce00078e0007 */
[----:B------:R-:W-:Y:S05]  /*12440*/  WARPSYNC.COLLECTIVE R15, `(.L_x_440) ;  /* 0x000000000f087348 */ /* 0x000fea0003c00000 */
[----:B------:R0:W1:Y:S02]  /*12450*/  SHFL.UP P6, R14, R13, R12, R11 ;  /* 0x0400000c0d0e7389 */ /* 0x00006400000c000b */
[----:B01----:R-:W-:Y:S01]  /*12460*/  ENDCOLLECTIVE ;  /* 0x000000000000791b */ /* 0x003fe20003800000 */
.L_x_440:
[----:B------:R-:W-:Y:S01]  /*12470*/  IMAD.MOV.U32 R12, RZ, RZ, 0x8 ;  /* 0x00000008ff0c7424 */ /* 0x000fe200078e00ff */
[----:B------:R-:W-:-:S05]  /*12480*/  SEL R2, R14, RZ, P3 ;  /* 0x000000ff0e027207 */ /* 0x000fca0001800000 */
[----:B------:R-:W-:-:S04]  /*12490*/  IMAD.IADD R2, R7, 0x1, R2 ;  /* 0x0000000107027824 */ /* 0x000fc800078e0202 */
[----:B------:R-:W-:-:S07]  /*124a0*/  IMAD.MOV.U32 R13, RZ, RZ, R2 ;  /* 0x000000ffff0d7224 */ /* 0x000fce00078e0002 */
[----:B------:R-:W-:Y:S05]  /*124b0*/  WARPSYNC.COLLECTIVE R15, `(.L_x_441) ;  /* 0x000000000f087348 */ /* 0x000fea0003c00000 */
[----:B------:R0:W1:Y:S02]  /*124c0*/  SHFL.UP P6, R14, R13, R12, R11 ;  /* 0x0400000c0d0e7389 */ /* 0x00006400000c000b */
[----:B01----:R-:W-:Y:S01]  /*124d0*/  ENDCOLLECTIVE ;  /* 0x000000000000791b */ /* 0x003fe20003800000 */
.L_x_441:
[----:B------:R-:W-:Y:S01]  /*124e0*/  IMAD.MOV.U32 R12, RZ, RZ, 0x10 ;  /* 0x00000010ff0c7424 */ /* 0x000fe200078e00ff */
[----:B------:R-:W-:-:S04]  /*124f0*/  SEL R3, R14, RZ, P4 ;  /* 0x000000ff0e037207 */ /* 0x000fc80002000000 */
[----:B------:R-:W-:-:S05]  /*12500*/  IADD3 R3, R2, R3, RZ ;  /* 0x0000000302037210 */ /* 0x000fca0007ffe0ff */
[----:B------:R-:W-:-:S07]  /*12510*/  IMAD.MOV.U32 R13, RZ, RZ, R3 ;  /* 0x000000ffff0d7224 */ /* 0x000fce00078e0003 */
[----:B------:R-:W-:Y:S05]  /*12520*/  WARPSYNC.COLLECTIVE R15, `(.L_x_442) ;  /* 0x000000000f087348 */ /* 0x000fea0003c00000 */
[----:B------:R0:W1:Y:S02]  /*12530*/  SHFL.UP P6, R14, R13, R12, R11 ;  /* 0x0400000c0d0e7389 */ /* 0x00006400000c000b */
[----:B01----:R-:W-:Y:S01]  /*12540*/  ENDCOLLECTIVE ;  /* 0x000000000000791b */ /* 0x003fe20003800000 */
.L_x_442:
[----:B------:R-:W-:Y:S02]  /*12550*/  IMAD.MOV.U32 R12, RZ, RZ, 0x1f ;  /* 0x0000001fff0c7424 */ /* 0x000fe400078e00ff */
[----:B------:R-:W-:Y:S01]  /*12560*/  IMAD.MOV.U32 R11, RZ, RZ, 0x1f ;  /* 0x0000001fff0b7424 */ /* 0x000fe200078e00ff */
[----:B------:R-:W-:-:S05]  /*12570*/  SEL R6, R14, RZ, P5 ;  /* 0x000000ff0e067207 */ /* 0x000fca0002800000 */
[----:B------:R-:W-:-:S05]  /*12580*/  IMAD.IADD R6, R3, 0x1, R6 ;  /* 0x0000000103067824 */ /* 0x000fca00078e0206 */
[----:B------:R-:W-:-:S07]  /*12590*/  MOV R13, R6 ;  /* 0x00000006000d7202 */ /* 0x000fce0000000f00 */
[----:B------:R-:W-:Y:S05]  /*125a0*/  WARPSYNC.COLLECTIVE R15, `(.L_x_443) ;  /* 0x000000000f087348 */ /* 0x000fea0003c00000 */
[----:B------:R0:W1:Y:S02]  /*125b0*/  SHFL.IDX P6, R14, R13, R12, R11 ;  /* 0x0000000c0d0e7389 */ /* 0x00006400000c000b */
[----:B01----:R-:W-:Y:S01]  /*125c0*/  ENDCOLLECTIVE ;  /* 0x000000000000791b */ /* 0x003fe20003800000 */
.L_x_443:
[----:B------:R-:W-:Y:S05]  /*125d0*/  BRA `(.L_x_444) ;  /* 0xffffffb8009c7947 */ /* 0x000fea000383ffff */
.L_x_317:
[----:B------:R-:W-:Y:S01]  /*125e0*/  BSSY B0, `(.L_x_445) ;  /* 0x0000008000007945 */ /* 0x000fe20003800000 */
[----:B-----5:R-:W-:Y:S01]  /*125f0*/  IMAD.MOV.U32 R13, RZ, RZ, R4 ;  /* 0x000000ffff0d7224 */ /* 0x020fe200078e0004 */
[----:B------:R-:W-:Y:S01]  /*12600*/  MOV R12, 0x1 ;  /* 0x00000001000c7802 */ /* 0x000fe20000000f00 */
[----:B------:R-:W-:Y:S02]  /*12610*/  IMAD.MOV.U32 R11, RZ, RZ, RZ ;  /* 0x000000ffff0b7224 */ /* 0x000fe400078e00ff */
[----:B------:R-:W-:-:S07]  /*12620*/  IMAD.MOV.U32 R15, RZ, RZ, -0x1 ;  /* 0xffffffffff0f7424 */ /* 0x000fce00078e00ff */
[----:B012---:R-:W-:Y:S05]  /*12630*/  WARPSYNC.COLLECTIVE R15, `(.L_x_446) ;  /* 0x000000000f087348 */ /* 0x007fea0003c00000 */
[----:B------:R3:W4:Y:S02]  /*12640*/  SHFL.UP P6, R14, R13, R12, R11 ;  /* 0x0400000c0d0e7389 */ /* 0x00072400000c000b */
[----:B01234-:R-:W-:Y:S01]  /*12650*/  ENDCOLLECTIVE ;  /* 0x000000000000791b */ /* 0x01ffe20003800000 */
.L_x_446:
[----:B------:R-:W-:Y:S05]  /*12660*/  BSYNC B0 ;  /* 0x0000000000007941 */ /* 0x000fea0003800000 */
.L_x_445:
[----:B------:R-:W-:Y:S01]  /*12670*/  SEL R13, R14, RZ, P1 ;  /* 0x000000ff0e0d7207 */ /* 0x000fe20000800000 */
[----:B------:R-:W-:Y:S01]  /*12680*/  IMAD.MOV.U32 R11, RZ, RZ, RZ ;  /* 0x000000ffff0b7224 */ /* 0x000fe200078e00ff */
[----:B------:R-:W-:Y:S01]  /*12690*/  MOV R12, 0x2 ;  /* 0x00000002000c7802 */ /* 0x000fe20000000f00 */
[----:B------:R-:W-:Y:S02]  /*126a0*/  IMAD.MOV.U32 R15, RZ, RZ, -0x1 ;  /* 0xffffffffff0f7424 */ /* 0x000fe400078e00ff */
[----:B------:R-:W-:-:S07]  /*126b0*/  IMAD.IADD R13, R4, 0x1, R13 ;  /* 0x00000001040d7824 */ /* 0x000fce00078e020d */
[----:B------:R-:W-:Y:S05]  /*126c0*/  WARPSYNC.COLLECTIVE R15, `(.L_x_447) ;  /* 0x000000000f087348 */ /* 0x000fea0003c00000 */
[----:B------:R0:W1:Y:S02]  /*126d0*/  SHFL.UP P6, R14, R13, R12, R11 ;  /* 0x0400000c0d0e7389 */ /* 0x00006400000c000b */
[----:B01----:R-:W-:Y:S01]  /*126e0*/  ENDCOLLECTIVE ;  /* 0x000000000000791b */ /* 0x003fe20003800000 */
.L_x_447:
[----:B------:R-:W-:Y:S01]  /*126f0*/  IMAD.MOV.U32 R12, RZ, RZ, 0x4 ;  /* 0x00000004ff0c7424 */ /* 0x000fe200078e00ff */
[----:B------:R-:W-:-:S05]  /*12700*/  SEL R0, R14, RZ, P2 ;  /* 0x000000ff0e007207 */ /* 0x000fca0001000000 */
[----:B------:R-:W-:-:S05]  /*12710*/  IMAD.IADD R0, R13, 0x1, R0 ;  /* 0x000000010d007824 */ /* 0x000fca00078e0200 */
[----:B------:R-:W-:-:S07]  /*12720*/  MOV R13, R0 ;  /* 0x00000000000d7202 */ /* 0x000fce0000000f00 */
[----:B------:R-:W-:Y:S05]  /*12730*/  WARPSYNC.COLLECTIVE R15, `(.L_x_448) ;  /* 0x000000000f087348 */ /* 0x000fea0003c00000 */
[----:B------:R0:W1:Y:S02]  /*12740*/  SHFL.UP P6, R14, R13, R12, R11 ;  /* 0x0400000c0d0e7389 */ /* 0x00006400000c000b */
[----:B01----:R-:W-:Y:S01]  /*12750*/  ENDCOLLECTIVE ;  /* 0x000000000000791b */ /* 0x003fe20003800000 */
.L_x_448:
[----:B------:R-:W-:Y:S02]  /*12760*/  MOV R12, 0x8 ;  /* 0x00000008000c7802 */ /* 0x000fe40000000f00 */
[----:B------:R-:W-:-:S05]  /*12770*/  SEL R3, R14, RZ, P3 ;  /* 0x000000ff0e037207 */ /* 0x000fca0001800000 */
[----:B------:R-:W-:-:S04]  /*12780*/  IMAD.IADD R2, R0, 0x1, R3 ;  /* 0x0000000100027824 */ /* 0x000fc800078e0203 */
[----:B------:R-:W-:-:S07]  /*12790*/  IMAD.MOV.U32 R13, RZ, RZ, R2 ;  /* 0x000000ffff0d7224 */ /* 0x000fce00078e0002 */
[----:B------:R-:W-:Y:S05]  /*127a0*/  WARPSYNC.COLLECTIVE R15, `(.L_x_449) ;  /* 0x000000000f087348 */ /* 0x000fea0003c00000 */
[----:B------:R0:W1:Y:S02]  /*127b0*/  SHFL.UP P6, R14, R13, R12, R11 ;  /* 0x0400000c0d0e7389 */ /* 0x00006400000c000b */
[----:B01----:R-:W-:Y:S01]  /*127c0*/  ENDCOLLECTIVE ;  /* 0x000000000000791b */ /* 0x003fe20003800000 */
.L_x_449:
[----:B------:R-:W-:Y:S01]  /*127d0*/  IMAD.MOV.U32 R12, RZ, RZ, 0x10 ;  /* 0x00000010ff0c7424 */ /* 0x000fe200078e00ff */
[----:B------:R-:W-:-:S05]  /*127e0*/  SEL R3, R14, RZ, P4 ;  /* 0x000000ff0e037207 */ /* 0x000fca0002000000 */
[----:B------:R-:W-:-:S04]  /*127f0*/  IMAD.IADD R3, R2, 0x1, R3 ;  /* 0x0000000102037824 */ /* 0x000fc800078e0203 */
[----:B------:R-:W-:-:S07]  /*12800*/  IMAD.MOV.U32 R13, RZ, RZ, R3 ;  /* 0x000000ffff0d7224 */ /* 0x000fce00078e0003 */
[----:B------:R-:W-:Y:S05]  /*12810*/  WARPSYNC.COLLECTIVE R15, `(.L_x_450) ;  /* 0x000000000f087348 */ /* 0x000fea0003c00000 */
[----:B------:R0:W1:Y:S02]  /*12820*/  SHFL.UP P6, R14, R13, R12, R11 ;  /* 0x0400000c0d0e7389 */ /* 0x00006400000c000b */
[----:B01----:R-:W-:Y:S01]  /*12830*/  ENDCOLLECTIVE ;  /* 0x000000000000791b */ /* 0x003fe20003800000 */
.L_x_450:
[----:B------:R-:W-:Y:S02]  /*12840*/  IMAD.MOV.U32 R12, RZ, RZ, 0x1f ;  /* 0x0000001fff0c7424 */ /* 0x000fe400078e00ff */
[----:B------:R-:W-:Y:S01]  /*12850*/  IMAD.MOV.U32 R11, RZ, RZ, 0x1f ;  /* 0x0000001fff0b7424 */ /* 0x000fe200078e00ff */
[----:B------:R-:W-:-:S04]  /*12860*/  SEL R6, R14, RZ, P5 ;  /* 0x000000ff0e067207 */ /* 0x000fc80002800000 */
[----:B------:R-:W-:-:S05]  /*12870*/  IADD3 R6, R3, R6, RZ ;  /* 0x0000000603067210 */ /* 0x000fca0007ffe0ff */
[----:B------:R-:W-:-:S07]  /*12880*/  IMAD.MOV.U32 R13, RZ, RZ, R6 ;  /* 0x000000ffff0d7224 */ /* 0x000fce00078e0006 */
[----:B------:R-:W-:Y:S05]  /*12890*/  WARPSYNC.COLLECTIVE R15, `(.L_x_451) ;  /* 0x000000000f087348 */ /* 0x000fea0003c00000 */
[----:B------:R0:W1:Y:S02]  /*128a0*/  SHFL.IDX P6, R14, R13, R12, R11 ;  /* 0x0000000c0d0e7389 */ /* 0x00006400000c000b */
[----:B01----:R-:W-:Y:S01]  /*128b0*/  ENDCOLLECTIVE ;  /* 0x000000000000791b */ /* 0x003fe20003800000 */
.L_x_451:
[----:B------:R-:W-:Y:S05]  /*128c0*/  BRA `(.L_x_452) ;  /* 0xffffffb8007c7947 */ /* 0x000fea000383ffff */
.L_x_319:
[----:B------:R-:W-:Y:S01]  /*128d0*/  BSSY B0, `(.L_x_453) ;  /* 0x0000006000007945 */ /* 0x000fe20003800000 */
[----:B------:R-:W-:Y:S02]  /*128e0*/  PLOP3.LUT P6, PT, P6, PT, PT, 0x8, 0x0 ;  /* 0x000000000000781c */ /* 0x000fe400037ce170 */
[----:B------:R-:W-:-:S11]  /*128f0*/  MOV R15, 0xffffffff ;  /* 0xffffffff000f7802 */ /* 0x000fd60000000f00 */
[----:B01----:R-:W-:Y:S05]  /*12900*/  WARPSYNC.COLLECTIVE R15, `(.L_x_454) ;  /* 0x000000000f087348 */ /* 0x003fea0003c00000 */
[----:B------:R-:W-:Y:S01]  /*12910*/  VOTE.ANY R14, PT, P6 ;  /* 0x00000000000e7806 */ /* 0x000fe200030e0100 */
[----:B01----:R-:W-:Y:S06]  /*12920*/  ENDCOLLECTIVE ;  /* 0x000000000000791b */ /* 0x003fec0003800000 */
.L_x_454:
[----:B------:R-:W-:Y:S05]  /*12930*/  BSYNC B0 ;  /* 0x0000000000007941 */ /* 0x000fea0003800000 */
.L_x_453:
[----:B------:R-:W-:Y:S01]  /*12940*/  IMAD.MOV.U32 R2, RZ, RZ, R14 ;  /* 0x000000ffff027224 */ /* 0x000fe200078e000e */
[----:B------:R-:W-:Y:S01]  /*12950*/  MOV R11, 0x1f ;  /* 0x0000001f000b7802 */ /* 0x000fe20000000f00 */
[----:B------:R-:W-:Y:S02]  /*12960*/  IMAD.MOV.U32 R13, RZ, RZ, R4 ;  /* 0x000000ffff0d7224 */ /* 0x000fe400078e0004 */
[----:B------:R-:W0:Y:S01]  /*12970*/  POPC R0, R2 ;  /* 0x0000000200007309 */ /* 0x000e220000000000 */
[----:B------:R-:W-:Y:S02]  /*12980*/  IMAD.MOV.U32 R15, RZ, RZ, -0x1 ;  /* 0xffffffffff0f7424 */ /* 0x000fe400078e00ff */
[----:B0-----:R-:W-:-:S07]  /*12990*/  IMAD.MOV.U32 R12, RZ, RZ, R0 ;  /* 0x000000ffff0c7224 */ /* 0x001fce00078e0000 */
[----:B------:R-:W-:Y:S05]  /*129a0*/  WARPSYNC.COLLECTIVE R15, `(.L_x_455) ;  /* 0x000000000f087348 */ /* 0x000fea0003c00000 */
[----:B------:R0:W1:Y:S02]  /*129b0*/  SHFL.IDX P6, R14, R13, R12, R11 ;  /* 0x0000000c0d0e7389 */ /* 0x00006400000c000b */
[----:B01----:R-:W-:Y:S01]  /*129c0*/  ENDCOLLECTIVE ;  /* 0x000000000000791b */ /* 0x003fe20003800000 */
.L_x_455:
[----:B------:R-:W-:Y:S01]  /*129d0*/  IMAD.MOV.U32 R4, RZ, RZ, R14 ;  /* 0x000000ffff047224 */ /* 0x000fe200078e000e */
[----:B------:R-:W-:Y:S06]  /*129e0*/  BRA `(.L_x_456) ;  /* 0xffffffb8006c7947 */ /* 0x000fec000383ffff */
.L_x_321:
[----:B------:R-:W-:Y:S01]  /*129f0*/  BSSY B0, `(.L_x_457) ;  /* 0x0000007000007945 */ /* 0x000fe20003800000 */
[----:B------:R-:W-:Y:S01]  /*12a00*/  IMAD.MOV.U32 R13, RZ, RZ, R6 ;  /* 0x000000ffff0d7224 */ /* 0x000fe200078e0006 */
[----:B------:R-:W-:Y:S01]  /*12a10*/  MOV R11, 0x1f ;  /* 0x0000001f000b7802 */ /* 0x000fe20000000f00 */
[----:B------:R-:W-:-:S07]  /*12a20*/  IMAD.MOV.U32 R15, RZ, RZ, -0x1 ;  /* 0xffffffffff0f7424 */ /* 0x000fce00078e00ff */
[----:B0123--:R-:W-:Y:S05]  /*12a30*/  WARPSYNC.COLLECTIVE R15, `(.L_x_458) ;  /* 0x000000000f087348 */ /* 0x00ffea0003c00000 */
[----:B------:R4:W0:Y:S02]  /*12a40*/  SHFL.IDX P6, R14, R13, R12, R11 ;  /* 0x0000000c0d0e7389 */ /* 0x00082400000c000b */
[----:B01234-:R-:W-:Y:S01]  /*12a50*/  ENDCOLLECTIVE ;  /* 0x000000000000791b */ /* 0x01ffe20003800000 */
.L_x_458:
[----:B------:R-:W-:Y:S05]  /*12a60*/  BSYNC B0 ;  /* 0x0000000000007941 */ /* 0x000fea0003800000 */
.L_x_457:
[----:B------:R-:W-:Y:S05]  /*12a70*/  BRA `(.L_x_320) ;  /* 0xffffffb800647947 */ /* 0x000fea000383ffff */
.L_x_325:
[----:B-1----:R1:W2:Y:S02]  /*12a80*/  SYNCS.PHASECHK.TRANS64.TRYWAIT P0, [R4+URZ+0x28820], R0 ;  /* 0x02882000040075a7 */ /* 0x0022a4000800017f */
[----:B--2---:R-:W-:Y:S05]  /*12a90*/  @!P0 NANOSLEEP.SYNCS 0x989680 ;  /* 0x009896800000895d */ /* 0x004fea0003900000 */
[----:B------:R-:W2:Y:S02]  /*12aa0*/  @!P0 SYNCS.PHASECHK.TRANS64 P0, [R4+URZ+0x28820], R0 ;  /* 0x02882000040085a7 */ /* 0x000ea4000800007f */
[----:B--2---:R-:W-:Y:S05]  /*12ab0*/  @!P0 BRA `(.L_x_325) ;  /* 0xfffffffc00f08947 */ /* 0x004fea000383ffff */
[----:B------:R-:W-:Y:S05]  /*12ac0*/  BRA `(.L_x_459) ;  /* 0xffffffbc00507947 */ /* 0x000fea000383ffff */
.L_x_326:
[----:B------:R-:W2:Y:S01]  /*12ad0*/  S2R R2, SR_TID.X ;  /* 0x0000000000027919 */ /* 0x000ea20000002100 */
[----:B------:R-:W-:Y:S01]  /*12ae0*/  BSSY B0, `(.L_x_460) ;  /* 0x000000a000007945 */ /* 0x000fe20003800000 */
[----:B------:R-:W-:Y:S01]  /*12af0*/  IMAD.MOV.U32 R12, RZ, RZ, RZ ;  /* 0x000000ffff0c7224 */ /* 0x000fe200078e00ff */
[----:B------:R-:W-:Y:S01]  /*12b00*/  MOV R11, 0x1f ;  /* 0x0000001f000b7802 */ /* 0x000fe20000000f00 */
[----:B------:R-:W-:Y:S01]  /*12b10*/  IMAD.MOV.U32 R15, RZ, RZ, -0x1 ;  /* 0xffffffffff0f7424 */ /* 0x000fe200078e00ff */
[----:B--2---:R-:W-:-:S04]  /*12b20*/  SHF.R.U32.HI R2, RZ, 0x5, R2 ;  /* 0x00000005ff027819 */ /* 0x004fc80000011602 */
[----:B------:R-:W-:-:S05]  /*12b30*/  LOP3.LUT R2, R2, 0x3, RZ, 0xc0, !PT ;  /* 0x0000000302027812 */ /* 0x000fca00078ec0ff */
[----:B------:R-:W-:-:S07]  /*12b40*/  IMAD.MOV.U32 R13, RZ, RZ, R2 ;  /* 0x000000ffff0d7224 */ /* 0x000fce00078e0002 */
[----:B01-3--:R-:W-:Y:S05]  /*12b50*/  WARPSYNC.COLLECTIVE R15, `(.L_x_461) ;  /* 0x000000000f087348 */ /* 0x00bfea0003c00000 */
[----:B------:R2:W4:Y:S02]  /*12b60*/  SHFL.IDX P6, R14, R13, R12, R11 ;  /* 0x0000000c0d0e7389 */ /* 0x00052400000c000b */
[----:B01234-:R-:W-:Y:S01]  /*12b70*/  ENDCOLLECTIVE ;  /* 0x000000000000791b */ /* 0x01ffe20003800000 */
.L_x_461:
[----:B------:R-:W-:Y:S05]  /*12b80*/  BSYNC B0 ;  /* 0x0000000000007941 */ /* 0x000fea0003800000 */
.L_x_460:
[----:B------:R-:W-:Y:S05]  /*12b90*/  BRA `(.L_x_462) ;  /* 0xffffffbc00387947 */ /* 0x000fea000383ffff */
.L_x_329:
[----:B------:R-:W-:Y:S01]  /*12ba0*/  BSSY B1, `(.L_x_463) ;  /* 0x0000006000017945 */ /* 0x000fe20003800000 */
[----:B------:R-:W-:-:S07]  /*12bb0*/  IMAD.MOV.U32 R15, RZ, RZ, -0x1 ;  /* 0xffffffffff0f7424 */ /* 0x000fce00078e00ff */
[----:B01-3--:R-:W-:Y:S05]  /*12bc0*/  WARPSYNC.COLLECTIVE R15, `(.L_x_464) ;  /* 0x000000000f0c7348 */ /* 0x00bfea0003c00000 */
[----:B------:R-:W-:Y:S02]  /*12bd0*/  ELECT P6, UR62, PT ;  /* 0x00000000003e782f */ /* 0x000fe400038c0000 */
[----:B------:R-:W-:Y:S01]  /*12be0*/  MOV R14, UR62 ;  /* 0x0000003e000e7c02 */ /* 0x000fe20008000f00 */
[----:B01-3--:R-:W-:Y:S10]  /*12bf0*/  ENDCOLLECTIVE ;  /* 0x000000000000791b */ /* 0x00bff40003800000 */
.L_x_464:
[----:B------:R-:W-:Y:S05]  /*12c00*/  BSYNC B1 ;  /* 0x0000000000017941 */ /* 0x000fea0003800000 */
.L_x_463:
[----:B------:R-:W-:Y:S05]  /*12c10*/  BRA `(.L_x_465) ;  /* 0xffffffbc00307947 */ /* 0x000fea000383ffff */
.L_x_331:
[----:B-1----:R1:W2:Y:S02]  /*12c20*/  SYNCS.PHASECHK.TRANS64.TRYWAIT P1, [R5+URZ+0x28840], R0 ;  /* 0x02884000050075a7 */ /* 0x0022a4000802017f */
[----:B--2---:R-:W-:Y:S05]  /*12c30*/  @!P1 NANOSLEEP.SYNCS 0x989680 ;  /* 0x009896800000995d */ /* 0x004fea0003900000 */
[----:B------:R-:W2:Y:S02]  /*12c40*/  @!P1 SYNCS.PHASECHK.TRANS64 P1, [R5+URZ+0x28840], R0 ;  /* 0x02884000050095a7 */ /* 0x000ea4000802007f */
[----:B--2---:R-:W-:Y:S05]  /*12c50*/  @!P1 BRA `(.L_x_331) ;  /* 0xfffffffc00f09947 */ /* 0x004fea000383ffff */
[----:B------:R-:W-:Y:S05]  /*12c60*/  BRA `(.L_x_466) ;  /* 0xffffffbc00507947 */ /* 0x000fea000383ffff */
.L_x_333:
[----:B--2---:R2:W4:Y:S02]  /*12c70*/  SYNCS.PHASECHK.TRANS64.TRYWAIT P1, [R25+URZ+0x28840], R2 ;  /* 0x02884002190075a7 */ /* 0x004524000802017f */
[----:B----4-:R-:W-:Y:S05]  /*12c80*/  @!P1 NANOSLEEP.SYNCS 0x989680 ;  /* 0x009896800000995d */ /* 0x010fea0003900000 */
[----:B------:R-:W4:Y:S02]  /*12c90*/  @!P1 SYNCS.PHASECHK.TRANS64 P1, [R25+URZ+0x28840], R2 ;  /* 0x02884002190095a7 */ /* 0x000f24000802007f */
[----:B----4-:R-:W-:Y:S05]  /*12ca0*/  @!P1 BRA `(.L_x_333) ;  /* 0xfffffffc00f09947 */ /* 0x010fea000383ffff */
[----:B------:R-:W-:Y:S05]  /*12cb0*/  BRA `(.L_x_467) ;  /* 0xffffffbc005c7947 */ /* 0x000fea000383ffff */
.L_x_335:
[----:B----4-:R4:W0:Y:S02]  /*12cc0*/  SYNCS.PHASECHK.TRANS64.TRYWAIT P1, [R5+URZ+0x28860], R0 ;  /* 0x02886000050075a7 */ /* 0x010824000802017f */
[----:B0-----:R-:W-:Y:S05]  /*12cd0*/  @!P1 NANOSLEEP.SYNCS 0x989680 ;  /* 0x009896800000995d */ /* 0x001fea0003900000 */
[----:B------:R-:W0:Y:S02]  /*12ce0*/  @!P1 SYNCS.PHASECHK.TRANS64 P1, [R5+URZ+0x28860], R0 ;  /* 0x02886000050095a7 */ /* 0x000e24000802007f */
[----:B0-----:R-:W-:Y:S05]  /*12cf0*/  @!P1 BRA `(.L_x_335) ;  /* 0xfffffffc00f09947 */ /* 0x001fea000383ffff */
[----:B------:R-:W-:Y:S05]  /*12d00*/  BRA `(.L_x_468) ;  /* 0xffffffbc00587947 */ /* 0x000fea000383ffff */
.L_x_469:
        /* <DEDUP_REMOVED lines=15> */
.L_x_3479:


//--------------------- .text._ZN7cutlass13device_kernelIN5flash11enable_sm90INS1_16FlashAttnFwdSm90INS1_25CollectiveMainloopFwdSm90ILi2EN4cute5tupleIJNS5_1CILi1EEES8_S8_EEENS6_IJNS7_ILi128EEESA_SA_EEELi128ENS_6half_tEfNS_4arch4Sm90ELb0ELb0ELb1ELb1ELb1ELb1ELb0ELb1ELb1ELb1ELb0ELb0EEENS1_21CollectiveEpilogueFwdISB_S9_SC_SE_Li256ELb1ELb1ELb0ELb0EEENS1_36VarlenDynamicPersistentTileSchedulerILi128ELi128ELi256ELi128ELb0ELb1ELb1ELb0ELb1ELb1EEEEEEEEEvNT_6ParamsE --------------------------
	.section	.text._ZN7cutlass13device_kernelIN5flash11enable_sm90INS1_16FlashAttnFwdSm90INS1_25CollectiveMainloopFwdSm90ILi2EN4cute5tupleIJNS5_1CILi1EEES8_S8_EEENS6_IJNS7_ILi128EEESA_SA_EEELi128ENS_6half_tEfNS_4arch4Sm90ELb0ELb0ELb1ELb1ELb1ELb1ELb0ELb1ELb1ELb1ELb0ELb0EEENS1_21CollectiveEpilogueFwdISB_S9_SC_SE_Li256ELb1ELb1ELb0ELb0EEENS1_36VarlenDynamicPersistentTileSchedulerILi128ELi128ELi256ELi128ELb0ELb1ELb1ELb0ELb1ELb1EEEEEEEEEvNT_6ParamsE,"ax",@progbits
	.align	128
.text._ZN7cutlass13device_kernelIN5flash11enable_sm90INS1_16FlashAttnFwdSm90INS1_25CollectiveMainloopFwdSm90ILi2EN4cute5tupleIJNS5_1CILi1EEES8_S8_EEENS6_IJNS7_ILi128EEESA_SA_EEELi128ENS_6half_tEfNS_4arch4Sm90ELb0ELb0ELb1ELb1ELb1ELb1ELb0ELb1ELb1ELb1ELb0ELb0EEENS1_21CollectiveEpilogueFwdISB_S9_SC_SE_Li256ELb1ELb1ELb0ELb0EEENS1_36VarlenDynamicPersistentTileSchedulerILi128ELi128ELi256ELi128ELb0ELb1ELb1ELb0ELb1ELb1EEEEEEEEEvNT_6ParamsE:
        .type           _ZN7cutlass13device_kernelIN5flash11enable_sm90INS1_16FlashAttnFwdSm90INS1_25CollectiveMainloopFwdSm90ILi2EN4cute5tupleIJNS5_1CILi1EEES8_S8_EEENS6_IJNS7_ILi128EEESA_SA_EEELi128ENS_6half_tEfNS_4arch4Sm90ELb0ELb0ELb1ELb1ELb1ELb1ELb0ELb1ELb1ELb1ELb0ELb0EEENS1_21CollectiveEpilogueFwdISB_S9_SC_SE_Li256ELb1ELb1ELb0ELb0EEENS1_36VarlenDynamicPersistentTileSchedulerILi128ELi128ELi256ELi128ELb0ELb1ELb1ELb0ELb1ELb1EEEEEEEEEvNT_6ParamsE,@function
        .size           _ZN7cutlass13device_kernelIN5flash11enable_sm90INS1_16FlashAttnFwdSm90INS1_25CollectiveMainloopFwdSm90ILi2EN4cute5tupleIJNS5_1CILi1EEES8_S8_EEENS6_IJNS7_ILi128EEESA_SA_EEELi128ENS_6half_tEfNS_4arch4Sm90ELb0ELb0ELb1ELb1ELb1ELb1ELb0ELb1ELb1ELb1ELb0ELb0EEENS1_21CollectiveEpilogueFwdISB_S9_SC_SE_Li256ELb1ELb1ELb0ELb0EEENS1_36VarlenDynamicPersistentTileSchedulerILi128ELi128ELi256ELi128ELb0ELb1ELb1ELb0ELb1ELb1EEEEEEEEEvNT_6ParamsE,(.L_x_3480 - _ZN7cutlass13device_kernelIN5flash11enable_sm90INS1_16FlashAttnFwdSm90INS1_25CollectiveMainloopFwdSm90ILi2EN4cute5tupleIJNS5_1CILi1EEES8_S8_EEENS6_IJNS7_ILi128EEESA_SA_EEELi128ENS_6half_tEfNS_4arch4Sm90ELb0ELb0ELb1ELb1ELb1ELb1ELb0ELb1ELb1ELb1ELb0ELb0EEENS1_21CollectiveEpilogueFwdISB_S9_SC_SE_Li256ELb1ELb1ELb0ELb0EEENS1_36VarlenDynamicPersistentTileSchedulerILi128ELi128ELi256ELi128ELb0ELb1ELb1ELb0ELb1ELb1EEEEEEEEEvNT_6ParamsE)
        .other          _ZN7cutlass13device_kernelIN5flash11enable_sm90INS1_16FlashAttnFwdSm90INS1_25CollectiveMainloopFwdSm90ILi2EN4cute5tupleIJNS5_1CILi1EEES8_S8_EEENS6_IJNS7_ILi128EEESA_SA_EEELi128ENS_6half_tEfNS_4arch4Sm90ELb0ELb0ELb1ELb1ELb1ELb1ELb0ELb1ELb1ELb1ELb0ELb0EEENS1_21CollectiveEpilogueFwdISB_S9_SC_SE_Li256ELb1ELb1ELb0ELb0EEENS1_36VarlenDynamicPersistentTileSchedulerILi128ELi128ELi256ELi128ELb0ELb1ELb1ELb0ELb1ELb1EEEEEEEEEvNT_6ParamsE,@"STO_CUDA_ENTRY STV_DEFAULT"
_ZN7cutlass13device_kernelIN5flash11enable_sm90INS1_16FlashAttnFwdSm90INS1_25CollectiveMainloopFwdSm90ILi2EN4cute5tupleIJNS5_1CILi1EEES8_S8_EEENS6_IJNS7_ILi128EEESA_SA_EEELi128ENS_6half_tEfNS_4arch4Sm90ELb0ELb0ELb1ELb1ELb1ELb1ELb0ELb1ELb1ELb1ELb0ELb0EEENS1_21CollectiveEpilogueFwdISB_S9_SC_SE_Li256ELb1ELb1ELb0ELb0EEENS1_36VarlenDynamicPersistentTileSchedulerILi128ELi128ELi256ELi128ELb0ELb1ELb1ELb0ELb1ELb1EEEEEEEEEvNT_6ParamsE:
[----:B------:R-:W0:Y:S02]  /*0000*/  LDC R1, c[0x0][0x28] ;  /* 0x00000a00ff017b82 */ /* 0x000e240000000800 */
[----:B0-----:R-:W-:Y:S01]  /*0010*/  VIADD R1, R1, 0xffffffd0 ;  /* 0xffffffd001017836 */ /* 0x001fe20000000000 */
[----:B------:R-:W0:Y:S01]  /*0020*/  S2R R0, SR_TID.X ;  /* 0x0000000000007919 */ /* 0x000e220000002100 */
[----:B------:R-:W-:Y:S01]  /*0030*/  ELECT P0, URZ, PT ;  /* 0x00000000003f782f */ /* 0x000fe20003800000 */
[----:B------:R-:W-:Y:S01]  /*0040*/  BSSY B0, `(.L_x_470) ;  /* 0x000000d000007945 */ /* 0x000fe20003800000 */
[----:B0-----:R-:W-:-:S05]  /*0050*/  SHF.R.U32.HI R2, RZ, 0x5, R0 ;  /* 0x00000005ff027819 */ /* 0x001fca0000011600 */
[----:B------:R-:W0:Y:S02]  /*0060*/  SHFL.IDX PT, R3, R2, RZ, 0x1f ;  /* 0x00001fff02037589 */ /* 0x000e2400000e0000 */
[----:B0-----:R-:W-:-:S13]  /*0070*/  ISETP.EQ.AND P0, PT, R3, RZ, P0 ;  /* 0x000000ff0300720c */ /* 0x001fda0000702270 */
[----:B------:R-:W-:Y:S05]  /*0080*/  @!P0 BRA `(.L_x_471) ;  /* 0x0000000000208947 */ /* 0x000fea0003800000 */
[----:B------:R-:W-:Y:S02]  /*0090*/  ULDC.64 UR4, c[0x0][0x198] ;  /* 0x0000660000047ab9 */ /* 0x000fe40000000a00 */
[----:B------:R-:W-:Y:S02]  /*00a0*/  UIADD3 UR6, UP0, UR4, 0x570, URZ ;  /* 0x0000057004067890 */ /* 0x000fe4000ff1e03f */
[----:B------:R-:W-:Y:S02]  /*00b0*/  UIADD3 UR4, UP1, UR4, 0x670, URZ ;  /* 0x0000067004047890 */ /* 0x000fe4000ff3e03f */
[----:B------:R-:W-:Y:S02]  /*00c0*/  UIADD3.X UR7, URZ, UR5, URZ, UP0, !UPT ;  /* 0x000000053f077290 */ /* 0x000fe400087fe43f */
[----:B------:R-:W-:-:S07]  /*00d0*/  UIADD3.X UR5, URZ, UR5, URZ, UP1, !UPT ;  /* 0x000000053f057290 */ /* 0x000fce0008ffe43f */
[----:B------:R0:W-:Y:S02]  /*00e0*/  UTMACCTL.PF [UR6] ;  /* 0x00000000060079b9 */ /* 0x0001e40008040000 */
[----:B------:R0:W-:Y:S02]  /*00f0*/  UTMACCTL.PF [UR4] ;  /* 0x00000000040079b9 */ /* 0x0001e40008040000 */
[----:B0-----:R-:W-:Y:S01]  /*0100*/  NOP ;  /* 0x0000000000007918 */ /* 0x001fe20000000000 */
.L_x_471:
[----:B------:R-:W-:Y:S05]  /*0110*/  BSYNC B0 ;  /* 0x0000000000007941 */ /* 0x000fea0003800000 */
.L_x_470:
[----:B------:R-:W-:Y:S01]  /*0120*/  VOTEU.ANY UP0, P0 ;  /* 0x00000000003f7886 */ /* 0x000fe20000000100 */
[----:B------:R-:W0:Y:S01]  /*0130*/  SHFL.IDX PT, R3, R2, RZ, 0x1f ;  /* 0x00001fff02037589 */ /* 0x000e2200000e0000 */
[----:B------:R-:W-:Y:S01]  /*0140*/  UMOV UR4, 0x80 ;  /* 0x0000008000047882 */ /* 0x000fe20000000000 */
[----:B------:R-:W-:Y:S01]  /*0150*/  UMOV UR7, 0x100 ;  /* 0x0000010000077882 */ /* 0x000fe20000000000 */
[----:B------:R-:W-:Y:S01]  /*0160*/  SHF.R.U32.HI R4, RZ, 0x7, R0 ;  /* 0x00000007ff047819 */ /* 0x000fe20000011600 */
[----:B------:R-:W1:Y:S01]  /*0170*/  @UP0 S2UR UR8, SR_CgaCtaId ;  /* 0x00000000000809c3 */ /* 0x000e620000008800 */
[----:B------:R-:W-:Y:S01]  /*0180*/  @UP0 UMOV UR6, 0x400 ;  /* 0x0000040000060882 */ /* 0x000fe20000000000 */
[----:B------:R-:W-:-:S04]  /*0190*/  @UP0 UIADD3 UR4, -UR4, 0x100000, URZ ;  /* 0x0010000004040890 */ /* 0x000fc8000fffe13f */
[----:B------:R-:W-:Y:S02]  /*01a0*/  @UP0 USHF.L.U32 UR5, UR4, 0xb, URZ ;  /* 0x0000000b04050899 */ /* 0x000fe4000800063f */
[----:B------:R-:W-:Y:S01]  /*01b0*/  @UP0 USHF.L.U32 UR4, UR4, 0x1, URZ ;  /* 0x0000000104040899 */ /* 0x000fe2000800063f */
[----:B------:R-:W-:Y:S01]  /*01c0*/  VOTEU.ANY UP1, P0 ;  /* 0x00000000003f7886 */ /* 0x000fe20000020100 */
[----:B0-----:R-:W-:Y:S02]  /*01d0*/  ISETP.NE.AND P1, PT, R3, RZ, PT ;  /* 0x000000ff0300720c */ /* 0x001fe40003f25270 */
[----:B------:R0:W2:Y:S01]  /*01e0*/  SHFL.IDX PT, R3, R4, RZ, 0x1f ;  /* 0x00001fff04037589 */ /* 0x0000a200000e0000 */
[----:B-1----:R-:W-:Y:S02]  /*01f0*/  @UP0 ULEA UR8, UR8, UR6, 0x18 ;  /* 0x0000000608080291 */ /* 0x002fe4000f8ec03f */
[----:B------:R-:W-:-:S04]  /*0200*/  @UP0 UIADD3 UR6, -UR7, 0x100000, URZ ;  /* 0x0010000007060890 */ /* 0x000fc8000fffe13f */
[----:B------:R-:W-:Y:S02]  /*0210*/  @UP0 USHF.L.U32 UR7, UR6, 0xb, URZ ;  /* 0x0000000b06070899 */ /* 0x000fe4000800063f */
[----:B------:R-:W-:Y:S01]  /*0220*/  @UP0 USHF.L.U32 UR6, UR6, 0x1, URZ ;  /* 0x0000000106060899 */ /* 0x000fe2000800063f */
[----:B------:R-:W-:Y:S01]  /*0230*/  VOTEU.ANY UP0, P0 ;  /* 0x00000000003f7886 */ /* 0x000fe20000000100 */
[----:B------:R-:W1:Y:S04]  /*0240*/  FENCE.VIEW.ASYNC.S ;  /* 0x00000000000073c6 */ /* 0x000e680000000000 */
[----:B-1----:R0:W1:Y:S06]  /*0250*/  @UP0 SYNCS.EXCH.64 URZ, [UR8+0x28800], UR4 ;  /* 0x02880004083f05b2 */ /* 0x00206c0008000100 */
[----:B------:R0:W3:Y:S02]  /*0260*/  @UP1 SYNCS.EXCH.64 URZ, [UR8+0x28820], UR6 ;  /* 0x02882006083f15b2 */ /* 0x0000e40008000100 */
[----:B0-----:R-:W-:Y:S05]  /*0270*/  @P1 BRA `(.L_x_472) ;  /* 0x0000000000481947 */ /* 0x001fea0003800000 */
        /* <DEDUP_REMOVED lines=13> */
[----:B0-----:R0:W4:Y:S08]  /*0350*/  SYNCS.EXCH.64 URZ, [UR8+0x28830], UR4 ;  /* 0x02883004083f75b2 */ /* 0x0011300008000100 */
[----:B------:R0:W0:Y:S01]  /*0360*/  SYNCS.EXCH.64 URZ, [UR8+0x28840], UR6 ;  /* 0x02884006083f75b2 */ /* 0x0000220008000100 */
[----:B------:R0:W0:Y:S01]  /*0370*/  SYNCS.EXCH.64 URZ, [UR8+0x28838], UR4 ;  /* 0x02883804083f75b2 */ /* 0x0000220008000100 */
[----:B------:R0:W0:Y:S01]  /*0380*/  SYNCS.EXCH.64 URZ, [UR8+0x28848], UR6 ;  /* 0x02884806083f75b2 */ /* 0x0000220008000100 */
[----:B------:R-:W-:Y:S01]  /*0390*/  NOP ;  /* 0x0000000000007918 */ /* 0x000fe20000000000 */
.L_x_472:
        /* <DEDUP_REMOVED lines=22> */
.L_x_473:
        /* <DEDUP_REMOVED lines=18> */
.L_x_474:
        /* <DEDUP_REMOVED lines=22> */
.L_x_475:
        /* <DEDUP_REMOVED lines=22> */
.L_x_476:
[----:B--2---:R-:W-:Y:S01]  /*08e0*/  ISETP.NE.AND P0, PT, R3, RZ, PT ;  /* 0x000000ff0300720c */ /* 0x004fe20003f05270 */
[----:B------:R-:W-:Y:S01]  /*08f0*/  IMAD.MOV.U32 R3, RZ, RZ, 0x1 ;  /* 0x00000001ff037424 */ /* 0x000fe200078e00ff */
[----:B------:R-:W-:Y:S01]  /*0900*/  NOP ;  /* 0x0000000000007918 */ /* 0x000fe20000000000 */
[----:B------:R-:W-:Y:S01]  /*0910*/  ULDC.64 UR38, c[0x0][0x208] ;  /* 0x0000820000267ab9 */ /* 0x000fe20000000a00 */
[----:B------:R-:W-:Y:S02]  /*0920*/  BSSY B9, `(.L_x_477) ;  /* 0x00019d7000097945 */ /* 0x000fe40003800000 */
[----:B------:R-:W-:-:S05]  /*0930*/  SEL R3, R3, 0x2, !P0 ;  /* 0x0000000203037807 */ /* 0x000fca0004000000 */
[----:B------:R2:W-:Y:S01]  /*0940*/  STL [R1+0xc], R3 ;  /* 0x00000c0301007387 */ /* 0x0005e20000100800 */
[----:B01-34-:R-:W-:Y:S06]  /*0950*/  BAR.SYNC.DEFER_BLOCKING 0x0 ;  /* 0x0000000000007b1d */ /* 0x01bfec0000010000 */
[----:B------:R-:W-:Y:S05]  /*0960*/  @!P0 BRA `(.L_x_478) ;  /* 0x0000013400b48947 */ /* 0x000fea0003800000 */
.L_x_479:
[----:B------:R-:W-:-:S08]  /*0970*/  NOP ;  /* 0x0000000000007918 */ /* 0x000fd00000000000 */
[----:B------:R-:W0:Y:S02]  /*0980*/  USETMAXREG.TRY_ALLOC.CTAPOOL UP0, 0xe8 ;  /* 0x000000e8000079c8 */ /* 0x000e240008000600 */
[----:B0-----:R-:W-:-:S13]  /*0990*/  PLOP3.LUT P0, PT, PT, PT, UP0, 0x80, 0x0 ;  /* 0x000000000000781c */ /* 0x001fda0003f0f008 */
[----:B------:R-:W-:Y:S05]  /*09a0*/  @!P0 BRA `(.L_x_479) ;  /* 0xfffffffc00f08947 */ /* 0x000fea000383ffff */
[----:B------:R-:W-:Y:S01]  /*09b0*/  SHF.R.U32.HI R2, RZ, 0x7, R0 ;  /* 0x00000007ff027819 */ /* 0x000fe20000011600 */
[----:B------:R-:W0:Y:S01]  /*09c0*/  S2R R222, SR_CgaCtaId ;  /* 0x0000000000de7919 */ /* 0x000e220000008800 */
[----:B--2---:R-:W-:Y:S01]  /*09d0*/  MOV R3, 0x400 ;  /* 0x0000040000037802 */ /* 0x004fe20000000f00 */
[----:B------:R-:W-:Y:S01]  /*09e0*/  ULDC UR4, c[0x0][0xc3c] ;  /* 0x00030f0000047ab9 */ /* 0x000fe20000000800 */
[----:B------:R-:W-:Y:S06]  /*09f0*/  BAR.ARV 0x8, 0x180 ;  /* 0x0206000000007b1d */ /* 0x000fec0000002000 */
[----:B------:R-:W-:-:S13]  /*0a00*/  ISETP.NE.AND P0, PT, R2, 0x1, PT ;  /* 0x000000010200780c */ /* 0x000fda0003f05270 */
[----:B------:R-:W-:Y:S08]  /*0a10*/  @!P0 BAR.ARV 0x9, 0x100 ;  /* 0x0244000000008b1d */ /* 0x000ff00000002000 */
[----:B------:R-:W-:Y:S01]  /*0a20*/  BAR.SYNC.DEFER_BLOCKING 0x5, 0x180 ;  /* 0x0146000000007b1d */ /* 0x000fe20000010000 */
[----:B0-----:R-:W-:-:S05]  /*0a30*/  LEA R156, R222, R3, 0x18 ;  /* 0x00000003de9c7211 */ /* 0x001fca00078ec0ff */
[----:B------:R-:W0:Y:S02]  /*0a40*/  LDS.128 R40, [R156+0x288d0] ;  /* 0x0288d0009c287984 */ /* 0x000e240000000c00 */
[----:B------:R-:W-:Y:S06]  /*0a50*/  BAR.ARV 0x4, 0x180 ;  /* 0x0106000000007b1d */ /* 0x000fec0000002000 */
[----:B0-----:R-:W-:-:S13]  /*0a60*/  ISETP.GE.AND P0, PT, R43, UR4, PT ;  /* 0x000000042b007c0c */ /* 0x001fda000bf06270 */
[----:B------:R-:W-:Y:S05]  /*0a70*/  @P0 BRA `(.L_x_480) ;  /* 0x0000019c00040947 */ /* 0x000fea0003800000 */
[----:B------:R-:W2:Y:S01]  /*0a80*/  LDL.LU R14, [R1+0xc] ;  /* 0x00000c00010e7983 */ /* 0x000ea20000300800 */
[----:B------:R-:W-:Y:S01]  /*0a90*/  IADD3 R13, R0, -0x80, RZ ;  /* 0xffffff80000d7810 */ /* 0x000fe20007ffe0ff */
[----:B------:R-:W-:Y:S01]  /*0aa0*/  IMAD.MOV.U32 R12, RZ, RZ, -0x2 ;  /* 0xfffffffeff0c7424 */ /* 0x000fe200078e00ff */
[----:B------:R-:W-:Y:S01]  /*0ab0*/  IADD3 R211, R156, 0x10400, RZ ;  /* 0x000104009cd37810 */ /* 0x000fe20007ffe0ff */
[----:B------:R-:W-:Y:S01]  /*0ac0*/  IMAD.MOV.U32 R207, RZ, RZ, RZ ;  /* 0x000000ffffcf7224 */ /* 0x000fe200078e00ff */
[----:B------:R-:W-:Y:S02]  /*0ad0*/  SHF.R.S32.HI R0, RZ, 0x1f, R13 ;  /* 0x0000001fff007819 */ /* 0x000fe4000001140d */
[----:B------:R-:W-:Y:S01]  /*0ae0*/  CS2R R154, SRZ ;  /* 0x00000000009a7805 */ /* 0x000fe2000001ff00 */
[----:B------:R-:W-:Y:S01]  /*0af0*/  IMAD.MOV.U32 R158, RZ, RZ, RZ ;  /* 0x000000ffff9e7224 */ /* 0x000fe200078e00ff */
[CC--:B------:R-:W-:Y:S01]  /*0b00*/  LEA.HI R2, R0.reuse, R13.reuse, RZ, 0x7 ;  /* 0x0000000d00027211 */ /* 0x0c0fe200078f38ff */
[----:B------:R-:W-:Y:S01]  /*0b10*/  IMAD.MOV.U32 R152, RZ, RZ, RZ ;  /* 0x000000ffff987224 */ /* 0x000fe200078e00ff */
[----:B------:R-:W-:-:S02]  /*0b20*/  LEA.HI R4, R0, R13, RZ, 0x5 ;  /* 0x0000000d00047211 */ /* 0x000fc400078f28ff */
[----:B------:R-:W-:Y:S02]  /*0b30*/  LOP3.LUT R212, R2, 0xffffff80, RZ, 0xc0, !PT ;  /* 0xffffff8002d47812 */ /* 0x000fe400078ec0ff */
[----:B------:R-:W-:Y:S01]  /*0b40*/  SHF.R.S32.HI R221, RZ, 0x7, R2 ;  /* 0x00000007ffdd7819 */ /* 0x000fe20000011402 */
[----:B------:R-:W-:Y:S01]  /*0b50*/  IMAD.SHL.U32 R5, R4, 0x20, RZ ;  /* 0x0000002004057824 */ /* 0x000fe200078e00ff */
[----:B------:R-:W-:Y:S01]  /*0b60*/  LEA.HI R3, R0, R13, RZ, 0x4 ;  /* 0x0000000d00037211 */ /* 0x000fe200078f20ff */
[----:B------:R-:W-:Y:S01]  /*0b70*/  IMAD.IADD R212, R13, 0x1, -R212 ;  /* 0x000000010dd47824 */ /* 0x000fe200078e0ad4 */
[----:B------:R-:W-:Y:S02]  /*0b80*/  LEA.HI R2, R2, R221, RZ, 0x1 ;  /* 0x000000dd02027211 */ /* 0x000fe400078f08ff */
[----:B------:R-:W-:Y:S02]  /*0b90*/  LEA.HI R11, R0, R13, RZ, 0x2 ;  /* 0x0000000d000b7211 */ /* 0x000fe400078f10ff */
[----:B------:R-:W-:-:S02]  /*0ba0*/  SHF.R.S32.HI R7, RZ, 0x1f, R212 ;  /* 0x0000001fff077819 */ /* 0x000fc400000114d4 */
[----:B------:R-:W-:Y:S02]  /*0bb0*/  LOP3.LUT R2, R2, 0x3fffffe, RZ, 0xc0, !PT ;  /* 0x03fffffe02027812 */ /* 0x000fe400078ec0ff */
[CC--:B------:R-:W-:Y:S02]  /*0bc0*/  LEA.HI R8, R7.reuse, R212.reuse, RZ, 0x2 ;  /* 0x000000d407087211 */ /* 0x0c0fe400078f10ff */
[----:B------:R-:W-:Y:S01]  /*0bd0*/  LEA.HI R7, R7, R212, RZ, 0x5 ;  /* 0x000000d407077211 */ /* 0x000fe200078f28ff */
[----:B------:R-:W-:Y:S01]  /*0be0*/  IMAD.IADD R2, R221, 0x1, -R2 ;  /* 0x00000001dd027824 */ /* 0x000fe200078e0a02 */
[--C-:B------:R-:W-:Y:S02]  /*0bf0*/  SHF.R.S32.HI R9, RZ, 0x2, R8.reuse ;  /* 0x00000002ff097819 */ /* 0x100fe40000011408 */
[----:B------:R-:W-:Y:S02]  /*0c00*/  SHF.R.S32.HI R10, RZ, 0x1f, R8 ;  /* 0x0000001fff0a7819 */ /* 0x000fe40000011408 */
[----:B------:R-:W-:-:S02]  /*0c10*/  SHF.R.S32.HI R7, RZ, 0x5, R7 ;  /* 0x00000005ff077819 */ /* 0x000fc40000011407 */
[----:B------:R-:W-:Y:S02]  /*0c20*/  LEA.HI R10, R10, R9, RZ, 0x3 ;  /* 0x000000090a0a7211 */ /* 0x000fe400078f18ff */
[----:B------:R-:W-:Y:S02]  /*0c30*/  SHF.R.S32.HI R6, RZ, 0x4, R3 ;  /* 0x00000004ff067819 */ /* 0x000fe40000011403 */
[----:B------:R-:W-:Y:S02]  /*0c40*/  LOP3.LUT R10, R10, 0xfffffff8, RZ, 0xc0, !PT ;  /* 0xfffffff80a0a7812 */ /* 0x000fe400078ec0ff */
[----:B------:R-:W-:Y:S02]  /*0c50*/  LOP3.LUT R4, R3, 0x3fffff0, RZ, 0xc0, !PT ;  /* 0x03fffff003047812 */ /* 0x000fe400078ec0ff */
[----:B------:R-:W-:Y:S02]  /*0c60*/  IADD3 R10, R9, -R10, RZ ;  /* 0x8000000a090a7210 */ /* 0x000fe40007ffe0ff */
[----:B------:R-:W-:-:S02]  /*0c70*/  LOP3.LUT R11, R11, 0xfffffffc, RZ, 0xc0, !PT ;  /* 0xfffffffc0b0b7812 */ /* 0x000fc400078ec0ff */
[----:B------:R-:W-:Y:S01]  /*0c80*/  LOP3.LUT R5, R5, 0xfffffc00, RZ, 0xc0, !PT ;  /* 0xfffffc0005057812 */ /* 0x000fe200078ec0ff */
[----:B------:R-:W-:Y:S01]  /*0c90*/  IMAD R7, R7, 0x10, R10 ;  /* 0x0000001007077824 */ /* 0x000fe200078e020a */
[----:B------:R-:W-:Y:S01]  /*0ca0*/  LEA.HI R3, R3, R6, RZ, 0x1 ;  /* 0x0000000603037211 */ /* 0x000fe200078f08ff */
[C---:B------:R-:W-:Y:S01]  /*0cb0*/  IMAD.IADD R11, R13.reuse, 0x1, -R11 ;  /* 0x000000010d0b7824 */ /* 0x040fe200078e0a0b */
[----:B------:R-:W-:Y:S01]  /*0cc0*/  IADD3 R4, R13, -R4, RZ ;  /* 0x800000040d047210 */ /* 0x000fe20007ffe0ff */
[----:B------:R-:W-:Y:S01]  /*0cd0*/  IMAD R223, R2, 0x40, R7 ;  /* 0x0000004002df7824 */ /* 0x000fe200078e0207 */
[CC--:B------:R-:W-:Y:S02]  /*0ce0*/  LEA.HI R2, R0.reuse, R13.reuse, RZ, 0x6 ;  /* 0x0000000d00027211 */ /* 0x0c0fe400078f30ff */
[----:B------:R-:W-:Y:S01]  /*0cf0*/  LEA.HI R0, R0, R13, RZ, 0x3 ;  /* 0x0000000d00007211 */ /* 0x000fe200078f18ff */
[----:B------:R-:W-:Y:S01]  /*0d00*/  IMAD R4, R4, 0x40, R5 ;  /* 0x0000004004047824 */ /* 0x000fe200078e0205 */
[----:B------:R-:W-:-:S02]  /*0d10*/  LOP3.LUT R3, R3, 0x1ffffffe, RZ, 0xc0, !PT ;  /* 0x1ffffffe03037812 */ /* 0x000fc400078ec0ff */
[----:B------:R-:W-:Y:S02]  /*0d20*/  SHF.R.S32.HI R153, RZ, 0x3, R0 ;  /* 0x00000003ff997819 */ /* 0x000fe40000011400 */
[----:B------:R-:W-:Y:S01]  /*0d30*/  LEA.HI R5, R11, R11, RZ, 0x1 ;  /* 0x0000000b0b057211 */ /* 0x000fe200078f08ff */
[----:B------:R-:W-:Y:S01]  /*0d40*/  IMAD.IADD R3, R6, 0x1, -R3 ;  /* 0x0000000106037824 */ /* 0x000fe200078e0a03 */
[C---:B------:R-:W-:Y:S01]  /*0d50*/  IADD3 R218, R153.reuse, 0x60, RZ ;  /* 0x0000006099da7810 */ /* 0x040fe20007ffe0ff */
[----:B------:R-:W-:Y:S01]  /*0d60*/  VIADD R220, R153, 0x20 ;  /* 0x0000002099dc7836 */ /* 0x000fe20000000000 */
[----:B------:R-:W-:Y:S01]  /*0d70*/  LOP3.LUT R6, R5, 0x1ffffffe, RZ, 0xc0, !PT ;  /* 0x1ffffffe05067812 */ /* 0x000fe200078ec0ff */
[----:B------:R-:W-:Y:S01]  /*0d80*/  VIADD R219, R153, 0x40 ;  /* 0x0000004099db7836 */ /* 0x000fe20000000000 */
[----:B------:R-:W-:Y:S01]  /*0d90*/  LOP3.LUT R202, R0, 0xfffffff8, RZ, 0xc0, !PT ;  /* 0xfffffff800ca7812 */ /* 0x000fe200078ec0ff */
[----:B------:R-:W-:Y:S01]  /*0da0*/  IMAD.SHL.U32 R193, R220, 0x40, RZ ;  /* 0x00000040dcc17824 */ /* 0x000fe200078e00ff */
[----:B------:R-:W-:Y:S01]  /*0db0*/  SHF.R.S32.HI R5, RZ, 0x1f, R220 ;  /* 0x0000001fff057819 */ /* 0x000fe200000114dc */
[----:B------:R-:W-:Y:S01]  /*0dc0*/  IMAD.SHL.U32 R159, R218, 0x40, RZ ;  /* 0x00000040da9f7824 */ /* 0x000fe200078e00ff */
[----:B------:R-:W-:Y:S01]  /*0dd0*/  SHF.R.S32.HI R7, RZ, 0x1f, R218 ;  /* 0x0000001fff077819 */ /* 0x000fe200000114da */
[----:B------:R-:W-:Y:S01]  /*0de0*/  IMAD.IADD R202, R13, 0x1, -R202 ;  /* 0x000000010dca7824 */ /* 0x000fe200078e0aca */
[----:B------:R-:W-:Y:S01]  /*0df0*/  SHF.R.S32.HI R0, RZ, 0x1f, R219 ;  /* 0x0000001fff007819 */ /* 0x000fe200000114db */
[----:B------:R-:W-:Y:S01]  /*0e00*/  IMAD.IADD R6, R11, 0x1, -R6 ;  /* 0x000000010b067824 */ /* 0x000fe200078e0a06 */
[----:B------:R-:W-:Y:S01]  /*0e10*/  LOP3.LUT R9, R8, 0x7ffffffc, RZ, 0xc0, !PT ;  /* 0x7ffffffc08097812 */ /* 0x000fe200078ec0ff */
[C---:B------:R-:W-:Y:S01]  /*0e20*/  IMAD.SHL.U32 R16, R202.reuse, 0x8, RZ ;  /* 0x00000008ca107824 */ /* 0x040fe200078e00ff */
[----:B------:R-:W-:Y:S01]  /*0e30*/  LEA.HI R5, R5, R220, RZ, 0x3 ;  /* 0x000000dc05057211 */ /* 0x000fe200078f18ff */
[----:B------:R-:W-:Y:S01]  /*0e40*/  IMAD.SHL.U32 R18, R202, 0x4, RZ ;  /* 0x00000004ca127824 */ /* 0x000fe200078e00ff */
[----:B------:R-:W-:Y:S01]  /*0e50*/  SHF.L.U32 R228, R153, 0x6, RZ ;  /* 0x0000000699e47819 */ /* 0x000fe200000006ff */
[----:B------:R-:W-:Y:S01]  /*0e60*/  VIADD R22, R16, 0x40 ;  /* 0x0000004010167836 */ /* 0x000fe20000000000 */
[----:B------:R-:W-:Y:S01]  /*0e70*/  LEA.HI R7, R7, R218, RZ, 0x3 ;  /* 0x000000da07077211 */ /* 0x000fe200078f18ff */
[----:B------:R-:W-:Y:S01]  /*0e80*/  IMAD.SHL.U32 R5, R5, 0x40, RZ ;  /* 0x0000004005057824 */ /* 0x000fe200078e00ff */
[----:B------:R-:W-:Y:S01]  /*0e90*/  SHF.L.U32 R192, R219, 0x6, RZ ;  /* 0x00000006dbc07819 */ /* 0x000fe200000006ff */
[----:B------:R-:W-:Y:S01]  /*0ea0*/  IMAD R224, R6, 0x8, R223 ;  /* 0x0000000806e07824 */ /* 0x000fe200078e02df */
[----:B------:R-:W-:Y:S01]  /*0eb0*/  LEA.HI R0, R0, R219, RZ, 0x3 ;  /* 0x000000db00007211 */ /* 0x000fe200078f18ff */
[----:B------:R-:W-:Y:S01]  /*0ec0*/  IMAD.SHL.U32 R7, R7, 0x40, RZ ;  /* 0x0000004007077824 */ /* 0x000fe200078e00ff */
[----:B------:R-:W-:-:S02]  /*0ed0*/  IADD3 R9, R212, -R9, RZ ;  /* 0x80000009d4097210 */ /* 0x000fc40007ffe0ff */
[----:B------:R-:W-:Y:S02]  /*0ee0*/  LEA R226, R3, R4, 0x3 ;  /* 0x0000000403e27211 */ /* 0x000fe400078e18ff */
[----:B------:R-:W-:Y:S01]  /*0ef0*/  LOP3.LUT R3, R228, 0x1c0, RZ, 0xc0, !PT ;  /* 0x000001c0e4037812 */ /* 0x000fe200078ec0ff */
[----:B------:R-:W-:Y:S01]  /*0f00*/  IMAD R225, R9, R12, 0x80 ;  /* 0x0000008009e17424 */ /* 0x000fe200078e020c */
[----:B------:R-:W-:Y:S02]  /*0f10*/  LOP3.LUT R193, R193, 0x1c0, RZ, 0xc0, !PT ;  /* 0x000001c0c1c17812 */ /* 0x000fe400078ec0ff */
[----:B------:R-:W-:Y:S02]  /*0f20*/  LOP3.LUT R192, R192, 0x1c0, RZ, 0xc0, !PT ;  /* 0x000001c0c0c07812 */ /* 0x000fe400078ec0ff */
[----:B------:R-:W-:Y:S02]  /*0f30*/  SHF.L.U32 R0, R0, 0x6, RZ ;  /* 0x0000000600007819 */ /* 0x000fe400000006ff */
[----:B------:R-:W-:-:S02]  /*0f40*/  SHF.L.U32 R2, R2, 0x3, RZ ;  /* 0x0000000302027819 */ /* 0x000fc400000006ff */
[----:B------:R-:W-:Y:S02]  /*0f50*/  LOP3.LUT R159, R159, 0x1c0, RZ, 0xc0, !PT ;  /* 0x000001c09f9f7812 */ /* 0x000fe400078ec0ff */
[----:B------:R-:W-:Y:S02]  /*0f60*/  SHF.R.U32.HI R198, RZ, 0x3, R3 ;  /* 0x00000003ffc67819 */ /* 0x000fe40000011603 */
[--C-:B------:R-:W-:Y:S02]  /*0f70*/  LOP3.LUT R201, R3, 0x38, R16.reuse, 0xf8, !PT ;  /* 0x0000003803c97812 */ /* 0x100fe400078ef810 */
[----:B------:R-:W-:Y:S02]  /*0f80*/  SHF.R.U32.HI R11, RZ, 0x3, R193 ;  /* 0x00000003ff0b7819 */ /* 0x000fe400000116c1 */
[----:B------:R-:W-:Y:S02]  /*0f90*/  LOP3.LUT R4, R193, 0x38, R16, 0xf8, !PT ;  /* 0x00000038c1047812 */ /* 0x000fe400078ef810 */
[----:B------:R-:W-:-:S02]  /*0fa0*/  SHF.R.U32.HI R9, RZ, 0x3, R192 ;  /* 0x00000003ff097819 */ /* 0x000fc400000116c0 */
[----:B------:R-:W-:Y:S02]  /*0fb0*/  LOP3.LUT R3, R192, 0x38, R16, 0xf8, !PT ;  /* 0x00000038c0037812 */ /* 0x000fe400078ef810 */
[----:B------:R-:W-:Y:S02]  /*0fc0*/  LOP3.LUT R197, R5, 0xfffffe00, RZ, 0xc0, !PT ;  /* 0xfffffe0005c57812 */ /* 0x000fe400078ec0ff */
[----:B------:R-:W-:Y:S02]  /*0fd0*/  LOP3.LUT R196, R0, 0xfffffe00, RZ, 0xc0, !PT ;  /* 0xfffffe0000c47812 */ /* 0x000fe400078ec0ff */
[----:B------:R-:W-:Y:S02]  /*0fe0*/  LOP3.LUT R199, R2, 0xfffffe00, RZ, 0xc0, !PT ;  /* 0xfffffe0002c77812 */ /* 0x000fe400078ec0ff */
[----:B------:R-:W-:Y:S02]  /*0ff0*/  IADD3 R23, R18, 0x20, RZ ;  /* 0x0000002012177810 */ /* 0x000fe40007ffe0ff */
[----:B------:R-:W-:-:S02]  /*1000*/  SHF.R.U32.HI R229, RZ, 0x3, R159 ;  /* 0x00000003ffe57819 */ /* 0x000fc4000001169f */
[----:B------:R-:W-:Y:S01]  /*1010*/  LOP3.LUT R8, R159, 0x38, R16, 0xf8, !PT ;  /* 0x000000389f087812 */ /* 0x000fe200078ef810 */
[----:B------:R-:W-:Y:S01]  /*1020*/  IMAD.SHL.U32 R214, R23, 0x2, RZ ;  /* 0x0000000217d67824 */ /* 0x000fe200078e00ff */
[----:B------:R-:W-:Y:S02]  /*1030*/  LOP3.LUT R195, R7, 0xfffffe00, RZ, 0xc0, !PT ;  /* 0xfffffe0007c37812 */ /* 0x000fe400078ec0ff */
[----:B------:R-:W-:Y:S02]  /*1040*/  LOP3.LUT R4, R197, R4, R11, 0xf6, !PT ;  /* 0x00000004c5047212 */ /* 0x000fe400078ef60b */
[----:B------:R-:W-:Y:S02]  /*1050*/  LOP3.LUT R216, R196, R3, R9, 0xf6, !PT ;  /* 0x00000003c4d87212 */ /* 0x000fe400078ef609 */
[----:B------:R-:W-:Y:S01]  /*1060*/  LOP3.LUT R201, R199, R201, R198, 0xf6, !PT ;  /* 0x000000c9c7c97212 */ /* 0x000fe200078ef6c6 */
[----:B------:R-:W-:Y:S01]  /*1070*/  IMAD R217, R4, 0x2, R211 ;  /* 0x0000000204d97824 */ /* 0x000fe200078e02d3 */
[----:B------:R-:W-:Y:S01]  /*1080*/  SHF.R.S32.HI R10, RZ, 0x1f, R23 ;  /* 0x0000001fff0a7819 */ /* 0x000fe20000011417 */
[----:B------:R-:W-:Y:S01]  /*1090*/  IMAD R216, R216, 0x2, R211 ;  /* 0x00000002d8d87824 */ /* 0x000fe200078e02d3 */
[----:B------:R-:W-:-:S02]  /*10a0*/  LOP3.LUT R8, R195, R8, R229, 0xf6, !PT ;  /* 0x00000008c3087212 */ /* 0x000fc400078ef6e5 */
[----:B------:R-:W-:Y:S02]  /*10b0*/  SHF.R.S32.HI R227, RZ, 0x1f, R153 ;  /* 0x0000001fffe37819 */ /* 0x000fe40000011499 */
[----:B------:R-:W-:Y:S02]  /*10c0*/  SHF.R.S32.HI R19, RZ, 0x1f, R18 ;  /* 0x0000001fff137819 */ /* 0x000fe40000011412 */
[----:B------:R-:W-:Y:S02]  /*10d0*/  SHF.R.S32.HI R17, RZ, 0x1f, R16 ;  /* 0x0000001fff117819 */ /* 0x000fe40000011410 */
[----:B------:R-:W-:Y:S02]  /*10e0*/  SHF.R.S32.HI R2, RZ, 0x1f, R22 ;  /* 0x0000001fff027819 */ /* 0x000fe40000011416 */
[----:B------:R-:W-:Y:S02]  /*10f0*/  SHF.L.U64.HI R213, R23, 0x1, R10 ;  /* 0x0000000117d57819 */ /* 0x000fe4000001020a */
[----:B------:R-:W-:-:S02]  /*1100*/  LEA R200, R201, R211, 0x1 ;  /* 0x000000d3c9c87211 */ /* 0x000fc400078e08ff */
[----:B------:R-:W-:Y:S02]  /*1110*/  LEA R215, R8, R211, 0x1 ;  /* 0x000000d308d77211 */ /* 0x000fe400078e08ff */
[----:B--2---:R-:W-:-:S07]  /*1120*/  LOP3.LUT R157, R14, 0x1, RZ, 0xfc, !PT ;  /* 0x000000010e9d7812 */ /* 0x004fce00078efcff */
.L_x_676:
[----:B0-----:R-:W0:Y:S02]  /*1130*/  LDC.64 R4, c[0x0][0xc88] ;  /* 0x00032200ff047b82 */ /* 0x001e240000000a00 */
[----:B0-----:R-:W-:-:S05]  /*1140*/  IMAD.WIDE R4, R43, 0x4, R4 ;  /* 0x000000042b047825 */ /* 0x001fca00078e0204 */
[----:B--2---:R-:W2:Y:S01]  /*1150*/  LDG.E R206, desc[UR38][R4.64] ;  /* 0x0000002604ce7981 */ /* 0x004ea2000c1e1900 */
[----:B------:R-:W-:Y:S05]  /*1160*/  YIELD ;  /* 0x0000000000007946 */ /* 0x000fea0003800000 */
[----:B------:R-:W-:Y:S01]  /*1170*/  ULDC.64 UR4, c[0x0][0xa28] ;  /* 0x00028a0000047ab9 */ /* 0x000fe20000000a00 */
[----:B------:R-:W-:Y:S01]  /*1180*/  ULDC.64 UR8, c[0x0][0xa18] ;  /* 0x0002860000087ab9 */ /* 0x000fe20000000a00 */
[----:B------:R-:W-:Y:S01]  /*1190*/  ISETP.NE.U32.AND P1, PT, RZ, UR4, PT ;  /* 0x00000004ff007c0c */ /* 0x000fe2000bf25070 */
[----:B------:R-:W-:Y:S01]  /*11a0*/  ULDC.64 UR6, c[0x0][0xa08] ;  /* 0x0002820000067ab9 */ /* 0x000fe20000000a00 */
[----:B------:R-:W-:Y:S01]  /*11b0*/  MOV R0, RZ ;  /* 0x000000ff00007202 */ /* 0x000fe20000000f00 */
[----:B------:R-:W-:Y:S01]  /*11c0*/  IMAD.MOV.U32 R30, RZ, RZ, RZ ;  /* 0x000000ffff1e7224 */ /* 0x000fe200078e00ff */
[----:B------:R-:W-:-:S02]  /*11d0*/  ISETP.NE.AND.EX P1, PT, RZ, UR5, PT, P1 ;  /* 0x00000005ff007c0c */ /* 0x000fc4000bf25310 */
[----:B------:R-:W-:-:S04]  /*11e0*/  ISETP.NE.U32.AND P0, PT, RZ, UR6, PT ;  /* 0x00000006ff007c0c */ /* 0x000fc8000bf05070 */
[----:B------:R-:W-:Y:S02]  /*11f0*/  ISETP.NE.AND.EX P0, PT, RZ, UR7, PT, P0 ;  /* 0x00000007ff007c0c */ /* 0x000fe4000bf05300 */
[----:B--2---:R-:W-:Y:S01]  /*1200*/  SHF.R.S32.HI R209, RZ, 0x1f, R206 ;  /* 0x0000001fffd17819 */ /* 0x004fe200000114ce */
[----:B------:R-:W-:-:S04]  /*1210*/  IMAD.SHL.U32 R204, R206, 0x4, RZ ;  /* 0x00000004cecc7824 */ /* 0x000fc800078e00ff */
[C---:B------:R-:W-:Y:S02]  /*1220*/  @P1 LEA R6, P2, R206.reuse, UR4, 0x2 ;  /* 0x00000004ce061c11 */ /* 0x040fe4000f8410ff */
[C-C-:B------:R-:W-:Y:S02]  /*1230*/  SHF.L.U64.HI R205, R206.reuse, 0x2, R209.reuse ;  /* 0x00000002cecd7819 */ /* 0x140fe400000102d1 */
[----:B----4-:R-:W-:Y:S02]  /*1240*/  @P1 LEA.HI.X R7, R206, UR5, R209, 0x2, P2 ;  /* 0x00000005ce071c11 */ /* 0x010fe400090f14d1 */
[----:B------:R-:W-:Y:S01]  /*1250*/  ISETP.NE.U32.AND P2, PT, RZ, UR8, PT ;  /* 0x00000008ff007c0c */ /* 0x000fe2000bf45070 */
[----:B------:R-:W-:Y:S01]  /*1260*/  ULDC UR4, c[0x0][0x288] ;  /* 0x0000a20000047ab9 */ /* 0x000fe20000000800 */
[----:B------:R-:W-:Y:S01]  /*1270*/  IADD3 R8, P3, R204, UR6, RZ ;  /* 0x00000006cc087c10 */ /* 0x000fe2000ff7e0ff */
[----:B------:R0:W5:Y:S01]  /*1280*/  @P1 LDG.E R0, desc[UR38][R6.64] ;  /* 0x0000002606001981 */ /* 0x000162000c1e1900 */
[----:B------:R-:W-:Y:S01]  /*1290*/  ISETP.NE.AND.EX P2, PT, RZ, UR9, PT, P2 ;  /* 0x00000009ff007c0c */ /* 0x000fe2000bf45320 */
[----:B------:R-:W-:Y:S01]  /*12a0*/  IMAD.U32 R95, RZ, RZ, UR4 ;  /* 0x00000004ff5f7e24 */ /* 0x000fe2000f8e00ff */
[----:B------:R-:W-:Y:S01]  /*12b0*/  IADD3.X R9, R205, UR7, RZ, P3, !PT ;  /* 0x00000007cd097c10 */ /* 0x000fe20009ffe4ff */
[----:B------:R-:W-:-:S04]  /*12c0*/  ULDC.64 UR4, c[0x0][0x418] ;  /* 0x0001060000047ab9 */ /* 0x000fc80000000a00 */
[----:B------:R0:W5:Y:S06]  /*12d0*/  @P0 LDG.E R30, desc[UR38][R8.64] ;  /* 0x00000026081e0981 */ /* 0x00016c000c1e1900 */
[----:B------:R-:W-:-:S04]  /*12e0*/  @P2 IADD3 R4, P1, R204, UR8, RZ ;  /* 0x00000008cc042c10 */ /* 0x000fc8000ff3e0ff */
[----:B------:R-:W-:-:S05]  /*12f0*/  @P2 IADD3.X R5, R205, UR9, RZ, P1, !PT ;  /* 0x00000009cd052c10 */ /* 0x000fca0008ffe4ff */
[----:B------:R0:W5:Y:S01]  /*1300*/  @P2 LDG.E R95, desc[UR38][R4.64] ;  /* 0x00000026045f2981 */ /* 0x000162000c1e1900 */
[----:B------:R-:W-:-:S03]  /*1310*/  UISETP.NE.U32.AND UP0, UPT, UR4, URZ, UPT ;  /* 0x0000003f0400728c */ /* 0x000fc6000bf05070 */
[----:B------:R-:W-:Y:S01]  /*1320*/  ULDC UR4, c[0x0][0x424] ;  /* 0x0001090000047ab9 */ /* 0x000fe20000000800 */
[----:B------:R-:W-:-:S03]  /*1330*/  UISETP.NE.AND.EX UP0, UPT, UR5, URZ, UPT, UP0 ;  /* 0x0000003f0500728c */ /* 0x000fc6000bf05300 */
[----:B------:R-:W-:Y:S01]  /*1340*/  ULDC UR5, c[0x0][0x2f0] ;  /* 0x0000bc0000057ab9 */ /* 0x000fe20000000800 */
[----:B------:R-:W-:-:S04]  /*1350*/  USEL UR4, UR4, 0x1, UP0 ;  /* 0x0000000104047887 */ /* 0x000fc80008000000 */
[----:B------:R-:W-:-:S03]  /*1360*/  UIMAD UR4, UR4, UR5, URZ ;  /* 0x00000005040472a4 */ /* 0x000fc6000f8e023f */
[----:B------:R-:W-:Y:S02]  /*1370*/  ULDC UR5, c[0x0][0x348] ;  /* 0x0000d20000057ab9 */ /* 0x000fe40000000800 */
[----:B------:R-:W-:Y:S01]  /*1380*/  MOV R25, UR5 ;  /* 0x0000000500197c02 */ /* 0x000fe20008000f00 */
[----:B------:R-:W-:Y:S02]  /*1390*/  IMAD.U32 R29, RZ, RZ, UR4 ;  /* 0x00000004ff1d7e24 */ /* 0x000fe4000f8e00ff */
[----:B------:R-:W-:Y:S01]  /*13a0*/  IMAD.MOV.U32 R26, RZ, RZ, R206 ;  /* 0x000000ffff1a7224 */ /* 0x000fe200078e00ce */
[----:B0--3--:R-:W-:Y:S06]  /*13b0*/  @P2 BRA `(.L_x_481) ;  /* 0x0000000000242947 */ /* 0x009fec0003800000 */
[----:B------:R-:W-:Y:S02]  /*13c0*/  ULDC.64 UR4, c[0x0][0xa00] ;  /* 0x0002800000047ab9 */ /* 0x000fe40000000a00 */
[----:B------:R-:W-:-:S04]  /*13d0*/  ISETP.NE.U32.AND P1, PT, RZ, UR4, PT ;  /* 0x00000004ff007c0c */ /* 0x000fc8000bf25070 */
[----:B------:R-:W-:-:S13]  /*13e0*/  ISETP.NE.AND.EX P1, PT, RZ, UR5, PT, P1 ;  /* 0x00000005ff007c0c */ /* 0x000fda000bf25310 */
[----:B------:R-:W-:Y:S05]  /*13f0*/  @!P1 BRA `(.L_x_481) ;  /* 0x0000000000149947 */ /* 0x000fea0003800000 */
[----:B------:R-:W0:Y:S02]  /*1400*/  LDC.64 R4, c[0x0][0xa00] ;  /* 0x00028000ff047b82 */ /* 0x000e240000000a00 */
[----:B0-----:R-:W-:-:S05]  /*1410*/  IMAD.WIDE R4, R26, 0x4, R4 ;  /* 0x000000041a047825 */ /* 0x001fca00078e0204 */
[----:B-----5:R-:W2:Y:S04]  /*1420*/  LDG.E R95, desc[UR38][R4.64] ;  /* 0x00000026045f7981 */ /* 0x020ea8000c1e1900 */
[----:B------:R-:W2:Y:S02]  /*1430*/  LDG.E R6, desc[UR38][R4.64+0x4] ;  /* 0x0000042604067981 */ /* 0x000ea4000c1e1900 */
[----:B--2---:R-:W-:-:S07]  /*1440*/  IADD3 R95, -R95, R6, RZ ;  /* 0x000000065f5f7210 */ /* 0x004fce0007ffe1ff */
.L_x_481:
[----:B------:R-:W-:Y:S01]  /*1450*/  ULDC.64 UR4, c[0x0][0xa20] ;  /* 0x0002880000047ab9 */ /* 0x000fe20000000a00 */
[----:B------:R-:W-:Y:S01]  /*1460*/  IMAD.MOV.U32 R208, RZ, RZ, R41 ;  /* 0x000000ffffd07224 */ /* 0x000fe200078e0029 */
[----:B------:R-:W-:Y:S01]  /*1470*/  ISETP.NE.U32.AND P1, PT, RZ, UR4, PT ;  /* 0x00000004ff007c0c */ /* 0x000fe2000bf25070 */
[----:B------:R-:W-:-:S03]  /*1480*/  IMAD.MOV.U32 R203, RZ, RZ, R42 ;  /* 0x000000ffffcb7224 */ /* 0x000fc600078e002a */
[----:B------:R-:W-:-:S13]  /*1490*/  ISETP.NE.AND.EX P1, PT, RZ, UR5, PT, P1 ;  /* 0x00000005ff007c0c */ /* 0x000fda000bf25310 */
[----:B------:R-:W-:Y:S05]  /*14a0*/  @!P1 BRA `(.L_x_482) ;  /* 0x0000000000109947 */ /* 0x000fea0003800000 */
[----:B------:R-:W-:-:S04]  /*14b0*/  IADD3 R4, P0, R204, UR4, RZ ;  /* 0x00000004cc047c10 */ /* 0x000fc8000ff1e0ff */
[----:B------:R-:W-:-:S05]  /*14c0*/  IADD3.X R5, R205, UR5, RZ, P0, !PT ;  /* 0x00000005cd057c10 */ /* 0x000fca00087fe4ff */
[----:B------:R0:W5:Y:S01]  /*14d0*/  LDG.E R29, desc[UR38][R4.64] ;  /* 0x00000026041d7981 */ /* 0x000162000c1e1900 */
[----:B------:R-:W-:Y:S05]  /*14e0*/  BRA `(.L_x_483) ;  /* 0x0000000000107947 */ /* 0x000fea0003800000 */
.L_x_482:
[----:B------:R-:W-:Y:S05]  /*14f0*/  @!P0 BRA `(.L_x_483) ;  /* 0x00000000000c8947 */ /* 0x000fea0003800000 */
[----:B------:R-:W2:Y:S04]  /*1500*/  LDG.E R4, desc[UR38][R8.64] ;  /* 0x0000002608047981 */ /* 0x000ea8000c1e1900 */
[----:B------:R-:W2:Y:S02]  /*1510*/  LDG.E R29, desc[UR38][R8.64+0x4] ;  /* 0x00000426081d7981 */ /* 0x000ea4000c1e1900 */
[----:B--2---:R-:W-:-:S07]  /*1520*/  IADD3 R29, -R4, R29, RZ ;  /* 0x0000001d041d7210 */ /* 0x004fce0007ffe1ff */
.L_x_483:
[----:B------:R-:W-:Y:S02]  /*1530*/  ULDC.64 UR4, c[0x0][0xa10] ;  /* 0x0002840000047ab9 */ /* 0x000fe40000000a00 */
[----:B------:R-:W-:-:S04]  /*1540*/  ISETP.NE.U32.AND P0, PT, RZ, UR4, PT ;  /* 0x00000004ff007c0c */ /* 0x000fc8000bf05070 */
[----:B------:R-:W-:Y:S01]  /*1550*/  ISETP.NE.AND.EX P0, PT, RZ, UR5, PT, P0 ;  /* 0x00000005ff007c0c */ /* 0x000fe2000bf05300 */
[----:B-----5:R-:W-:Y:S01]  /*1560*/  IMAD.IADD R10, R29, 0x1, -R0 ;  /* 0x000000011d0a7824 */ /* 0x020fe200078e0a00 */
[----:B------:R-:W-:-:S11]  /*1570*/  ULDC.64 UR4, c[0x0][0xa30] ;  /* 0x00028c0000047ab9 */ /* 0x000fd60000000a00 */
[----:B0-----:R-:W0:Y:S02]  /*1580*/  @P0 LDC.64 R4, c[0x0][0xa10] ;  /* 0x00028400ff040b82 */ /* 0x001e240000000a00 */
[----:B0-----:R-:W-:-:S05]  /*1590*/  @P0 IMAD.WIDE R4, R26, 0x4, R4 ;  /* 0x000000041a040825 */ /* 0x001fca00078e0204 */
[----:B------:R-:W2:Y:S04]  /*15a0*/  @P0 LDG.E R3, desc[UR38][R4.64] ;  /* 0x0000002604030981 */ /* 0x000ea8000c1e1900 */
[----:B------:R-:W2:Y:S01]  /*15b0*/  @P0 LDG.E R8, desc[UR38][R4.64+0x4] ;  /* 0x0000042604080981 */ /* 0x000ea2000c1e1900 */
[----:B------:R-:W-:Y:S01]  /*15c0*/  IADD3 R27, -R10, RZ, RZ ;  /* 0x000000ff0a1b7210 */ /* 0x000fe20007ffe1ff */
[----:B------:R-:W-:Y:S01]  /*15d0*/  IMAD.MOV.U32 R24, RZ, RZ, R29 ;  /* 0x000000ffff187224 */ /* 0x000fe200078e001d */
[----:B------:R-:W-:Y:S02]  /*15e0*/  ISETP.NE.U32.AND P1, PT, RZ, UR4, PT ;  /* 0x00000004ff007c0c */ /* 0x000fe4000bf25070 */
[----:B------:R-:W-:Y:S02]  /*15f0*/  VIMNMX R27, RZ, R27, !PT ;  /* 0x0000001bff1b7248 */ /* 0x000fe40007fe0100 */
[----:B------:R-:W-:-:S13]  /*1600*/  ISETP.NE.AND.EX P1, PT, RZ, UR5, PT, P1 ;  /* 0x00000005ff007c0c */ /* 0x000fda000bf25310 */
[----:B------:R-:W-:-:S04]  /*1610*/  @P1 IADD3 R6, P2, R204, UR4, RZ ;  /* 0x00000004cc061c10 */ /* 0x000fc8000ff5e0ff */
[----:B------:R-:W-:-:S05]  /*1620*/  @P1 IADD3.X R7, R205, UR5, RZ, P2, !PT ;  /* 0x00000005cd071c10 */ /* 0x000fca00097fe4ff */
[----:B------:R0:W5:Y:S01]  /*1630*/  @P1 LDG.E R24, desc[UR38][R6.64] ;  /* 0x0000002606181981 */ /* 0x000162000c1e1900 */
[----:B--2---:R-:W-:-:S05]  /*1640*/  @P0 IADD3 R25, -R3, R8, RZ ;  /* 0x0000000803190210 */ /* 0x004fca0007ffe1ff */
[----:B------:R-:W-:-:S04]  /*1650*/  IMAD.IADD R96, R10, 0x1, R25 ;  /* 0x000000010a607824 */ /* 0x000fc800078e0219 */
[----:B------:R-:W-:-:S05]  /*1660*/  VIADD R0, R96, 0x7f ;  /* 0x0000007f60007836 */ /* 0x000fca0000000000 */
[----:B------:R-:W-:-:S04]  /*1670*/  SHF.R.S32.HI R3, RZ, 0x1f, R0 ;  /* 0x0000001fff037819 */ /* 0x000fc80000011400 */
[----:B------:R-:W-:-:S04]  /*1680*/  LEA.HI R3, R3, R0, RZ, 0x7 ;  /* 0x0000000003037211 */ /* 0x000fc800078f38ff */
[----:B------:R-:W-:Y:S02]  /*1690*/  LOP3.LUT R0, R3, 0xffffff80, RZ, 0xc0, !PT ;  /* 0xffffff8003007812 */ /* 0x000fe400078ec0ff */
[----:B------:R-:W-:Y:S02]  /*16a0*/  SHF.R.S32.HI R210, RZ, 0x7, R3 ;  /* 0x00000007ffd27819 */ /* 0x000fe40000011403 */
[----:B------:R-:W-:-:S04]  /*16b0*/  VIADDMNMX R0, R0, -R10, R25, PT ;  /* 0x8000000a00007246 */ /* 0x000fc80003800119 */
[----:B------:R-:W-:Y:S02]  /*16c0*/  ISETP.GT.AND P0, PT, R0, R27, PT ;  /* 0x0000001b0000720c */ /* 0x000fe40003f04270 */
[----:B------:R-:W-:-:S05]  /*16d0*/  SHF.R.U32.HI R27, RZ, 0x7, R27 ;  /* 0x00000007ff1b7819 */ /* 0x000fca000001161b */
[----:B------:R-:W-:-:S06]  /*16e0*/  IMAD.MOV.U32 R28, RZ, RZ, R27 ;  /* 0x000000ffff1c7224 */ /* 0x000fcc00078e001b */
[----:B------:R-:W-:-:S05]  /*16f0*/  @P0 VIADD R0, R0, 0x7f ;  /* 0x0000007f00000836 */ /* 0x000fca0000000000 */
[----:B------:R-:W-:-:S04]  /*1700*/  @P0 SHF.R.S32.HI R5, RZ, 0x1f, R0 ;  /* 0x0000001fff050819 */ /* 0x000fc80000011400 */
[----:B------:R-:W-:-:S04]  /*1710*/  @P0 LEA.HI R5, R5, R0, RZ, 0x7 ;  /* 0x0000000005050211 */ /* 0x000fc800078f38ff */
[----:B------:R-:W-:Y:S02]  /*1720*/  @P0 SHF.R.S32.HI R28, RZ, 0x7, R5 ;  /* 0x00000007ff1c0819 */ /* 0x000fe40000011405 */
[----:B------:R-:W-:Y:S02]  /*1730*/  PLOP3.LUT P0, PT, PT, PT, PT, 0x80, 0x0 ;  /* 0x000000000000781c */ /* 0x000fe40003f0f070 */
[----:B------:R-:W-:-:S13]  /*1740*/  ISETP.GT.AND P1, PT, R28, R27, PT ;  /* 0x0000001b1c00720c */ /* 0x000fda0003f24270 */
[----:B0-----:R-:W-:Y:S05]  /*1750*/  @!P1 BRA `(.L_x_484) ;  /* 0x00000068004c9947 */ /* 0x001fea0003800000 */
[----:B------:R-:W-:Y:S01]  /*1760*/  IADD3 R0, R156, 0x18400, RZ ;  /* 0x000184009c007810 */ /* 0x000fe20007ffe0ff */
[----:B------:R-:W-:Y:S03]  /*1770*/  BSSY B6, `(.L_x_485) ;  /* 0x0000013000067945 */ /* 0x000fe60003800000 */
[----:B------:R-:W-:-:S13]  /*1780*/  LOP3.LUT P0, RZ, R0, 0x3ff, RZ, 0xc0, !PT ;  /* 0x000003ff00ff7812 */ /* 0x000fda000780c0ff */
[----:B------:R-:W-:Y:S05]  /*1790*/  @!P0 BRA `(.L_x_486) ;  /* 0x0000000000408947 */ /* 0x000fea0003800000 */
        /* <DEDUP_REMOVED lines=10> */
[----:B------:R-:W-:Y:S01]  /*1840*/  MOV R11, UR7 ;  /* 0x00000007000b7c02 */ /* 0x000fe20008000f00 */
[----:B------:R-:W-:Y:S01]  /*1850*/  IMAD.MOV.U32 R8, RZ, RZ, 0x70 ;  /* 0x00000070ff087424 */ /* 0x000fe200078e00ff */
[----:B------:R-:W-:Y:S01]  /*1860*/  MOV R13, RZ ;  /* 0x000000ff000d7202 */ /* 0x000fe20000000f00 */
[----:B0-----:R-:W-:-:S07]  /*1870*/  IMAD.MOV.U32 R12, RZ, RZ, 0x1 ;  /* 0x00000001ff0c7424 */ /* 0x001fce00078e00ff */
[----:B------:R-:W-:-:S07]  /*1880*/  LEPC R20, `(.L_x_486) ;  /* 0x000000001014794e */ /* 0x000fce0000000000 */
[----:B-1---5:R-:W-:Y:S05]  /*1890*/  CALL.ABS.NOINC R14 ;  /* 0x000000000e007343 */ /* 0x022fea0003c00000 */
.L_x_486:
[----:B------:R-:W-:Y:S05]  /*18a0*/  BSYNC B6 ;  /* 0x0000000000067941 */ /* 0x000fea0003800000 */
.L_x_485:
[----:B------:R-:W-:Y:S01]  /*18b0*/  VIADD R0, R156, 0x400 ;  /* 0x000004009c007836 */ /* 0x000fe20000000000 */
[----:B------:R-:W-:Y:S04]  /*18c0*/  BSSY B6, `(.L_x_487) ;  /* 0x0000013000067945 */ /* 0x000fe80003800000 */
[----:B------:R-:W-:-:S13]  /*18d0*/  LOP3.LUT P0, RZ, R0, 0x3ff, RZ, 0xc0, !PT ;  /* 0x000003ff00ff7812 */ /* 0x000fda000780c0ff */
[----:B------:R-:W-:Y:S05]  /*18e0*/  @!P0 BRA `(.L_x_488) ;  /* 0x0000000000408947 */ /* 0x000fea0003800000 */
[----:B------:R-:W-:Y:S01]  /*18f0*/  MOV R0, 0x0 ;  /* 0x0000000000007802 */ /* 0x000fe20000000f00 */
[----:B------:R-:W-:Y:S01]  /*1900*/  ULDC.64 UR4, c[0x4][0x80] ;  /* 0x0100200000047ab9 */ /* 0x000fe20000000a00 */
[----:B------:R-:W-:Y:S01]  /*1910*/  ULDC.64 UR6, c[0x4][0x18] ;  /* 0x0100060000067ab9 */ /* 0x000fe20000000a00 */
[----:B------:R-:W-:Y:S01]  /*1920*/  IMAD.U32 R4, RZ, RZ, UR4 ;  /* 0x00000004ff047e24 */ /* 0x000fe2000f8e00ff */
[----:B------:R0:W1:Y:S01]  /*1930*/  LDC.64 R14, c[0x4][R0] ;  /* 0x01000000000e7b82 */ /* 0x0000620000000a00 */
[----:B------:R-:W-:Y:S01]  /*1940*/  MOV R5, UR5 ;  /* 0x0000000500057c02 */ /* 0x000fe20008000f00 */
[----:B------:R-:W-:Y:S01]  /*1950*/  ULDC.64 UR4, c[0x4][0x88] ;  /* 0x0100220000047ab9 */ /* 0x000fe20000000a00 */
[----:B------:R-:W-:Y:S01]  /*1960*/  MOV R10, UR6 ;  /* 0x00000006000a7c02 */ /* 0x000fe20008000f00 */
[----:B------:R-:W-:Y:S01]  /*1970*/  IMAD.U32 R6, RZ, RZ, UR4 ;  /* 0x00000004ff067e24 */ /* 0x000fe2000f8e00ff */
[----:B------:R-:W-:Y:S01]  /*1980*/  MOV R12, 0x1 ;  /* 0x00000001000c7802 */ /* 0x000fe20000000f00 */
[----:B------:R-:W-:-:S02]  /*1990*/  IMAD.U32 R7, RZ, RZ, UR5 ;  /* 0x00000005ff077e24 */ /* 0x000fc4000f8e00ff */
[----:B------:R-:W-:Y:S02]  /*19a0*/  IMAD.U32 R11, RZ, RZ, UR7 ;  /* 0x00000007ff0b7e24 */ /* 0x000fe4000f8e00ff */
[----:B------:R-:W-:Y:S02]  /*19b0*/  IMAD.MOV.U32 R8, RZ, RZ, 0x70 ;  /* 0x00000070ff087424 */ /* 0x000fe400078e00ff */
[----:B0-----:R-:W-:-:S07]  /*19c0*/  IMAD.MOV.U32 R13, RZ, RZ, RZ ;  /* 0x000000ffff0d7224 */ /* 0x001fce00078e00ff */
[----:B------:R-:W-:-:S07]  /*19d0*/  LEPC R20, `(.L_x_488) ;  /* 0x000000001014794e */ /* 0x000fce0000000000 */
[----:B-1---5:R-:W-:Y:S05]  /*19e0*/  CALL.ABS.NOINC R14 ;  /* 0x000000000e007343 */ /* 0x022fea0003c00000 */
.L_x_488:
[----:B------:R-:W-:Y:S05]  /*19f0*/  BSYNC B6 ;  /* 0x0000000000067941 */ /* 0x000fea0003800000 */
.L_x_487:
[----:B------:R-:W-:Y:S01]  /*1a00*/  ULDC.64 UR4, c[0x0][0x9f8] ;  /* 0x00027e0000047ab9 */ /* 0x000fe20000000a00 */
[----:B------:R-:W0:Y:S01]  /*1a10*/  LDC R37, c[0x0][0x3f4] ;  /* 0x0000fd00ff257b82 */ /* 0x000e220000000800 */
[----:B------:R-:W-:-:S04]  /*1a20*/  ISETP.NE.U32.AND P0, PT, RZ, UR4, PT ;  /* 0x00000004ff007c0c */ /* 0x000fc8000bf05070 */
[----:B------:R-:W-:-:S03]  /*1a30*/  ISETP.NE.AND.EX P0, PT, RZ, UR5, PT, P0 ;  /* 0x00000005ff007c0c */ /* 0x000fc6000bf05300 */
[----:B------:R-:W1:Y:S08]  /*1a40*/  LDC.64 R14, c[0x0][0x3f8] ;  /* 0x0000fe00ff0e7b82 */ /* 0x000e700000000a00 */
[----:B------:R-:W2:Y:S02]  /*1a50*/  LDC.64 R34, c[0x0][0x408] ;  /* 0x00010200ff227b82 */ /* 0x000ea40000000a00 */
[----:B------:R-:W-:-:S04]  /*1a60*/  @P0 IADD3 R4, P1, R204, UR4, RZ ;  /* 0x00000004cc040c10 */ /* 0x000fc8000ff3e0ff */
[----:B------:R-:W-:-:S05]  /*1a70*/  @P0 IADD3.X R5, R205, UR5, RZ, P1, !PT ;  /* 0x00000005cd050c10 */ /* 0x000fca0008ffe4ff */
[----:B------:R3:W4:Y:S01]  /*1a80*/  @P0 LDG.E R26, desc[UR38][R4.64] ;  /* 0x00000026041a0981 */ /* 0x000722000c1e1900 */
[----:B0-----:R-:W-:Y:S01]  /*1a90*/  ISETP.GE.AND P0, PT, R16, R37, PT ;  /* 0x000000251000720c */ /* 0x001fe20003f06270 */
[----:B------:R-:W-:Y:S01]  /*1aa0*/  IMAD.IADD R0, R30, 0x1, R29 ;  /* 0x000000011e007824 */ /* 0x000fe200078e021d */
[----:B------:R-:W-:Y:S01]  /*1ab0*/  SHF.R.U32.HI R21, RZ, 0x3, R193 ;  /* 0x00000003ff157819 */ /* 0x000fe200000116c1 */
[----:B------:R-:W0:Y:S01]  /*1ac0*/  S2R R38, SR_TID.X ;  /* 0x0000000000267919 */ /* 0x000e220000002100 */
[----:B------:R-:W-:Y:S01]  /*1ad0*/  SEL R3, R37, RZ, P0 ;  /* 0x000000ff25037207 */ /* 0x000fe20000000000 */
[----:B-1----:R-:W-:Y:S01]  /*1ae0*/  IMAD.WIDE.U32 R6, R153, R14, R18 ;  /* 0x0000000e99067225 */ /* 0x002fe200078e0012 */
[----:B------:R-:W-:Y:S02]  /*1af0*/  SHF.R.U32.HI R20, RZ, 0x3, R192 ;  /* 0x00000003ff147819 */ /* 0x000fe400000116c0 */
[----:B------:R-:W-:Y:S01]  /*1b00*/  SHF.L.U32 R37, R37, 0x1, RZ ;  /* 0x0000000125257819 */ /* 0x000fe200000006ff */
[----:B------:R-:W-:Y:S01]  /*1b10*/  IMAD.IADD R3, R16, 0x1, R3 ;  /* 0x0000000110037824 */ /* 0x000fe200078e0203 */
[----:B------:R-:W-:Y:S01]  /*1b20*/  MOV R84, R6 ;  /* 0x0000000600547202 */ /* 0x000fe20000000f00 */
[C---:B------:R-:W-:Y:S01]  /*1b30*/  IMAD R8, R227.reuse, R14, RZ ;  /* 0x0000000ee3087224 */ /* 0x040fe200078e02ff */
[C---:B--2---:R-:W-:Y:S01]  /*1b40*/  SHF.L.U64.HI R29, R34.reuse, 0x5, R35 ;  /* 0x00000005221d7819 */ /* 0x044fe20000010223 */
[-C--:B------:R-:W-:Y:S01]  /*1b50*/  IMAD R10, R227, R34.reuse, RZ ;  /* 0x00000022e30a7224 */ /* 0x080fe200078e02ff */
[----:B------:R-:W-:Y:S01]  /*1b60*/  SHF.R.S32.HI R6, RZ, 0x1f, R3 ;  /* 0x0000001fff067819 */ /* 0x000fe20000011403 */
[----:B---3--:R-:W-:Y:S01]  /*1b70*/  IMAD.WIDE.U32 R4, R153, R34, R18 ;  /* 0x0000002299047225 */ /* 0x008fe200078e0012 */
[----:B------:R-:W-:-:S02]  /*1b80*/  SHF.L.U64.HI R30, R34, 0x6, R35 ;  /* 0x00000006221e7819 */ /* 0x000fc40000010223 */
[----:B------:R-:W-:Y:S01]  /*1b90*/  LEA.HI R12, R6, R3, RZ, 0x3 ;  /* 0x00000003060c7211 */ /* 0x000fe200078f18ff */
[C---:B------:R-:W-:Y:S01]  /*1ba0*/  IMAD R91, R153.reuse, R35, R10 ;  /* 0x00000023995b7224 */ /* 0x040fe200078e020a */
[----:B------:R-:W-:Y:S01]  /*1bb0*/  SHF.L.U64.HI R31, R34, 0x7, R35 ;  /* 0x00000007221f7819 */ /* 0x000fe20000010223 */
[----:B------:R-:W-:Y:S01]  /*1bc0*/  IMAD.WIDE.U32 R10, R153, R34, R16 ;  /* 0x00000022990a7225 */ /* 0x000fe200078e0010 */
[----:B------:R-:W-:Y:S02]  /*1bd0*/  LOP3.LUT R43, R12, 0xfffffff8, RZ, 0xc0, !PT ;  /* 0xfffffff80c2b7812 */ /* 0x000fe400078ec0ff */
[----:B------:R-:W-:Y:S01]  /*1be0*/  SHF.R.S32.HI R81, RZ, 0x3, R12 ;  /* 0x00000003ff517819 */ /* 0x000fe2000001140c */
[----:B------:R-:W-:Y:S01]  /*1bf0*/  IMAD.IADD R89, R5, 0x1, R91 ;  /* 0x0000000105597824 */ /* 0x000fe200078e025b */
[----:B------:R-:W-:Y:S01]  /*1c00*/  IADD3 R91, R91, R11, RZ ;  /* 0x0000000b5b5b7210 */ /* 0x000fe20007ffe0ff */
[C---:B------:R-:W-:Y:S01]  /*1c10*/  IMAD R87, R153.reuse, R15, R8 ;  /* 0x0000000f99577224 */ /* 0x040fe200078e0208 */
[----:B-----5:R-:W-:Y:S01]  /*1c20*/  SHF.R.S32.HI R11, RZ, 0x1f, R24 ;  /* 0x0000001fff0b7819 */ /* 0x020fe20000011418 */
[----:B------:R-:W-:Y:S01]  /*1c30*/  IMAD.MOV.U32 R88, RZ, RZ, R4 ;  /* 0x000000ffff587224 */ /* 0x000fe200078e0004 */
[----:B------:R-:W-:Y:S01]  /*1c40*/  LEA.HI R4, R6, R3, RZ, 0x6 ;  /* 0x0000000306047211 */ /* 0x000fe200078f30ff */
[----:B------:R-:W-:Y:S01]  /*1c50*/  IMAD.WIDE.U32 R8, R153, R14, R16 ;  /* 0x0000000e99087225 */ /* 0x000fe200078e0010 */
[----:B------:R-:W-:-:S02]  /*1c60*/  LOP3.LUT R3, R12, 0x38, RZ, 0xc0, !PT ;  /* 0x000000380c037812 */ /* 0x000fc400078ec0ff */
[----:B------:R-:W-:Y:S01]  /*1c70*/  IADD3 R85, R7, R87, RZ ;  /* 0x0000005707557210 */ /* 0x000fe20007ffe0ff */
[----:B------:R-:W-:Y:S01]  /*1c80*/  IMAD.MOV.U32 R86, RZ, RZ, R8 ;  /* 0x000000ffff567224 */ /* 0x000fe200078e0008 */
[----:B0-----:R-:W-:Y:S01]  /*1c90*/  SHF.R.U32.HI R38, RZ, 0x7, R38 ;  /* 0x00000007ff267819 */ /* 0x001fe20000011626 */
[----:B------:R-:W-:Y:S01]  /*1ca0*/  IMAD.MOV.U32 R90, RZ, RZ, R10 ;  /* 0x000000ffff5a7224 */ /* 0x000fe200078e000a */
[----:B------:R-:W-:Y:S01]  /*1cb0*/  SHF.L.U32 R4, R4, 0x7, RZ ;  /* 0x0000000704047819 */ /* 0x000fe200000006ff */
[C---:B------:R-:W-:Y:S01]  /*1cc0*/  IMAD R10, R11.reuse, R14, RZ ;  /* 0x0000000e0b0a7224 */ /* 0x040fe200078e02ff */
[----:B------:R-:W-:Y:S01]  /*1cd0*/  ISETP.NE.AND P6, PT, R38, 0x1, PT ;  /* 0x000000012600780c */ /* 0x000fe20003fc5270 */
[----:B------:R-:W-:Y:S01]  /*1ce0*/  IMAD R11, R11, R34, RZ ;  /* 0x000000220b0b7224 */ /* 0x000fe200078e02ff */
[--C-:B------:R-:W-:Y:S01]  /*1cf0*/  LOP3.LUT R5, R193, 0x38, R12.reuse, 0xf8, !PT ;  /* 0x00000038c1057812 */ /* 0x100fe200078ef80c */
[----:B------:R-:W-:Y:S01]  /*1d00*/  IMAD.IADD R87, R87, 0x1, R9 ;  /* 0x0000000157577824 */ /* 0x000fe200078e0209 */
[----:B------:R-:W-:Y:S01]  /*1d10*/  LOP3.LUT R7, R192, 0x38, R12, 0xf8, !PT ;  /* 0x00000038c0077812 */ /* 0x000fe200078ef80c */
[C---:B------:R-:W-:Y:S01]  /*1d20*/  IMAD R39, R24.reuse, R15, R10 ;  /* 0x0000000f18277224 */ /* 0x040fe200078e020a */
[----:B------:R-:W-:Y:S01]  /*1d30*/  LOP3.LUT R8, R159, 0x38, R12, 0xf8, !PT ;  /* 0x000000389f087812 */ /* 0x000fe200078ef80c */
[----:B------:R-:W-:Y:S01]  /*1d40*/  IMAD.WIDE.U32 R84, R24, R14, R84 ;  /* 0x0000000e18547225 */ /* 0x000fe200078e0054 */
[----:B------:R-:W-:-:S02]  /*1d50*/  LOP3.LUT R3, R3, 0x1c0, R228, 0xf8, !PT ;  /* 0x000001c003037812 */ /* 0x000fc400078ef8e4 */
[----:B------:R-:W-:Y:S01]  /*1d60*/  LOP3.LUT R6, R4, 0xffffe000, RZ, 0xc0, !PT ;  /* 0xffffe00004067812 */ /* 0x000fe200078ec0ff */
[C---:B------:R-:W-:Y:S01]  /*1d70*/  IMAD R11, R24.reuse, R35, R11 ;  /* 0x00000023180b7224 */ /* 0x040fe200078e020b */
[----:B------:R-:W-:Y:S01]  /*1d80*/  LOP3.LUT R5, R5, R21, RZ, 0x3c, !PT ;  /* 0x0000001505057212 */ /* 0x000fe200078e3cff */
[----:B------:R-:W-:Y:S05]  /*1d90*/  @!P6 WARPSYNC.ALL ;  /* 0x000000000000e948 */ /* 0x000fea0003800000 */
[----:B------:R-:W-:Y:S01]  /*1da0*/  LOP3.LUT R9, R7, R20, RZ, 0x3c, !PT ;  /* 0x0000001407097212 */ /* 0x000fe200078e3cff */
[----:B------:R-:W-:Y:S01]  /*1db0*/  IMAD.WIDE.U32 R88, R24, R34, R88 ;  /* 0x0000002218587225 */ /* 0x000fe200078e0058 */
[----:B------:R-:W-:Y:S01]  /*1dc0*/  LOP3.LUT R8, R8, R229, RZ, 0x3c, !PT ;  /* 0x000000e508087212 */ /* 0x000fe200078e3cff */
[----:B------:R-:W-:Y:S01]  /*1dd0*/  ULDC UR4, c[0x0][0x2f4] ;  /* 0x0000bd0000047ab9 */ /* 0x000fe20000000800 */
[----:B------:R-:W-:Y:S01]  /*1de0*/  LOP3.LUT R7, R3, R198, RZ, 0x3c, !PT ;  /* 0x000000c603077212 */ /* 0x000fe200078e3cff */
[----:B------:R-:W-:Y:S01]  /*1df0*/  IMAD.WIDE.U32 R86, R24, R14, R86 ;  /* 0x0000000e18567225 */ /* 0x000fe200078e0056 */
[----:B------:R-:W-:-:S02]  /*1e00*/  IADD3 R3, R5, R6, R197 ;  /* 0x0000000605037210 */ /* 0x000fc40007ffe0c5 */
[----:B------:R-:W-:Y:S01]  /*1e10*/  IADD3 R4, R9, R6, R196 ;  /* 0x0000000609047210 */ /* 0x000fe20007ffe0c4 */
[----:B------:R-:W-:Y:S01]  /*1e20*/  IMAD.WIDE.U32 R90, R24, R34, R90 ;  /* 0x00000022185a7225 */ /* 0x000fe200078e005a */
[-C--:B------:R-:W-:Y:S02]  /*1e30*/  IADD3 R5, R8, R6.reuse, R195 ;  /* 0x0000000608057210 */ /* 0x080fe40007ffe0c3 */
[----:B------:R-:W-:Y:S01]  /*1e40*/  IADD3 R6, R7, R6, R199 ;  /* 0x0000000607067210 */ /* 0x000fe20007ffe0c7 */
[----:B------:R-:W-:Y:S01]  /*1e50*/  VIADD R97, R38, 0x8 ;  /* 0x0000000826617836 */ /* 0x000fe20000000000 */
[--C-:B------:R-:W-:Y:S01]  /*1e60*/  SHF.L.U64.HI R7, R14, 0x5, R15.reuse ;  /* 0x000000050e077819 */ /* 0x100fe2000001020f */
[----:B------:R-:W-:Y:S01]  /*1e70*/  IMAD.SHL.U32 R32, R34, 0x20, RZ ;  /* 0x0000002022207824 */ /* 0x000fe200078e00ff */
[--C-:B------:R-:W-:Y:S01]  /*1e80*/  SHF.L.U64.HI R8, R14, 0x6, R15.reuse ;  /* 0x000000060e087819 */ /* 0x100fe2000001020f */
[----:B------:R-:W-:Y:S01]  /*1e90*/  IMAD.SHL.U32 R33, R34, 0x40, RZ ;  /* 0x0000004022217824 */ /* 0x000fe200078e00ff */
[C---:B------:R-:W-:Y:S01]  /*1ea0*/  SHF.L.U64.HI R9, R14.reuse, 0x7, R15 ;  /* 0x000000070e097819 */ /* 0x040fe2000001020f */
[----:B------:R-:W-:Y:S01]  /*1eb0*/  IMAD.IADD R38, R85, 0x1, R39 ;  /* 0x0000000155267824 */ /* 0x000fe200078e0227 */
[C---:B------:R-:W-:Y:S01]  /*1ec0*/  SHF.L.U32 R21, R14.reuse, 0x7, RZ ;  /* 0x000000070e157819 */ /* 0x040fe200000006ff */
[----:B------:R-:W-:Y:S01]  /*1ed0*/  IMAD.SHL.U32 R10, R14, 0x20, RZ ;  /* 0x000000200e0a7824 */ /* 0x000fe200078e00ff */
[----:B------:R-:W-:Y:S01]  /*1ee0*/  SHF.L.U32 R34, R34, 0x7, RZ ;  /* 0x0000000722227819 */ /* 0x000fe200000006ff */
[----:B------:R-:W-:Y:S01]  /*1ef0*/  IMAD.SHL.U32 R20, R14, 0x40, RZ ;  /* 0x000000400e147824 */ /* 0x000fe200078e00ff */
[----:B------:R-:W-:Y:S01]  /*1f00*/  SHF.R.S32.HI R35, RZ, 0x1f, R42 ;  /* 0x0000001fff237819 */ /* 0x000fe2000001142a */
[----:B------:R-:W-:Y:S01]  /*1f10*/  IMAD R36, R202, 0x20, R153 ;  /* 0x00000020ca247824 */ /* 0x000fe200078e0299 */
[----:B------:R-:W-:Y:S01]  /*1f20*/  @!P6 BAR.SYNC.DEFER_BLOCKING 0x9, 0x100 ;  /* 0x024400000000eb1d */ /* 0x000fe20000010000 */
[----:B------:R-:W-:Y:S01]  /*1f30*/  IMAD.IADD R39, R39, 0x1, R87 ;  /* 0x0000000127277824 */ /* 0x000fe200078e0257 */
[----:B------:R-:W-:Y:S01]  /*1f40*/  ISETP.GE.AND P1, PT, R16, UR4, PT ;  /* 0x0000000410007c0c */ /* 0x000fe2000bf26270 */
[----:B------:R-:W-:Y:S01]  /*1f50*/  IMAD.IADD R80, R11, 0x1, R91 ;  /* 0x000000010b507824 */ /* 0x000fe200078e025b */
[----:B------:R-:W-:-:S02]  /*1f60*/  ISETP.GE.AND P2, PT, R22, UR4, PT ;  /* 0x0000000416007c0c */ /* 0x000fc4000bf46270 */
[----:B------:R-:W-:Y:S02]  /*1f70*/  IADD3 R40, R89, R11, RZ ;  /* 0x0000000b59287210 */ /* 0x000fe40007ffe0ff */
[----:B------:R-:W-:Y:S02]  /*1f80*/  SHF.R.S32.HI R83, RZ, 0x1f, R43 ;  /* 0x0000001fff537819 */ /* 0x000fe4000001142b */
[----:B----4-:R-:W-:-:S07]  /*1f90*/  SHF.R.S32.HI R82, RZ, 0x1f, R26 ;  /* 0x0000001fff527819 */ /* 0x010fce000001141a */
.L_x_586:
[----:B------:R-:W0:Y:S01]  /*1fa0*/  LDC R101, c[0x0][0x430] ;  /* 0x00010c00ff657b82 */ /* 0x000e220000000800 */
[----:B------:R-:W-:Y:S02]  /*1fb0*/  VIADD R28, R28, 0xffffffff ;  /* 0xffffffff1c1c7836 */ /* 0x000fe40000000000 */
[----:B------:R-:W-:-:S03]  /*1fc0*/  IMAD.MOV.U32 R102, RZ, RZ, RZ ;  /* 0x000000ffff667224 */ /* 0x000fc600078e00ff */
[----:B------:R-:W-:Y:S02]  /*1fd0*/  LEA R11, R28, R36, 0x7 ;  /* 0x000000241c0b7211 */ /* 0x000fe400078e38ff */
[----:B-1----:R-:W1:Y:S02]  /*1fe0*/  LDC R104, c[0x0][0x3f4] ;  /* 0x0000fd00ff687b82 */ /* 0x002e640000000800 */
[----:B------:R-:W-:Y:S01]  /*1ff0*/  ISETP.GE.AND P3, PT, R11, R25, PT ;  /* 0x000000190b00720c */ /* 0x000fe20003f66270 */
[----:B------:R-:W-:-:S03]  /*2000*/  IMAD.IADD R45, R0, 0x1, R11 ;  /* 0x00000001002d7824 */ /* 0x000fc600078e020b */
[----:B------:R-:W-:Y:S01]  /*2010*/  ISETP.GT.OR P3, PT, R36, 0x7f, P3 ;  /* 0x0000007f2400780c */ /* 0x000fe20001f64670 */
[----:B------:R-:W-:Y:S01]  /*2020*/  IMAD.MOV.U32 R11, RZ, RZ, R45 ;  /* 0x000000ffff0b7224 */ /* 0x000fe200078e002d */
[----:B0-----:R-:W-:-:S11]  /*2030*/  ISETP.NE.AND P4, PT, R101, 0x1, PT ;  /* 0x000000016500780c */ /* 0x001fd60003f85270 */
[----:B------:R-:W0:Y:S08]  /*2040*/  @!P3 LDC.64 R14, c[0x0][0x428] ;  /* 0x00010a00ff0ebb82 */ /* 0x000e300000000a00 */
[----:B--2---:R-:W2:Y:S08]  /*2050*/  @!P3 LDC.64 R46, c[0x0][0x418] ;  /* 0x00010600ff2ebb82 */ /* 0x004eb00000000a00 */
[----:B---3--:R-:W3:Y:S08]  /*2060*/  @P4 LDC R12, c[0x0][0x434] ;  /* 0x00010d00ff0c4b82 */ /* 0x008ef00000000800 */
[----:B------:R-:W4:Y:S01]  /*2070*/  @P4 LDC R13, c[0x0][0x438] ;  /* 0x00010e00ff0d4b82 */ /* 0x000f220000000800 */
[----:B---3--:R-:W-:-:S05]  /*2080*/  @P4 IMAD.HI.U32 R12, R45, R12, RZ ;  /* 0x0000000c2d0c4227 */ /* 0x008fca00078e00ff */
[----:B----4-:R-:W-:Y:S01]  /*2090*/  @P4 SHF.R.U32.HI R11, RZ, R13, R12 ;  /* 0x0000000dff0b4219 */ /* 0x010fe2000001160c */
[----:B0-----:R-:W-:-:S03]  /*20a0*/  @!P3 IMAD R12, R82, R14, RZ ;  /* 0x0000000e520cb224 */ /* 0x001fc600078e02ff */
[----:B------:R-:W-:Y:S01]  /*20b0*/  @!P3 SHF.R.S32.HI R13, RZ, 0x1f, R11 ;  /* 0x0000001fff0db819 */ /* 0x000fe2000001140b */
[----:B------:R-:W-:Y:S01]  /*20c0*/  @!P3 IMAD R15, R26, R15, R12 ;  /* 0x0000000f1a0fb224 */ /* 0x000fe200078e020c */
[----:B------:R-:W-:-:S05]  /*20d0*/  @!P3 MOV R12, R11 ;  /* 0x0000000b000cb202 */ /* 0x000fca0000000f00 */
[----:B------:R-:W-:-:S04]  /*20e0*/  @!P3 IMAD.WIDE.U32 R12, R26, R14, R12 ;  /* 0x0000000e1a0cb225 */ /* 0x000fc800078e000c */
[----:B------:R-:W-:Y:S01]  /*20f0*/  @!P3 IMAD.IADD R13, R13, 0x1, R15 ;  /* 0x000000010d0db824 */ /* 0x000fe200078e020f */
[----:B--2---:R-:W-:-:S04]  /*2100*/  @!P3 LEA R14, P4, R12, R46, 0x2 ;  /* 0x0000002e0c0eb211 */ /* 0x004fc800078810ff */
[----:B------:R-:W-:-:S05]  /*2110*/  @!P3 LEA.HI.X R15, R12, R47, R13, 0x2, P4 ;  /* 0x0000002f0c0fb211 */ /* 0x000fca00020f140d */
[----:B------:R0:W5:Y:S01]  /*2120*/  @!P3 LDG.E R102, desc[UR38][R14.64] ;  /* 0x000000260e66b981 */ /* 0x000162000c1e1900 */
[----:B-1----:R-:W-:Y:S01]  /*2130*/  ISETP.GE.AND P3, PT, R104, 0x1, PT ;  /* 0x000000016800780c */ /* 0x002fe20003f66270 */
[----:B------:R-:W-:Y:S05]  /*2140*/  YIELD ;  /* 0x0000000000007946 */ /* 0x000fea0003800000 */
[----:B------:R-:W-:Y:S01]  /*2150*/  IADD3 R12, -R11, RZ, RZ ;  /* 0x000000ff0b0c7210 */ /* 0x000fe20007ffe1ff */
[----:B------:R-:W-:Y:S01]  /*2160*/  IMAD R11, R155, 0x4000, R201 ;  /* 0x000040009b0b7824 */ /* 0x000fe200078e02c9 */
[----:B------:R-:W-:Y:S01]  /*2170*/  ISETP.GT.AND P4, PT, R28, R27, PT ;  /* 0x0000001b1c00720c */ /* 0x000fe20003f84270 */
[----:B------:R-:W-:Y:S02]  /*2180*/  BSSY B0, `(.L_x_489) ;  /* 0x0000570000007945 */ /* 0x000fe40003800000 */
[----:B------:R-:W-:Y:S01]  /*2190*/  IMAD R101, R101, R12, R45 ;  /* 0x0000000c65657224 */ /* 0x000fe200078e022d */
[----:B------:R-:W-:Y:S01]  /*21a0*/  P2R R93, PR, RZ, 0x10 ;  /* 0x00000010ff5d7803 */ /* 0x000fe20000000000 */
[----:B------:R-:W-:Y:S01]  /*21b0*/  IMAD R94, R11, 0x2, R156 ;  /* 0x000000020b5e7824 */ /* 0x000fe200078e029c */
[----:B0-----:R-:W-:Y:S07]  /*21c0*/  @!P3 BRA `(.L_x_490) ;  /* 0x000000500004b947 */ /* 0x001fee0003800000 */
[----:B------:R-:W-:Y:S01]  /*21d0*/  SHF.R.S32.HI R100, RZ, 0x1f, R101 ;  /* 0x0000001fff647819 */ /* 0x000fe20000011465 */
[----:B------:R-:W-:Y:S01]  /*21e0*/  ULDC.64 UR4, c[0x0][0x300] ;  /* 0x0000c00000047ab9 */ /* 0x000fe20000000a00 */
[----:B-----5:R-:W-:Y:S01]  /*21f0*/  SHF.R.S32.HI R99, RZ, 0x1f, R102 ;  /* 0x0000001fff637819 */ /* 0x020fe20000011466 */
[----:B------:R-:W-:Y:S01]  /*2200*/  IMAD.WIDE.U32 R12, R101, UR4, RZ ;  /* 0x00000004650c7c25 */ /* 0x000fe2000f8e00ff */
[----:B------:R-:W-:Y:S02]  /*2210*/  ULDC.U8 UR6, c[0x0][0x410] ;  /* 0x0001040000067ab9 */ /* 0x000fe40000000000 */
[----:B------:R-:W-:Y:S01]  /*2220*/  ISETP.NE.AND P3, PT, RZ, UR6, PT ;  /* 0x00000006ff007c0c */ /* 0x000fe2000bf65270 */
[----:B------:R-:W-:Y:S02]  /*2230*/  IMAD R14, R100, UR4, RZ ;  /* 0x00000004640e7c24 */ /* 0x000fe4000f8e02ff */
[-C--:B------:R-:W-:Y:S02]  /*2240*/  IMAD R44, R31, R28.reuse, RZ ;  /* 0x0000001c1f2c7224 */ /* 0x080fe400078e02ff */
[----:B------:R-:W-:Y:S01]  /*2250*/  IMAD R11, R101, UR5, R14 ;  /* 0x00000005650b7c24 */ /* 0x000fe2000f8e020e */
[----:B------:R-:W-:Y:S01]  /*2260*/  ULDC.64 UR4, c[0x0][0x310] ;  /* 0x0000c40000047ab9 */ /* 0x000fe20000000a00 */
[----:B------:R-:W-:-:S02]  /*2270*/  IMAD R14, R9, R28, RZ ;  /* 0x0000001c090e7224 */ /* 0x000fc400078e02ff */
[----:B------:R-:W-:Y:S01]  /*2280*/  IMAD R15, R99, UR4, RZ ;  /* 0x00000004630f7c24 */ /* 0x000fe2000f8e02ff */
[----:B------:R-:W-:Y:S01]  /*2290*/  IADD3 R13, R13, R11, RZ ;  /* 0x0000000b0d0d7210 */ /* 0x000fe20007ffe0ff */
[----:B------:R-:W-:Y:S01]  /*22a0*/  IMAD R98, R28, -0x80, R25 ;  /* 0xffffff801c627824 */ /* 0x000fe200078e0219 */
[----:B------:R-:W-:Y:S01]  /*22b0*/  SHF.R.S32.HI R11, RZ, 0x1f, R28 ;  /* 0x0000001fff0b7819 */ /* 0x000fe2000001141c */
[C---:B------:R-:W-:Y:S02]  /*22c0*/  IMAD R15, R102.reuse, UR5, R15 ;  /* 0x00000005660f7c24 */ /* 0x040fe4000f8e020f */
[----:B------:R-:W-:Y:S01]  /*22d0*/  IMAD.WIDE.U32 R12, R102, UR4, R12 ;  /* 0x00000004660c7c25 */ /* 0x000fe2000f8e000c */
[----:B------:R-:W-:Y:S01]  /*22e0*/  ULDC.64 UR4, c[0x0][0x308] ;  /* 0x0000c20000047ab9 */ /* 0x000fe20000000a00 */
[----:B------:R-:W-:Y:S02]  /*22f0*/  VIMNMX R98, R98, 0x80, PT ;  /* 0x0000008062627848 */ /* 0x000fe40003fe0100 */
[----:B------:R-:W-:-:S02]  /*2300*/  IMAD.IADD R13, R13, 0x1, R15 ;  /* 0x000000010d0d7824 */ /* 0x000fc400078e020f */
[----:B------:R-:W-:Y:S02]  /*2310*/  IMAD R15, R35, UR4, RZ ;  /* 0x00000004230f7c24 */ /* 0x000fe4000f8e02ff */
[C---:B------:R-:W-:Y:S02]  /*2320*/  IMAD R103, R11.reuse, R21, R14 ;  /* 0x000000150b677224 */ /* 0x040fe400078e020e */
[----:B------:R-:W-:Y:S02]  /*2330*/  IMAD R45, R11, R34, R44 ;  /* 0x000000220b2d7224 */ /* 0x000fe400078e022c */
[C---:B------:R-:W-:Y:S02]  /*2340*/  IMAD R11, R42.reuse, UR5, R15 ;  /* 0x000000052a0b7c24 */ /* 0x040fe4000f8e020f */
[----:B------:R-:W-:Y:S01]  /*2350*/  IMAD.WIDE.U32 R108, R42, UR4, R12 ;  /* 0x000000042a6c7c25 */ /* 0x000fe2000f8e000c */
[----:B------:R-:W-:-:S03]  /*2360*/  ULDC.64 UR4, c[0x0][0x2e8] ;  /* 0x0000ba0000047ab9 */ /* 0x000fc60000000a00 */
[----:B------:R-:W-:Y:S01]  /*2370*/  IMAD.IADD R11, R109, 0x1, R11 ;  /* 0x000000016d0b7824 */ /* 0x000fe200078e020b */
[----:B------:R-:W-:Y:S01]  /*2380*/  LEA R109, P4, R108, UR4, 0x1 ;  /* 0x000000046c6d7c11 */ /* 0x000fe2000f8808ff */
[----:B------:R-:W-:-:S03]  /*2390*/  IMAD.WIDE.U32 R14, R21, R28, RZ ;  /* 0x0000001c150e7225 */ /* 0x000fc600078e00ff */
[----:B------:R-:W-:Y:S01]  /*23a0*/  LEA.HI.X R108, R108, UR5, R11, 0x1, P4 ;  /* 0x000000056c6c7c11 */ /* 0x000fe2000a0f0c0b */
[----:B------:R-:W-:Y:S01]  /*23b0*/  IMAD.WIDE.U32 R12, R34, R28, RZ ;  /* 0x0000001c220c7225 */ /* 0x000fe200078e00ff */
[----:B------:R-:W-:-:S03]  /*23c0*/  IADD3 R103, R15, R103, RZ ;  /* 0x000000670f677210 */ /* 0x000fc60007ffe0ff */
[----:B------:R-:W-:Y:S01]  /*23d0*/  IMAD.IADD R11, R13, 0x1, R45 ;  /* 0x000000010d0b7824 */ /* 0x000fe200078e022d */
[----:B------:R-:W-:Y:S06]  /*23e0*/  @!P3 BRA `(.L_x_491) ;  /* 0x000000240088b947 */ /* 0x000fec0003800000 */
[----:B------:R-:W-:Y:S01]  /*23f0*/  ISETP.GE.AND P3, PT, R153, R98, PT ;  /* 0x000000629900720c */ /* 0x000fe20003f66270 */
[----:B------:R-:W-:Y:S01]  /*2400*/  BSSY B1, `(.L_x_492) ;  /* 0x000001c000017945 */ /* 0x000fe20003800000 */
[----:B------:R-:W-:Y:S02]  /*2410*/  CS2R R60, SRZ ;  /* 0x00000000003c7805 */ /* 0x000fe4000001ff00 */
[----:B------:R-:W-:Y:S02]  /*2420*/  CS2R R68, SRZ ;  /* 0x0000000000447805 */ /* 0x000fe4000001ff00 */
[----:B------:R-:W-:Y:S02]  /*2430*/  CS2R R72, SRZ ;  /* 0x0000000000487805 */ /* 0x000fe4000001ff00 */
[----:B------:R-:W-:Y:S02]  /*2440*/  P2R R124, PR, RZ, 0x8 ;  /* 0x00000008ff7c7803 */ /* 0x000fe40000000000 */
[----:B------:R-:W-:-:S02]  /*2450*/  CS2R R70, SRZ ;  /* 0x0000000000467805 */ /* 0x000fc4000001ff00 */
[----:B------:R-:W-:Y:S01]  /*2460*/  CS2R R74, SRZ ;  /* 0x00000000004a7805 */ /* 0x000fe2000001ff00 */
[----:B------:R-:W-:Y:S06]  /*2470*/  @P3 BRA `(.L_x_493) ;  /* 0x0000000000503947 */ /* 0x000fec0003800000 */
[----:B------:R-:W-:Y:S01]  /*2480*/  IADD3 R45, P3, R84, R14, RZ ;  /* 0x0000000e542d7210 */ /* 0x000fe20007f7e0ff */
[----:B------:R-:W-:Y:S01]  /*2490*/  ULDC.64 UR4, c[0x0][0x3e8] ;  /* 0x0000fa0000047ab9 */ /* 0x000fe20000000a00 */
[----:B------:R-:W-:Y:S02]  /*24a0*/  CS2R R72, SRZ ;  /* 0x0000000000487805 */ /* 0x000fe4000001ff00 */
[----:B------:R-:W-:Y:S01]  /*24b0*/  CS2R R74, SRZ ;  /* 0x00000000004a7805 */ /* 0x000fe2000001ff00 */
[----:B------:R-:W-:Y:S01]  /*24c0*/  IMAD.X R46, R103, 0x1, R38, P3 ;  /* 0x00000001672e7824 */ /* 0x000fe200018e0626 */
[----:B------:R-:W-:-:S04]  /*24d0*/  LEA R44, P3, R45, UR4, 0x1 ;  /* 0x000000042d2c7c11 */ /* 0x000fc8000f8608ff */
[----:B------:R-:W-:Y:S01]  /*24e0*/  LEA.HI.X R45, R45, UR5, R46, 0x1, P3 ;  /* 0x000000052d2d7c11 */ /* 0x000fe200098f0c2e */
[----:B------:R-:W-:Y:S01]  /*24f0*/  ULDC.64 UR4, c[0x0][0x400] ;  /* 0x0001000000047ab9 */ /* 0x000fe20000000a00 */
[----:B------:R-:W-:-:S04]  /*2500*/  IADD3 R47, P3, R88, R12, RZ ;  /* 0x0000000c582f7210 */ /* 0x000fc80007f7e0ff */
[----:B------:R-:W-:Y:S02]  /*2510*/  IADD3.X R48, R11, R40, RZ, P3, !PT ;  /* 0x000000280b307210 */ /* 0x000fe40001ffe4ff */
[----:B------:R-:W-:-:S04]  /*2520*/  LEA R46, P3, R47, UR4, 0x1 ;  /* 0x000000042f2e7c11 */ /* 0x000fc8000f8608ff */
[----:B------:R-:W-:Y:S02]  /*2530*/  LEA.HI.X R47, R47, UR5, R48, 0x1, P3 ;  /* 0x000000052f2f7c11 */ /* 0x000fe400098f0c30 */
[----:B------:R-:W-:Y:S02]  /*2540*/  ISETP.GE.AND P3, PT, R18, R104, PT ;  /* 0x000000681200720c */ /* 0x000fe40003f66270 */
[----:B------:R-:W-:Y:S02]  /*2550*/  CS2R R68, SRZ ;  /* 0x0000000000447805 */ /* 0x000fe4000001ff00 */
[----:B------:R-:W-:-:S09]  /*2560*/  CS2R R70, SRZ ;  /* 0x0000000000467805 */ /* 0x000fd2000001ff00 */
[----:B------:R0:W5:Y:S04]  /*2570*/  @!P3 LDG.E.64 R72, desc[UR38][R44.64] ;  /* 0x000000262c48b981 */ /* 0x000168000c1e1b00 */
[----:B------:R0:W5:Y:S01]  /*2580*/  @!P3 LDG.E.64 R74, desc[UR38][R46.64] ;  /* 0x000000262e4ab981 */ /* 0x000162000c1e1b00 */
[----:B------:R-:W-:-:S13]  /*2590*/  ISETP.GE.AND P3, PT, R23, R104, PT ;  /* 0x000000681700720c */ /* 0x000fda0003f66270 */
[----:B------:R0:W5:Y:S04]  /*25a0*/  @!P3 LDG.E.64 R68, desc[UR38][R44.64+0x40] ;  /* 0x000040262c44b981 */ /* 0x000168000c1e1b00 */
[----:B------:R0:W5:Y:S02]  /*25b0*/  @!P3 LDG.E.64 R70, desc[UR38][R46.64+0x40] ;  /* 0x000040262e46b981 */ /* 0x000164000c1e1b00 */
.L_x_493:
[----:B------:R-:W-:Y:S05]  /*25c0*/  BSYNC B1 ;  /* 0x0000000000017941 */ /* 0x000fea0003800000 */
.L_x_492:
[----:B------:R-:W-:Y:S01]  /*25d0*/  ISETP.GE.AND P3, PT, R220, R98, PT ;  /* 0x00000062dc00720c */ /* 0x000fe20003f66270 */
[----:B0----5:R-:W-:Y:S01]  /*25e0*/  IMAD.MOV.U32 R44, RZ, RZ, R68 ;  /* 0x000000ffff2c7224 */ /* 0x021fe200078e0044 */
[----:B------:R-:W-:Y:S01]  /*25f0*/  MOV R46, R72 ;  /* 0x00000048002e7202 */ /* 0x000fe20000000f00 */
[----:B------:R-:W-:Y:S01]  /*2600*/  IMAD.MOV.U32 R45, RZ, RZ, R69 ;  /* 0x000000ffff2d7224 */ /* 0x000fe200078e0045 */
[----:B------:R-:W-:Y:S01]  /*2610*/  BSSY B1, `(.L_x_494) ;  /* 0x0000025000017945 */ /* 0x000fe20003800000 */
[----:B------:R-:W-:Y:S01]  /*2620*/  IMAD.MOV.U32 R47, RZ, RZ, R73 ;  /* 0x000000ffff2f7224 */ /* 0x000fe200078e0049 */
[----:B------:R-:W-:Y:S01]  /*2630*/  PRMT R123, R123, 0x5410, R46 ;  /* 0x000054107b7b7816 */ /* 0x000fe2000000002e */
[----:B------:R-:W-:Y:S01]  /*2640*/  IMAD.MOV.U32 R46, RZ, RZ, R74 ;  /* 0x000000ffff2e7224 */ /* 0x000fe200078e004a */
[----:B------:R-:W-:Y:S01]  /*2650*/  PRMT R115, R44, 0x5410, R45 ;  /* 0x000054102c737816 */ /* 0x000fe2000000002d */
[----:B------:R-:W-:Y:S01]  /*2660*/  IMAD.MOV.U32 R44, RZ, RZ, R70 ;  /* 0x000000ffff2c7224 */ /* 0x000fe200078e0046 */
[----:B------:R-:W-:Y:S01]  /*2670*/  PRMT R121, R47, 0x7610, R121 ;  /* 0x000076102f797816 */ /* 0x000fe20000000079 */
[----:B------:R-:W-:Y:S01]  /*2680*/  IMAD.MOV.U32 R47, RZ, RZ, R75 ;  /* 0x000000ffff2f7224 */ /* 0x000fe200078e004b */
[----:B------:R-:W-:-:S02]  /*2690*/  MOV R45, R71 ;  /* 0x00000047002d7202 */ /* 0x000fc40000000f00 */
[----:B------:R-:W-:Y:S02]  /*26a0*/  CS2R R64, SRZ ;  /* 0x0000000000407805 */ /* 0x000fe4000001ff00 */
[----:B------:R-:W-:Y:S02]  /*26b0*/  P2R R122, PR, RZ, 0x8 ;  /* 0x00000008ff7a7803 */ /* 0x000fe40000000000 */
[----:B------:R-:W-:Y:S02]  /*26c0*/  CS2R R62, SRZ ;  /* 0x00000000003e7805 */ /* 0x000fe4000001ff00 */
[----:B------:R-:W-:Y:S02]  /*26d0*/  PRMT R116, R44, 0x5410, R45 ;  /* 0x000054102c747816 */ /* 0x000fe4000000002d */
[----:B------:R-:W-:Y:S02]  /*26e0*/  CS2R R66, SRZ ;  /* 0x0000000000427805 */ /* 0x000fe4000001ff00 */
[----:B------:R-:W-:-:S02]  /*26f0*/  PRMT R123, R46, 0x7610, R123 ;  /* 0x000076102e7b7816 */ /* 0x000fc4000000007b */
[----:B------:R-:W-:Y:S01]  /*2700*/  PRMT R121, R121, 0x5410, R47 ;  /* 0x0000541079797816 */ /* 0x000fe2000000002f */
[----:B------:R-:W-:Y:S06]  /*2710*/  @P3 BRA `(.L_x_495) ;  /* 0x0000000000503947 */ /* 0x000fec0003800000 */
[----:B------:R-:W-:Y:S01]  /*2720*/  IADD3 R45, P3, P4, R84, R14, R10 ;  /* 0x0000000e542d7210 */ /* 0x000fe20007c7e00a */
[----:B------:R-:W-:Y:S01]  /*2730*/  ULDC.64 UR4, c[0x0][0x3e8] ;  /* 0x0000fa0000047ab9 */ /* 0x000fe20000000a00 */
[----:B------:R-:W-:Y:S02]  /*2740*/  CS2R R64, SRZ ;  /* 0x0000000000407805 */ /* 0x000fe4000001ff00 */
[----:B------:R-:W-:Y:S02]  /*2750*/  CS2R R66, SRZ ;  /* 0x0000000000427805 */ /* 0x000fe4000001ff00 */
[----:B------:R-:W-:Y:S02]  /*2760*/  IADD3.X R46, R38, R103, R7, P3, P4 ;  /* 0x00000067262e7210 */ /* 0x000fe40001fe8407 */
[----:B------:R-:W-:-:S04]  /*2770*/  IADD3 R47, P3, P4, R88, R12, R32 ;  /* 0x0000000c582f7210 */ /* 0x000fc80007c7e020 */
[----:B------:R-:W-:Y:S02]  /*2780*/  IADD3.X R48, R40, R11, R29, P3, P4 ;  /* 0x0000000b28307210 */ /* 0x000fe40001fe841d */
[----:B------:R-:W-:-:S04]  /*2790*/  LEA R44, P3, R45, UR4, 0x1 ;  /* 0x000000042d2c7c11 */ /* 0x000fc8000f8608ff */
[----:B------:R-:W-:Y:S01]  /*27a0*/  LEA.HI.X R45, R45, UR5, R46, 0x1, P3 ;  /* 0x000000052d2d7c11 */ /* 0x000fe200098f0c2e */
[----:B------:R-:W-:Y:S02]  /*27b0*/  ULDC.64 UR4, c[0x0][0x400] ;  /* 0x0001000000047ab9 */ /* 0x000fe40000000a00 */
        /* <DEDUP_REMOVED lines=10> */
.L_x_495:
[----:B------:R-:W-:Y:S05]  /*2860*/  BSYNC B1 ;  /* 0x0000000000017941 */ /* 0x000fea0003800000 */
.L_x_494:
[----:B------:R-:W-:Y:S01]  /*2870*/  ISETP.GE.AND P3, PT, R219, R98, PT ;  /* 0x00000062db00720c */ /* 0x000fe20003f66270 */
[----:B0----5:R-:W-:Y:S01]  /*2880*/  IMAD.MOV.U32 R45, RZ, RZ, R61 ;  /* 0x000000ffff2d7224 */ /* 0x021fe200078e003d */
[----:B------:R-:W-:Y:S01]  /*2890*/  MOV R44, R60 ;  /* 0x0000003c002c7202 */ /* 0x000fe20000000f00 */
[----:B------:R-:W-:Y:S01]  /*28a0*/  IMAD.MOV.U32 R46, RZ, RZ, R64 ;  /* 0x000000ffff2e7224 */ /* 0x000fe200078e0040 */
[----:B------:R-:W-:Y:S01]  /*28b0*/  MOV R47, R65 ;  /* 0x00000041002f7202 */ /* 0x000fe20000000f00 */
[----:B------:R-:W-:Y:S01]  /*28c0*/  BSSY B1, `(.L_x_496) ;  /* 0x0000026000017945 */ /* 0x000fe20003800000 */
[----:B------:R-:W-:Y:S01]  /*28d0*/  PRMT R107, R44, 0x5410, R45 ;  /* 0x000054102c6b7816 */ /* 0x000fe2000000002d */
[----:B------:R-:W-:Y:S01]  /*28e0*/  IMAD.MOV.U32 R44, RZ, RZ, R62 ;  /* 0x000000ffff2c7224 */ /* 0x000fe200078e003e */
[----:B------:R-:W-:Y:S01]  /*28f0*/  PRMT R113, R46, 0x5410, R47 ;  /* 0x000054102e717816 */ /* 0x000fe2000000002f */
[----:B------:R-:W-:Y:S01]  /*2900*/  IMAD.MOV.U32 R45, RZ, RZ, R63 ;  /* 0x000000ffff2d7224 */ /* 0x000fe200078e003f */
[----:B------:R-:W-:Y:S01]  /*2910*/  MOV R46, R66 ;  /* 0x00000042002e7202 */ /* 0x000fe20000000f00 */
[----:B------:R-:W-:Y:S01]  /*2920*/  IMAD.MOV.U32 R47, RZ, RZ, R67 ;  /* 0x000000ffff2f7224 */ /* 0x000fe200078e0043 */
[----:B------:R-:W-:-:S02]  /*2930*/  CS2R R52, SRZ ;  /* 0x0000000000347805 */ /* 0x000fc4000001ff00 */
[----:B------:R-:W-:Y:S02]  /*2940*/  CS2R R56, SRZ ;  /* 0x0000000000387805 */ /* 0x000fe4000001ff00 */
[----:B------:R-:W-:Y:S02]  /*2950*/  PRMT R110, R44, 0x5410, R45 ;  /* 0x000054102c6e7816 */ /* 0x000fe4000000002d */
[----:B------:R-:W-:Y:S02]  /*2960*/  CS2R R44, SRZ ;  /* 0x00000000002c7805 */ /* 0x000fe4000001ff00 */
[----:B------:R-:W-:Y:S02]  /*2970*/  PRMT R114, R46, 0x5410, R47 ;  /* 0x000054102e727816 */ /* 0x000fe4000000002f */
[----:B------:R-:W-:Y:S02]  /*2980*/  CS2R R54, SRZ ;  /* 0x0000000000367805 */ /* 0x000fe4000001ff00 */
[----:B------:R-:W-:-:S02]  /*2990*/  CS2R R58, SRZ ;  /* 0x00000000003a7805 */ /* 0x000fc4000001ff00 */
[----:B------:R-:W-:Y:S02]  /*29a0*/  CS2R R48, SRZ ;  /* 0x0000000000307805 */ /* 0x000fe4000001ff00 */
[----:B------:R-:W-:Y:S02]  /*29b0*/  CS2R R46, SRZ ;  /* 0x00000000002e7805 */ /* 0x000fe4000001ff00 */
[----:B------:R-:W-:Y:S01]  /*29c0*/  CS2R R50, SRZ ;  /* 0x0000000000327805 */ /* 0x000fe2000001ff00 */
        /* <DEDUP_REMOVED lines=21> */
.L_x_497:
[----:B------:R-:W-:Y:S05]  /*2b20*/  BSYNC B1 ;  /* 0x0000000000017941 */ /* 0x000fea0003800000 */
.L_x_496:
[----:B------:R-:W-:Y:S01]  /*2b30*/  ISETP.GE.AND P4, PT, R218, R98, PT ;  /* 0x00000062da00720c */ /* 0x000fe20003f86270 */
[----:B------:R-:W-:-:S12]  /*2b40*/  BSSY B1, `(.L_x_498) ;  /* 0x000001e000017945 */ /* 0x000fd80003800000 */
[----:B------:R-:W-:Y:S05]  /*2b50*/  @P4 BRA `(.L_x_499) ;  /* 0x0000000000704947 */ /* 0x000fea0003800000 */
[----:B------:R-:W1:Y:S01]  /*2b60*/  LDC.64 R44, c[0x0][0x3f8] ;  /* 0x0000fe00ff2c7b82 */ /* 0x000e620000000a00 */
[----:B------:R-:W-:Y:S01]  /*2b70*/  IMAD.MOV.U32 R15, RZ, RZ, R103 ;  /* 0x000000ffff0f7224 */ /* 0x000fe200078e0067 */
[----:B------:R-:W-:Y:S01]  /*2b80*/  ULDC.64 UR4, c[0x0][0x3e8] ;  /* 0x0000fa0000047ab9 */ /* 0x000fe20000000a00 */
[----:B------:R-:W-:Y:S02]  /*2b90*/  CS2R R48, SRZ ;  /* 0x0000000000307805 */ /* 0x000fe4000001ff00 */
[----:B------:R-:W-:Y:S01]  /*2ba0*/  CS2R R50, SRZ ;  /* 0x0000000000327805 */ /* 0x000fe2000001ff00 */
[----:B-1----:R-:W-:-:S04]  /*2bb0*/  IMAD.WIDE.U32 R14, R44, 0x60, R14 ;  /* 0x000000602c0e7825 */ /* 0x002fc800078e000e */
[----:B------:R-:W-:Y:S01]  /*2bc0*/  IMAD R13, R45, 0x60, RZ ;  /* 0x000000602d0d7824 */ /* 0x000fe200078e02ff */
[----:B------:R-:W-:-:S04]  /*2bd0*/  IADD3 R45, P5, R84, R14, RZ ;  /* 0x0000000e542d7210 */ /* 0x000fc80007fbe0ff */
[----:B------:R-:W-:Y:S02]  /*2be0*/  IADD3.X R46, R38, R15, R13, P5, !PT ;  /* 0x0000000f262e7210 */ /* 0x000fe40002ffe40d */
[----:B------:R-:W1:Y:S01]  /*2bf0*/  LDC.64 R14, c[0x0][0x408] ;  /* 0x00010200ff0e7b82 */ /* 0x000e620000000a00 */
[----:B------:R-:W-:-:S03]  /*2c00*/  MOV R13, R11 ;  /* 0x0000000b000d7202 */ /* 0x000fc60000000f00 */
[----:B-1----:R-:W-:-:S04]  /*2c10*/  IMAD.WIDE.U32 R12, R14, 0x60, R12 ;  /* 0x000000600e0c7825 */ /* 0x002fc800078e000c */
[----:B------:R-:W-:Y:S01]  /*2c20*/  IMAD R15, R15, 0x60, RZ ;  /* 0x000000600f0f7824 */ /* 0x000fe200078e02ff */
[----:B------:R-:W-:-:S04]  /*2c30*/  IADD3 R11, P5, R88, R12, RZ ;  /* 0x0000000c580b7210 */ /* 0x000fc80007fbe0ff */
[----:B------:R-:W-:Y:S02]  /*2c40*/  IADD3.X R44, R40, R13, R15, P5, !PT ;  /* 0x0000000d282c7210 */ /* 0x000fe40002ffe40f */
        /* <DEDUP_REMOVED lines=13> */
.L_x_499:
[----:B------:R-:W-:Y:S05]  /*2d20*/  BSYNC B1 ;  /* 0x0000000000017941 */ /* 0x000fea0003800000 */
.L_x_498:
[----:B-----5:R-:W-:Y:S01]  /*2d30*/  IMAD.MOV.U32 R11, RZ, RZ, R52 ;  /* 0x000000ffff0b7224 */ /* 0x020fe200078e0034 */
[----:B-1----:R-:W-:Y:S01]  /*2d40*/  MOV R13, R56 ;  /* 0x00000038000d7202 */ /* 0x002fe20000000f00 */
[----:B------:R-:W-:Y:S01]  /*2d50*/  IMAD.MOV.U32 R12, RZ, RZ, R53 ;  /* 0x000000ffff0c7224 */ /* 0x000fe200078e0035 */
[----:B------:R-:W-:Y:S01]  /*2d60*/  ISETP.NE.AND P5, PT, R157, 0x3, PT ;  /* 0x000000039d00780c */ /* 0x000fe20003fa5270 */
[----:B------:R-:W-:-:S03]  /*2d70*/  IMAD.MOV.U32 R14, RZ, RZ, R57 ;  /* 0x000000ffff0e7224 */ /* 0x000fc600078e0039 */
[----:B------:R-:W-:Y:S01]  /*2d80*/  PRMT R117, R11, 0x5410, R12 ;  /* 0x000054100b757816 */ /* 0x000fe2000000000c */
[----:B------:R-:W-:Y:S01]  /*2d90*/  IMAD.MOV.U32 R11, RZ, RZ, R54 ;  /* 0x000000ffff0b7224 */ /* 0x000fe200078e0036 */
[----:B------:R-:W-:Y:S01]  /*2da0*/  PRMT R119, R13, 0x5410, R14 ;  /* 0x000054100d777816 */ /* 0x000fe2000000000e */
[----:B------:R-:W-:Y:S01]  /*2db0*/  IMAD.MOV.U32 R13, RZ, RZ, R58 ;  /* 0x000000ffff0d7224 */ /* 0x000fe200078e003a */
[----:B------:R-:W-:Y:S01]  /*2dc0*/  MOV R12, R55 ;  /* 0x00000037000c7202 */ /* 0x000fe20000000f00 */
[----:B------:R-:W-:-:S03]  /*2dd0*/  IMAD.MOV.U32 R14, RZ, RZ, R59 ;  /* 0x000000ffff0e7224 */ /* 0x000fc600078e003b */
[----:B------:R-:W-:Y:S01]  /*2de0*/  PRMT R118, R11, 0x5410, R12 ;  /* 0x000054100b767816 */ /* 0x000fe2000000000c */
[----:B------:R-:W-:Y:S01]  /*2df0*/  IMAD.MOV.U32 R12, RZ, RZ, R45 ;  /* 0x000000ffff0c7224 */ /* 0x000fe200078e002d */
[----:B------:R-:W-:Y:S01]  /*2e00*/  PRMT R120, R13, 0x5410, R14 ;  /* 0x000054100d787816 */ /* 0x000fe2000000000e */
[----:B------:R-:W-:Y:S01]  /*2e10*/  IMAD.MOV.U32 R13, RZ, RZ, R48 ;  /* 0x000000ffff0d7224 */ /* 0x000fe200078e0030 */
[----:B------:R-:W-:Y:S02]  /*2e20*/  MOV R11, R44 ;  /* 0x0000002c000b7202 */ /* 0x000fe40000000f00 */
[----:B------:R-:W-:Y:S02]  /*2e30*/  MOV R14, R49 ;  /* 0x00000031000e7202 */ /* 0x000fe40000000f00 */
[----:B0-----:R-:W-:Y:S01]  /*2e40*/  PRMT R78, R11, 0x5410, R12 ;  /* 0x000054100b4e7816 */ /* 0x001fe2000000000c */
[----:B------:R-:W-:Y:S01]  /*2e50*/  IMAD.MOV.U32 R11, RZ, RZ, R46 ;  /* 0x000000ffff0b7224 */ /* 0x000fe200078e002e */
[----:B------:R-:W-:Y:S01]  /*2e60*/  PRMT R111, R13, 0x5410, R14 ;  /* 0x000054100d6f7816 */ /* 0x000fe2000000000e */
[----:B------:R-:W-:Y:S01]  /*2e70*/  IMAD.MOV.U32 R12, RZ, RZ, R47 ;  /* 0x000000ffff0c7224 */ /* 0x000fe200078e002f */
[----:B------:R-:W-:Y:S01]  /*2e80*/  MOV R13, R50 ;  /* 0x00000032000d7202 */ /* 0x000fe20000000f00 */
[----:B------:R-:W-:-:S03]  /*2e90*/  IMAD.MOV.U32 R14, RZ, RZ, R51 ;  /* 0x000000ffff0e7224 */ /* 0x000fc600078e0033 */
[----:B------:R-:W-:Y:S02]  /*2ea0*/  PRMT R106, R11, 0x5410, R12 ;  /* 0x000054100b6a7816 */ /* 0x000fe4000000000c */
[----:B------:R-:W-:Y:S01]  /*2eb0*/  PRMT R112, R13, 0x5410, R14 ;  /* 0x000054100d707816 */ /* 0x000fe2000000000e */
[----:B------:R-:W-:Y:S06]  /*2ec0*/  @!P5 BRA `(.L_x_500) ;  /* 0x000000000004d947 */ /* 0x000fec0003800000 */
[----:B------:R-:W-:Y:S01]  /*2ed0*/  BPT.TRAP 0x1 ;  /* 0x000000040000795c */ /* 0x000fe20000300000 */
.L_x_500:
[----:B------:R-:W-:Y:S01]  /*2ee0*/  IMAD R92, R155, 0x8, R156 ;  /* 0x000000089b5c7824 */ /* 0x000fe200078e029c */
[----:B------:R-:W-:Y:S01]  /*2ef0*/  SHF.L.U32 R103, R154, 0x1f, RZ ;  /* 0x0000001f9a677819 */ /* 0x000fe200000006ff */
[----:B------:R-:W-:Y:S03]  /*2f00*/  BSSY B1, `(.L_x_501) ;  /* 0x0000003000017945 */ /* 0x000fe60003800000 */
[----:B------:R-:W0:Y:S02]  /*2f10*/  SYNCS.PHASECHK.TRANS64.TRYWAIT P6, [R92+URZ+0x28890], R103 ;  /* 0x028890675c0075a7 */ /* 0x000e2400080c017f */
[----:B0-----:R-:W-:Y:S05]  /*2f20*/  @!P6 BRA `(.L_x_502) ;  /* 0x0000017400e0e947 */ /* 0x001fea0003800000 */
.L_x_797:
[----:B------:R-:W-:Y:S05]  /*2f30*/  BSYNC B1 ;  /* 0x0000000000017941 */ /* 0x000fea0003800000 */
.L_x_501:
[----:B------:R-:W-:-:S03]  /*2f40*/  UMOV UR4, 0xffffffff ;  /* 0xffffffff00047882 */ /* 0x000fc60000000000 */
[----:B------:R-:W-:Y:S05]  /*2f50*/  BRA.DIV UR4, `(.L_x_503) ;  /* 0x0000017604e87947 */ /* 0x000fea000b800000 */
[----:B------:R1:W2:Y:S04]  /*2f60*/  SHFL.IDX PT, R79, R108, RZ, 0x181f ;  /* 0x00181fff6c4f7589 */ /* 0x0002a800000e0000 */
[----:B------:R1:W3:Y:S02]  /*2f70*/  SHFL.IDX PT, R105, R109, RZ, 0x181f ;  /* 0x00181fff6d697589 */ /* 0x0002e400000e0000 */
.L_x_801:
[----:B------:R-:W-:Y:S01]  /*2f80*/  ISETP.NE.AND P6, PT, R124, RZ, PT ;  /* 0x000000ff7c00720c */ /* 0x000fe20003fc5270 */
[----:B------:R-:W-:-:S12]  /*2f90*/  BSSY B1, `(.L_x_504) ;  /* 0x0000066000017945 */ /* 0x000fd80003800000 */
[----:B------:R-:W-:Y:S05]  /*2fa0*/  @P6 BRA `(.L_x_505) ;  /* 0x0000000400906947 */ /* 0x000fea0003800000 */
[----:B------:R-:W-:Y:S04]  /*2fb0*/  BSSY B2, `(.L_x_506) ;  /* 0x0000032000027945 */ /* 0x000fe80003800000 */
[----:B------:R-:W-:Y:S05]  /*2fc0*/  @P1 BRA `(.L_x_507) ;  /* 0x0000000000c01947 */ /* 0x000fea0003800000 */
[----:B------:R4:W0:Y:S01]  /*2fd0*/  LDS.128 R12, [R94+0x18400] ;  /* 0x018400005e0c7984 */ /* 0x0008220000000c00 */
[C---:B---3--:R-:W-:Y:S01]  /*2fe0*/  LEA R76, P6, R16.reuse, R105, 0x1 ;  /* 0x00000069104c7211 */ /* 0x048fe200078c08ff */
[----:B------:R-:W-:Y:S03]  /*2ff0*/  BSSY B3, `(.L_x_508) ;  /* 0x000002c000037945 */ /* 0x000fe60003800000 */
[----:B--2---:R-:W-:Y:S02]  /*3000*/  LEA.HI.X R77, R16, R79, R17, 0x1, P6 ;  /* 0x0000004f104d7211 */ /* 0x004fe400030f0c11 */
[----:B------:R-:W-:-:S13]  /*3010*/  ISETP.GE.AND P6, PT, R18, R104, PT ;  /* 0x000000681200720c */ /* 0x000fda0003fc6270 */
[----:B----4-:R-:W-:Y:S05]  /*3020*/  @P6 BRA `(.L_x_509) ;  /* 0x0000000000a06947 */ /* 0x010fea0003800000 */
[----:B------:R-:W-:Y:S01]  /*3030*/  SHF.R.U64 R11, R72, 0x10, R73 ;  /* 0x00000010480b7819 */ /* 0x000fe20000001249 */
[--C-:B0-----:R-:W-:Y:S01]  /*3040*/  HADD2.F32 R72, -RZ, R15.reuse.H1_H1 ;  /* 0x3000000fff487230 */ /* 0x101fe20000004100 */
[--C-:B------:R-:W-:Y:S01]  /*3050*/  SHF.R.U64 R124, R74, 0x10, R75.reuse ;  /* 0x000000104a7c7819 */ /* 0x100fe2000000124b */
[----:B------:R-:W-:Y:S01]  /*3060*/  HADD2.F32 R15, -RZ, R15.H0_H0 ;  /* 0x2000000fff0f7230 */ /* 0x000fe20000004100 */
[----:B------:R-:W-:Y:S01]  /*3070*/  SHF.R.U32.HI R75, RZ, 0x10, R75 ;  /* 0x00000010ff4b7819 */ /* 0x000fe2000001164b */
[----:B------:R-:W-:Y:S01]  /*3080*/  HADD2.F32 R74, -RZ, R11.H0_H0 ;  /* 0x2000000bff4a7230 */ /* 0x000fe20000004100 */
[----:B------:R-:W-:Y:S01]  /*3090*/  SHF.R.U32.HI R73, RZ, 0x10, R73 ;  /* 0x00000010ff497819 */ /* 0x000fe20000011649 */
[----:B------:R-:W-:Y:S02]  /*30a0*/  HADD2.F32 R124, -RZ, R124.H0_H0 ;  /* 0x2000007cff7c7230 */ /* 0x000fe40000004100 */
[----:B------:R-:W-:Y:S02]  /*30b0*/  HADD2.F32 R11, -RZ, R13.H1_H1 ;  /* 0x3000000dff0b7230 */ /* 0x000fe40000004100 */
[----:B------:R-:W-:-:S02]  /*30c0*/  HADD2.F32 R75, -RZ, R75.H0_H0 ;  /* 0x2000004bff4b7230 */ /* 0x000fc40000004100 */
[----:B------:R-:W-:Y:S02]  /*30d0*/  HADD2.F32 R13, -RZ, R13.H0_H0 ;  /* 0x2000000dff0d7230 */ /* 0x000fe40000004100 */
[-C--:B------:R-:W-:Y:S01]  /*30e0*/  FMUL.FTZ R126, R11, R124.reuse ;  /* 0x0000007c0b7e7220 */ /* 0x080fe20000410000 */
[----:B------:R-:W-:Y:S02]  /*30f0*/  HADD2.F32 R73, -RZ, R73.H0_H0 ;  /* 0x20000049ff497230 */ /* 0x000fe40000004100 */
[-C--:B------:R-:W-:Y:S01]  /*3100*/  FMUL.FTZ R128, R72, R75.reuse ;  /* 0x0000004b48807220 */ /* 0x080fe20000410000 */
[----:B------:R-:W-:Y:S01]  /*3110*/  FMUL.FTZ R125, R15, R75 ;  /* 0x0000004b0f7d7220 */ /* 0x000fe20000410000 */
[C---:B------:R-:W-:Y:S01]  /*3120*/  FMUL.FTZ R124, R13.reuse, R124 ;  /* 0x0000007c0d7c7220 */ /* 0x040fe20000410000 */
[----:B------:R-:W-:Y:S01]  /*3130*/  FFMA.FTZ R126, R13, R74, -R126 ;  /* 0x0000004a0d7e7223 */ /* 0x000fe2000001087e */
[----:B------:R-:W-:Y:S01]  /*3140*/  FFMA.FTZ R128, R15, R73, -R128 ;  /* 0x000000490f807223 */ /* 0x000fe20000010880 */
[----:B------:R-:W-:-:S02]  /*3150*/  HADD2.F32 R15, -RZ, R123.H1_H1 ;  /* 0x3000007bff0f7230 */ /* 0x000fc40000004100 */
[----:B------:R-:W-:Y:S01]  /*3160*/  FFMA.FTZ R75, R11, R74, R124 ;  /* 0x0000004a0b4b7223 */ /* 0x000fe2000001007c */
[--C-:B------:R-:W-:Y:S02]  /*3170*/  HADD2.F32 R11, -RZ, R12.reuse.H1_H1 ;  /* 0x3000000cff0b7230 */ /* 0x100fe40000004100 */
[----:B------:R-:W-:Y:S01]  /*3180*/  FFMA.FTZ R125, R72, R73, R125 ;  /* 0x00000049487d7223 */ /* 0x000fe2000001007d */
[----:B------:R-:W-:Y:S02]  /*3190*/  HADD2.F32 R123, -RZ, R123.H0_H0 ;  /* 0x2000007bff7b7230 */ /* 0x000fe40000004100 */
[----:B------:R-:W-:Y:S02]  /*31a0*/  HADD2.F32 R12, -RZ, R12.H0_H0 ;  /* 0x2000000cff0c7230 */ /* 0x000fe40000004100 */
[----:B------:R-:W-:Y:S02]  /*31b0*/  HADD2.F32 R72, -RZ, R121.H1_H1 ;  /* 0x30000079ff487230 */ /* 0x000fe40000004100 */
[----:B------:R-:W-:Y:S01]  /*31c0*/  FMUL.FTZ R73, R11, R123 ;  /* 0x0000007b0b497220 */ /* 0x000fe20000410000 */
[----:B------:R-:W-:-:S02]  /*31d0*/  HADD2.F32 R13, -RZ, R14.H1_H1 ;  /* 0x3000000eff0d7230 */ /* 0x000fc40000004100 */
[C---:B------:R-:W-:Y:S01]  /*31e0*/  FMUL.FTZ R74, R12.reuse, R123 ;  /* 0x0000007b0c4a7220 */ /* 0x040fe20000410000 */
[----:B------:R-:W-:Y:S02]  /*31f0*/  HADD2.F32 R14, -RZ, R14.H0_H0 ;  /* 0x2000000eff0e7230 */ /* 0x000fe40000004100 */
[-C--:B------:R-:W-:Y:S01]  /*3200*/  FFMA.FTZ R73, R12, R15.reuse, -R73 ;  /* 0x0000000f0c497223 */ /* 0x080fe20000010849 */
[----:B------:R-:W-:Y:S02]  /*3210*/  HADD2.F32 R121, -RZ, R121.H0_H0 ;  /* 0x20000079ff797230 */ /* 0x000fe40000004100 */
[-C--:B------:R-:W-:Y:S01]  /*3220*/  FMUL.FTZ R123, R13, R72.reuse ;  /* 0x000000480d7b7220 */ /* 0x080fe20000410000 */
[----:B------:R-:W-:Y:S01]  /*3230*/  FFMA.FTZ R74, R11, R15, R74 ;  /* 0x0000000f0b4a7223 */ /* 0x000fe2000001004a */
[C---:B------:R-:W-:Y:S01]  /*3240*/  FMUL.FTZ R72, R14.reuse, R72 ;  /* 0x000000480e487220 */ /* 0x040fe20000410000 */
[----:B------:R-:W-:Y:S01]  /*3250*/  F2FP.F16.F32.PACK_AB R15, R125, R128 ;  /* 0x000000807d0f723e */ /* 0x000fe200000000ff */
[----:B------:R-:W-:-:S02]  /*3260*/  FFMA.FTZ R123, R14, R121, -R123 ;  /* 0x000000790e7b7223 */ /* 0x000fc4000001087b */
[----:B------:R-:W-:Y:S01]  /*3270*/  FFMA.FTZ R72, R13, R121, R72 ;  /* 0x000000790d487223 */ /* 0x000fe20000010048 */
[----:B------:R-:W-:Y:S02]  /*3280*/  F2FP.F16.F32.PACK_AB R13, R75, R126 ;  /* 0x0000007e4b0d723e */ /* 0x000fe400000000ff */
[----:B------:R-:W-:Y:S02]  /*3290*/  F2FP.F16.F32.PACK_AB R12, R74, R73 ;  /* 0x000000494a0c723e */ /* 0x000fe400000000ff */
[----:B------:R-:W-:-:S07]  /*32a0*/  F2FP.F16.F32.PACK_AB R14, R72, R123 ;  /* 0x0000007b480e723e */ /* 0x000fce00000000ff */
.L_x_509:
[----:B------:R-:W-:Y:S05]  /*32b0*/  BSYNC B3 ;  /* 0x0000000000037941 */ /* 0x000fea0003800000 */
.L_x_508:
[----:B0-----:R4:W-:Y:S02]  /*32c0*/  ST.E.128 desc[UR38][R76.64], R12 ;  /* 0x0000000c4c007985 */ /* 0x0019e4000c101d26 */
.L_x_507:
[----:B------:R-:W-:Y:S05]  /*32d0*/  BSYNC B2 ;  /* 0x0000000000027941 */ /* 0x000fea0003800000 */
.L_x_506:
[----:B------:R-:W-:Y:S05]  /*32e0*/  @P2 BRA `(.L_x_505) ;  /* 0x0000000000c02947 */ /* 0x000fea0003800000 */
[----:B----4-:R4:W0:Y:S01]  /*32f0*/  LDS.128 R12, [R94+0x1c400] ;  /* 0x01c400005e0c7984 */ /* 0x0108220000000c00 */
        /* <DEDUP_REMOVED lines=13> */
[----:B------:R-:W-:Y:S02]  /*33d0*/  HADD2.F32 R71, -RZ, R71.H0_H0 ;  /* 0x20000047ff477230 */ /* 0x000fe40000004100 */
[----:B------:R-:W-:-:S02]  /*33e0*/  HADD2.F32 R11, -RZ, R13.H1_H1 ;  /* 0x3000000dff0b7230 */ /* 0x000fc40000004100 */
[----:B------:R-:W-:Y:S02]  /*33f0*/  HADD2.F32 R13, -RZ, R13.H0_H0 ;  /* 0x2000000dff0d7230 */ /* 0x000fe40000004100 */
[-C--:B------:R-:W-:Y:S01]  /*3400*/  FMUL.FTZ R75, R15, R71.reuse ;  /* 0x000000470f4b7220 */ /* 0x080fe20000410000 */
[----:B------:R-:W-:Y:S02]  /*3410*/  HADD2.F32 R69, -RZ, R69.H0_H0 ;  /* 0x20000045ff457230 */ /* 0x000fe40000004100 */
[-C--:B------:R-:W-:Y:S01]  /*3420*/  FMUL.FTZ R76, R11, R74.reuse ;  /* 0x0000004a0b4c7220 */ /* 0x080fe20000410000 */
[C---:B------:R-:W-:Y:S01]  /*3430*/  FMUL.FTZ R124, R68.reuse, R71 ;  /* 0x00000047447c7220 */ /* 0x040fe20000410000 */
[C---:B------:R-:W-:Y:S01]  /*3440*/  FMUL.FTZ R74, R13.reuse, R74 ;  /* 0x0000004a0d4a7220 */ /* 0x040fe20000410000 */
[----:B------:R-:W-:Y:S01]  /*3450*/  FFMA.FTZ R77, R68, R69, R75 ;  /* 0x00000045444d7223 */ /* 0x000fe2000001004b */
[-C--:B------:R-:W-:Y:S02]  /*3460*/  FFMA.FTZ R76, R13, R70.reuse, -R76 ;  /* 0x000000460d4c7223 */ /* 0x080fe4000001084c */
[----:B------:R-:W-:Y:S01]  /*3470*/  FFMA.FTZ R71, R11, R70, R74 ;  /* 0x000000460b477223 */ /* 0x000fe2000001004a */
[----:B------:R-:W-:-:S02]  /*3480*/  HADD2.F32 R68, -RZ, R116.H0_H0 ;  /* 0x20000074ff447230 */ /* 0x000fc40000004100 */
[----:B------:R-:W-:Y:S01]  /*3490*/  FFMA.FTZ R124, R15, R69, -R124 ;  /* 0x000000450f7c7223 */ /* 0x000fe2000001087c */
[----:B------:R-:W-:Y:S02]  /*34a0*/  HADD2.F32 R116, -RZ, R116.H1_H1 ;  /* 0x30000074ff747230 */ /* 0x000fe40000004100 */
[----:B------:R-:W-:Y:S02]  /*34b0*/  HADD2.F32 R11, -RZ, R12.H1_H1 ;  /* 0x3000000cff0b7230 */ /* 0x000fe40000004100 */
[----:B------:R-:W-:Y:S02]  /*34c0*/  HADD2.F32 R13, -RZ, R14.H1_H1 ;  /* 0x3000000eff0d7230 */ /* 0x000fe40000004100 */
[----:B------:R-:W-:Y:S02]  /*34d0*/  HADD2.F32 R12, -RZ, R12.H0_H0 ;  /* 0x2000000cff0c7230 */ /* 0x000fe40000004100 */
[----:B------:R-:W-:Y:S01]  /*34e0*/  FMUL.FTZ R69, R11, R68 ;  /* 0x000000440b457220 */ /* 0x000fe20000410000 */
[----:B------:R-:W-:-:S02]  /*34f0*/  HADD2.F32 R14, -RZ, R14.H0_H0 ;  /* 0x2000000eff0e7230 */ /* 0x000fc40000004100 */
[----:B------:R-:W-:Y:S01]  /*3500*/  FMUL.FTZ R75, R13, R116 ;  /* 0x000000740d4b7220 */ /* 0x000fe20000410000 */
[--C-:B------:R-:W-:Y:S02]  /*3510*/  HADD2.F32 R15, -RZ, R115.reuse.H0_H0 ;  /* 0x20000073ff0f7230 */ /* 0x100fe40000004100 */
[----:B------:R-:W-:Y:S01]  /*3520*/  FMUL.FTZ R68, R12, R68 ;  /* 0x000000440c447220 */ /* 0x000fe20000410000 */
[----:B------:R-:W-:Y:S02]  /*3530*/  HADD2.F32 R115, -RZ, R115.H1_H1 ;  /* 0x30000073ff737230 */ /* 0x000fe40000004100 */
[----:B------:R-:W-:Y:S01]  /*3540*/  FMUL.FTZ R116, R14, R116 ;  /* 0x000000740e747220 */ /* 0x000fe20000410000 */
[-C--:B------:R-:W-:Y:S01]  /*3550*/  FFMA.FTZ R69, R12, R15.reuse, -R69 ;  /* 0x0000000f0c457223 */ /* 0x080fe20000010845 */
[----:B------:R-:W-:Y:S01]  /*3560*/  FFMA.FTZ R68, R11, R15, R68 ;  /* 0x0000000f0b447223 */ /* 0x000fe20000010044 */
[-C--:B------:R-:W-:Y:S01]  /*3570*/  FFMA.FTZ R75, R14, R115.reuse, -R75 ;  /* 0x000000730e4b7223 */ /* 0x080fe2000001084b */
[----:B------:R-:W-:Y:S01]  /*3580*/  FFMA.FTZ R116, R13, R115, R116 ;  /* 0x000000730d747223 */ /* 0x000fe20000010074 */
[----:B------:R-:W-:-:S02]  /*3590*/  F2FP.F16.F32.PACK_AB R13, R71, R76 ;  /* 0x0000004c470d723e */ /* 0x000fc400000000ff */
[----:B------:R-:W-:Y:S02]  /*35a0*/  F2FP.F16.F32.PACK_AB R15, R77, R124 ;  /* 0x0000007c4d0f723e */ /* 0x000fe400000000ff */
[----:B------:R-:W-:Y:S02]  /*35b0*/  F2FP.F16.F32.PACK_AB R12, R68, R69 ;  /* 0x00000045440c723e */ /* 0x000fe400000000ff */
[----:B------:R-:W-:-:S07]  /*35c0*/  F2FP.F16.F32.PACK_AB R14, R116, R75 ;  /* 0x0000004b740e723e */ /* 0x000fce00000000ff */
.L_x_511:
[----:B------:R-:W-:Y:S05]  /*35d0*/  BSYNC B2 ;  /* 0x0000000000027941 */ /* 0x000fea0003800000 */
.L_x_510:
[----:B0-----:R0:W-:Y:S02]  /*35e0*/  ST.E.128 desc[UR38][R72.64], R12 ;  /* 0x0000000c48007985 */ /* 0x0011e4000c101d26 */
.L_x_505:
[----:B------:R-:W-:Y:S05]  /*35f0*/  BSYNC B1 ;  /* 0x0000000000017941 */ /* 0x000fea0003800000 */
.L_x_504:
[----:B------:R-:W-:-:S03]  /*3600*/  UMOV UR4, 0xffffffff ;  /* 0xffffffff00047882 */ /* 0x000fc60000000000 */
[----:B------:R-:W-:Y:S05]  /*3610*/  BRA.DIV UR4, `(.L_x_512) ;  /* 0x0000017204847947 */ /* 0x000fea000b800000 */
[----:B------:R1:W1:Y:S04]  /*3620*/  SHFL.IDX PT, R71, R108, 0x1, 0x181f ;  /* 0x00381f006c477f89 */ /* 0x00026800000e0000 */
[----:B0-----:R0:W0:Y:S02]  /*3630*/  SHFL.IDX PT, R73, R109, 0x1, 0x181f ;  /* 0x00381f006d497f89 */ /* 0x00102400000e0000 */
.L_x_805:
[----:B------:R-:W-:Y:S01]  /*3640*/  ISETP.NE.AND P6, PT, R122, RZ, PT ;  /* 0x000000ff7a00720c */ /* 0x000fe20003fc5270 */
[----:B------:R-:W-:-:S12]  /*3650*/  BSSY B1, `(.L_x_513) ;  /* 0x0000066000017945 */ /* 0x000fd80003800000 */
[----:B------:R-:W-:Y:S05]  /*3660*/  @P6 BRA `(.L_x_514) ;  /* 0x0000000400906947 */ /* 0x000fea0003800000 */
[----:B------:R-:W-:Y:S04]  /*3670*/  BSSY B2, `(.L_x_515) ;  /* 0x0000032000027945 */ /* 0x000fe80003800000 */
[----:B------:R-:W-:Y:S05]  /*3680*/  @P1 BRA `(.L_x_516) ;  /* 0x0000000000c01947 */ /* 0x000fea0003800000 */
[----:B----4-:R4:W2:Y:S01]  /*3690*/  LDS.128 R12, [R94+0x19400] ;  /* 0x019400005e0c7984 */ /* 0x0108a20000000c00 */
[C---:B0-----:R-:W-:Y:S01]  /*36a0*/  LEA R68, P6, R16.reuse, R73, 0x1 ;  /* 0x0000004910447211 */ /* 0x041fe200078c08ff */
[----:B------:R-:W-:Y:S03]  /*36b0*/  BSSY B3, `(.L_x_517) ;  /* 0x000002c000037945 */ /* 0x000fe60003800000 */
[----:B-1----:R-:W-:Y:S02]  /*36c0*/  LEA.HI.X R69, R16, R71, R17, 0x1, P6 ;  /* 0x0000004710457211 */ /* 0x002fe400030f0c11 */
[----:B------:R-:W-:-:S13]  /*36d0*/  ISETP.GE.AND P6, PT, R18, R104, PT ;  /* 0x000000681200720c */ /* 0x000fda0003fc6270 */
[----:B----4-:R-:W-:Y:S05]  /*36e0*/  @P6 BRA `(.L_x_518) ;  /* 0x0000000000a06947 */ /* 0x010fea0003800000 */
[----:B------:R-:W-:Y:S01]  /*36f0*/  SHF.R.U64 R11, R64, 0x10, R65 ;  /* 0x00000010400b7819 */ /* 0x000fe20000001241 */
[--C-:B--2---:R-:W-:Y:S01]  /*3700*/  HADD2.F32 R64, -RZ, R15.reuse.H1_H1 ;  /* 0x3000000fff407230 */ /* 0x104fe20000004100 */
        /* <DEDUP_REMOVED lines=38> */
.L_x_518:
[----:B------:R-:W-:Y:S05]  /*3970*/  BSYNC B3 ;  /* 0x0000000000037941 */ /* 0x000fea0003800000 */
.L_x_517:
[----:B--2---:R0:W-:Y:S02]  /*3980*/  ST.E.128 desc[UR38][R68.64], R12 ;  /* 0x0000000c44007985 */ /* 0x0041e4000c101d26 */
.L_x_516:
[----:B------:R-:W-:Y:S05]  /*3990*/  BSYNC B2 ;  /* 0x0000000000027941 */ /* 0x000fea0003800000 */
.L_x_515:
[----:B------:R-:W-:Y:S05]  /*39a0*/  @P2 BRA `(.L_x_514) ;  /* 0x0000000000c02947 */ /* 0x000fea0003800000 */
[----:B0---4-:R0:W4:Y:S01]  /*39b0*/  LDS.128 R12, [R94+0x1d400] ;  /* 0x01d400005e0c7984 */ /* 0x0111220000000c00 */
[C---:B------:R-:W-:Y:S01]  /*39c0*/  LEA R64, P6, R22.reuse, R73, 0x1 ;  /* 0x0000004916407211 */ /* 0x040fe200078c08ff */
[----:B------:R-:W-:Y:S03]  /*39d0*/  BSSY B2, `(.L_x_519) ;  /* 0x000002c000027945 */ /* 0x000fe60003800000 */
[----:B-1----:R-:W-:Y:S02]  /*39e0*/  LEA.HI.X R65, R22, R71, R2, 0x1, P6 ;  /* 0x0000004716417211 */ /* 0x002fe400030f0c02 */
[----:B------:R-:W-:-:S13]  /*39f0*/  ISETP.GE.AND P6, PT, R23, R104, PT ;  /* 0x000000681700720c */ /* 0x000fda0003fc6270 */
[----:B0-----:R-:W-:Y:S05]  /*3a00*/  @P6 BRA `(.L_x_520) ;  /* 0x0000000000a06947 */ /* 0x001fea0003800000 */
[----:B------:R-:W-:Y:S01]  /*3a10*/  SHF.R.U64 R11, R60, 0x10, R61 ;  /* 0x000000103c0b7819 */ /* 0x000fe2000000123d */
[--C-:B----4-:R-:W-:Y:S01]  /*3a20*/  HADD2.F32 R60, -RZ, R15.reuse.H1_H1 ;  /* 0x3000000fff3c7230 */ /* 0x110fe20000004100 */
        /* <DEDUP_REMOVED lines=38> */
.L_x_520:
[----:B------:R-:W-:Y:S05]  /*3c90*/  BSYNC B2 ;  /* 0x0000000000027941 */ /* 0x000fea0003800000 */
.L_x_519:
[----:B----4-:R0:W-:Y:S02]  /*3ca0*/  ST.E.128 desc[UR38][R64.64], R12 ;  /* 0x0000000c40007985 */ /* 0x0101e4000c101d26 */
.L_x_514:
[----:B------:R-:W-:Y:S05]  /*3cb0*/  BSYNC B1 ;  /* 0x0000000000017941 */ /* 0x000fea0003800000 */
.L_x_513:
[----:B------:R-:W-:-:S03]  /*3cc0*/  UMOV UR4, 0xffffffff ;  /* 0xffffffff00047882 */ /* 0x000fc60000000000 */
[----:B------:R-:W-:Y:S05]  /*3cd0*/  BRA.DIV UR4, `(.L_x_521) ;  /* 0x0000016e04207947 */ /* 0x000fea000b800000 */
[----:B------:R1:W1:Y:S04]  /*3ce0*/  SHFL.IDX PT, R63, R108, 0x2, 0x181f ;  /* 0x00581f006c3f7f89 */ /* 0x00026800000e0000 */
[----:B0-----:R0:W0:Y:S02]  /*3cf0*/  SHFL.IDX PT, R65, R109, 0x2, 0x181f ;  /* 0x00581f006d417f89 */ /* 0x00102400000e0000 */
.L_x_809:
[----:B------:R-:W-:Y:S04]  /*3d00*/  BSSY B1, `(.L_x_522) ;  /* 0x0000066000017945 */ /* 0x000fe80003800000 */
        /* <DEDUP_REMOVED lines=49> */
.L_x_527:
[----:B------:R-:W-:Y:S05]  /*4020*/  BSYNC B3 ;  /* 0x0000000000037941 */ /* 0x000fea0003800000 */
.L_x_526:
[----:B--2---:R0:W-:Y:S02]  /*4030*/  ST.E.128 desc[UR38][R60.64], R12 ;  /* 0x0000000c3c007985 */ /* 0x0041e4000c101d26 */
.L_x_525:
[----:B------:R-:W-:Y:S05]  /*4040*/  BSYNC B2 ;  /* 0x0000000000027941 */ /* 0x000fea0003800000 */
.L_x_524:
        /* <DEDUP_REMOVED lines=47> */
.L_x_529:
[----:B------:R-:W-:Y:S05]  /*4340*/  BSYNC B2 ;  /* 0x0000000000027941 */ /* 0x000fea0003800000 */
.L_x_528:
[----:B----4-:R0:W-:Y:S02]  /*4350*/  ST.E.128 desc[UR38][R56.64], R12 ;  /* 0x0000000c38007985 */ /* 0x0101e4000c101d26 */
.L_x_523:
[----:B------:R-:W-:Y:S05]  /*4360*/  BSYNC B1 ;  /* 0x0000000000017941 */ /* 0x000fea0003800000 */
.L_x_522:
[----:B------:R-:W-:-:S03]  /*4370*/  UMOV UR4, 0xffffffff ;  /* 0xffffffff00047882 */ /* 0x000fc60000000000 */
[----:B------:R-:W-:Y:S05]  /*4380*/  BRA.DIV UR4, `(.L_x_530) ;  /* 0x0000016604c07947 */ /* 0x000fea000b800000 */
[----:B------:R2:W2:Y:S04]  /*4390*/  SHFL.IDX PT, R55, R108, 0x3, 0x181f ;  /* 0x00781f006c377f89 */ /* 0x0004a800000e0000 */
[----:B01----:R-:W0:Y:S02]  /*43a0*/  SHFL.IDX PT, R109, R109, 0x3, 0x181f ;  /* 0x00781f006d6d7f89 */ /* 0x003e2400000e0000 */
.L_x_813:
[----:B------:R-:W-:Y:S05]  /*43b0*/  @P4 BRA `(.L_x_531) ;  /* 0x0000003400304947 */ /* 0x000fea0003800000 */
[----:B------:R-:W-:Y:S04]  /*43c0*/  BSSY B1, `(.L_x_532) ;  /* 0x0000032000017945 */ /* 0x000fe80003800000 */
[----:B------:R-:W-:Y:S05]  /*43d0*/  @P1 BRA `(.L_x_533) ;  /* 0x0000000000c01947 */ /* 0x000fea0003800000 */
[----:B----4-:R1:W4:Y:S01]  /*43e0*/  LDS.128 R12, [R94+0x1b400] ;  /* 0x01b400005e0c7984 */ /* 0x0103220000000c00 */
[C---:B0-----:R-:W-:Y:S01]  /*43f0*/  LEA R52, P3, R16.reuse, R109, 0x1 ;  /* 0x0000006d10347211 */ /* 0x041fe200078608ff */
[----:B------:R-:W-:Y:S03]  /*4400*/  BSSY B2, `(.L_x_534) ;  /* 0x000002c000027945 */ /* 0x000fe60003800000 */
[----:B--2---:R-:W-:Y:S02]  /*4410*/  LEA.HI.X R53, R16, R55, R17, 0x1, P3 ;  /* 0x0000003710357211 */ /* 0x004fe400018f0c11 */
[----:B------:R-:W-:-:S13]  /*4420*/  ISETP.GE.AND P3, PT, R18, R104, PT ;  /* 0x000000681200720c */ /* 0x000fda0003f66270 */
[----:B-1----:R-:W-:Y:S05]  /*4430*/  @P3 BRA `(.L_x_535) ;  /* 0x0000000000a03947 */ /* 0x002fea0003800000 */
        /* <DEDUP_REMOVED lines=40> */
.L_x_535:
[----:B------:R-:W-:Y:S05]  /*46c0*/  BSYNC B2 ;  /* 0x0000000000027941 */ /* 0x000fea0003800000 */
.L_x_534:
[----:B----4-:R1:W-:Y:S02]  /*46d0*/  ST.E.128 desc[UR38][R52.64], R12 ;  /* 0x0000000c34007985 */ /* 0x0103e4000c101d26 */
.L_x_533:
[----:B------:R-:W-:Y:S05]  /*46e0*/  BSYNC B1 ;  /* 0x0000000000017941 */ /* 0x000fea0003800000 */
.L_x_532:
[----:B------:R-:W-:Y:S05]  /*46f0*/  @P2 BRA `(.L_x_531) ;  /* 0x0000003000602947 */ /* 0x000fea0003800000 */
[----:B-1--4-:R1:W4:Y:S01]  /*4700*/  LDS.128 R12, [R94+0x1f400] ;  /* 0x01f400005e0c7984 */ /* 0x0123220000000c00 */
        /* <DEDUP_REMOVED lines=45> */
.L_x_537:
[----:B------:R-:W-:Y:S05]  /*49e0*/  BSYNC B1 ;  /* 0x0000000000017941 */ /* 0x000fea0003800000 */
.L_x_536:
[----:B----4-:R0:W-:Y:S01]  /*49f0*/  ST.E.128 desc[UR38][R48.64], R12 ;  /* 0x0000000c30007985 */ /* 0x0101e2000c101d26 */
[----:B------:R-:W-:Y:S05]  /*4a00*/  BRA `(.L_x_531) ;  /* 0x0000002c009c7947 */ /* 0x000fea0003800000 */
.L_x_491:
[----:B------:R-:W-:Y:S02]  /*4a10*/  ISETP.GE.AND P4, PT, R220, R98, PT ;  /* 0x00000062dc00720c */ /* 0x000fe40003f86270 */
[----:B------:R-:W-:Y:S02]  /*4a20*/  CS2R R50, SRZ ;  /* 0x0000000000327805 */ /* 0x000fe4000001ff00 */
[----:B------:R-:W-:-:S13]  /*4a30*/  ISETP.GE.OR P4, PT, R16, R104, P4 ;  /* 0x000000681000720c */ /* 0x000fda0002786670 */
[----:B------:R-:W-:Y:S01]  /*4a40*/  @!P4 IADD3 R46, P3, P5, R86, R14, R10 ;  /* 0x0000000e562ec210 */ /* 0x000fe20007d7e00a */
[----:B------:R-:W0:Y:S03]  /*4a50*/  @!P4 LDC.64 R60, c[0x0][0x3e8] ;  /* 0x0000fa00ff3ccb82 */ /* 0x000e260000000a00 */
[----:B------:R-:W-:Y:S02]  /*4a60*/  @!P4 IADD3.X R47, R39, R103, R7, P3, P5 ;  /* 0x00000067272fc210 */ /* 0x000fe40001fea407 */
[----:B------:R-:W-:-:S03]  /*4a70*/  @!P4 IADD3 R44, P3, P5, R90, R12, R32 ;  /* 0x0000000c5a2cc210 */ /* 0x000fc60007d7e020 */
[----:B------:R-:W1:Y:S01]  /*4a80*/  @!P4 LDC.64 R62, c[0x0][0x400] ;  /* 0x00010000ff3ecb82 */ /* 0x000e620000000a00 */
[----:B------:R-:W-:Y:S02]  /*4a90*/  @!P4 IADD3.X R45, R80, R11, R29, P3, P5 ;  /* 0x0000000b502dc210 */ /* 0x000fe40001fea41d */
[----:B------:R-:W-:-:S04]  /*4aa0*/  ISETP.GE.AND P3, PT, R219, R98, PT ;  /* 0x00000062db00720c */ /* 0x000fc80003f66270 */
[----:B------:R-:W-:-:S13]  /*4ab0*/  ISETP.GE.OR P3, PT, R16, R104, P3 ;  /* 0x000000681000720c */ /* 0x000fda0001f66670 */
[----:B------:R-:W-:Y:S01]  /*4ac0*/  @!P3 IADD3 R66, P5, P6, R86, R20, R14 ;  /* 0x000000145642b210 */ /* 0x000fe20007ebe00e */
[----:B------:R-:W2:Y:S03]  /*4ad0*/  @!P3 LDC.64 R68, c[0x0][0x3e8] ;  /* 0x0000fa00ff44bb82 */ /* 0x000ea60000000a00 */
[----:B------:R-:W-:Y:S02]  /*4ae0*/  @!P3 IADD3.X R67, R39, R8, R103, P5, P6 ;  /* 0x000000082743b210 */ /* 0x000fe40002fec467 */
[----:B------:R-:W-:-:S03]  /*4af0*/  @!P3 IADD3 R64, P5, P6, R90, R33, R12 ;  /* 0x000000215a40b210 */ /* 0x000fc60007ebe00c */
[----:B------:R-:W3:Y:S01]  /*4b00*/  @!P3 LDC.64 R70, c[0x0][0x400] ;  /* 0x00010000ff46bb82 */ /* 0x000ee20000000a00 */
[----:B------:R-:W-:Y:S02]  /*4b10*/  @!P3 IADD3.X R65, R80, R30, R11, P5, P6 ;  /* 0x0000001e5041b210 */ /* 0x000fe40002fec40b */
[----:B------:R-:W-:-:S04]  /*4b20*/  ISETP.GE.AND P5, PT, R153, R98, PT ;  /* 0x000000629900720c */ /* 0x000fc80003fa6270 */
[----:B------:R-:W-:-:S13]  /*4b30*/  ISETP.GE.OR P5, PT, R16, R104, P5 ;  /* 0x000000681000720c */ /* 0x000fda0002fa6670 */
[----:B------:R-:W4:Y:S01]  /*4b40*/  @!P5 LDC.64 R52, c[0x0][0x3e8] ;  /* 0x0000fa00ff34db82 */ /* 0x000f220000000a00 */
[----:B------:R-:W-:-:S04]  /*4b50*/  @!P5 IADD3 R48, P6, R86, R14, RZ ;  /* 0x0000000e5630d210 */ /* 0x000fc80007fde0ff */
[----:B------:R-:W-:-:S03]  /*4b60*/  @!P5 IADD3.X R49, R103, R39, RZ, P6, !PT ;  /* 0x000000276731d210 */ /* 0x000fc600037fe4ff */
[----:B------:R-:W0:Y:S01]  /*4b70*/  @!P5 LDC.64 R54, c[0x0][0x400] ;  /* 0x00010000ff36db82 */ /* 0x000e220000000a00 */
[----:B----4-:R-:W-:-:S04]  /*4b80*/  @!P5 LEA R52, P6, R48, R52, 0x1 ;  /* 0x000000343034d211 */ /* 0x010fc800078c08ff */
[----:B------:R-:W-:Y:S02]  /*4b90*/  @!P5 LEA.HI.X R53, R48, R53, R49, 0x1, P6 ;  /* 0x000000353035d211 */ /* 0x000fe400030f0c31 */
[----:B------:R-:W-:-:S05]  /*4ba0*/  @!P5 IADD3 R48, P6, R90, R12, RZ ;  /* 0x0000000c5a30d210 */ /* 0x000fca0007fde0ff */
[----:B------:R-:W-:Y:S01]  /*4bb0*/  @!P5 IMAD.X R49, R11, 0x1, R80, P6 ;  /* 0x000000010b31d824 */ /* 0x000fe200030e0650 */
[----:B0-----:R-:W-:-:S04]  /*4bc0*/  @!P5 LEA R54, P6, R48, R54, 0x1 ;  /* 0x000000363036d211 */ /* 0x001fc800078c08ff */
[----:B------:R-:W-:Y:S02]  /*4bd0*/  @!P5 LEA.HI.X R55, R48, R55, R49, 0x1, P6 ;  /* 0x000000373037d211 */ /* 0x000fe400030f0c31 */
[----:B------:R-:W-:Y:S02]  /*4be0*/  CS2R R48, SRZ ;  /* 0x0000000000307805 */ /* 0x000fe4000001ff00 */
[----:B------:R-:W-:-:S04]  /*4bf0*/  @!P4 LEA R60, P6, R46, R60, 0x1 ;  /* 0x0000003c2e3cc211 */ /* 0x000fc800078c08ff */
[----:B------:R-:W-:Y:S02]  /*4c00*/  @!P4 LEA.HI.X R61, R46, R61, R47, 0x1, P6 ;  /* 0x0000003d2e3dc211 */ /* 0x000fe400030f0c2f */
[----:B------:R-:W-:Y:S02]  /*4c10*/  CS2R R46, SRZ ;  /* 0x00000000002e7805 */ /* 0x000fe4000001ff00 */
[C---:B-1----:R-:W-:Y:S01]  /*4c20*/  @!P4 LEA R62, P6, R44.reuse, R62, 0x1 ;  /* 0x0000003e2c3ec211 */ /* 0x042fe200078c08ff */
[----:B------:R0:W5:Y:S03]  /*4c30*/  @!P5 LDG.E.128 R48, desc[UR38][R54.64] ;  /* 0x000000263630d981 */ /* 0x000166000c1e1d00 */
[----:B------:R-:W-:Y:S02]  /*4c40*/  @!P4 LEA.HI.X R63, R44, R63, R45, 0x1, P6 ;  /* 0x0000003f2c3fc211 */ /* 0x000fe400030f0c2d */
[----:B------:R-:W-:-:S02]  /*4c50*/  CS2R R44, SRZ ;  /* 0x00000000002c7805 */ /* 0x000fc4000001ff00 */
[----:B------:R-:W-:Y:S02]  /*4c60*/  CS2R R58, SRZ ;  /* 0x00000000003a7805 */ /* 0x000fe4000001ff00 */
[----:B------:R-:W-:Y:S02]  /*4c70*/  CS2R R56, SRZ ;  /* 0x0000000000387805 */ /* 0x000fe4000001ff00 */
[----:B------:R1:W5:Y:S01]  /*4c80*/  @!P5 LDG.E.128 R44, desc[UR38][R52.64] ;  /* 0x00000026342cd981 */ /* 0x000362000c1e1d00 */
[----:B0-----:R-:W-:-:S03]  /*4c90*/  CS2R R54, SRZ ;  /* 0x0000000000367805 */ /* 0x001fc6000001ff00 */
[----:B------:R0:W5:Y:S01]  /*4ca0*/  @!P4 LDG.E.128 R56, desc[UR38][R62.64] ;  /* 0x000000263e38c981 */ /* 0x000162000c1e1d00 */
[----:B-1----:R-:W-:-:S06]  /*4cb0*/  CS2R R52, SRZ ;  /* 0x0000000000347805 */ /* 0x002fcc000001ff00 */
[----:B------:R1:W5:Y:S01]  /*4cc0*/  @!P4 LDG.E.128 R52, desc[UR38][R60.64] ;  /* 0x000000263c34c981 */ /* 0x000362000c1e1d00 */
[----:B--2---:R-:W-:-:S04]  /*4cd0*/  @!P3 LEA R68, P4, R66, R68, 0x1 ;  /* 0x000000444244b211 */ /* 0x004fc800078808ff */
[----:B------:R-:W-:Y:S02]  /*4ce0*/  @!P3 LEA.HI.X R69, R66, R69, R67, 0x1, P4 ;  /* 0x000000454245b211 */ /* 0x000fe400020f0c43 */
[----:B---3--:R-:W-:-:S04]  /*4cf0*/  @!P3 LEA R70, P4, R64, R70, 0x1 ;  /* 0x000000464046b211 */ /* 0x008fc800078808ff */
[----:B------:R-:W-:Y:S02]  /*4d00*/  @!P3 LEA.HI.X R71, R64, R71, R65, 0x1, P4 ;  /* 0x000000474047b211 */ /* 0x000fe400020f0c41 */
[----:B------:R-:W-:-:S04]  /*4d10*/  ISETP.GE.AND P4, PT, R218, R98, PT ;  /* 0x00000062da00720c */ /* 0x000fc80003f86270 */
[----:B------:R-:W-:Y:S02]  /*4d20*/  ISETP.GE.OR P4, PT, R16, R104, P4 ;  /* 0x000000681000720c */ /* 0x000fe40002786670 */
[----:B0-----:R-:W-:Y:S02]  /*4d30*/  CS2R R62, SRZ ;  /* 0x00000000003e7805 */ /* 0x001fe4000001ff00 */
[----:B-1----:R-:W-:Y:S02]  /*4d40*/  CS2R R60, SRZ ;  /* 0x00000000003c7805 */ /* 0x002fe4000001ff00 */
[----:B------:R-:W-:Y:S02]  /*4d50*/  CS2R R66, SRZ ;  /* 0x0000000000427805 */ /* 0x000fe4000001ff00 */
[----:B------:R-:W-:Y:S01]  /*4d60*/  CS2R R64, SRZ ;  /* 0x0000000000407805 */ /* 0x000fe2000001ff00 */
[----:B------:R-:W-:Y:S01]  /*4d70*/  BSSY B1, `(.L_x_538) ;  /* 0x000001d000017945 */ /* 0x000fe20003800000 */
[----:B------:R-:W-:-:S02]  /*4d80*/  CS2R R74, SRZ ;  /* 0x00000000004a7805 */ /* 0x000fc4000001ff00 */
[----:B------:R-:W-:Y:S01]  /*4d90*/  CS2R R72, SRZ ;  /* 0x0000000000487805 */ /* 0x000fe2000001ff00 */
[----:B------:R0:W5:Y:S04]  /*4da0*/  @!P3 LDG.E.128 R60, desc[UR38][R68.64] ;  /* 0x00000026443cb981 */ /* 0x000168000c1e1d00 */
[----:B------:R1:W5:Y:S01]  /*4db0*/  @!P3 LDG.E.128 R64, desc[UR38][R70.64] ;  /* 0x000000264640b981 */ /* 0x000362000c1e1d00 */
[----:B------:R-:W-:Y:S02]  /*4dc0*/  ISETP.GE.AND P3, PT, R16, R104, PT ;  /* 0x000000681000720c */ /* 0x000fe40003f66270 */
[----:B0-----:R-:W-:Y:S02]  /*4dd0*/  CS2R R68, SRZ ;  /* 0x0000000000447805 */ /* 0x001fe4000001ff00 */
[----:B-1----:R-:W-:Y:S01]  /*4de0*/  CS2R R70, SRZ ;  /* 0x0000000000467805 */ /* 0x002fe2000001ff00 */
[----:B------:R-:W-:Y:S08]  /*4df0*/  @P4 BRA `(.L_x_539) ;  /* 0x0000000000504947 */ /* 0x000ff00003800000 */
[----:B------:R-:W0:Y:S01]  /*4e00*/  LDC.64 R68, c[0x0][0x3f8] ;  /* 0x0000fe00ff447b82 */ /* 0x000e220000000a00 */
[----:B------:R-:W-:Y:S01]  /*4e10*/  IMAD.MOV.U32 R15, RZ, RZ, R103 ;  /* 0x000000ffff0f7224 */ /* 0x000fe200078e0067 */
[----:B------:R-:W-:Y:S01]  /*4e20*/  MOV R13, R11 ;  /* 0x0000000b000d7202 */ /* 0x000fe20000000f00 */
[----:B------:R-:W-:Y:S01]  /*4e30*/  ULDC.64 UR4, c[0x0][0x3e8] ;  /* 0x0000fa0000047ab9 */ /* 0x000fe20000000a00 */
[----:B------:R-:W-:-:S04]  /*4e40*/  ULDC.64 UR6, c[0x0][0x400] ;  /* 0x0001000000067ab9 */ /* 0x000fc80000000a00 */
[----:B------:R-:W1:Y:S01]  /*4e50*/  LDC.64 R70, c[0x0][0x408] ;  /* 0x00010200ff467b82 */ /* 0x000e620000000a00 */
[----:B0-----:R-:W-:-:S04]  /*4e60*/  IMAD.WIDE.U32 R14, R68, 0x60, R14 ;  /* 0x00000060440e7825 */ /* 0x001fc800078e000e */
[----:B------:R-:W-:Y:S01]  /*4e70*/  IMAD R69, R69, 0x60, RZ ;  /* 0x0000006045457824 */ /* 0x000fe200078e02ff */
[----:B------:R-:W-:Y:S01]  /*4e80*/  IADD3 R14, P4, R86, R14, RZ ;  /* 0x0000000e560e7210 */ /* 0x000fe20007f9e0ff */
[----:B-1----:R-:W-:-:S03]  /*4e90*/  IMAD.WIDE.U32 R12, R70, 0x60, R12 ;  /* 0x00000060460c7825 */ /* 0x002fc600078e000c */
[----:B------:R-:W-:Y:S01]  /*4ea0*/  IADD3.X R15, R39, R15, R69, P4, !PT ;  /* 0x0000000f270f7210 */ /* 0x000fe200027fe445 */
[----:B------:R-:W-:Y:S01]  /*4eb0*/  IMAD R71, R71, 0x60, RZ ;  /* 0x0000006047477824 */ /* 0x000fe200078e02ff */
[----:B------:R-:W-:-:S04]  /*4ec0*/  IADD3 R11, P4, R90, R12, RZ ;  /* 0x0000000c5a0b7210 */ /* 0x000fc80007f9e0ff */
[----:B------:R-:W-:Y:S02]  /*4ed0*/  IADD3.X R12, R80, R13, R71, P4, !PT ;  /* 0x0000000d500c7210 */ /* 0x000fe400027fe447 */
[----:B------:R-:W-:-:S04]  /*4ee0*/  LEA R68, P4, R14, UR4, 0x1 ;  /* 0x000000040e447c11 */ /* 0x000fc8000f8808ff */
[----:B------:R-:W-:Y:S02]  /*4ef0*/  LEA.HI.X R69, R14, UR5, R15, 0x1, P4 ;  /* 0x000000050e457c11 */ /* 0x000fe4000a0f0c0f */
[----:B------:R-:W-:-:S04]  /*4f00*/  LEA R72, P4, R11, UR6, 0x1 ;  /* 0x000000060b487c11 */ /* 0x000fc8000f8808ff */
[----:B------:R-:W-:Y:S01]  /*4f10*/  LEA.HI.X R73, R11, UR7, R12, 0x1, P4 ;  /* 0x000000070b497c11 */ /* 0x000fe2000a0f0c0c */
[----:B------:R-:W5:Y:S05]  /*4f20*/  LDG.E.128 R68, desc[UR38][R68.64] ;  /* 0x0000002644447981 */ /* 0x000f6a000c1e1d00 */
[----:B------:R-:W5:Y:S03]  /*4f30*/  LDG.E.128 R72, desc[UR38][R72.64] ;  /* 0x0000002648487981 */ /* 0x000f66000c1e1d00 */
.L_x_539:
[----:B------:R-:W-:Y:S05]  /*4f40*/  BSYNC B1 ;  /* 0x0000000000017941 */ /* 0x000fea0003800000 */
.L_x_538:
[----:B-----5:R-:W-:Y:S01]  /*4f50*/  IMAD.MOV.U32 R11, RZ, RZ, R70 ;  /* 0x000000ffff0b7224 */ /* 0x020fe200078e0046 */
[----:B------:R-:W-:Y:S01]  /*4f60*/  MOV R13, R68 ;  /* 0x00000044000d7202 */ /* 0x000fe20000000f00 */
        /* <DEDUP_REMOVED lines=15> */
[----:B------:R-:W-:Y:S01]  /*5060*/  PRMT R124, R11, 0x7610, R124 ;  /* 0x000076100b7c7816 */ /* 0x000fe2000000007c */
[----:B------:R-:W-:Y:S01]  /*5070*/  IMAD.MOV.U32 R11, RZ, RZ, R50 ;  /* 0x000000ffff0b7224 */ /* 0x000fe200078e0032 */
[----:B------:R-:W-:Y:S01]  /*5080*/  PRMT R127, R127, 0x5410, R12 ;  /* 0x000054107f7f7816 */ /* 0x000fe2000000000c */
[----:B------:R-:W-:Y:S01]  /*5090*/  IMAD.MOV.U32 R12, RZ, RZ, R51 ;  /* 0x000000ffff0c7224 */ /* 0x000fe200078e0033 */
[----:B------:R-:W-:-:S02]  /*50a0*/  PRMT R125, R125, 0x5410, R13 ;  /* 0x000054107d7d7816 */ /* 0x000fc4000000000d */
[----:B------:R-:W-:Y:S01]  /*50b0*/  PRMT R128, R14, 0x7610, R128 ;  /* 0x000076100e807816 */ /* 0x000fe20000000080 */
[----:B------:R-:W-:Y:S01]  /*50c0*/  IMAD.MOV.U32 R14, RZ, RZ, R49 ;  /* 0x000000ffff0e7224 */ /* 0x000fe200078e0031 */
[----:B------:R-:W-:Y:S02]  /*50d0*/  MOV R13, R48 ;  /* 0x00000030000d7202 */ /* 0x000fe40000000f00 */
[----:B------:R-:W-:Y:S01]  /*50e0*/  PRMT R124, R124, 0x5410, R11 ;  /* 0x000054107c7c7816 */ /* 0x000fe2000000000b */
[----:B------:R-:W-:Y:S01]  /*50f0*/  IMAD.MOV.U32 R11, RZ, RZ, R54 ;  /* 0x000000ffff0b7224 */ /* 0x000fe200078e0036 */
[----:B------:R-:W-:Y:S01]  /*5100*/  PRMT R125, R13, 0x7610, R125 ;  /* 0x000076100d7d7816 */ /* 0x000fe2000000007d */
[----:B------:R-:W-:Y:S01]  /*5110*/  IMAD.MOV.U32 R13, RZ, RZ, R52 ;  /* 0x000000ffff0d7224 */ /* 0x000fe200078e0034 */
[----:B------:R-:W-:Y:S02]  /*5120*/  PRMT R127, R12, 0x7610, R127 ;  /* 0x000076100c7f7816 */ /* 0x000fe4000000007f */
[----:B------:R-:W-:Y:S01]  /*5130*/  PRMT R128, R128, 0x5410, R14 ;  /* 0x0000541080807816 */ /* 0x000fe2000000000e */
[----:B------:R-:W-:Y:S01]  /*5140*/  IMAD.MOV.U32 R14, RZ, RZ, R53 ;  /* 0x000000ffff0e7224 */ /* 0x000fe200078e0035 */
[----:B------:R-:W-:-:S02]  /*5150*/  MOV R12, R55 ;  /* 0x00000037000c7202 */ /* 0x000fc40000000f00 */
[----:B------:R-:W-:Y:S01]  /*5160*/  PRMT R121, R13, 0x7610, R121 ;  /* 0x000076100d797816 */ /* 0x000fe20000000079 */
[----:B------:R-:W-:Y:S01]  /*5170*/  IMAD.MOV.U32 R13, RZ, RZ, R56 ;  /* 0x000000ffff0d7224 */ /* 0x000fe200078e0038 */
[----:B------:R-:W-:Y:S01]  /*5180*/  PRMT R120, R11, 0x5410, R12 ;  /* 0x000054100b787816 */ /* 0x000fe2000000000c */
[----:B------:R-:W-:Y:S01]  /*5190*/  IMAD.MOV.U32 R12, RZ, RZ, R59 ;  /* 0x000000ffff0c7224 */ /* 0x000fe200078e003b */
[----:B------:R-:W-:Y:S02]  /*51a0*/  PRMT R123, R14, 0x7610, R123 ;  /* 0x000076100e7b7816 */ /* 0x000fe4000000007b */
[----:B------:R-:W-:Y:S02]  /*51b0*/  MOV R11, R58 ;  /* 0x0000003a000b7202 */ /* 0x000fe40000000f00 */
[----:B------:R-:W-:Y:S02]  /*51c0*/  MOV R14, R57 ;  /* 0x00000039000e7202 */ /* 0x000fe40000000f00 */
[----:B------:R-:W-:Y:S01]  /*51d0*/  PRMT R121, R121, 0x5410, R11 ;  /* 0x0000541079797816 */ /* 0x000fe2000000000b */
[----:B------:R-:W-:Y:S01]  /*51e0*/  IMAD.MOV.U32 R11, RZ, RZ, R62 ;  /* 0x000000ffff0b7224 */ /* 0x000fe200078e003e */
[----:B------:R-:W-:Y:S01]  /*51f0*/  PRMT R122, R12, 0x5410, R13 ;  /* 0x000054100c7a7816 */ /* 0x000fe2000000000d */
[----:B------:R-:W-:Y:S01]  /*5200*/  IMAD.MOV.U32 R12, RZ, RZ, R63 ;  /* 0x000000ffff0c7224 */ /* 0x000fe200078e003f */
[----:B------:R-:W-:Y:S01]  /*5210*/  PRMT R123, R123, 0x5410, R14 ;  /* 0x000054107b7b7816 */ /* 0x000fe2000000000e */
[----:B------:R-:W-:Y:S01]  /*5220*/  IMAD.MOV.U32 R14, RZ, RZ, R61 ;  /* 0x000000ffff0e7224 */ /* 0x000fe200078e003d */
[----:B------:R-:W-:-:S02]  /*5230*/  MOV R13, R60 ;  /* 0x0000003c000d7202 */ /* 0x000fc40000000f00 */
[----:B------:R-:W-:Y:S01]  /*5240*/  PRMT R116, R11, 0x5410, R12 ;  /* 0x000054100b747816 */ /* 0x000fe2000000000c */
        /* <DEDUP_REMOVED lines=9> */
.L_x_540:
[----:B------:R-:W-:Y:S01]  /*52e0*/  LEA R92, R155, R156, 0x3 ;  /* 0x0000009c9b5c7211 */ /* 0x000fe200078e18ff */
[----:B------:R-:W0:Y:S01]  /*52f0*/  LDC R110, c[0x0][0x2f4] ;  /* 0x0000bd00ff6e7b82 */ /* 0x000e220000000800 */
[----:B------:R-:W-:Y:S01]  /*5300*/  SHF.L.U32 R103, R154, 0x1f, RZ ;  /* 0x0000001f9a677819 */ /* 0x000fe200000006ff */
[----:B------:R-:W-:Y:S03]  /*5310*/  BSSY B1, `(.L_x_541) ;  /* 0x0000003000017945 */ /* 0x000fe60003800000 */
[----:B------:R-:W1:Y:S02]  /*5320*/  SYNCS.PHASECHK.TRANS64.TRYWAIT P4, [R92+URZ+0x28890], R103 ;  /* 0x028890675c0075a7 */ /* 0x000e64000808017f */
[----:B-1----:R-:W-:Y:S05]  /*5330*/  @!P4 BRA `(.L_x_542) ;  /* 0x000001580020c947 */ /* 0x002fea0003800000 */
.L_x_814:
[----:B------:R-:W-:Y:S05]  /*5340*/  BSYNC B1 ;  /* 0x0000000000017941 */ /* 0x000fea0003800000 */
.L_x_541:
[----:B------:R-:W-:Y:S01]  /*5350*/  UMOV UR4, 0xffffffff ;  /* 0xffffffff00047882 */ /* 0x000fe20000000000 */
[----:B0-----:R-:W-:Y:S02]  /*5360*/  IMAD.IADD R112, R110, 0x1, -R37 ;  /* 0x000000016e707824 */ /* 0x001fe400078e0a25 */
[----:B------:R-:W-:Y:S05]  /*5370*/  BRA.DIV UR4, `(.L_x_543) ;  /* 0x0000015a04247947 */ /* 0x000fea000b800000 */
[----:B------:R0:W2:Y:S04]  /*5380*/  SHFL.IDX PT, R107, R108, RZ, 0x181f ;  /* 0x00181fff6c6b7589 */ /* 0x0000a800000e0000 */
[----:B------:R0:W3:Y:S02]  /*5390*/  SHFL.IDX PT, R106, R109, RZ, 0x181f ;  /* 0x00181fff6d6a7589 */ /* 0x0000e400000e0000 */
.L_x_818:
[----:B------:R-:W-:Y:S01]  /*53a0*/  ISETP.GE.OR P4, PT, R153, R98, P1 ;  /* 0x000000629900720c */ /* 0x000fe20000f86670 */
[----:B------:R-:W-:-:S12]  /*53b0*/  BSSY B1, `(.L_x_544) ;  /* 0x0000074000017945 */ /* 0x000fd80003800000 */
[----:B------:R-:W-:Y:S05]  /*53c0*/  @P4 BRA `(.L_x_545) ;  /* 0x0000000400c84947 */ /* 0x000fea0003800000 */
[----:B------:R-:W-:Y:S01]  /*53d0*/  SEL R11, R37, R112, !P0 ;  /* 0x00000070250b7207 */ /* 0x000fe20004000000 */
[----:B------:R-:W-:Y:S01]  /*53e0*/  BSSY B2, `(.L_x_546) ;  /* 0x000006c000027945 */ /* 0x000fe20003800000 */
[C---:B---3--:R-:W-:Y:S02]  /*53f0*/  LEA R104, P4, R43.reuse, R106, 0x1 ;  /* 0x0000006a2b687211 */ /* 0x048fe400078808ff */
[----:B------:R-:W-:Y:S02]  /*5400*/  SHF.R.S32.HI R12, RZ, 0x1f, R11 ;  /* 0x0000001fff0c7819 */ /* 0x000fe4000001140b */
[----:B--2---:R-:W-:Y:S02]  /*5410*/  LEA.HI.X R105, R43, R107, R83, 0x1, P4 ;  /* 0x0000006b2b697211 */ /* 0x004fe400020f0c53 */
[----:B------:R-:W-:-:S04]  /*5420*/  LEA.HI R12, R12, R11, RZ, 0x4 ;  /* 0x0000000b0c0c7211 */ /* 0x000fc800078f20ff */
[----:B------:R-:W-:-:S04]  /*5430*/  LEA.HI.SX32 R12, R12, R81, 0x1c ;  /* 0x000000510c0c7211 */ /* 0x000fc800078fe2ff */
[----:B------:R-:W-:Y:S01]  /*5440*/  SHF.R.S32.HI R13, RZ, 0x1f, R12 ;  /* 0x0000001fff0d7819 */ /* 0x000fe2000001140c */
[----:B------:R-:W-:-:S03]  /*5450*/  IMAD.SHL.U32 R11, R12, 0x8, RZ ;  /* 0x000000080c0b7824 */ /* 0x000fc600078e00ff */
[----:B------:R-:W-:Y:S02]  /*5460*/  LEA.HI R12, R13, R12, RZ, 0x3 ;  /* 0x0000000c0d0c7211 */ /* 0x000fe400078f18ff */
[----:B------:R-:W-:Y:S02]  /*5470*/  LOP3.LUT R13, R11, 0x38, RZ, 0xc0, !PT ;  /* 0x000000380b0d7812 */ /* 0x000fe400078ec0ff */
[----:B------:R-:W-:Y:S02]  /*5480*/  SHF.L.U32 R12, R12, 0xa, RZ ;  /* 0x0000000a0c0c7819 */ /* 0x000fe400000006ff */
[----:B------:R-:W-:Y:S02]  /*5490*/  LOP3.LUT R13, R13, 0x1c0, R228, 0xf8, !PT ;  /* 0x000001c00d0d7812 */ /* 0x000fe400078ef8e4 */
[----:B------:R-:W-:Y:S02]  /*54a0*/  LOP3.LUT R12, R12, 0x7fffe000, RZ, 0xc0, !PT ;  /* 0x7fffe0000c0c7812 */ /* 0x000fe400078ec0ff */
[----:B------:R-:W-:-:S04]  /*54b0*/  LOP3.LUT R13, R13, R198, RZ, 0x3c, !PT ;  /* 0x000000c60d0d7212 */ /* 0x000fc800078e3cff */
[----:B------:R-:W-:Y:S01]  /*54c0*/  IADD3 R12, R13, R12, R199 ;  /* 0x0000000c0d0c7210 */ /* 0x000fe20007ffe0c7 */
[----:B------:R-:W-:-:S04]  /*54d0*/  IMAD R13, R155, 0x4000, R6 ;  /* 0x000040009b0d7824 */ /* 0x000fc800078e0206 */
[----:B------:R-:W-:Y:S01]  /*54e0*/  IMAD R15, R155, 0x4000, R12 ;  /* 0x000040009b0f7824 */ /* 0x000fe200078e020c */
[----:B------:R-:W-:-:S03]  /*54f0*/  LEA R13, R13, R156, 0x1 ;  /* 0x0000009c0d0d7211 */ /* 0x000fc600078e08ff */
[----:B------:R-:W-:-:S03]  /*5500*/  IMAD R76, R15, 0x2, R156 ;  /* 0x000000020f4c7824 */ /* 0x000fc600078e029c */
[----:B------:R-:W2:Y:S04]  /*5510*/  LDS.128 R12, [R13+0x18400] ;  /* 0x018400000d0c7984 */ /* 0x000ea80000000c00 */
[----:B------:R-:W3:Y:S01]  /*5520*/  LDS.128 R76, [R76+0x18400] ;  /* 0x018400004c4c7984 */ /* 0x000ee20000000c00 */
[----:B------:R-:W-:Y:S05]  /*5530*/  @P3 BRA `(.L_x_547) ;  /* 0x0000000400583947 */ /* 0x000fea0003800000 */
[----:B------:R-:W-:Y:S01]  /*5540*/  SHF.R.U32.HI R130, RZ, 0x10, R49 ;  /* 0x00000010ff827819 */ /* 0x000fe20000011631 */
[--C-:B------:R-:W-:Y:S01]  /*5550*/  HADD2.F32 R129, -RZ, R128.reuse.H1_H1 ;  /* 0x30000080ff817230 */ /* 0x100fe20000004100 */
[--C-:B------:R-:W-:Y:S02]  /*5560*/  SHF.R.U64 R126, R44, 0x10, R45.reuse ;  /* 0x000000102c7e7819 */ /* 0x100fe4000000122d */
[----:B------:R-:W-:Y:S02]  /*5570*/  SHF.R.U32.HI R133, RZ, 0x10, R45 ;  /* 0x00000010ff857819 */ /* 0x000fe4000001162d */
[--C-:B------:R-:W-:Y:S01]  /*5580*/  SHF.R.U64 R44, R46, 0x10, R47.reuse ;  /* 0x000000102e2c7819 */ /* 0x100fe2000000122f */
[--C-:B---3--:R-:W-:Y:S01]  /*5590*/  HADD2.F32 R46, -RZ, R77.reuse.H0_H0 ;  /* 0x2000004dff2e7230 */ /* 0x108fe20000004100 */
[----:B------:R-:W-:Y:S01]  /*55a0*/  SHF.R.U32.HI R131, RZ, 0x10, R47 ;  /* 0x00000010ff837819 */ /* 0x000fe2000001162f */
[----:B--2---:R-:W-:Y:S01]  /*55b0*/  IMAD.MOV.U32 R47, RZ, RZ, R12 ;  /* 0x000000ffff2f7224 */ /* 0x004fe200078e000c */
[--C-:B------:R-:W-:Y:S01]  /*55c0*/  SHF.R.U64 R45, R50, 0x10, R51.reuse ;  /* 0x00000010322d7819 */ /* 0x100fe20000001233 */
[----:B------:R-:W-:Y:S01]  /*55d0*/  HADD2.F32 R77, -RZ, R77.H1_H1 ;  /* 0x3000004dff4d7230 */ /* 0x000fe20000004100 */
[----:B------:R-:W-:Y:S01]  /*55e0*/  SHF.R.U32.HI R132, RZ, 0x10, R51 ;  /* 0x00000010ff847819 */ /* 0x000fe20000011633 */
[----:B------:R-:W-:Y:S01]  /*55f0*/  HADD2.F32 R51, -RZ, R128.H0_H0 ;  /* 0x20000080ff337230 */ /* 0x000fe20000004100 */
[----:B------:R-:W-:Y:S01]  /*5600*/  SHF.R.U64 R48, R48, 0x10, R49 ;  /* 0x0000001030307819 */ /* 0x000fe20000001231 */
[----:B------:R-:W-:Y:S01]  /*5610*/  HADD2.F32 R12, -RZ, R13.H0_H0 ;  /* 0x2000000dff0c7230 */ /* 0x000fe20000004100 */
[----:B------:R-:W-:Y:S01]  /*5620*/  MOV R49, R15 ;  /* 0x0000000f00317202 */ /* 0x000fe20000000f00 */
[----:B------:R-:W-:-:S02]  /*5630*/  HADD2.F32 R128, -RZ, R130.H0_H0 ;  /* 0x20000082ff807230 */ /* 0x000fc40000004100 */
[----:B------:R-:W-:Y:S02]  /*5640*/  HADD2.F32 R15, -RZ, R13.H1_H1 ;  /* 0x3000000dff0f7230 */ /* 0x000fe40000004100 */
[-C--:B------:R-:W-:Y:S01]  /*5650*/  FMUL.FTZ R13, R46, R129.reuse ;  /* 0x000000812e0d7220 */ /* 0x080fe20000410000 */
[----:B------:R-:W-:Y:S02]  /*5660*/  HADD2.F32 R50, -RZ, R133.H0_H0 ;  /* 0x20000085ff327230 */ /* 0x000fe40000004100 */
[C---:B------:R-:W-:Y:S01]  /*5670*/  FMUL.FTZ R129, R12.reuse, R129 ;  /* 0x000000810c817220 */ /* 0x040fe20000410000 */
[-C--:B------:R-:W-:Y:S01]  /*5680*/  FMUL.FTZ R130, R77, R128.reuse ;  /* 0x000000804d827220 */ /* 0x080fe20000410000 */
[C---:B------:R-:W-:Y:S01]  /*5690*/  FMUL.FTZ R128, R15.reuse, R128 ;  /* 0x000000800f807220 */ /* 0x040fe20000410000 */
[-C--:B------:R-:W-:Y:S01]  /*56a0*/  FFMA.FTZ R12, R12, R51.reuse, -R13 ;  /* 0x000000330c0c7223 */ /* 0x080fe2000001080d */
[----:B------:R-:W-:Y:S01]  /*56b0*/  FFMA.FTZ R13, R46, R51, R129 ;  /* 0x000000332e0d7223 */ /* 0x000fe20000010081 */
[-C--:B------:R-:W-:Y:S01]  /*56c0*/  FFMA.FTZ R15, R15, R50.reuse, -R130 ;  /* 0x000000320f0f7223 */ /* 0x080fe20000010882 */
[----:B------:R-:W-:Y:S01]  /*56d0*/  FFMA.FTZ R46, R77, R50, R128 ;  /* 0x000000324d2e7223 */ /* 0x000fe20000010080 */
[----:B------:R-:W-:-:S02]  /*56e0*/  HADD2.F32 R128, -RZ, R127.H1_H1 ;  /* 0x3000007fff807230 */ /* 0x000fc40000004100 */
[----:B------:R-:W-:Y:S01]  /*56f0*/  HADD2.F32 R127, -RZ, R127.H0_H0 ;  /* 0x2000007fff7f7230 */ /* 0x000fe20000004100 */
[----:B------:R-:W-:Y:S01]  /*5700*/  F2FP.F16.F32.PACK_AB R15, R15, R12 ;  /* 0x0000000c0f0f723e */ /* 0x000fe200000000ff */
[----:B------:R-:W-:Y:S01]  /*5710*/  HADD2.F32 R77, -RZ, R79.H0_H0 ;  /* 0x2000004fff4d7230 */ /* 0x000fe20000004100 */
[----:B------:R-:W-:Y:S01]  /*5720*/  F2FP.F16.F32.PACK_AB R46, R46, R13 ;  /* 0x0000000d2e2e723e */ /* 0x000fe200000000ff */
[----:B------:R-:W-:Y:S02]  /*5730*/  HADD2.F32 R50, -RZ, R49.H0_H0 ;  /* 0x20000031ff327230 */ /* 0x000fe40000004100 */
[----:B------:R-:W-:Y:S02]  /*5740*/  HADD2.F32 R79, -RZ, R79.H1_H1 ;  /* 0x3000004fff4f7230 */ /* 0x000fe40000004100 */
[----:B------:R-:W-:Y:S02]  /*5750*/  HADD2.F32 R132, -RZ, R132.H0_H0 ;  /* 0x20000084ff847230 */ /* 0x000fe40000004100 */
[----:B------:R-:W-:Y:S01]  /*5760*/  FMUL.FTZ R134, R50, R127 ;  /* 0x0000007f32867220 */ /* 0x000fe20000410000 */
[----:B------:R-:W-:-:S02]  /*5770*/  HADD2.F32 R51, -RZ, R49.H1_H1 ;  /* 0x30000031ff337230 */ /* 0x000fc40000004100 */
[----:B------:R-:W-:Y:S01]  /*5780*/  FMUL.FTZ R49, R77, R127 ;  /* 0x0000007f4d317220 */ /* 0x000fe20000410000 */
[----:B------:R-:W-:Y:S02]  /*5790*/  HADD2.F32 R130, -RZ, R131.H0_H0 ;  /* 0x20000083ff827230 */ /* 0x000fe40000004100 */
[----:B------:R-:W-:Y:S01]  /*57a0*/  FMUL.FTZ R136, R79, R132 ;  /* 0x000000844f887220 */ /* 0x000fe20000410000 */
[-C--:B------:R-:W-:Y:S01]  /*57b0*/  FFMA.FTZ R134, R77, R128.reuse, R134 ;  /* 0x000000804d867223 */ /* 0x080fe20000010086 */
[----:B------:R-:W-:Y:S01]  /*57c0*/  FFMA.FTZ R49, R50, R128, -R49 ;  /* 0x0000008032317223 */ /* 0x000fe20000010831 */
[C---:B------:R-:W-:Y:S01]  /*57d0*/  FMUL.FTZ R132, R51.reuse, R132 ;  /* 0x0000008433847220 */ /* 0x040fe20000410000 */
[----:B------:R-:W-:Y:S01]  /*57e0*/  FFMA.FTZ R136, R51, R130, -R136 ;  /* 0x0000008233887223 */ /* 0x000fe20000010888 */
[----:B------:R-:W-:Y:S02]  /*57f0*/  HADD2.F32 R77, -RZ, R48.H0_H0 ;  /* 0x20000030ff4d7230 */ /* 0x000fe40000004100 */
[----:B------:R-:W-:-:S02]  /*5800*/  HADD2.F32 R50, -RZ, R76.H0_H0 ;  /* 0x2000004cff327230 */ /* 0x000fc40000004100 */
[----:B------:R-:W-:Y:S01]  /*5810*/  FFMA.FTZ R129, R79, R130, R132 ;  /* 0x000000824f817223 */ /* 0x000fe20000010084 */
[----:B------:R-:W-:Y:S01]  /*5820*/  HADD2.F32 R51, -RZ, R125.H1_H1 ;  /* 0x3000007dff337230 */ /* 0x000fe20000004100 */
[----:B------:R-:W-:Y:S01]  /*5830*/  F2FP.F16.F32.PACK_AB R49, R136, R49 ;  /* 0x000000318831723e */ /* 0x000fe200000000ff */
[----:B------:R-:W-:Y:S02]  /*5840*/  HADD2.F32 R48, -RZ, R47.H0_H0 ;  /* 0x2000002fff307230 */ /* 0x000fe40000004100 */
[----:B------:R-:W-:Y:S01]  /*5850*/  HADD2.F32 R76, -RZ, R76.H1_H1 ;  /* 0x3000004cff4c7230 */ /* 0x000fe20000004100 */
[----:B------:R-:W-:Y:S01]  /*5860*/  F2FP.F16.F32.PACK_AB R129, R129, R134 ;  /* 0x000000868181723e */ /* 0x000fe200000000ff */
[----:B------:R-:W-:Y:S02]  /*5870*/  HADD2.F32 R125, -RZ, R125.H0_H0 ;  /* 0x2000007dff7d7230 */ /* 0x000fe40000004100 */
[----:B------:R-:W-:Y:S02]  /*5880*/  HADD2.F32 R47, -RZ, R47.H1_H1 ;  /* 0x3000002fff2f7230 */ /* 0x000fe40000004100 */
[----:B------:R-:W-:Y:S01]  /*5890*/  FMUL.FTZ R128, R76, R77 ;  /* 0x0000004d4c807220 */ /* 0x000fe20000410000 */
[----:B------:R-:W-:-:S02]  /*58a0*/  HADD2.F32 R126, -RZ, R126.H0_H0 ;  /* 0x2000007eff7e7230 */ /* 0x000fc40000004100 */
[-C--:B------:R-:W-:Y:S01]  /*58b0*/  FMUL.FTZ R79, R50, R125.reuse ;  /* 0x0000007d324f7220 */ /* 0x080fe20000410000 */
[C---:B------:R-:W-:Y:S01]  /*58c0*/  FMUL.FTZ R125, R48.reuse, R125 ;  /* 0x0000007d307d7220 */ /* 0x040fe20000410000 */
[C---:B------:R-:W-:Y:S01]  /*58d0*/  FMUL.FTZ R77, R47.reuse, R77 ;  /* 0x0000004d2f4d7220 */ /* 0x040fe20000410000 */
[----:B------:R-:W-:Y:S02]  /*58e0*/  IMAD.MOV.U32 R13, RZ, RZ, R15 ;  /* 0x000000ffff0d7224 */ /* 0x000fe400078e000f */
[-C--:B------:R-:W-:Y:S01]  /*58f0*/  FFMA.FTZ R79, R48, R51.reuse, -R79 ;  /* 0x00000033304f7223 */ /* 0x080fe2000001084f */
[-C--:B------:R-:W-:Y:S01]  /*5900*/  FFMA.FTZ R128, R47, R126.reuse, -R128 ;  /* 0x0000007e2f807223 */ /* 0x080fe20000010880 */
[----:B------:R-:W-:Y:S01]  /*5910*/  FFMA.FTZ R76, R76, R126, R77 ;  /* 0x0000007e4c4c7223 */ /* 0x000fe2000001004d */
[----:B------:R-:W-:Y:S02]  /*5920*/  HADD2.F32 R48, -RZ, R124.H0_H0 ;  /* 0x2000007cff307230 */ /* 0x000fe40000004100 */
[----:B------:R-:W-:Y:S01]  /*5930*/  FFMA.FTZ R125, R50, R51, R125 ;  /* 0x00000033327d7223 */ /* 0x000fe2000001007d */
[----:B------:R-:W-:Y:S01]  /*5940*/  HADD2.F32 R77, -RZ, R45.H0_H0 ;  /* 0x2000002dff4d7230 */ /* 0x000fe20000004100 */
[----:B------:R-:W-:Y:S01]  /*5950*/  F2FP.F16.F32.PACK_AB R12, R128, R79 ;  /* 0x0000004f800c723e */ /* 0x000fe200000000ff */
[----:B------:R-:W-:Y:S01]  /*5960*/  HADD2.F32 R47, -RZ, R78.H0_H0 ;  /* 0x2000004eff2f7230 */ /* 0x000fe20000004100 */
[----:B------:R-:W-:Y:S01]  /*5970*/  MOV R15, R49 ;  /* 0x00000031000f7202 */ /* 0x000fe20000000f00 */
[----:B------:R-:W-:Y:S01]  /*5980*/  HADD2.F32 R124, -RZ, R124.H1_H1 ;  /* 0x3000007cff7c7230 */ /* 0x000fe20000004100 */
[----:B------:R-:W-:Y:S01]  /*5990*/  F2FP.F16.F32.PACK_AB R76, R76, R125 ;  /* 0x0000007d4c4c723e */ /* 0x000fe200000000ff */
[----:B------:R-:W-:-:S02]  /*59a0*/  HADD2.F32 R45, -RZ, R14.H0_H0 ;  /* 0x2000000eff2d7230 */ /* 0x000fc40000004100 */
[----:B------:R-:W-:Y:S02]  /*59b0*/  HADD2.F32 R78, -RZ, R78.H1_H1 ;  /* 0x3000004eff4e7230 */ /* 0x000fe40000004100 */
[----:B------:R-:W-:Y:S02]  /*59c0*/  HADD2.F32 R14, -RZ, R14.H1_H1 ;  /* 0x3000000eff0e7230 */ /* 0x000fe40000004100 */
[----:B------:R-:W-:Y:S02]  /*59d0*/  HADD2.F32 R51, -RZ, R44.H0_H0 ;  /* 0x2000002cff337230 */ /* 0x000fe40000004100 */
[-C--:B------:R-:W-:Y:S01]  /*59e0*/  FMUL.FTZ R44, R47, R124.reuse ;  /* 0x0000007c2f2c7220 */ /* 0x080fe20000410000 */
[-C--:B------:R-:W-:Y:S01]  /*59f0*/  FMUL.FTZ R127, R78, R77.reuse ;  /* 0x0000004d4e7f7220 */ /* 0x080fe20000410000 */
[C---:B------:R-:W-:Y:S01]  /*5a00*/  FMUL.FTZ R124, R45.reuse, R124 ;  /* 0x0000007c2d7c7220 */ /* 0x040fe20000410000 */
[C---:B------:R-:W-:Y:S01]  /*5a10*/  FMUL.FTZ R77, R14.reuse, R77 ;  /* 0x0000004d0e4d7220 */ /* 0x040fe20000410000 */
[-C--:B------:R-:W-:Y:S01]  /*5a20*/  FFMA.FTZ R44, R45, R48.reuse, -R44 ;  /* 0x000000302d2c7223 */ /* 0x080fe2000001082c */
[-C--:B------:R-:W-:Y:S01]  /*5a30*/  FFMA.FTZ R127, R14, R51.reuse, -R127 ;  /* 0x000000330e7f7223 */ /* 0x080fe2000001087f */
[----:B------:R-:W-:Y:S01]  /*5a40*/  FFMA.FTZ R124, R47, R48, R124 ;  /* 0x000000302f7c7223 */ /* 0x000fe2000001007c */
[----:B------:R-:W-:Y:S01]  /*5a50*/  FFMA.FTZ R77, R78, R51, R77 ;  /* 0x000000334e4d7223 */ /* 0x000fe2000001004d */
[----:B------:R-:W-:-:S02]  /*5a60*/  IMAD.MOV.U32 R79, RZ, RZ, R129 ;  /* 0x000000ffff4f7224 */ /* 0x000fc400078e0081 */
[----:B------:R-:W-:Y:S02]  /*5a70*/  F2FP.F16.F32.PACK_AB R14, R127, R44 ;  /* 0x0000002c7f0e723e */ /* 0x000fe400000000ff */
[----:B------:R-:W-:Y:S01]  /*5a80*/  F2FP.F16.F32.PACK_AB R78, R77, R124 ;  /* 0x0000007c4d4e723e */ /* 0x000fe200000000ff */
[----:B------:R-:W-:-:S07]  /*5a90*/  IMAD.MOV.U32 R77, RZ, RZ, R46 ;  /* 0x000000ffff4d7224 */ /* 0x000fce00078e002e */
.L_x_547:
[----:B------:R-:W-:Y:S05]  /*5aa0*/  BSYNC B2 ;  /* 0x0000000000027941 */ /* 0x000fea0003800000 */
.L_x_546:
[----:B------:R-:W-:Y:S01]  /*5ab0*/  ISETP.GE.AND P4, PT, R11, R110, PT ;  /* 0x0000006e0b00720c */ /* 0x000fe20003f86270 */
[----:B--2---:R4:W-:-:S12]  /*5ac0*/  ST.E.128 desc[UR38][R104.64], R12 ;  /* 0x0000000c68007985 */ /* 0x0049d8000c101d26 */
[----:B------:R-:W-:-:S05]  /*5ad0*/  @!P4 IMAD.WIDE R106, R11, 0x2, R106 ;  /* 0x000000020b6ac825 */ /* 0x000fca00078e026a */
[----:B---3--:R4:W-:Y:S02]  /*5ae0*/  @!P4 ST.E.128 desc[UR38][R106.64], R76 ;  /* 0x0000004c6a00c985 */ /* 0x0089e4000c101d26 */
.L_x_545:
[----:B------:R-:W-:Y:S05]  /*5af0*/  BSYNC B1 ;  /* 0x0000000000017941 */ /* 0x000fea0003800000 */
.L_x_544:
[----:B------:R-:W-:-:S03]  /*5b00*/  UMOV UR4, 0xffffffff ;  /* 0xffffffff00047882 */ /* 0x000fc60000000000 */
[----:B------:R-:W-:Y:S05]  /*5b10*/  BRA.DIV UR4, `(.L_x_548) ;  /* 0x0000015204887947 */ /* 0x000fea000b800000 */
[----:B------:R0:W0:Y:S04]  /*5b20*/  SHFL.IDX PT, R51, R108, 0x1, 0x181f ;  /* 0x00381f006c337f89 */ /* 0x00002800000e0000 */
[----:B------:R0:W0:Y:S02]  /*5b30*/  SHFL.IDX PT, R50, R109, 0x1, 0x181f ;  /* 0x00381f006d327f89 */ /* 0x00002400000e0000 */
.L_x_822:
[----:B------:R-:W-:Y:S01]  /*5b40*/  ISETP.GE.OR P4, PT, R220, R98, P1 ;  /* 0x00000062dc00720c */ /* 0x000fe20000f86670 */
[----:B------:R-:W-:-:S12]  /*5b50*/  BSSY B1, `(.L_x_549) ;  /* 0x0000074000017945 */ /* 0x000fd80003800000 */
[----:B------:R-:W-:Y:S05]  /*5b60*/  @P4 BRA `(.L_x_550) ;  /* 0x0000000400c84947 */ /* 0x000fea0003800000 */
[----:B------:R-:W-:Y:S01]  /*5b70*/  SEL R11, R37, R112, !P0 ;  /* 0x00000070250b7207 */ /* 0x000fe20004000000 */
[----:B------:R-:W-:Y:S01]  /*5b80*/  BSSY B2, `(.L_x_551) ;  /* 0x000006c000027945 */ /* 0x000fe20003800000 */
[----:B----4-:R-:W-:Y:S02]  /*5b90*/  SHF.R.U32.HI R14, RZ, 0x3, R193 ;  /* 0x00000003ff0e7819 */ /* 0x010fe400000116c1 */
[----:B------:R-:W-:Y:S02]  /*5ba0*/  SHF.R.S32.HI R12, RZ, 0x1f, R11 ;  /* 0x0000001fff0c7819 */ /* 0x000fe4000001140b */
[C---:B0-----:R-:W-:Y:S02]  /*5bb0*/  LEA R48, P4, R43.reuse, R50, 0x1 ;  /* 0x000000322b307211 */ /* 0x041fe400078808ff */
[----:B------:R-:W-:Y:S02]  /*5bc0*/  LEA.HI R12, R12, R11, RZ, 0x4 ;  /* 0x0000000b0c0c7211 */ /* 0x000fe400078f20ff */
[----:B------:R-:W-:-:S02]  /*5bd0*/  LEA.HI.X R49, R43, R51, R83, 0x1, P4 ;  /* 0x000000332b317211 */ /* 0x000fc400020f0c53 */
[----:B------:R-:W-:-:S04]  /*5be0*/  LEA.HI.SX32 R12, R12, R81, 0x1c ;  /* 0x000000510c0c7211 */ /* 0x000fc800078fe2ff */
[----:B------:R-:W-:Y:S01]  /*5bf0*/  SHF.R.S32.HI R13, RZ, 0x1f, R12 ;  /* 0x0000001fff0d7819 */ /* 0x000fe2000001140c */
[----:B------:R-:W-:-:S03]  /*5c00*/  IMAD.SHL.U32 R11, R12, 0x8, RZ ;  /* 0x000000080c0b7824 */ /* 0x000fc600078e00ff */
[----:B------:R-:W-:Y:S02]  /*5c10*/  LEA.HI R13, R13, R12, RZ, 0x3 ;  /* 0x0000000c0d0d7211 */ /* 0x000fe400078f18ff */
[----:B------:R-:W-:Y:S02]  /*5c20*/  LOP3.LUT R12, R193, 0x38, R11, 0xf8, !PT ;  /* 0x00000038c10c7812 */ /* 0x000fe400078ef80b */
[----:B------:R-:W-:Y:S02]  /*5c30*/  SHF.L.U32 R13, R13, 0xa, RZ ;  /* 0x0000000a0d0d7819 */ /* 0x000fe400000006ff */
[----:B------:R-:W-:Y:S02]  /*5c40*/  LOP3.LUT R12, R12, R14, RZ, 0x3c, !PT ;  /* 0x0000000e0c0c7212 */ /* 0x000fe400078e3cff */
[----:B------:R-:W-:-:S04]  /*5c50*/  LOP3.LUT R13, R13, 0x7fffe000, RZ, 0xc0, !PT ;  /* 0x7fffe0000d0d7812 */ /* 0x000fc800078ec0ff */
[----:B------:R-:W-:Y:S01]  /*5c60*/  IADD3 R12, R12, R13, R197 ;  /* 0x0000000d0c0c7210 */ /* 0x000fe20007ffe0c5 */
[----:B------:R-:W-:-:S04]  /*5c70*/  IMAD R13, R155, 0x4000, R3 ;  /* 0x000040009b0d7824 */ /* 0x000fc800078e0203 */
[----:B------:R-:W-:Y:S01]  /*5c80*/  IMAD R15, R155, 0x4000, R12 ;  /* 0x000040009b0f7824 */ /* 0x000fe200078e020c */
[----:B------:R-:W-:-:S03]  /*5c90*/  LEA R13, R13, R156, 0x1 ;  /* 0x0000009c0d0d7211 */ /* 0x000fc600078e08ff */
[----:B------:R-:W-:-:S03]  /*5ca0*/  IMAD R44, R15, 0x2, R156 ;  /* 0x000000020f2c7824 */ /* 0x000fc600078e029c */
[----:B------:R-:W0:Y:S04]  /*5cb0*/  LDS.128 R12, [R13+0x18400] ;  /* 0x018400000d0c7984 */ /* 0x000e280000000c00 */
[----:B------:R-:W4:Y:S01]  /*5cc0*/  LDS.128 R44, [R44+0x18400] ;  /* 0x018400002c2c7984 */ /* 0x000f220000000c00 */
[----:B------:R-:W-:Y:S05]  /*5cd0*/  @P3 BRA `(.L_x_552) ;  /* 0x0000000400583947 */ /* 0x000fea0003800000 */
[----:B------:R-:W-:Y:S02]  /*5ce0*/  SHF.R.U32.HI R78, RZ, 0x10, R57 ;  /* 0x00000010ff4e7819 */ /* 0x000fe40000011639 */
[----:B------:R-:W-:Y:S02]  /*5cf0*/  SHF.R.U64 R76, R52, 0x10, R53 ;  /* 0x00000010344c7819 */ /* 0x000fe40000001235 */
[----:B--2---:R-:W-:Y:S01]  /*5d00*/  SHF.R.U64 R107, R56, 0x10, R57 ;  /* 0x00000010386b7819 */ /* 0x004fe20000001239 */
[----:B----4-:R-:W-:Y:S01]  /*5d10*/  IMAD.MOV.U32 R56, RZ, RZ, R47 ;  /* 0x000000ffff387224 */ /* 0x010fe200078e002f */
[--C-:B------:R-:W-:Y:S01]  /*5d20*/  SHF.R.U64 R52, R54, 0x10, R55.reuse ;  /* 0x0000001036347819 */ /* 0x100fe20000001237 */
[--C-:B------:R-:W-:Y:S01]  /*5d30*/  HADD2.F32 R57, -RZ, R123.reuse.H0_H0 ;  /* 0x2000007bff397230 */ /* 0x100fe20000004100 */
[----:B------:R-:W-:Y:S01]  /*5d40*/  SHF.R.U32.HI R79, RZ, 0x10, R55 ;  /* 0x00000010ff4f7819 */ /* 0x000fe20000011637 */
[----:B0-----:R-:W-:Y:S01]  /*5d50*/  IMAD.MOV.U32 R54, RZ, RZ, R12 ;  /* 0x000000ffff367224 */ /* 0x001fe200078e000c */
[----:B------:R-:W-:Y:S01]  /*5d60*/  MOV R55, R44 ;  /* 0x0000002c00377202 */ /* 0x000fe20000000f00 */
[----:B------:R-:W-:Y:S01]  /*5d70*/  HADD2.F32 R123, -RZ, R123.H1_H1 ;  /* 0x3000007bff7b7230 */ /* 0x000fe20000004100 */
[----:B------:R-:W-:Y:S01]  /*5d80*/  SHF.R.U32.HI R77, RZ, 0x10, R53 ;  /* 0x00000010ff4d7819 */ /* 0x000fe20000011635 */
[--C-:B------:R-:W-:Y:S01]  /*5d90*/  HADD2.F32 R47, -RZ, R45.reuse.H0_H0 ;  /* 0x2000002dff2f7230 */ /* 0x100fe20000004100 */
[----:B------:R-:W-:Y:S01]  /*5da0*/  SHF.R.U64 R53, R58, 0x10, R59 ;  /* 0x000000103a357819 */ /* 0x000fe2000000123b */
[----:B------:R-:W-:Y:S01]  /*5db0*/  IMAD.MOV.U32 R44, RZ, RZ, R15 ;  /* 0x000000ffff2c7224 */ /* 0x000fe200078e000f */
[----:B------:R-:W-:Y:S01]  /*5dc0*/  SHF.R.U32.HI R59, RZ, 0x10, R59 ;  /* 0x00000010ff3b7819 */ /* 0x000fe2000001163b */
[----:B------:R-:W-:-:S02]  /*5dd0*/  HADD2.F32 R45, -RZ, R45.H1_H1 ;  /* 0x3000002dff2d7230 */ /* 0x000fc40000004100 */
[--C-:B------:R-:W-:Y:S02]  /*5de0*/  HADD2.F32 R12, -RZ, R13.reuse.H0_H0 ;  /* 0x2000000dff0c7230 */ /* 0x100fe40000004100 */
[----:B------:R-:W-:Y:S02]  /*5df0*/  HADD2.F32 R78, -RZ, R78.H0_H0 ;  /* 0x2000004eff4e7230 */ /* 0x000fe40000004100 */
[----:B------:R-:W-:Y:S02]  /*5e00*/  HADD2.F32 R15, -RZ, R13.H1_H1 ;  /* 0x3000000dff0f7230 */ /* 0x000fe40000004100 */
[-C--:B------:R-:W-:Y:S01]  /*5e10*/  FMUL.FTZ R13, R47, R123.reuse ;  /* 0x0000007b2f0d7220 */ /* 0x080fe20000410000 */
[----:B------:R-:W-:Y:S02]  /*5e20*/  HADD2.F32 R58, -RZ, R77.H0_H0 ;  /* 0x2000004dff3a7230 */ /* 0x000fe40000004100 */
[C---:B------:R-:W-:Y:S01]  /*5e30*/  FMUL.FTZ R104, R12.reuse, R123 ;  /* 0x0000007b0c687220 */ /* 0x040fe20000410000 */
[-C--:B---3--:R-:W-:Y:S01]  /*5e40*/  FMUL.FTZ R106, R45, R78.reuse ;  /* 0x0000004e2d6a7220 */ /* 0x088fe20000410000 */
[----:B------:R-:W-:Y:S01]  /*5e50*/  FMUL.FTZ R78, R15, R78 ;  /* 0x0000004e0f4e7220 */ /* 0x000fe20000410000 */
[-C--:B------:R-:W-:Y:S01]  /*5e60*/  FFMA.FTZ R12, R12, R57.reuse, -R13 ;  /* 0x000000390c0c7223 */ /* 0x080fe2000001080d */
[----:B------:R-:W-:Y:S01]  /*5e70*/  FFMA.FTZ R13, R47, R57, R104 ;  /* 0x000000392f0d7223 */ /* 0x000fe20000010068 */
[----:B------:R-:W-:-:S02]  /*5e80*/  HADD2.F32 R57, -RZ, R59.H0_H0 ;  /* 0x2000003bff397230 */ /* 0x000fc40000004100 */
[-C--:B------:R-:W-:Y:S01]  /*5e90*/  FFMA.FTZ R104, R45, R58.reuse, R78 ;  /* 0x0000003a2d687223 */ /* 0x080fe2000001004e */
[----:B------:R-:W-:Y:S02]  /*5ea0*/  HADD2.F32 R78, -RZ, R122.H0_H0 ;  /* 0x2000007aff4e7230 */ /* 0x000fe40000004100 */
[----:B------:R-:W-:Y:S01]  /*5eb0*/  FFMA.FTZ R77, R15, R58, -R106 ;  /* 0x0000003a0f4d7223 */ /* 0x000fe2000001086a */
[--C-:B------:R-:W-:Y:S02]  /*5ec0*/  HADD2.F32 R45, -RZ, R56.reuse.H0_H0 ;  /* 0x20000038ff2d7230 */ /* 0x100fe40000004100 */
[----:B------:R-:W-:Y:S02]  /*5ed0*/  HADD2.F32 R56, -RZ, R56.H1_H1 ;  /* 0x30000038ff387230 */ /* 0x000fe40000004100 */
[----:B------:R-:W-:Y:S02]  /*5ee0*/  HADD2.F32 R58, -RZ, R120.H1_H1 ;  /* 0x30000078ff3a7230 */ /* 0x000fe40000004100 */
[----:B------:R-:W-:Y:S01]  /*5ef0*/  FMUL.FTZ R106, R45, R78 ;  /* 0x0000004e2d6a7220 */ /* 0x000fe20000410000 */
[----:B------:R-:W-:-:S02]  /*5f00*/  HADD2.F32 R15, -RZ, R44.H0_H0 ;  /* 0x2000002cff0f7230 */ /* 0x000fc40000004100 */
[-C--:B------:R-:W-:Y:S01]  /*5f10*/  FMUL.FTZ R59, R56, R57.reuse ;  /* 0x00000039383b7220 */ /* 0x080fe20000410000 */
[----:B------:R-:W-:Y:S01]  /*5f20*/  HADD2.F32 R44, -RZ, R44.H1_H1 ;  /* 0x3000002cff2c7230 */ /* 0x000fe20000004100 */
[----:B------:R-:W-:Y:S01]  /*5f30*/  F2FP.F16.F32.PACK_AB R77, R77, R12 ;  /* 0x0000000c4d4d723e */ /* 0x000fe200000000ff */
[----:B------:R-:W-:Y:S02]  /*5f40*/  HADD2.F32 R47, -RZ, R79.H0_H0 ;  /* 0x2000004fff2f7230 */ /* 0x000fe40000004100 */
[C---:B------:R-:W-:Y:S01]  /*5f50*/  FMUL.FTZ R78, R15.reuse, R78 ;  /* 0x0000004e0f4e7220 */ /* 0x040fe20000410000 */
[----:B------:R-:W-:Y:S01]  /*5f60*/  FFMA.FTZ R106, R15, R58, -R106 ;  /* 0x0000003a0f6a7223 */ /* 0x000fe2000001086a */
[C---:B------:R-:W-:Y:S01]  /*5f70*/  FMUL.FTZ R57, R44.reuse, R57 ;  /* 0x000000392c397220 */ /* 0x040fe20000410000 */
[----:B------:R-:W-:Y:S02]  /*5f80*/  HADD2.F32 R122, -RZ, R122.H1_H1 ;  /* 0x3000007aff7a7230 */ /* 0x000fe40000004100 */
[----:B------:R-:W-:Y:S01]  /*5f90*/  FFMA.FTZ R79, R44, R47, -R59 ;  /* 0x0000002f2c4f7223 */ /* 0x000fe2000001083b */
[----:B------:R-:W-:-:S02]  /*5fa0*/  HADD2.F32 R15, -RZ, R54.H0_H0 ;  /* 0x20000036ff0f7230 */ /* 0x000fc40000004100 */
[----:B------:R-:W-:Y:S01]  /*5fb0*/  FFMA.FTZ R78, R45, R58, R78 ;  /* 0x0000003a2d4e7223 */ /* 0x000fe2000001004e */
[----:B------:R-:W-:Y:S02]  /*5fc0*/  HADD2.F32 R44, -RZ, R55.H0_H0 ;  /* 0x20000037ff2c7230 */ /* 0x000fe40000004100 */
[----:B------:R-:W-:Y:S01]  /*5fd0*/  FFMA.FTZ R105, R56, R47, R57 ;  /* 0x0000002f38697223 */ /* 0x000fe20000010039 */
[----:B------:R-:W-:Y:S02]  /*5fe0*/  HADD2.F32 R45, -RZ, R121.H0_H0 ;  /* 0x20000079ff2d7230 */ /* 0x000fe40000004100 */
[-C--:B------:R-:W-:Y:S01]  /*5ff0*/  FMUL.FTZ R57, R15, R122.reuse ;  /* 0x0000007a0f397220 */ /* 0x080fe20000410000 */
[----:B------:R-:W-:Y:S02]  /*6000*/  HADD2.F32 R47, -RZ, R107.H0_H0 ;  /* 0x2000006bff2f7230 */ /* 0x000fe40000004100 */
[----:B------:R-:W-:Y:S01]  /*6010*/  FMUL.FTZ R56, R44, R122 ;  /* 0x0000007a2c387220 */ /* 0x000fe20000410000 */
[----:B------:R-:W-:-:S02]  /*6020*/  HADD2.F32 R55, -RZ, R55.H1_H1 ;  /* 0x30000037ff377230 */ /* 0x000fc40000004100 */
[-C--:B------:R-:W-:Y:S01]  /*6030*/  FFMA.FTZ R57, R44, R45.reuse, R57 ;  /* 0x0000002d2c397223 */ /* 0x080fe20000010039 */
[----:B------:R-:W-:Y:S02]  /*6040*/  HADD2.F32 R54, -RZ, R54.H1_H1 ;  /* 0x30000036ff367230 */ /* 0x000fe40000004100 */
[----:B------:R-:W-:Y:S01]  /*6050*/  FFMA.FTZ R56, R15, R45, -R56 ;  /* 0x0000002d0f387223 */ /* 0x000fe20000010838 */
[----:B------:R-:W-:Y:S02]  /*6060*/  HADD2.F32 R44, -RZ, R46.H0_H0 ;  /* 0x2000002eff2c7230 */ /* 0x000fe40000004100 */
[-C--:B------:R-:W-:Y:S01]  /*6070*/  FMUL.FTZ R59, R55, R47.reuse ;  /* 0x0000002f373b7220 */ /* 0x080fe20000410000 */
[----:B------:R-:W-:Y:S02]  /*6080*/  HADD2.F32 R121, -RZ, R121.H1_H1 ;  /* 0x30000079ff797230 */ /* 0x000fe40000004100 */
[----:B------:R-:W-:Y:S01]  /*6090*/  FMUL.FTZ R58, R54, R47 ;  /* 0x0000002f363a7220 */ /* 0x000fe20000410000 */
[----:B------:R-:W-:Y:S01]  /*60a0*/  HADD2.F32 R53, -RZ, R53.H0_H0 ;  /* 0x20000035ff357230 */ /* 0x000fe20000004100 */
[----:B------:R-:W-:Y:S01]  /*60b0*/  F2FP.F16.F32.PACK_AB R78, R105, R78 ;  /* 0x0000004e694e723e */ /* 0x000fe200000000ff */
[----:B------:R-:W-:-:S02]  /*60c0*/  HADD2.F32 R15, -RZ, R14.H0_H0 ;  /* 0x2000000eff0f7230 */ /* 0x000fc40000004100 */
[----:B------:R-:W-:Y:S02]  /*60d0*/  HADD2.F32 R46, -RZ, R46.H1_H1 ;  /* 0x3000002eff2e7230 */ /* 0x000fe40000004100 */
[----:B------:R-:W-:Y:S02]  /*60e0*/  HADD2.F32 R14, -RZ, R14.H1_H1 ;  /* 0x3000000eff0e7230 */ /* 0x000fe40000004100 */
[----:B------:R-:W-:Y:S02]  /*60f0*/  HADD2.F32 R120, -RZ, R120.H0_H0 ;  /* 0x20000078ff787230 */ /* 0x000fe40000004100 */
[----:B------:R-:W-:Y:S01]  /*6100*/  FMUL.FTZ R47, R46, R53 ;  /* 0x000000352e2f7220 */ /* 0x000fe20000410000 */
[----:B------:R-:W-:Y:S02]  /*6110*/  HADD2.F32 R45, -RZ, R52.H0_H0 ;  /* 0x20000034ff2d7230 */ /* 0x000fe40000004100 */
[----:B------:R-:W-:Y:S01]  /*6120*/  FMUL.FTZ R52, R44, R121 ;  /* 0x000000792c347220 */ /* 0x000fe20000410000 */
[----:B------:R-:W-:-:S02]  /*6130*/  HADD2.F32 R76, -RZ, R76.H0_H0 ;  /* 0x2000004cff4c7230 */ /* 0x000fc40000004100 */
[C---:B------:R-:W-:Y:S01]  /*6140*/  FMUL.FTZ R121, R15.reuse, R121 ;  /* 0x000000790f797220 */ /* 0x040fe20000410000 */
[C---:B------:R-:W-:Y:S01]  /*6150*/  FMUL.FTZ R53, R14.reuse, R53 ;  /* 0x000000350e357220 */ /* 0x040fe20000410000 */
[----:B------:R-:W-:Y:S01]  /*6160*/  FFMA.FTZ R52, R15, R120, -R52 ;  /* 0x000000780f347223 */ /* 0x000fe20000010834 */
[-C--:B------:R-:W-:Y:S01]  /*6170*/  FFMA.FTZ R47, R14, R45.reuse, -R47 ;  /* 0x0000002d0e2f7223 */ /* 0x080fe2000001082f */
[-C--:B------:R-:W-:Y:S01]  /*6180*/  FFMA.FTZ R59, R54, R76.reuse, -R59 ;  /* 0x0000004c363b7223 */ /* 0x080fe2000001083b */
[----:B------:R-:W-:Y:S01]  /*6190*/  FFMA.FTZ R58, R55, R76, R58 ;  /* 0x0000004c373a7223 */ /* 0x000fe2000001003a */
[----:B------:R-:W-:Y:S01]  /*61a0*/  FFMA.FTZ R121, R44, R120, R121 ;  /* 0x000000782c797223 */ /* 0x000fe20000010079 */
[----:B------:R-:W-:Y:S01]  /*61b0*/  FFMA.FTZ R46, R46, R45, R53 ;  /* 0x0000002d2e2e7223 */ /* 0x000fe20000010035 */
[----:B------:R-:W-:Y:S02]  /*61c0*/  F2FP.F16.F32.PACK_AB R45, R104, R13 ;  /* 0x0000000d682d723e */ /* 0x000fe400000000ff */
[----:B------:R-:W-:Y:S01]  /*61d0*/  F2FP.F16.F32.PACK_AB R14, R47, R52 ;  /* 0x000000342f0e723e */ /* 0x000fe200000000ff */
[----:B------:R-:W-:Y:S01]  /*61e0*/  IMAD.MOV.U32 R47, RZ, RZ, R78 ;  /* 0x000000ffff2f7224 */ /* 0x000fe200078e004e */
[----:B------:R-:W-:-:S02]  /*61f0*/  F2FP.F16.F32.PACK_AB R15, R79, R106 ;  /* 0x0000006a4f0f723e */ /* 0x000fc400000000ff */
[----:B------:R-:W-:Y:S02]  /*6200*/  F2FP.F16.F32.PACK_AB R12, R59, R56 ;  /* 0x000000383b0c723e */ /* 0x000fe400000000ff */
[----:B------:R-:W-:Y:S02]  /*6210*/  F2FP.F16.F32.PACK_AB R44, R58, R57 ;  /* 0x000000393a2c723e */ /* 0x000fe400000000ff */
[----:B------:R-:W-:Y:S02]  /*6220*/  F2FP.F16.F32.PACK_AB R46, R46, R121 ;  /* 0x000000792e2e723e */ /* 0x000fe400000000ff */
[----:B------:R-:W-:-:S07]  /*6230*/  MOV R13, R77 ;  /* 0x0000004d000d7202 */ /* 0x000fce0000000f00 */
.L_x_552:
[----:B------:R-:W-:Y:S05]  /*6240*/  BSYNC B2 ;  /* 0x0000000000027941 */ /* 0x000fea0003800000 */
.L_x_551:
[----:B------:R-:W-:Y:S01]  /*6250*/  ISETP.GE.AND P4, PT, R11, R110, PT ;  /* 0x0000006e0b00720c */ /* 0x000fe20003f86270 */
[----:B0-----:R0:W-:-:S12]  /*6260*/  ST.E.128 desc[UR38][R48.64], R12 ;  /* 0x0000000c30007985 */ /* 0x0011d8000c101d26 */
[----:B------:R-:W-:-:S05]  /*6270*/  @!P4 IMAD.WIDE R50, R11, 0x2, R50 ;  /* 0x000000020b32c825 */ /* 0x000fca00078e0232 */
[----:B----4-:R0:W-:Y:S02]  /*6280*/  @!P4 ST.E.128 desc[UR38][R50.64], R44 ;  /* 0x0000002c3200c985 */ /* 0x0101e4000c101d26 */
.L_x_550:
[----:B------:R-:W-:Y:S05]  /*6290*/  BSYNC B1 ;  /* 0x0000000000017941 */ /* 0x000fea0003800000 */
.L_x_549:
[----:B------:R-:W-:-:S03]  /*62a0*/  UMOV UR4, 0xffffffff ;  /* 0xffffffff00047882 */ /* 0x000fc60000000000 */
[----:B------:R-:W-:Y:S05]  /*62b0*/  BRA.DIV UR4, `(.L_x_553) ;  /* 0x0000014a04ec7947 */ /* 0x000fea000b800000 */
[----:B0-----:R0:W0:Y:S04]  /*62c0*/  SHFL.IDX PT, R51, R108, 0x2, 0x181f ;  /* 0x00581f006c337f89 */ /* 0x00102800000e0000 */
[----:B------:R0:W0:Y:S02]  /*62d0*/  SHFL.IDX PT, R50, R109, 0x2, 0x181f ;  /* 0x00581f006d327f89 */ /* 0x00002400000e0000 */
.L_x_826:
        /* <DEDUP_REMOVED lines=26> */
[----:B------:R-:W-:Y:S01]  /*6480*/  SHF.R.U32.HI R56, RZ, 0x10, R65 ;  /* 0x00000010ff387819 */ /* 0x000fe20000011641 */
[----:B----4-:R-:W-:Y:S01]  /*6490*/  IMAD.MOV.U32 R52, RZ, RZ, R44 ;  /* 0x000000ffff347224 */ /* 0x010fe200078e002c */
[----:B0-----:R-:W-:Y:S01]  /*64a0*/  MOV R44, R14 ;  /* 0x0000000e002c7202 */ /* 0x001fe20000000f00 */
[----:B------:R-:W-:Y:S01]  /*64b0*/  IMAD.MOV.U32 R53, RZ, RZ, R46 ;  /* 0x000000ffff357224 */ /* 0x000fe200078e002e */
[----:B------:R-:W-:Y:S01]  /*64c0*/  SHF.R.U32.HI R54, RZ, 0x10, R61 ;  /* 0x00000010ff367819 */ /* 0x000fe2000001163d */
[--C-:B------:R-:W-:Y:S01]  /*64d0*/  HADD2.F32 R46, -RZ, R45.reuse.H0_H0 ;  /* 0x2000002dff2e7230 */ /* 0x100fe20000004100 */
[----:B------:R-:W-:Y:S01]  /*64e0*/  SHF.R.U64 R76, R64, 0x10, R65 ;  /* 0x00000010404c7819 */ /* 0x000fe20000001241 */
[----:B------:R-:W-:Y:S01]  /*64f0*/  HADD2.F32 R45, -RZ, R45.H1_H1 ;  /* 0x3000002dff2d7230 */ /* 0x000fe20000004100 */
[----:B------:R-:W-:Y:S01]  /*6500*/  SHF.R.U64 R65, R66, 0x10, R67 ;  /* 0x0000001042417819 */ /* 0x000fe20000001243 */
[--C-:B------:R-:W-:Y:S01]  /*6510*/  HADD2.F32 R14, -RZ, R13.reuse.H0_H0 ;  /* 0x2000000dff0e7230 */ /* 0x100fe20000004100 */
[----:B------:R-:W-:Y:S01]  /*6520*/  SHF.R.U64 R78, R60, 0x10, R61 ;  /* 0x000000103c4e7819 */ /* 0x000fe2000000123d */
[----:B------:R-:W-:Y:S01]  /*6530*/  HADD2.F32 R56, -RZ, R56.H0_H0 ;  /* 0x20000038ff387230 */ /* 0x000fe20000004100 */
[----:B------:R-:W-:Y:S01]  /*6540*/  SHF.R.U32.HI R66, RZ, 0x10, R67 ;  /* 0x00000010ff427819 */ /* 0x000fe20000011643 */
[----:B------:R-:W-:Y:S01]  /*6550*/  HADD2.F32 R13, -RZ, R13.H1_H1 ;  /* 0x3000000dff0d7230 */ /* 0x000fe20000004100 */
[----:B------:R-:W-:Y:S01]  /*6560*/  SHF.R.U64 R77, R62, 0x10, R63 ;  /* 0x000000103e4d7819 */ /* 0x000fe2000000123f */
[----:B------:R-:W-:-:S02]  /*6570*/  HADD2.F32 R57, -RZ, R119.H1_H1 ;  /* 0x30000077ff397230 */ /* 0x000fc40000004100 */
[-C--:B------:R-:W-:Y:S01]  /*6580*/  FMUL.FTZ R58, R45, R56.reuse ;  /* 0x000000382d3a7220 */ /* 0x080fe20000410000 */
[----:B------:R-:W-:Y:S02]  /*6590*/  HADD2.F32 R54, -RZ, R54.H0_H0 ;  /* 0x20000036ff367230 */ /* 0x000fe40000004100 */
[C---:B------:R-:W-:Y:S01]  /*65a0*/  FMUL.FTZ R56, R13.reuse, R56 ;  /* 0x000000380d387220 */ /* 0x040fe20000410000 */
[----:B------:R-:W-:Y:S02]  /*65b0*/  HADD2.F32 R55, -RZ, R117.H1_H1 ;  /* 0x30000075ff377230 */ /* 0x000fe40000004100 */
[-C--:B------:R-:W-:Y:S01]  /*65c0*/  FMUL.FTZ R59, R46, R57.reuse ;  /* 0x000000392e3b7220 */ /* 0x080fe20000410000 */
[----:B------:R-:W-:Y:S01]  /*65d0*/  SHF.R.U32.HI R62, RZ, 0x10, R63 ;  /* 0x00000010ff3e7819 */ /* 0x000fe2000001163f */
[-C--:B------:R-:W-:Y:S01]  /*65e0*/  FFMA.FTZ R58, R13, R54.reuse, -R58 ;  /* 0x000000360d3a7223 */ /* 0x080fe2000001083a */
[----:B------:R-:W-:Y:S01]  /*65f0*/  FFMA.FTZ R60, R45, R54, R56 ;  /* 0x000000362d3c7223 */ /* 0x000fe20000010038 */
[C---:B------:R-:W-:Y:S01]  /*6600*/  FMUL.FTZ R57, R14.reuse, R57 ;  /* 0x000000390e397220 */ /* 0x040fe20000410000 */
[----:B------:R-:W-:Y:S01]  /*6610*/  FFMA.FTZ R59, R14, R55, -R59 ;  /* 0x000000370e3b7223 */ /* 0x000fe2000001083b */
[----:B------:R-:W-:-:S02]  /*6620*/  HADD2.F32 R54, -RZ, R118.H1_H1 ;  /* 0x30000076ff367230 */ /* 0x000fc40000004100 */
[----:B------:R-:W-:Y:S02]  /*6630*/  HADD2.F32 R13, -RZ, R15.H0_H0 ;  /* 0x2000000fff0d7230 */ /* 0x000fe40000004100 */
[----:B------:R-:W-:Y:S01]  /*6640*/  FFMA.FTZ R57, R46, R55, R57 ;  /* 0x000000372e397223 */ /* 0x000fe20000010039 */
[--C-:B------:R-:W-:Y:S02]  /*6650*/  HADD2.F32 R14, -RZ, R47.reuse.H0_H0 ;  /* 0x2000002fff0e7230 */ /* 0x100fe40000004100 */
[----:B------:R-:W-:Y:S02]  /*6660*/  HADD2.F32 R47, -RZ, R47.H1_H1 ;  /* 0x3000002fff2f7230 */ /* 0x000fe40000004100 */
[----:B------:R-:W-:Y:S01]  /*6670*/  FMUL.FTZ R55, R13, R54 ;  /* 0x000000360d377220 */ /* 0x000fe20000410000 */
[----:B------:R-:W-:Y:S01]  /*6680*/  HADD2.F32 R56, -RZ, R66.H0_H0 ;  /* 0x20000042ff387230 */ /* 0x000fe20000004100 */
[----:B------:R-:W-:Y:S01]  /*6690*/  F2FP.F16.F32.PACK_AB R57, R60, R57 ;  /* 0x000000393c39723e */ /* 0x000fe200000000ff */
[----:B------:R-:W-:-:S02]  /*66a0*/  HADD2.F32 R15, -RZ, R15.H1_H1 ;  /* 0x3000000fff0f7230 */ /* 0x000fc40000004100 */
[----:B------:R-:W-:Y:S02]  /*66b0*/  HADD2.F32 R45, -RZ, R116.H1_H1 ;  /* 0x30000074ff2d7230 */ /* 0x000fe40000004100 */
[----:B------:R-:W-:Y:S02]  /*66c0*/  HADD2.F32 R46, -RZ, R62.H0_H0 ;  /* 0x2000003eff2e7230 */ /* 0x000fe40000004100 */
[C---:B------:R-:W-:Y:S01]  /*66d0*/  FMUL.FTZ R62, R14.reuse, R54 ;  /* 0x000000360e3e7220 */ /* 0x040fe20000410000 */
[-C--:B------:R-:W-:Y:S01]  /*66e0*/  FMUL.FTZ R54, R47, R56.reuse ;  /* 0x000000382f367220 */ /* 0x080fe20000410000 */
[----:B------:R-:W-:Y:S01]  /*66f0*/  FMUL.FTZ R64, R15, R56 ;  /* 0x000000380f407220 */ /* 0x000fe20000410000 */
[-C--:B------:R-:W-:Y:S01]  /*6700*/  FFMA.FTZ R56, R14, R45.reuse, R55 ;  /* 0x0000002d0e387223 */ /* 0x080fe20000010037 */
[----:B------:R-:W-:Y:S01]  /*6710*/  FFMA.FTZ R62, R13, R45, -R62 ;  /* 0x0000002d0d3e7223 */ /* 0x000fe2000001083e */
[----:B------:R-:W-:Y:S02]  /*6720*/  HADD2.F32 R14, -RZ, R52.H0_H0 ;  /* 0x20000034ff0e7230 */ /* 0x000fe40000004100 */
[----:B------:R-:W-:Y:S01]  /*6730*/  FFMA.FTZ R61, R15, R46, -R54 ;  /* 0x0000002e0f3d7223 */ /* 0x000fe20000010836 */
[----:B------:R-:W-:-:S02]  /*6740*/  HADD2.F32 R119, -RZ, R119.H0_H0 ;  /* 0x20000077ff777230 */ /* 0x000fc40000004100 */
[----:B------:R-:W-:Y:S01]  /*6750*/  FFMA.FTZ R63, R47, R46, R64 ;  /* 0x0000002e2f3f7223 */ /* 0x000fe20000010040 */
[----:B------:R-:W-:Y:S02]  /*6760*/  HADD2.F32 R45, -RZ, R76.H0_H0 ;  /* 0x2000004cff2d7230 */ /* 0x000fe40000004100 */
[----:B------:R-:W-:Y:S02]  /*6770*/  HADD2.F32 R13, -RZ, R12.H0_H0 ;  /* 0x2000000cff0d7230 */ /* 0x000fe40000004100 */
[-C--:B------:R-:W-:Y:S01]  /*6780*/  FMUL.FTZ R46, R14, R119.reuse ;  /* 0x000000770e2e7220 */ /* 0x080fe20000410000 */
[----:B------:R-:W-:Y:S01]  /*6790*/  HADD2.F32 R52, -RZ, R52.H1_H1 ;  /* 0x30000034ff347230 */ /* 0x000fe20000004100 */
[----:B------:R-:W-:Y:S01]  /*67a0*/  F2FP.F16.F32.PACK_AB R63, R63, R56 ;  /* 0x000000383f3f723e */ /* 0x000fe200000000ff */
[----:B------:R-:W-:Y:S02]  /*67b0*/  HADD2.F32 R12, -RZ, R12.H1_H1 ;  /* 0x3000000cff0c7230 */ /* 0x000fe40000004100 */
[----:B------:R-:W-:Y:S01]  /*67c0*/  FMUL.FTZ R119, R13, R119 ;  /* 0x000000770d777220 */ /* 0x000fe20000410000 */
[----:B------:R-:W-:-:S02]  /*67d0*/  HADD2.F32 R117, -RZ, R117.H0_H0 ;  /* 0x20000075ff757230 */ /* 0x000fc40000004100 */
[-C--:B------:R-:W-:Y:S01]  /*67e0*/  FMUL.FTZ R47, R52, R45.reuse ;  /* 0x0000002d342f7220 */ /* 0x080fe20000410000 */
[----:B------:R-:W-:Y:S02]  /*67f0*/  HADD2.F32 R15, -RZ, R78.H0_H0 ;  /* 0x2000004eff0f7230 */ /* 0x000fe40000004100 */
[C---:B------:R-:W-:Y:S01]  /*6800*/  FMUL.FTZ R45, R12.reuse, R45 ;  /* 0x0000002d0c2d7220 */ /* 0x040fe20000410000 */
[----:B------:R-:W-:Y:S02]  /*6810*/  HADD2.F32 R118, -RZ, R118.H0_H0 ;  /* 0x20000076ff767230 */ /* 0x000fe40000004100 */
[----:B------:R-:W-:Y:S01]  /*6820*/  FFMA.FTZ R46, R13, R117, -R46 ;  /* 0x000000750d2e7223 */ /* 0x000fe2000001082e */
[----:B------:R-:W-:Y:S02]  /*6830*/  HADD2.F32 R13, -RZ, R53.H0_H0 ;  /* 0x20000035ff0d7230 */ /* 0x000fe40000004100 */
[-C--:B------:R-:W-:Y:S01]  /*6840*/  FFMA.FTZ R47, R12, R15.reuse, -R47 ;  /* 0x0000000f0c2f7223 */ /* 0x080fe2000001082f */
[----:B------:R-:W-:Y:S01]  /*6850*/  FFMA.FTZ R52, R52, R15, R45 ;  /* 0x0000000f34347223 */ /* 0x000fe2000001002d */
[----:B------:R-:W-:-:S02]  /*6860*/  HADD2.F32 R15, -RZ, R65.H0_H0 ;  /* 0x20000041ff0f7230 */ /* 0x000fc40000004100 */
[----:B------:R-:W-:Y:S01]  /*6870*/  FFMA.FTZ R119, R14, R117, R119 ;  /* 0x000000750e777223 */ /* 0x000fe20000010077 */
[--C-:B------:R-:W-:Y:S02]  /*6880*/  HADD2.F32 R12, -RZ, R44.reuse.H0_H0 ;  /* 0x2000002cff0c7230 */ /* 0x100fe40000004100 */
[-C--:B------:R-:W-:Y:S01]  /*6890*/  FMUL.FTZ R45, R13, R118.reuse ;  /* 0x000000760d2d7220 */ /* 0x080fe20000410000 */
[----:B------:R-:W-:Y:S02]  /*68a0*/  HADD2.F32 R53, -RZ, R53.H1_H1 ;  /* 0x30000035ff357230 */ /* 0x000fe40000004100 */
[----:B------:R-:W-:Y:S02]  /*68b0*/  HADD2.F32 R44, -RZ, R44.H1_H1 ;  /* 0x3000002cff2c7230 */ /* 0x000fe40000004100 */
[----:B------:R-:W-:Y:S01]  /*68c0*/  FMUL.FTZ R118, R12, R118 ;  /* 0x000000760c767220 */ /* 0x000fe20000410000 */
[----:B------:R-:W-:Y:S02]  /*68d0*/  HADD2.F32 R116, -RZ, R116.H0_H0 ;  /* 0x20000074ff747230 */ /* 0x000fe40000004100 */
[----:B------:R-:W-:Y:S01]  /*68e0*/  FMUL.FTZ R55, R53, R15 ;  /* 0x0000000f35377220 */ /* 0x000fe20000410000 */
[----:B------:R-:W-:-:S02]  /*68f0*/  HADD2.F32 R14, -RZ, R77.H0_H0 ;  /* 0x2000004dff0e7230 */ /* 0x000fc40000004100 */
[----:B------:R-:W-:Y:S01]  /*6900*/  FMUL.FTZ R54, R44, R15 ;  /* 0x0000000f2c367220 */ /* 0x000fe20000410000 */
[----:B------:R-:W-:Y:S01]  /*6910*/  F2FP.F16.F32.PACK_AB R56, R52, R119 ;  /* 0x000000773438723e */ /* 0x000fe200000000ff */
[-C--:B------:R-:W-:Y:S01]  /*6920*/  FFMA.FTZ R45, R12, R116.reuse, -R45 ;  /* 0x000000740c2d7223 */ /* 0x080fe2000001082d */
[----:B------:R-:W-:Y:S01]  /*6930*/  FFMA.FTZ R118, R13, R116, R118 ;  /* 0x000000740d767223 */ /* 0x000fe20000010076 */
[-C--:B------:R-:W-:Y:S01]  /*6940*/  FFMA.FTZ R44, R44, R14.reuse, -R55 ;  /* 0x0000000e2c2c7223 */ /* 0x080fe20000010837 */
[----:B------:R-:W-:Y:S01]  /*6950*/  FFMA.FTZ R53, R53, R14, R54 ;  /* 0x0000000e35357223 */ /* 0x000fe20000010036 */
[----:B------:R-:W-:Y:S01]  /*6960*/  F2FP.F16.F32.PACK_AB R12, R47, R46 ;  /* 0x0000002e2f0c723e */ /* 0x000fe200000000ff */
[----:B------:R-:W-:Y:S01]  /*6970*/  IMAD.MOV.U32 R47, RZ, RZ, R63 ;  /* 0x000000ffff2f7224 */ /* 0x000fe200078e003f */
[----:B------:R-:W-:Y:S02]  /*6980*/  F2FP.F16.F32.PACK_AB R13, R58, R59 ;  /* 0x0000003b3a0d723e */ /* 0x000fe400000000ff */
[----:B------:R-:W-:Y:S01]  /*6990*/  F2FP.F16.F32.PACK_AB R14, R44, R45 ;  /* 0x0000002d2c0e723e */ /* 0x000fe200000000ff */
[----:B------:R-:W-:Y:S01]  /*69a0*/  IMAD.MOV.U32 R44, RZ, RZ, R56 ;  /* 0x000000ffff2c7224 */ /* 0x000fe200078e0038 */
[----:B------:R-:W-:-:S02]  /*69b0*/  F2FP.F16.F32.PACK_AB R15, R61, R62 ;  /* 0x0000003e3d0f723e */ /* 0x000fc400000000ff */
[----:B------:R-:W-:Y:S02]  /*69c0*/  F2FP.F16.F32.PACK_AB R46, R53, R118 ;  /* 0x00000076352e723e */ /* 0x000fe400000000ff */
[----:B------:R-:W-:-:S07]  /*69d0*/  MOV R45, R57 ;  /* 0x00000039002d7202 */ /* 0x000fce0000000f00 */
.L_x_557:
[----:B------:R-:W-:Y:S05]  /*69e0*/  BSYNC B2 ;  /* 0x0000000000027941 */ /* 0x000fea0003800000 */
.L_x_556:
[----:B------:R-:W-:Y:S01]  /*69f0*/  ISETP.GE.AND P4, PT, R11, R110, PT ;  /* 0x0000006e0b00720c */ /* 0x000fe20003f86270 */
[----:B0-----:R0:W-:-:S12]  /*6a00*/  ST.E.128 desc[UR38][R48.64], R12 ;  /* 0x0000000c30007985 */ /* 0x0011d8000c101d26 */
[----:B------:R-:W-:-:S05]  /*6a10*/  @!P4 IMAD.WIDE R50, R11, 0x2, R50 ;  /* 0x000000020b32c825 */ /* 0x000fca00078e0232 */
[----:B----4-:R0:W-:Y:S02]  /*6a20*/  @!P4 ST.E.128 desc[UR38][R50.64], R44 ;  /* 0x0000002c3200c985 */ /* 0x0101e4000c101d26 */
.L_x_555:
[----:B------:R-:W-:Y:S05]  /*6a30*/  BSYNC B1 ;  /* 0x0000000000017941 */ /* 0x000fea0003800000 */
.L_x_554:
[----:B------:R-:W-:-:S03]  /*6a40*/  UMOV UR4, 0xffffffff ;  /* 0xffffffff00047882 */ /* 0x000fc60000000000 */
[----:B------:R-:W-:Y:S05]  /*6a50*/  BRA.DIV UR4, `(.L_x_558) ;  /* 0x0000014604507947 */ /* 0x000fea000b800000 */
[----:B0-----:R-:W0:Y:S04]  /*6a60*/  SHFL.IDX PT, R108, R108, 0x3, 0x181f ;  /* 0x00781f006c6c7f89 */ /* 0x001e2800000e0000 */
[----:B------:R0:W0:Y:S02]  /*6a70*/  SHFL.IDX PT, R50, R109, 0x3, 0x181f ;  /* 0x00781f006d327f89 */ /* 0x00002400000e0000 */
.L_x_830:
[----:B------:R-:W-:-:S13]  /*6a80*/  ISETP.GE.OR P4, PT, R218, R98, P1 ;  /* 0x00000062da00720c */ /* 0x000fda0000f86670 */
[----:B------:R-:W-:Y:S05]  /*6a90*/  @P4 BRA `(.L_x_531) ;  /* 0x0000000c00784947 */ /* 0x000fea0003800000 */
[----:B------:R-:W-:Y:S01]  /*6aa0*/  SEL R112, R37, R112, !P0 ;  /* 0x0000007025707207 */ /* 0x000fe20004000000 */
[----:B------:R-:W-:Y:S01]  /*6ab0*/  BSSY B1, `(.L_x_559) ;  /* 0x000006b000017945 */ /* 0x000fe20003800000 */
[C---:B0-----:R-:W-:Y:S02]  /*6ac0*/  LEA R48, P4, R43.reuse, R50, 0x1 ;  /* 0x000000322b307211 */ /* 0x041fe400078808ff */
[----:B------:R-:W-:Y:S02]  /*6ad0*/  SHF.R.S32.HI R11, RZ, 0x1f, R112 ;  /* 0x0000001fff0b7819 */ /* 0x000fe40000011470 */
[----:B------:R-:W-:Y:S02]  /*6ae0*/  LEA.HI.X R49, R43, R108, R83, 0x1, P4 ;  /* 0x0000006c2b317211 */ /* 0x000fe400020f0c53 */
[----:B------:R-:W-:-:S04]  /*6af0*/  LEA.HI R112, R11, R112, RZ, 0x4 ;  /* 0x000000700b707211 */ /* 0x000fc800078f20ff */
[----:B------:R-:W-:-:S04]  /*6b00*/  LEA.HI.SX32 R112, R112, R81, 0x1c ;  /* 0x0000005170707211 */ /* 0x000fc800078fe2ff */
[----:B----4-:R-:W-:Y:S01]  /*6b10*/  SHF.R.S32.HI R13, RZ, 0x1f, R112 ;  /* 0x0000001fff0d7819 */ /* 0x010fe20000011470 */
        /* <DEDUP_REMOVED lines=19> */
[----:B------:R-:W-:Y:S01]  /*6c50*/  HADD2.F32 R55, -RZ, R115.H1_H1 ;  /* 0x30000073ff377230 */ /* 0x000fe20000004100 */
[--C-:B------:R-:W-:Y:S01]  /*6c60*/  SHF.R.U64 R63, R74, 0x10, R75.reuse ;  /* 0x000000104a3f7819 */ /* 0x100fe2000000124b */
[----:B------:R-:W-:Y:S01]  /*6c70*/  HADD2.F32 R46, -RZ, R45.H0_H0 ;  /* 0x2000002dff2e7230 */ /* 0x000fe20000004100 */
[----:B------:R-:W-:Y:S01]  /*6c80*/  SHF.R.U32.HI R74, RZ, 0x10, R75 ;  /* 0x00000010ff4a7819 */ /* 0x000fe2000001164b */
[----:B------:R-:W-:Y:S01]  /*6c90*/  HADD2.F32 R14, -RZ, R13.H0_H0 ;  /* 0x2000000dff0e7230 */ /* 0x000fe20000004100 */
[----:B------:R-:W-:Y:S01]  /*6ca0*/  SHF.R.U64 R65, R70, 0x10, R71 ;  /* 0x0000001046417819 */ /* 0x000fe20000001247 */
[----:B------:R-:W-:-:S02]  /*6cb0*/  HADD2.F32 R45, -RZ, R45.H1_H1 ;  /* 0x3000002dff2d7230 */ /* 0x000fc40000004100 */
[-C--:B------:R-:W-:Y:S01]  /*6cc0*/  FMUL.FTZ R57, R46, R55.reuse ;  /* 0x000000372e397220 */ /* 0x080fe20000410000 */
[----:B------:R-:W-:Y:S02]  /*6cd0*/  HADD2.F32 R56, -RZ, R56.H0_H0 ;  /* 0x20000038ff387230 */ /* 0x000fe40000004100 */
[C---:B------:R-:W-:Y:S01]  /*6ce0*/  FMUL.FTZ R55, R14.reuse, R55 ;  /* 0x000000370e377220 */ /* 0x040fe20000410000 */
[----:B------:R-:W-:Y:S01]  /*6cf0*/  HADD2.F32 R53, -RZ, R113.H1_H1 ;  /* 0x30000071ff357230 */ /* 0x000fe20000004100 */
[----:B------:R-:W-:Y:S01]  /*6d00*/  SHF.R.U32.HI R70, RZ, 0x10, R71 ;  /* 0x00000010ff467819 */ /* 0x000fe20000011647 */
[----:B------:R-:W-:Y:S02]  /*6d10*/  HADD2.F32 R13, -RZ, R13.H1_H1 ;  /* 0x3000000dff0d7230 */ /* 0x000fe40000004100 */
[-C--:B------:R-:W-:Y:S01]  /*6d20*/  FMUL.FTZ R58, R45, R56.reuse ;  /* 0x000000382d3a7220 */ /* 0x080fe20000410000 */
[----:B------:R-:W-:Y:S02]  /*6d30*/  HADD2.F32 R54, -RZ, R54.H0_H0 ;  /* 0x20000036ff367230 */ /* 0x000fe40000004100 */
[-C--:B------:R-:W-:Y:S01]  /*6d40*/  FFMA.FTZ R57, R14, R53.reuse, -R57 ;  /* 0x000000350e397223 */ /* 0x080fe20000010839 */
[----:B------:R-:W-:Y:S01]  /*6d50*/  FFMA.FTZ R55, R46, R53, R55 ;  /* 0x000000352e377223 */ /* 0x000fe20000010037 */
[----:B------:R-:W-:Y:S01]  /*6d60*/  FMUL.FTZ R56, R13, R56 ;  /* 0x000000380d387220 */ /* 0x000fe20000410000 */
[----:B------:R-:W-:-:S02]  /*6d70*/  HADD2.F32 R53, -RZ, R114.H1_H1 ;  /* 0x30000072ff357230 */ /* 0x000fc40000004100 */
[-C--:B------:R-:W-:Y:S01]  /*6d80*/  FFMA.FTZ R58, R13, R54.reuse, -R58 ;  /* 0x000000360d3a7223 */ /* 0x080fe2000001083a */
[----:B------:R-:W-:Y:S02]  /*6d90*/  HADD2.F32 R14, -RZ, R47.H0_H0 ;  /* 0x2000002fff0e7230 */ /* 0x000fe40000004100 */
[----:B------:R-:W-:Y:S01]  /*6da0*/  FFMA.FTZ R56, R45, R54, R56 ;  /* 0x000000362d387223 */ /* 0x000fe20000010038 */
[----:B------:R-:W-:Y:S01]  /*6db0*/  HADD2.F32 R13, -RZ, R15.H0_H0 ;  /* 0x2000000fff0d7230 */ /* 0x000fe20000004100 */
[----:B------:R-:W-:Y:S01]  /*6dc0*/  SHF.R.U64 R64, R72, 0x10, R73 ;  /* 0x0000001048407819 */ /* 0x000fe20000001249 */
[----:B------:R-:W-:Y:S02]  /*6dd0*/  HADD2.F32 R45, -RZ, R111.H1_H1 ;  /* 0x3000006fff2d7230 */ /* 0x000fe40000004100 */
[-C--:B------:R-:W-:Y:S01]  /*6de0*/  FMUL.FTZ R60, R14, R53.reuse ;  /* 0x000000350e3c7220 */ /* 0x080fe20000410000 */
[----:B------:R-:W-:Y:S02]  /*6df0*/  HADD2.F32 R47, -RZ, R47.H1_H1 ;  /* 0x3000002fff2f7230 */ /* 0x000fe40000004100 */
[----:B------:R-:W-:Y:S01]  /*6e00*/  FMUL.FTZ R53, R13, R53 ;  /* 0x000000350d357220 */ /* 0x000fe20000410000 */
[----:B------:R-:W-:Y:S01]  /*6e10*/  HADD2.F32 R54, -RZ, R74.H0_H0 ;  /* 0x2000004aff367230 */ /* 0x000fe20000004100 */
[----:B------:R-:W-:Y:S01]  /*6e20*/  SHF.R.U64 R66, R68, 0x10, R69 ;  /* 0x0000001044427819 */ /* 0x000fe20000001245 */
[----:B------:R-:W-:-:S02]  /*6e30*/  HADD2.F32 R15, -RZ, R15.H1_H1 ;  /* 0x3000000fff0f7230 */ /* 0x000fc40000004100 */
[-C--:B------:R-:W-:Y:S01]  /*6e40*/  FFMA.FTZ R59, R14, R45.reuse, R53 ;  /* 0x0000002d0e3b7223 */ /* 0x080fe20000010035 */
[----:B------:R-:W-:Y:S02]  /*6e50*/  HADD2.F32 R46, -RZ, R70.H0_H0 ;  /* 0x20000046ff2e7230 */ /* 0x000fe40000004100 */
[-C--:B------:R-:W-:Y:S01]  /*6e60*/  FMUL.FTZ R62, R47, R54.reuse ;  /* 0x000000362f3e7220 */ /* 0x080fe20000410000 */
[----:B------:R-:W-:Y:S01]  /*6e70*/  FFMA.FTZ R60, R13, R45, -R60 ;  /* 0x0000002d0d3c7223 */ /* 0x000fe2000001083c */
[C---:B------:R-:W-:Y:S01]  /*6e80*/  FMUL.FTZ R54, R15.reuse, R54 ;  /* 0x000000360f367220 */ /* 0x040fe20000410000 */
[----:B------:R-:W-:Y:S02]  /*6e90*/  HADD2.F32 R115, -RZ, R115.H0_H0 ;  /* 0x20000073ff737230 */ /* 0x000fe40000004100 */
[-C--:B------:R-:W-:Y:S01]  /*6ea0*/  FFMA.FTZ R61, R15, R46.reuse, -R62 ;  /* 0x0000002e0f3d7223 */ /* 0x080fe2000001083e */
[--C-:B------:R-:W-:Y:S02]  /*6eb0*/  HADD2.F32 R14, -RZ, R51.reuse.H0_H0 ;  /* 0x20000033ff0e7230 */ /* 0x100fe40000004100 */
[----:B------:R-:W-:Y:S01]  /*6ec0*/  FFMA.FTZ R62, R47, R46, R54 ;  /* 0x0000002e2f3e7223 */ /* 0x000fe20000010036 */
[----:B------:R-:W-:Y:S01]  /*6ed0*/  HADD2.F32 R45, -RZ, R64.H0_H0 ;  /* 0x20000040ff2d7230 */ /* 0x000fe20000004100 */
[----:B------:R-:W-:Y:S01]  /*6ee0*/  F2FP.F16.F32.PACK_AB R55, R56, R55 ;  /* 0x000000373837723e */ /* 0x000fe200000000ff */
[----:B------:R-:W-:-:S02]  /*6ef0*/  HADD2.F32 R51, -RZ, R51.H1_H1 ;  /* 0x30000033ff337230 */ /* 0x000fc40000004100 */
[----:B------:R-:W-:Y:S01]  /*6f00*/  FMUL.FTZ R46, R14, R115 ;  /* 0x000000730e2e7220 */ /* 0x000fe20000410000 */
[----:B------:R-:W-:Y:S01]  /*6f10*/  HADD2.F32 R113, -RZ, R113.H0_H0 ;  /* 0x20000071ff717230 */ /* 0x000fe20000004100 */
[----:B------:R-:W-:Y:S01]  /*6f20*/  F2FP.F16.F32.PACK_AB R59, R62, R59 ;  /* 0x0000003b3e3b723e */ /* 0x000fe200000000ff */
[--C-:B------:R-:W-:Y:S02]  /*6f30*/  HADD2.F32 R13, -RZ, R12.reuse.H0_H0 ;  /* 0x2000000cff0d7230 */ /* 0x100fe40000004100 */
[----:B------:R-:W-:Y:S01]  /*6f40*/  FMUL.FTZ R47, R51, R45 ;  /* 0x0000002d332f7220 */ /* 0x000fe20000410000 */
[----:B------:R-:W-:Y:S02]  /*6f50*/  HADD2.F32 R12, -RZ, R12.H1_H1 ;  /* 0x3000000cff0c7230 */ /* 0x000fe40000004100 */
[----:B------:R-:W-:Y:S02]  /*6f60*/  HADD2.F32 R15, -RZ, R66.H0_H0 ;  /* 0x20000042ff0f7230 */ /* 0x000fe40000004100 */
[C---:B------:R-:W-:Y:S01]  /*6f70*/  FMUL.FTZ R115, R13.reuse, R115 ;  /* 0x000000730d737220 */ /* 0x040fe20000410000 */
[----:B------:R-:W-:Y:S01]  /*6f80*/  FFMA.FTZ R46, R13, R113, -R46 ;  /* 0x000000710d2e7223 */ /* 0x000fe2000001082e */
[----:B------:R-:W-:Y:S01]  /*6f90*/  FMUL.FTZ R54, R12, R45 ;  /* 0x0000002d0c367220 */ /* 0x000fe20000410000 */
[----:B------:R-:W-:-:S02]  /*6fa0*/  HADD2.F32 R13, -RZ, R52.H0_H0 ;  /* 0x20000034ff0d7230 */ /* 0x000fc40000004100 */
[-C--:B------:R-:W-:Y:S01]  /*6fb0*/  FFMA.FTZ R47, R12, R15.reuse, -R47 ;  /* 0x0000000f0c2f7223 */ /* 0x080fe2000001082f */
[----:B------:R-:W-:Y:S02]  /*6fc0*/  HADD2.F32 R114, -RZ, R114.H0_H0 ;  /* 0x20000072ff727230 */ /* 0x000fe40000004100 */
[----:B------:R-:W-:Y:S01]  /*6fd0*/  FFMA.FTZ R54, R51, R15, R54 ;  /* 0x0000000f33367223 */ /* 0x000fe20000010036 */
[----:B------:R-:W-:Y:S02]  /*6fe0*/  HADD2.F32 R45, -RZ, R63.H0_H0 ;  /* 0x2000003fff2d7230 */ /* 0x000fe40000004100 */
[----:B------:R-:W-:Y:S01]  /*6ff0*/  FFMA.FTZ R115, R14, R113, R115 ;  /* 0x000000710e737223 */ /* 0x000fe20000010073 */
[----:B------:R-:W-:Y:S02]  /*7000*/  HADD2.F32 R12, -RZ, R44.H0_H0 ;  /* 0x2000002cff0c7230 */ /* 0x000fe40000004100 */
[----:B------:R-:W-:Y:S01]  /*7010*/  FMUL.FTZ R51, R13, R114 ;  /* 0x000000720d337220 */ /* 0x000fe20000410000 */
[----:B------:R-:W-:-:S02]  /*7020*/  HADD2.F32 R52, -RZ, R52.H1_H1 ;  /* 0x30000034ff347230 */ /* 0x000fc40000004100 */
[----:B------:R-:W-:Y:S02]  /*7030*/  HADD2.F32 R44, -RZ, R44.H1_H1 ;  /* 0x3000002cff2c7230 */ /* 0x000fe40000004100 */
[----:B------:R-:W-:Y:S01]  /*7040*/  FMUL.FTZ R114, R12, R114 ;  /* 0x000000720c727220 */ /* 0x000fe20000410000 */
[----:B------:R-:W-:Y:S02]  /*7050*/  HADD2.F32 R111, -RZ, R111.H0_H0 ;  /* 0x2000006fff6f7230 */ /* 0x000fe40000004100 */
[-C--:B------:R-:W-:Y:S01]  /*7060*/  FMUL.FTZ R53, R52, R45.reuse ;  /* 0x0000002d34357220 */ /* 0x080fe20000410000 */
[----:B------:R-:W-:Y:S02]  /*7070*/  HADD2.F32 R15, -RZ, R65.H0_H0 ;  /* 0x20000041ff0f7230 */ /* 0x000fe40000004100 */
        /* <DEDUP_REMOVED lines=8> */
[----:B------:R-:W-:-:S02]  /*7100*/  F2FP.F16.F32.PACK_AB R13, R58, R57 ;  /* 0x000000393a0d723e */ /* 0x000fc400000000ff */
[----:B------:R-:W-:Y:S01]  /*7110*/  F2FP.F16.F32.PACK_AB R14, R44, R51 ;  /* 0x000000332c0e723e */ /* 0x000fe200000000ff */
[----:B------:R-:W-:Y:S01]  /*7120*/  IMAD.MOV.U32 R44, RZ, RZ, R54 ;  /* 0x000000ffff2c7224 */ /* 0x000fe200078e0036 */
[----:B------:R-:W-:Y:S02]  /*7130*/  F2FP.F16.F32.PACK_AB R46, R45, R114 ;  /* 0x000000722d2e723e */ /* 0x000fe400000000ff */
[----:B------:R-:W-:Y:S02]  /*7140*/  F2FP.F16.F32.PACK_AB R15, R61, R60 ;  /* 0x0000003c3d0f723e */ /* 0x000fe400000000ff */
[----:B------:R-:W-:-:S07]  /*7150*/  MOV R45, R55 ;  /* 0x00000037002d7202 */ /* 0x000fce0000000f00 */
.L_x_560:
[----:B------:R-:W-:Y:S05]  /*7160*/  BSYNC B1 ;  /* 0x0000000000017941 */ /* 0x000fea0003800000 */
.L_x_559:
[----:B0-----:R0:W-:Y:S01]  /*7170*/  ST.E.128 desc[UR38][R48.64], R12 ;  /* 0x0000000c30007985 */ /* 0x0011e2000c101d26 */
[----:B------:R-:W-:Y:S01]  /*7180*/  ISETP.GE.AND P3, PT, R11, R110, PT ;  /* 0x0000006e0b00720c */ /* 0x000fe20003f66270 */
[----:B------:R-:W-:-:S12]  /*7190*/  IMAD.MOV.U32 R51, RZ, RZ, R108 ;  /* 0x000000ffff337224 */ /* 0x000fd800078e006c */
[----:B------:R-:W-:Y:S05]  /*71a0*/  @P3 BRA `(.L_x_531) ;  /* 0x0000000400b43947 */ /* 0x000fea0003800000 */
[----:B0-----:R-:W-:-:S05]  /*71b0*/  IMAD.WIDE R12, R11, 0x2, R50 ;  /* 0x000000020b0c7825 */ /* 0x001fca00078e0232 */
[----:B----4-:R0:W-:Y:S01]  /*71c0*/  ST.E.128 desc[UR38][R12.64], R44 ;  /* 0x0000002c0c007985 */ /* 0x0101e2000c101d26 */
[----:B------:R-:W-:Y:S05]  /*71d0*/  BRA `(.L_x_531) ;  /* 0x0000000400a87947 */ /* 0x000fea0003800000 */
.L_x_490:
[----:B------:R-:W-:-:S13]  /*71e0*/  ISETP.NE.AND P5, PT, R157, 0x3, PT ;  /* 0x000000039d00780c */ /* 0x000fda0003fa5270 */
[----:B------:R-:W-:Y:S05]  /*71f0*/  @!P5 BRA `(.L_x_561) ;  /* 0x000000000004d947 */ /* 0x000fea0003800000 */
[----:B------:R-:W-:Y:S01]  /*7200*/  BPT.TRAP 0x1 ;  /* 0x000000040000795c */ /* 0x000fe20000300000 */
.L_x_561:
[----:B------:R-:W-:Y:S01]  /*7210*/  LEA R92, R155, R156, 0x3 ;  /* 0x0000009c9b5c7211 */ /* 0x000fe200078e18ff */
[----:B------:R-:W-:Y:S01]  /*7220*/  BSSY B1, `(.L_x_562) ;  /* 0x0000005000017945 */ /* 0x000fe20003800000 */
[----:B------:R-:W-:Y:S02]  /*7230*/  SHF.L.U32 R103, R154, 0x1f, RZ ;  /* 0x0000001f9a677819 */ /* 0x000fe400000006ff */
[----:B------:R-:W-:Y:S02]  /*7240*/  SHF.R.S32.HI R100, RZ, 0x1f, R101 ;  /* 0x0000001fff647819 */ /* 0x000fe40000011465 */
[----:B------:R-:W0:Y:S02]  /*7250*/  SYNCS.PHASECHK.TRANS64.TRYWAIT P3, [R92+URZ+0x28890], R103 ;  /* 0x028890675c0075a7 */ /* 0x000e24000806017f */
[----:B0-----:R-:W-:Y:S05]  /*7260*/  @!P3 BRA `(.L_x_563) ;  /* 0x0000013c0098b947 */ /* 0x001fea0003800000 */
.L_x_831:
[----:B------:R-:W-:Y:S05]  /*7270*/  BSYNC B1 ;  /* 0x0000000000017941 */ /* 0x000fea0003800000 */
.L_x_562:
[----:B------:R-:W-:Y:S01]  /*7280*/  ULDC.64 UR4, c[0x0][0x300] ;  /* 0x0000c00000047ab9 */ /* 0x000fe20000000a00 */
[----:B-----5:R-:W-:Y:S01]  /*7290*/  SHF.R.S32.HI R99, RZ, 0x1f, R102 ;  /* 0x0000001fff637819 */ /* 0x020fe20000011466 */
[----:B------:R-:W-:Y:S02]  /*72a0*/  IMAD R14, R100, UR4, RZ ;  /* 0x00000004640e7c24 */ /* 0x000fe4000f8e02ff */
[----:B------:R-:W-:-:S04]  /*72b0*/  IMAD.WIDE.U32 R12, R101, UR4, RZ ;  /* 0x00000004650c7c25 */ /* 0x000fc8000f8e00ff */
[----:B------:R-:W-:Y:S01]  /*72c0*/  IMAD R11, R101, UR5, R14 ;  /* 0x00000005650b7c24 */ /* 0x000fe2000f8e020e */
[----:B------:R-:W-:Y:S01]  /*72d0*/  ULDC.64 UR4, c[0x0][0x310] ;  /* 0x0000c40000047ab9 */ /* 0x000fe20000000a00 */
[----:B------:R-:W-:Y:S02]  /*72e0*/  IMAD R98, R28, -0x80, R25 ;  /* 0xffffff801c627824 */ /* 0x000fe400078e0219 */
[----:B------:R-:W-:Y:S02]  /*72f0*/  IMAD R15, R99, UR4, RZ ;  /* 0x00000004630f7c24 */ /* 0x000fe4000f8e02ff */
[----:B------:R-:W-:Y:S01]  /*7300*/  IMAD.IADD R13, R13, 0x1, R11 ;  /* 0x000000010d0d7824 */ /* 0x000fe200078e020b */
[----:B------:R-:W-:Y:S01]  /*7310*/  VIMNMX R98, R98, 0x80, PT ;  /* 0x0000008062627848 */ /* 0x000fe20003fe0100 */
[C---:B------:R-:W-:Y:S02]  /*7320*/  IMAD R15, R102.reuse, UR5, R15 ;  /* 0x00000005660f7c24 */ /* 0x040fe4000f8e020f */
[----:B------:R-:W-:Y:S01]  /*7330*/  IMAD.WIDE.U32 R12, R102, UR4, R12 ;  /* 0x00000004660c7c25 */ /* 0x000fe2000f8e000c */
[----:B------:R-:W-:-:S03]  /*7340*/  ULDC.64 UR4, c[0x0][0x308] ;  /* 0x0000c20000047ab9 */ /* 0x000fc60000000a00 */
[----:B------:R-:W-:Y:S02]  /*7350*/  IMAD R11, R35, UR4, RZ ;  /* 0x00000004230b7c24 */ /* 0x000fe4000f8e02ff */
[----:B------:R-:W-:Y:S02]  /*7360*/  IMAD.IADD R13, R13, 0x1, R15 ;  /* 0x000000010d0d7824 */ /* 0x000fe400078e020f */
[C---:B------:R-:W-:Y:S02]  /*7370*/  IMAD R11, R42.reuse, UR5, R11 ;  /* 0x000000052a0b7c24 */ /* 0x040fe4000f8e020b */
[----:B------:R-:W-:Y:S01]  /*7380*/  IMAD.WIDE.U32 R12, R42, UR4, R12 ;  /* 0x000000042a0c7c25 */ /* 0x000fe2000f8e000c */
[----:B------:R-:W-:-:S03]  /*7390*/  ULDC.64 UR4, c[0x0][0x2e8] ;  /* 0x0000ba0000047ab9 */ /* 0x000fc60000000a00 */
[----:B------:R-:W-:Y:S01]  /*73a0*/  IMAD.IADD R47, R98, 0x1, -R153 ;  /* 0x00000001622f7824 */ /* 0x000fe200078e0a99 */
[----:B------:R-:W-:Y:S02]  /*73b0*/  IADD3 R11, R13, R11, RZ ;  /* 0x0000000b0d0b7210 */ /* 0x000fe40007ffe0ff */
[----:B------:R-:W-:Y:S01]  /*73c0*/  LEA R44, P3, R12, UR4, 0x1 ;  /* 0x000000040c2c7c11 */ /* 0x000fe2000f8608ff */
[----:B------:R-:W-:-:S03]  /*73d0*/  UMOV UR4, 0xffffffff ;  /* 0xffffffff00047882 */ /* 0x000fc60000000000 */
[----:B------:R-:W-:Y:S02]  /*73e0*/  LEA.HI.X R46, R12, UR5, R11, 0x1, P3 ;  /* 0x000000050c2e7c11 */ /* 0x000fe400098f0c0b */
[----:B------:R-:W-:Y:S01]  /*73f0*/  ISETP.GE.AND P3, PT, R47, 0x1, PT ;  /* 0x000000012f00780c */ /* 0x000fe20003f66270 */
[----:B------:R-:W-:-:S12]  /*7400*/  BRA.DIV UR4, `(.L_x_564) ;  /* 0x0000013e04447947 */ /* 0x000fd8000b800000 */
[----:B------:R1:W2:Y:S04]  /*7410*/  SHFL.IDX PT, R45, R46, RZ, 0x181f ;  /* 0x00181fff2e2d7589 */ /* 0x0002a800000e0000 */
[----:B------:R1:W3:Y:S02]  /*7420*/  SHFL.IDX PT, R14, R44, RZ, 0x181f ;  /* 0x00181fff2c0e7589 */ /* 0x0002e400000e0000 */
.L_x_835:
[----:B------:R-:W-:Y:S04]  /*7430*/  BSSY B1, `(.L_x_565) ;  /* 0x000000d000017945 */ /* 0x000fe80003800000 */
[----:B------:R-:W-:Y:S05]  /*7440*/  @!P3 BRA `(.L_x_566) ;  /* 0x00000000002cb947 */ /* 0x000fea0003800000 */
[----:B------:R-:W-:Y:S02]  /*7450*/  ULDC UR4, c[0x0][0x2f4] ;  /* 0x0000bd0000047ab9 */ /* 0x000fe40000000800 */
[----:B------:R-:W-:-:S13]  /*7460*/  ISETP.GE.AND P3, PT, R16, UR4, PT ;  /* 0x0000000410007c0c */ /* 0x000fda000bf66270 */
[----:B---3--:R-:W-:-:S04]  /*7470*/  @!P3 LEA R50, P4, R16, R14, 0x1 ;  /* 0x0000000e1032b211 */ /* 0x008fc800078808ff */
[----:B--2---:R-:W-:Y:S02]  /*7480*/  @!P3 LEA.HI.X R51, R16, R45, R17, 0x1, P4 ;  /* 0x0000002d1033b211 */ /* 0x004fe400020f0c11 */
[----:B------:R-:W-:-:S13]  /*7490*/  ISETP.GE.AND P4, PT, R22, UR4, PT ;  /* 0x0000000416007c0c */ /* 0x000fda000bf86270 */
[C---:B------:R-:W-:Y:S02]  /*74a0*/  @!P4 LEA R48, P6, R22.reuse, R14, 0x1 ;  /* 0x0000000e1630c211 */ /* 0x040fe400078c08ff */
[----:B------:R-:W2:Y:S02]  /*74b0*/  @!P3 LDS.128 R12, [R94+0x18400] ;  /* 0x018400005e0cb984 */ /* 0x000ea40000000c00 */
[----:B------:R-:W-:Y:S02]  /*74c0*/  @!P4 LEA.HI.X R49, R22, R45, R2, 0x1, P6 ;  /* 0x0000002d1631c211 */ /* 0x000fe400030f0c02 */
[----:B--2---:R-:W-:Y:S04]  /*74d0*/  @!P3 ST.E.128 desc[UR38][R50.64], R12 ;  /* 0x0000000c3200b985 */ /* 0x004fe8000c101d26 */
[----:B------:R-:W2:Y:S04]  /*74e0*/  @!P4 LDS.128 R12, [R94+0x1c400] ;  /* 0x01c400005e0cc984 */ /* 0x000ea80000000c00 */
[----:B--2---:R4:W-:Y:S02]  /*74f0*/  @!P4 ST.E.128 desc[UR38][R48.64], R12 ;  /* 0x0000000c3000c985 */ /* 0x0049e4000c101d26 */
.L_x_566:
[----:B------:R-:W-:Y:S05]  /*7500*/  BSYNC B1 ;  /* 0x0000000000017941 */ /* 0x000fea0003800000 */
.L_x_565:
[----:B------:R-:W-:-:S03]  /*7510*/  UMOV UR4, 0xffffffff ;  /* 0xffffffff00047882 */ /* 0x000fc60000000000 */
[----:B------:R-:W-:Y:S05]  /*7520*/  BRA.DIV UR4, `(.L_x_567) ;  /* 0x0000013e04447947 */ /* 0x000fea000b800000 */
[----:B--2---:R2:W0:Y:S04]  /*7530*/  SHFL.IDX PT, R45, R46, 0x1, 0x181f ;  /* 0x00381f002e2d7f89 */ /* 0x00442800000e0000 */
[----:B---34-:R2:W3:Y:S02]  /*7540*/  SHFL.IDX PT, R14, R44, 0x1, 0x181f ;  /* 0x00381f002c0e7f89 */ /* 0x0184e400000e0000 */
.L_x_839:
[----:B------:R-:W-:Y:S01]  /*7550*/  ISETP.GE.AND P3, PT, R47, 0x21, PT ;  /* 0x000000212f00780c */ /* 0x000fe20003f66270 */
[----:B------:R-:W-:-:S12]  /*7560*/  BSSY B1, `(.L_x_568) ;  /* 0x000000d000017945 */ /* 0x000fd80003800000 */
[----:B------:R-:W-:Y:S05]  /*7570*/  @!P3 BRA `(.L_x_569) ;  /* 0x00000000002cb947 */ /* 0x000fea0003800000 */
[----:B------:R-:W-:Y:S02]  /*7580*/  ULDC UR4, c[0x0][0x2f4] ;  /* 0x0000bd0000047ab9 */ /* 0x000fe40000000800 */
[----:B------:R-:W-:-:S13]  /*7590*/  ISETP.GE.AND P3, PT, R16, UR4, PT ;  /* 0x0000000410007c0c */ /* 0x000fda000bf66270 */
[----:B---3--:R-:W-:-:S04]  /*75a0*/  @!P3 LEA R50, P4, R16, R14, 0x1 ;  /* 0x0000000e1032b211 */ /* 0x008fc800078808ff */
[----:B0-----:R-:W-:Y:S02]  /*75b0*/  @!P3 LEA.HI.X R51, R16, R45, R17, 0x1, P4 ;  /* 0x0000002d1033b211 */ /* 0x001fe400020f0c11 */
[----:B------:R-:W-:-:S13]  /*75c0*/  ISETP.GE.AND P4, PT, R22, UR4, PT ;  /* 0x0000000416007c0c */ /* 0x000fda000bf86270 */
[C---:B------:R-:W-:Y:S02]  /*75d0*/  @!P4 LEA R48, P6, R22.reuse, R14, 0x1 ;  /* 0x0000000e1630c211 */ /* 0x040fe400078c08ff */
[----:B------:R-:W0:Y:S02]  /*75e0*/  @!P3 LDS.128 R12, [R94+0x19400] ;  /* 0x019400005e0cb984 */ /* 0x000e240000000c00 */
[----:B------:R-:W-:Y:S02]  /*75f0*/  @!P4 LEA.HI.X R49, R22, R45, R2, 0x1, P6 ;  /* 0x0000002d1631c211 */ /* 0x000fe400030f0c02 */
[----:B0-----:R-:W-:Y:S04]  /*7600*/  @!P3 ST.E.128 desc[UR38][R50.64], R12 ;  /* 0x0000000c3200b985 */ /* 0x001fe8000c101d26 */
[----:B------:R-:W0:Y:S04]  /*7610*/  @!P4 LDS.128 R12, [R94+0x1d400] ;  /* 0x01d400005e0cc984 */ /* 0x000e280000000c00 */
[----:B0-----:R4:W-:Y:S02]  /*7620*/  @!P4 ST.E.128 desc[UR38][R48.64], R12 ;  /* 0x0000000c3000c985 */ /* 0x0019e4000c101d26 */
.L_x_569:
[----:B------:R-:W-:Y:S05]  /*7630*/  BSYNC B1 ;  /* 0x0000000000017941 */ /* 0x000fea0003800000 */
.L_x_568:
[----:B------:R-:W-:-:S03]  /*7640*/  UMOV UR4, 0xffffffff ;  /* 0xffffffff00047882 */ /* 0x000fc60000000000 */
[----:B------:R-:W-:Y:S05]  /*7650*/  BRA.DIV UR4, `(.L_x_570) ;  /* 0x0000013e04407947 */ /* 0x000fea000b800000 */
[----:B0-----:R0:W0:Y:S04]  /*7660*/  SHFL.IDX PT, R45, R46, 0x2, 0x181f ;  /* 0x00581f002e2d7f89 */ /* 0x00102800000e0000 */
[----:B---34-:R3:W4:Y:S02]  /*7670*/  SHFL.IDX PT, R14, R44, 0x2, 0x181f ;  /* 0x00581f002c0e7f89 */ /* 0x01872400000e0000 */
.L_x_843:
[----:B------:R-:W-:Y:S01]  /*7680*/  ISETP.GE.AND P3, PT, R47, 0x41, PT ;  /* 0x000000412f00780c */ /* 0x000fe20003f66270 */
[----:B------:R-:W-:-:S12]  /*7690*/  BSSY B1, `(.L_x_571) ;  /* 0x000000d000017945 */ /* 0x000fd80003800000 */
[----:B------:R-:W-:Y:S05]  /*76a0*/  @!P3 BRA `(.L_x_572) ;  /* 0x00000000002cb947 */ /* 0x000fea0003800000 */
[----:B------:R-:W-:Y:S02]  /*76b0*/  ULDC UR4, c[0x0][0x2f4] ;  /* 0x0000bd0000047ab9 */ /* 0x000fe40000000800 */
[----:B------:R-:W-:-:S13]  /*76c0*/  ISETP.GE.AND P3, PT, R16, UR4, PT ;  /* 0x0000000410007c0c */ /* 0x000fda000bf66270 */
[----:B----4-:R-:W-:-:S04]  /*76d0*/  @!P3 LEA R50, P4, R16, R14, 0x1 ;  /* 0x0000000e1032b211 */ /* 0x010fc800078808ff */
        /* <DEDUP_REMOVED lines=8> */
.L_x_572:
[----:B------:R-:W-:Y:S05]  /*7760*/  BSYNC B1 ;  /* 0x0000000000017941 */ /* 0x000fea0003800000 */
.L_x_571:
[----:B------:R-:W-:-:S03]  /*7770*/  UMOV UR4, 0xffffffff ;  /* 0xffffffff00047882 */ /* 0x000fc60000000000 */
[----:B------:R-:W-:Y:S05]  /*7780*/  BRA.DIV UR4, `(.L_x_573) ;  /* 0x0000013e043c7947 */ /* 0x000fea000b800000 */
[----:B0-----:R0:W0:Y:S04]  /*7790*/  SHFL.IDX PT, R45, R46, 0x3, 0x181f ;  /* 0x00781f002e2d7f89 */ /* 0x00102800000e0000 */
[----:B----4-:R4:W0:Y:S02]  /*77a0*/  SHFL.IDX PT, R14, R44, 0x3, 0x181f ;  /* 0x00781f002c0e7f89 */ /* 0x01082400000e0000 */
.L_x_847:
[----:B------:R-:W-:-:S13]  /*77b0*/  ISETP.GE.AND P3, PT, R47, 0x61, PT ;  /* 0x000000612f00780c */ /* 0x000fda0003f66270 */
[----:B------:R-:W-:Y:S05]  /*77c0*/  @!P3 BRA `(.L_x_531) ;  /* 0x00000000002cb947 */ /* 0x000fea0003800000 */
[----:B------:R-:W-:Y:S02]  /*77d0*/  ULDC UR4, c[0x0][0x2f4] ;  /* 0x0000bd0000047ab9 */ /* 0x000fe40000000800 */
[----:B------:R-:W-:-:S13]  /*77e0*/  ISETP.GE.AND P3, PT, R16, UR4, PT ;  /* 0x0000000410007c0c */ /* 0x000fda000bf66270 */
[----:B012---:R-:W-:-:S04]  /*77f0*/  @!P3 LEA R46, P4, R16, R14, 0x1 ;  /* 0x0000000e102eb211 */ /* 0x007fc800078808ff */
[----:B------:R-:W-:Y:S02]  /*7800*/  @!P3 LEA.HI.X R47, R16, R45, R17, 0x1, P4 ;  /* 0x0000002d102fb211 */ /* 0x000fe400020f0c11 */
[----:B------:R-:W-:-:S13]  /*7810*/  ISETP.GE.AND P4, PT, R22, UR4, PT ;  /* 0x0000000416007c0c */ /* 0x000fda000bf86270 */
[C---:B---34-:R-:W-:Y:S02]  /*7820*/  @!P4 LEA R44, P6, R22.reuse, R14, 0x1 ;  /* 0x0000000e162cc211 */ /* 0x058fe400078c08ff */
[----:B------:R-:W0:Y:S02]  /*7830*/  @!P3 LDS.128 R12, [R94+0x1b400] ;  /* 0x01b400005e0cb984 */ /* 0x000e240000000c00 */
[----:B------:R-:W-:Y:S02]  /*7840*/  @!P4 LEA.HI.X R45, R22, R45, R2, 0x1, P6 ;  /* 0x0000002d162dc211 */ /* 0x000fe400030f0c02 */
[----:B0-----:R-:W-:Y:S04]  /*7850*/  @!P3 ST.E.128 desc[UR38][R46.64], R12 ;  /* 0x0000000c2e00b985 */ /* 0x001fe8000c101d26 */
[----:B------:R-:W0:Y:S04]  /*7860*/  @!P4 LDS.128 R12, [R94+0x1f400] ;  /* 0x01f400005e0cc984 */ /* 0x000e280000000c00 */
[----:B0-----:R0:W-:Y:S02]  /*7870*/  @!P4 ST.E.128 desc[UR38][R44.64], R12 ;  /* 0x0000000c2c00c985 */ /* 0x0011e4000c101d26 */
.L_x_531:
[----:B------:R-:W-:Y:S05]  /*7880*/  BSYNC B0 ;  /* 0x0000000000007941 */ /* 0x000fea0003800000 */
.L_x_489:
[----:B------:R-:W5:Y:S01]  /*7890*/  S2R R11, SR_TID.X ;  /* 0x00000000000b7919 */ /* 0x000f620000002100 */
[----:B------:R-:W-:Y:S01]  /*78a0*/  @!PT LDS RZ, [RZ] ;  /* 0x00000000fffff984 */ /* 0x000fe20000000800 */
[----:B------:R-:W-:Y:S01]  /*78b0*/  @!PT LDS RZ, [RZ] ;  /* 0x00000000fffff984 */ /* 0x000fe20000000800 */
[----:B------:R-:W-:Y:S01]  /*78c0*/  @!PT LDS RZ, [RZ] ;  /* 0x00000000fffff984 */ /* 0x000fe20000000800 */
[----:B------:R-:W-:Y:S01]  /*78d0*/  @!PT LDS RZ, [RZ] ;  /* 0x00000000fffff984 */ /* 0x000fe20000000800 */
[----:B------:R3:W-:Y:S06]  /*78e0*/  MEMBAR.ALL.CTA ;  /* 0x0000000000007992 */ /* 0x0007ec0000008000 */
[----:B---3--:R-:W3:Y:S01]  /*78f0*/  FENCE.VIEW.ASYNC.S ;  /* 0x00000000000073c6 */ /* 0x008ee20000000000 */
[----:B------:R-:W-:Y:S05]  /*7900*/  WARPSYNC.ALL ;  /* 0x0000000000007948 */ /* 0x000fea0003800000 */
[----:B------:R-:W-:Y:S01]  /*7910*/  BSSY B0, `(.L_x_574) ;  /* 0x0000009000007945 */ /* 0x000fe20003800000 */
[----:B-----5:R-:W-:Y:S01]  /*7920*/  LOP3.LUT R11, R11, 0x7f, RZ, 0xc0, !PT ;  /* 0x0000007f0b0b7812 */ /* 0x020fe200078ec0ff */
[----:B---3--:R3:W-:Y:S03]  /*7930*/  BAR.SYNC.DEFER_BLOCKING R97, 0x80 ;  /* 0x000200610000751d */ /* 0x0087e60000010000 */
[----:B------:R-:W-:-:S13]  /*7940*/  ISETP.NE.AND P3, PT, R11, RZ, PT ;  /* 0x000000ff0b00720c */ /* 0x000fda0003f65270 */
[----:B------:R-:W-:-:S05]  /*7950*/  @!P3 VIADD R11, R92, 0x288a0 ;  /* 0x000288a05c0bb836 */ /* 0x000fca0000000000 */
[----:B------:R-:W-:-:S04]  /*7960*/  @!P3 PRMT R11, RZ, 0x654, R11 ;  /* 0x00000654ff0bb816 */ /* 0x000fc8000000000b */
[----:B------:R3:W-:Y:S01]  /*7970*/  @!P3 SYNCS.ARRIVE.TRANS64.RED.A1T0 RZ, [R11+URZ], RZ ;  /* 0x000000ff0bffb9a7 */ /* 0x0007e2000810043f */
[----:B------:R-:W-:Y:S05]  /*7980*/  @!P5 BRA `(.L_x_575) ;  /* 0x000000000004d947 */ /* 0x000fea0003800000 */
[----:B------:R-:W-:Y:S01]  /*7990*/  BPT.TRAP 0x1 ;  /* 0x000000040000795c */ /* 0x000fe20000300000 */
.L_x_575:
[----:B------:R-:W-:Y:S05]  /*79a0*/  BSYNC B0 ;  /* 0x0000000000007941 */ /* 0x000fea0003800000 */
.L_x_574:
[----:B------:R-:W5:Y:S01]  /*79b0*/  SYNCS.PHASECHK.TRANS64.TRYWAIT P4, [R92+URZ+0x288b0], R103 ;  /* 0x0288b0675c0075a7 */ /* 0x000f62000808017f */
[----:B------:R-:W-:Y:S01]  /*79c0*/  ULDC UR36, c[0x0][0x2f4] ;  /* 0x0000bd0000247ab9 */ /* 0x000fe20000000800 */
[----:B------:R-:W-:Y:S04]  /*79d0*/  BSSY B0, `(.L_x_576) ;  /* 0x0000002000007945 */ /* 0x000fe80003800000 */
[----:B-----5:R-:W-:Y:S05]  /*79e0*/  @!P4 BRA `(.L_x_577) ;  /* 0x0000013800ecc947 */ /* 0x020fea0003800000 */
.L_x_848:
[----:B------:R-:W-:Y:S05]  /*79f0*/  BSYNC B0 ;  /* 0x0000000000007941 */ /* 0x000fea0003800000 */
.L_x_576:
[----:B------:R-:W-:Y:S01]  /*7a00*/  ULDC.64 UR4, c[0x0][0x328] ;  /* 0x0000ca0000047ab9 */ /* 0x000fe20000000a00 */
[----:B------:R-:W-:Y:S01]  /*7a10*/  IADD3 R98, -R153, R98, RZ ;  /* 0x0000006299627210 */ /* 0x000fe20007ffe1ff */
[----:B------:R-:W-:Y:S01]  /*7a20*/  IMAD R100, R100, UR4, RZ ;  /* 0x0000000464647c24 */ /* 0x000fe2000f8e02ff */
[----:B------:R-:W-:Y:S01]  /*7a30*/  BSSY B0, `(.L_x_578) ;  /* 0x000001f000007945 */ /* 0x000fe20003800000 */
[----:B01--4-:R-:W-:-:S04]  /*7a40*/  IMAD.WIDE.U32 R12, R101, UR4, RZ ;  /* 0x00000004650c7c25 */ /* 0x013fc8000f8e00ff */
[----:B------:R-:W-:Y:S01]  /*7a50*/  IMAD R101, R101, UR5, R100 ;  /* 0x0000000565657c24 */ /* 0x000fe2000f8e0264 */
[----:B------:R-:W-:Y:S02]  /*7a60*/  ULDC.64 UR4, c[0x0][0x338] ;  /* 0x0000ce0000047ab9 */ /* 0x000fe40000000a00 */
[----:B------:R-:W-:Y:S02]  /*7a70*/  IMAD R99, R99, UR4, RZ ;  /* 0x0000000463637c24 */ /* 0x000fe4000f8e02ff */
[----:B------:R-:W-:Y:S02]  /*7a80*/  IADD3 R13, R13, R101, RZ ;  /* 0x000000650d0d7210 */ /* 0x000fe40007ffe0ff */
[C---:B------:R-:W-:Y:S02]  /*7a90*/  IMAD R99, R102.reuse, UR5, R99 ;  /* 0x0000000566637c24 */ /* 0x040fe4000f8e0263 */
[----:B------:R-:W-:Y:S01]  /*7aa0*/  IMAD.WIDE.U32 R102, R102, UR4, R12 ;  /* 0x0000000466667c25 */ /* 0x000fe2000f8e000c */
[----:B------:R-:W-:-:S03]  /*7ab0*/  ULDC.64 UR4, c[0x0][0x330] ;  /* 0x0000cc0000047ab9 */ /* 0x000fc60000000a00 */
[----:B---3--:R-:W-:Y:S02]  /*7ac0*/  IMAD R11, R35, UR4, RZ ;  /* 0x00000004230b7c24 */ /* 0x008fe4000f8e02ff */
[----:B------:R-:W-:Y:S02]  /*7ad0*/  IMAD.IADD R103, R103, 0x1, R99 ;  /* 0x0000000167677824 */ /* 0x000fe400078e0263 */
[C---:B------:R-:W-:Y:S02]  /*7ae0*/  IMAD R11, R42.reuse, UR5, R11 ;  /* 0x000000052a0b7c24 */ /* 0x040fe4000f8e020b */
[----:B------:R-:W-:Y:S01]  /*7af0*/  IMAD.WIDE.U32 R12, R42, UR4, R102 ;  /* 0x000000042a0c7c25 */ /* 0x000fe2000f8e0066 */
[----:B------:R-:W-:-:S03]  /*7b00*/  ULDC.64 UR4, c[0x0][0x318] ;  /* 0x0000c60000047ab9 */ /* 0x000fc60000000a00 */
[----:B------:R-:W-:Y:S01]  /*7b10*/  IMAD.IADD R11, R13, 0x1, R11 ;  /* 0x000000010d0b7824 */ /* 0x000fe200078e020b */
[----:B------:R-:W-:-:S04]  /*7b20*/  LEA R48, P4, R12, UR4, 0x1 ;  /* 0x000000040c307c11 */ /* 0x000fc8000f8808ff */
[----:B------:R-:W-:Y:S01]  /*7b30*/  LEA.HI.X R11, R12, UR5, R11, 0x1, P4 ;  /* 0x000000050c0b7c11 */ /* 0x000fe2000a0f0c0b */
[----:B------:R0:W1:Y:S01]  /*7b40*/  SHFL.IDX PT, R47, R48, RZ, 0x181f ;  /* 0x00181fff302f7589 */ /* 0x00006200000e0000 */
[----:B------:R-:W-:-:S03]  /*7b50*/  ISETP.GE.AND P4, PT, R98, 0x1, PT ;  /* 0x000000016200780c */ /* 0x000fc60003f86270 */
[----:B------:R0:W3:Y:S10]  /*7b60*/  SHFL.IDX PT, R13, R11, RZ, 0x181f ;  /* 0x00181fff0b0d7589 */ /* 0x0000f400000e0000 */
[----:B0-----:R-:W-:Y:S05]  /*7b70*/  @!P4 BRA `(.L_x_579) ;  /* 0x000000000028c947 */ /* 0x001fea0003800000 */
[----:B------:R-:W-:-:S13]  /*7b80*/  ISETP.GE.AND P4, PT, R16, UR36, PT ;  /* 0x0000002410007c0c */ /* 0x000fda000bf86270 */
[----:B-12---:R-:W-:-:S04]  /*7b90*/  @!P4 LEA R44, P5, R16, R47, 0x1 ;  /* 0x0000002f102cc211 */ /* 0x006fc800078a08ff */
[----:B---3--:R-:W-:Y:S02]  /*7ba0*/  @!P4 LEA.HI.X R45, R16, R13, R17, 0x1, P5 ;  /* 0x0000000d102dc211 */ /* 0x008fe400028f0c11 */
[----:B------:R-:W-:-:S13]  /*7bb0*/  ISETP.GE.AND P5, PT, R22, UR36, PT ;  /* 0x0000002416007c0c */ /* 0x000fda000bfa6270 */
[----:B------:R-:W-:-:S04]  /*7bc0*/  @!P5 LEA R46, P6, R22, R47, 0x1 ;  /* 0x0000002f162ed211 */ /* 0x000fc800078c08ff */
[----:B------:R-:W-:Y:S02]  /*7bd0*/  @!P5 LEA.HI.X R47, R22, R13, R2, 0x1, P6 ;  /* 0x0000000d162fd211 */ /* 0x000fe400030f0c02 */
[----:B------:R-:W0:Y:S04]  /*7be0*/  @!P4 LDS.128 R12, [R94+0x400] ;  /* 0x000400005e0cc984 */ /* 0x000e280000000c00 */
[----:B0-----:R-:W-:Y:S04]  /*7bf0*/  @!P4 ST.E.128 desc[UR38][R44.64], R12 ;  /* 0x0000000c2c00c985 */ /* 0x001fe8000c101d26 */
[----:B------:R-:W0:Y:S04]  /*7c00*/  @!P5 LDS.128 R12, [R94+0x4400] ;  /* 0x004400005e0cd984 */ /* 0x000e280000000c00 */
[----:B0-----:R0:W-:Y:S02]  /*7c10*/  @!P5 ST.E.128 desc[UR38][R46.64], R12 ;  /* 0x0000000c2e00d985 */ /* 0x0011e4000c101d26 */
.L_x_579:
[----:B------:R-:W-:Y:S05]  /*7c20*/  BSYNC B0 ;  /* 0x0000000000007941 */ /* 0x000fea0003800000 */
.L_x_578:
[----:B------:R-:W-:Y:S01]  /*7c30*/  ISETP.GE.AND P4, PT, R98, 0x21, PT ;  /* 0x000000216200780c */ /* 0x000fe20003f86270 */
[----:B0--3--:R0:W3:Y:S01]  /*7c40*/  SHFL.IDX PT, R13, R11, 0x1, 0x181f ;  /* 0x00381f000b0d7f89 */ /* 0x0090e200000e0000 */
[----:B------:R-:W-:Y:S03]  /*7c50*/  BSSY B0, `(.L_x_580) ;  /* 0x000000d000007945 */ /* 0x000fe60003800000 */
[----:B-1----:R0:W1:Y:S08]  /*7c60*/  SHFL.IDX PT, R47, R48, 0x1, 0x181f ;  /* 0x00381f00302f7f89 */ /* 0x00207000000e0000 */
        /* <DEDUP_REMOVED lines=11> */
.L_x_581:
[----:B------:R-:W-:Y:S05]  /*7d20*/  BSYNC B0 ;  /* 0x0000000000007941 */ /* 0x000fea0003800000 */
.L_x_580:
        /* <DEDUP_REMOVED lines=15> */
.L_x_583:
[----:B------:R-:W-:Y:S05]  /*7e20*/  BSYNC B0 ;  /* 0x0000000000007941 */ /* 0x000fea0003800000 */
.L_x_582:
[----:B------:R-:W-:Y:S01]  /*7e30*/  ISETP.GE.AND P4, PT, R98, 0x61, PT ;  /* 0x000000616200780c */ /* 0x000fe20003f86270 */
[----:B------:R-:W4:Y:S01]  /*7e40*/  SHFL.IDX PT, R11, R11, 0x3, 0x181f ;  /* 0x00781f000b0b7f89 */ /* 0x000f2200000e0000 */
[----:B------:R-:W-:Y:S03]  /*7e50*/  BSSY B0, `(.L_x_584) ;  /* 0x000000d000007945 */ /* 0x000fe60003800000 */
[----:B01----:R0:W1:Y:S08]  /*7e60*/  SHFL.IDX PT, R47, R48, 0x3, 0x181f ;  /* 0x00781f00302f7f89 */ /* 0x00307000000e0000 */
[----:B0-----:R-:W-:Y:S05]  /*7e70*/  @!P4 BRA `(.L_x_585) ;  /* 0x000000000028c947 */ /* 0x001fea0003800000 */
[----:B------:R-:W-:-:S13]  /*7e80*/  ISETP.GE.AND P4, PT, R16, UR36, PT ;  /* 0x0000002410007c0c */ /* 0x000fda000bf86270 */
[----:B---3--:R-:W0:Y:S01]  /*7e90*/  @!P4 LDS.128 R12, [R94+0x3400] ;  /* 0x003400005e0cc984 */ /* 0x008e220000000c00 */
[----:B-12---:R-:W-:-:S04]  /*7ea0*/  @!P4 LEA R44, P5, R16, R47, 0x1 ;  /* 0x0000002f102cc211 */ /* 0x006fc800078a08ff */
[----:B----4-:R-:W-:Y:S02]  /*7eb0*/  @!P4 LEA.HI.X R45, R16, R11, R17, 0x1, P5 ;  /* 0x0000000b102dc211 */ /* 0x010fe400028f0c11 */
[----:B------:R-:W-:-:S13]  /*7ec0*/  ISETP.GE.AND P5, PT, R22, UR36, PT ;  /* 0x0000002416007c0c */ /* 0x000fda000bfa6270 */
[----:B------:R-:W-:-:S04]  /*7ed0*/  @!P5 LEA R46, P6, R22, R47, 0x1 ;  /* 0x0000002f162ed211 */ /* 0x000fc800078c08ff */
[----:B------:R-:W-:Y:S01]  /*7ee0*/  @!P5 LEA.HI.X R47, R22, R11, R2, 0x1, P6 ;  /* 0x0000000b162fd211 */ /* 0x000fe200030f0c02 */
[----:B0-----:R-:W-:Y:S04]  /*7ef0*/  @!P4 ST.E.128 desc[UR38][R44.64], R12 ;  /* 0x0000000c2c00c985 */ /* 0x001fe8000c101d26 */
[----:B------:R-:W0:Y:S04]  /*7f00*/  @!P5 LDS.128 R12, [R94+0x7400] ;  /* 0x007400005e0cd984 */ /* 0x000e280000000c00 */
[----:B0-----:R0:W-:Y:S02]  /*7f10*/  @!P5 ST.E.128 desc[UR38][R46.64], R12 ;  /* 0x0000000c2e00d985 */ /* 0x0011e4000c101d26 */
.L_x_585:
[----:B------:R-:W-:Y:S05]  /*7f20*/  BSYNC B0 ;  /* 0x0000000000007941 */ /* 0x000fea0003800000 */
.L_x_584:
[----:B------:R-:W-:Y:S01]  /*7f30*/  @!PT LDS RZ, [RZ] ;  /* 0x00000000fffff984 */ /* 0x000fe20000000800 */
[----:B------:R-:W-:Y:S01]  /*7f40*/  @!PT LDS RZ, [RZ] ;  /* 0x00000000fffff984 */ /* 0x000fe20000000800 */
[----:B------:R-:W-:Y:S01]  /*7f50*/  @!PT LDS RZ, [RZ] ;  /* 0x00000000fffff984 */ /* 0x000fe20000000800 */
[----:B------:R-:W-:Y:S01]  /*7f60*/  @!PT LDS RZ, [RZ] ;  /* 0x00000000fffff984 */ /* 0x000fe20000000800 */
[----:B------:R5:W-:Y:S06]  /*7f70*/  MEMBAR.ALL.CTA ;  /* 0x0000000000007992 */ /* 0x000bec0000008000 */
[----:B-----5:R-:W5:Y:S01]  /*7f80*/  FENCE.VIEW.ASYNC.S ;  /* 0x00000000000073c6 */ /* 0x020f620000000000 */
[----:B------:R-:W-:Y:S01]  /*7f90*/  @!P3 VIADD R92, R92, 0x288c0 ;  /* 0x000288c05c5cb836 */ /* 0x000fe20000000000 */
[----:B-----5:R0:W-:Y:S01]  /*7fa0*/  BAR.SYNC.DEFER_BLOCKING R97, 0x80 ;  /* 0x000200610000751d */ /* 0x0201e20000010000 */
[----:B------:R-:W-:Y:S01]  /*7fb0*/  ISETP.NE.AND P4, PT, R93, RZ, PT ;  /* 0x000000ff5d00720c */ /* 0x000fe20003f85270 */
[----:B------:R-:W-:-:S02]  /*7fc0*/  VIADD R155, R155, 0x1 ;  /* 0x000000019b9b7836 */ /* 0x000fc40000000000 */
[----:B------:R-:W-:-:S04]  /*7fd0*/  @!P3 PRMT R92, RZ, 0x654, R92 ;  /* 0x00000654ff5cb816 */ /* 0x000fc8000000005c */
[----:B------:R0:W-:Y:S01]  /*7fe0*/  @!P3 SYNCS.ARRIVE.TRANS64.RED.A1T0 RZ, [R92+URZ], RZ ;  /* 0x000000ff5cffb9a7 */ /* 0x0001e2000810043f */
[----:B------:R-:W-:-:S04]  /*7ff0*/  ISETP.NE.AND P3, PT, R155, 0x2, PT ;  /* 0x000000029b00780c */ /* 0x000fc80003f65270 */
[----:B----4-:R-:W-:Y:S02]  /*8000*/  SEL R11, RZ, 0x1, P3 ;  /* 0x00000001ff0b7807 */ /* 0x010fe40001800000 */
[----:B------:R-:W-:Y:S02]  /*8010*/  SEL R155, R155, RZ, P3 ;  /* 0x000000ff9b9b7207 */ /* 0x000fe40001800000 */
[----:B------:R-:W-:Y:S01]  /*8020*/  LOP3.LUT R154, R154, R11, RZ, 0x3c, !PT ;  /* 0x0000000b9a9a7212 */ /* 0x000fe200078e3cff */
[----:B0-----:R-:W-:Y:S06]  /*8030*/  @P4 BRA `(.L_x_586) ;  /* 0xffffff9c00d84947 */ /* 0x001fec000383ffff */
[----:B------:R-:W0:Y:S01]  /*8040*/  S2R R12, SR_TID.X ;  /* 0x00000000000c7919 */ /* 0x000e220000002100 */
[----:B------:R-:W-:Y:S02]  /*8050*/  PLOP3.LUT P0, PT, PT, PT, PT, 0x8, 0x0 ;  /* 0x000000000000781c */ /* 0x000fe40003f0e170 */
[----:B0-----:R-:W-:-:S04]  /*8060*/  SHF.R.U32.HI R12, RZ, 0x7, R12 ;  /* 0x00000007ff0c7819 */ /* 0x001fc8000001160c */
[----:B------:R-:W-:-:S13]  /*8070*/  ISETP.NE.AND P4, PT, R12, 0x1, PT ;  /* 0x000000010c00780c */ /* 0x000fda0003f85270 */
[----:B------:R-:W-:Y:S06]  /*8080*/  @!P4 BAR.ARV 0x9, 0x100 ;  /* 0x024400000000cb1d */ /* 0x000fec0000002000 */
.L_x_484:
[----:B------:R-:W-:Y:S01]  /*8090*/  ISETP.GE.AND P2, PT, R96, 0x1, PT ;  /* 0x000000016000780c */ /* 0x000fe20003f46270 */
[----:B------:R-:W-:Y:S01]  /*80a0*/  IMAD.MOV.U32 R0, RZ, RZ, RZ ;  /* 0x000000ffff007224 */ /* 0x000fe200078e00ff */
[----:B------:R-:W-:Y:S01]  /*80b0*/  PLOP3.LUT P1, PT, PT, PT, PT, 0x80, 0x0 ;  /* 0x000000000000781c */ /* 0x000fe20003f2f070 */
[----:B------:R-:W-:Y:S01]  /*80c0*/  IMAD.MOV.U32 R151, RZ, RZ, RZ ;  /* 0x000000ffff977224 */ /* 0x000fe200078e00ff */
[----:B------:R-:W-:Y:S02]  /*80d0*/  MOV R3, RZ ;  /* 0x000000ff00037202 */ /* 0x000fe40000000f00 */
[----:B------:R-:W-:Y:S02]  /*80e0*/  CS2R R64, SRZ ;  /* 0x0000000000407805 */ /* 0x000fe4000001ff00 */
[----:B------:R-:W-:Y:S02]  /*80f0*/  CS2R R36, SRZ ;  /* 0x0000000000247805 */ /* 0x000fe4000001ff00 */
[----:B------:R-:W-:-:S02]  /*8100*/  CS2R R66, SRZ ;  /* 0x0000000000427805 */ /* 0x000fc4000001ff00 */
[----:B------:R-:W-:Y:S02]  /*8110*/  CS2R R38, SRZ ;  /* 0x0000000000267805 */ /* 0x000fe4000001ff00 */
[----:B------:R-:W-:Y:S02]  /*8120*/  CS2R R68, SRZ ;  /* 0x0000000000447805 */ /* 0x000fe4000001ff00 */
[----:B------:R-:W-:Y:S02]  /*8130*/  CS2R R34, SRZ ;  /* 0x0000000000227805 */ /* 0x000fe4000001ff00 */
[----:B------:R-:W-:Y:S02]  /*8140*/  CS2R R70, SRZ ;  /* 0x0000000000467805 */ /* 0x000fe4000001ff00 */
[----:B--2---:R-:W-:Y:S02]  /*8150*/  CS2R R44, SRZ ;  /* 0x00000000002c7805 */ /* 0x004fe4000001ff00 */
[----:B------:R-:W-:-:S02]  /*8160*/  CS2R R32, SRZ ;  /* 0x0000000000207805 */ /* 0x000fc4000001ff00 */
[----:B------:R-:W-:Y:S02]  /*8170*/  CS2R R72, SRZ ;  /* 0x0000000000487805 */ /* 0x000fe4000001ff00 */
[----:B------:R-:W-:Y:S02]  /*8180*/  CS2R R30, SRZ ;  /* 0x00000000001e7805 */ /* 0x000fe4000001ff00 */
[----:B------:R-:W-:Y:S02]  /*8190*/  CS2R R74, SRZ ;  /* 0x00000000004a7805 */ /* 0x000fe4000001ff00 */
[----:B------:R-:W-:Y:S02]  /*81a0*/  CS2R R76, SRZ ;  /* 0x00000000004c7805 */ /* 0x000fe4000001ff00 */
[----:B------:R-:W-:Y:S02]  /*81b0*/  CS2R R54, SRZ ;  /* 0x0000000000367805 */ /* 0x000fe4000001ff00 */
[----:B-1----:R-:W-:-:S02]  /*81c0*/  CS2R R46, SRZ ;  /* 0x00000000002e7805 */ /* 0x002fc4000001ff00 */
        /* <DEDUP_REMOVED lines=15> */
[----:B------:R-:W-:Y:S01]  /*82c0*/  MOV R100, RZ ;  /* 0x000000ff00647202 */ /* 0x000fe20000000f00 */
[----:B------:R-:W-:Y:S06]  /*82d0*/  @P0 BRA `(.L_x_587) ;  /* 0x00000000000c0947 */ /* 0x000fec0003800000 */
[----:B------:R-:W0:Y:S01]  /*82e0*/  FENCE.VIEW.ASYNC.G ;  /* 0x00000000000073c6 */ /* 0x000e220000000100 */
[----:B------:R-:W-:Y:S05]  /*82f0*/  WARPSYNC.ALL ;  /* 0x0000000000007948 */ /* 0x000fea0003800000 */
[----:B0-----:R-:W-:Y:S06]  /*8300*/  BAR.ARV 0xc, 0x180 ;  /* 0x0306000000007b1d */ /* 0x001fec0000002000 */
.L_x_587:
[----:B------:R-:W-:Y:S01]  /*8310*/  CS2R R10, SRZ ;  /* 0x00000000000a7805 */ /* 0x000fe2000001ff00 */
[----:B------:R-:W-:Y:S06]  /*8320*/  @!P2 BRA `(.L_x_588) ;  /* 0x0000009c0034a947 */ /* 0x000fec0003800000 */
[----:B------:R-:W-:-:S03]  /*8330*/  UMOV UR4, 0xffffffff ;  /* 0xffffffff00047882 */ /* 0x000fc60000000000 */
[----:B------:R-:W-:Y:S05]  /*8340*/  BRA.DIV UR4, `(.L_x_589) ;  /* 0x0000013204a87947 */ /* 0x000fea000b800000 */
[----:B------:R0:W1:Y:S02]  /*8350*/  SHFL.IDX PT, R194, R221, RZ, 0x1f ;  /* 0x00001fffddc27589 */ /* 0x00006400000e0000 */
.L_x_851:
[----:B-1----:R-:W-:Y:S02]  /*8360*/  LEA.HI R0, R194, R194, RZ, 0x1 ;  /* 0x000000c2c2007211 */ /* 0x002fe400078f08ff */
[----:B------:R-:W-:Y:S02]  /*8370*/  LOP3.LUT P0, RZ, R211, 0x3ff, RZ, 0xc0, !PT ;  /* 0x000003ffd3ff7812 */ /* 0x000fe4000780c0ff */
[----:B------:R-:W-:Y:S02]  /*8380*/  LOP3.LUT R3, R0, 0x1e, RZ, 0xc0, !PT ;  /* 0x0000001e00037812 */ /* 0x000fe400078ec0ff */
[----:B------:R-:W-:-:S03]  /*8390*/  P2R R25, PR, RZ, 0x1 ;  /* 0x00000001ff197803 */ /* 0x000fc60000000000 */
[----:B------:R-:W-:-:S04]  /*83a0*/  IMAD.IADD R0, R194, 0x1, -R3 ;  /* 0x00000001c2007824 */ /* 0x000fc800078e0a03 */
[----:B------:R-:W-:-:S05]  /*83b0*/  IMAD R0, R0, 0x2000, R211 ;  /* 0x0000200000007824 */ /* 0x000fca00078e02d3 */
[----:B------:R-:W-:-:S04]  /*83c0*/  SHF.R.U32.HI R0, RZ, 0x4, R0 ;  /* 0x00000004ff007819 */ /* 0x000fc80000011600 */
[----:B------:R-:W-:Y:S01]  /*83d0*/  LOP3.LUT R26, R0, 0x3fff, RZ, 0xc0, !PT ;  /* 0x00003fff001a7812 */ /* 0x000fe200078ec0ff */
[----:B------:R-:W-:Y:S06]  /*83e0*/  @!P0 BRA `(.L_x_590) ;  /* 0x0000000000408947 */ /* 0x000fec0003800000 */
[----:B------:R-:W-:Y:S01]  /*83f0*/  MOV R0, 0x0 ;  /* 0x0000000000007802 */ /* 0x000fe20000000f00 */
[----:B------:R-:W-:Y:S01]  /*8400*/  ULDC.64 UR4, c[0x4][0x80] ;  /* 0x0100200000047ab9 */ /* 0x000fe20000000a00 */
[----:B------:R-:W-:Y:S01]  /*8410*/  ULDC.64 UR6, c[0x4][0x88] ;  /* 0x0100220000067ab9 */ /* 0x000fe20000000a00 */
[----:B------:R-:W-:Y:S01]  /*8420*/  MOV R4, UR4 ;  /* 0x0000000400047c02 */ /* 0x000fe20008000f00 */
[----:B------:R1:W2:Y:S01]  /*8430*/  LDC.64 R14, c[0x4][R0] ;  /* 0x01000000000e7b82 */ /* 0x0002a20000000a00 */
[----:B------:R-:W-:Y:S01]  /*8440*/  IMAD.U32 R5, RZ, RZ, UR5 ;  /* 0x00000005ff057e24 */ /* 0x000fe2000f8e00ff */
[----:B------:R-:W-:Y:S01]  /*8450*/  ULDC.64 UR4, c[0x4][0x20] ;  /* 0x0100080000047ab9 */ /* 0x000fe20000000a00 */
[----:B------:R-:W-:Y:S01]  /*8460*/  IMAD.U32 R6, RZ, RZ, UR6 ;  /* 0x00000006ff067e24 */ /* 0x000fe2000f8e00ff */
[----:B------:R-:W-:Y:S01]  /*8470*/  MOV R7, UR7 ;  /* 0x0000000700077c02 */ /* 0x000fe20008000f00 */
[----:B------:R-:W-:Y:S01]  /*8480*/  IMAD.U32 R10, RZ, RZ, UR4 ;  /* 0x00000004ff0a7e24 */ /* 0x000fe2000f8e00ff */
[----:B------:R-:W-:Y:S01]  /*8490*/  MOV R8, 0x70 ;  /* 0x0000007000087802 */ /* 0x000fe20000000f00 */
[----:B------:R-:W-:-:S02]  /*84a0*/  IMAD.U32 R11, RZ, RZ, UR5 ;  /* 0x00000005ff0b7e24 */ /* 0x000fc4000f8e00ff */
[----:B------:R-:W-:Y:S02]  /*84b0*/  IMAD.MOV.U32 R12, RZ, RZ, 0x1 ;  /* 0x00000001ff0c7424 */ /* 0x000fe400078e00ff */
[----:B-1-3--:R-:W-:-:S07]  /*84c0*/  IMAD.MOV.U32 R13, RZ, RZ, RZ ;  /* 0x000000ffff0d7224 */ /* 0x00afce00078e00ff */
[----:B------:R-:W-:-:S07]  /*84d0*/  LEPC R20, `(.L_x_590) ;  /* 0x000000001014794e */ /* 0x000fce0000000000 */
[----:B0-2--5:R-:W-:Y:S05]  /*84e0*/  CALL.ABS.NOINC R14 ;  /* 0x000000000e007343 */ /* 0x025fea0003c00000 */
.L_x_590:
[----:B------:R-:W-:Y:S02]  /*84f0*/  ULDC UR4, c[0x0][0x3f4] ;  /* 0x0000fd0000047ab9 */ /* 0x000fe40000000800 */
[----:B------:R-:W-:-:S13]  /*8500*/  ISETP.LT.AND P0, PT, RZ, UR4, PT ;  /* 0x00000004ff007c0c */ /* 0x000fda000bf01270 */
[----:B------:R-:W-:Y:S05]  /*8510*/  @P0 BRA `(.L_x_591) ;  /* 0x00000000003c0947 */ /* 0x000fea0003800000 */
[----:B------:R-:W-:-:S04]  /*8520*/  LEA.HI R0, R207, R207, RZ, 0x1 ;  /* 0x000000cfcf007211 */ /* 0x000fc800078f08ff */
[----:B------:R-:W-:-:S04]  /*8530*/  LOP3.LUT R0, R0, 0xfffffffe, RZ, 0xc0, !PT ;  /* 0xfffffffe00007812 */ /* 0x000fc800078ec0ff */
[----:B------:R-:W-:-:S04]  /*8540*/  IADD3 R0, R207, -R0, RZ ;  /* 0x80000000cf007210 */ /* 0x000fc80007ffe0ff */
[----:B------:R-:W-:-:S04]  /*8550*/  SHF.L.U32 R3, R0, 0x1f, RZ ;  /* 0x0000001f00037819 */ /* 0x000fc800000006ff */
[----:B------:R1:W2:Y:S03]  /*8560*/  SYNCS.PHASECHK.TRANS64.TRYWAIT P0, [R156+URZ+0x28800], R3 ;  /* 0x028800039c0075a7 */ /* 0x0002a6000800017f */
[----:B--2---:R-:W-:Y:S05]  /*8570*/  @!P0 NANOSLEEP.SYNCS 0x989680 ;  /* 0x009896800000895d */ /* 0x004fea0003900000 */
[----:B------:R-:W2:Y:S01]  /*8580*/  @!P0 SYNCS.PHASECHK.TRANS64 P0, [R156+URZ+0x28800], R3 ;  /* 0x028800039c0085a7 */ /* 0x000ea2000800007f */
[----:B------:R-:W-:Y:S04]  /*8590*/  BSSY B0, `(.L_x_592) ;  /* 0x0000006000007945 */ /* 0x000fe80003800000 */
[----:B--2---:R-:W-:Y:S05]  /*85a0*/  @P0 BRA `(.L_x_593) ;  /* 0x0000000000100947 */ /* 0x004fea0003800000 */
.L_x_594:
[----:B--2---:R2:W4:Y:S02]  /*85b0*/  SYNCS.PHASECHK.TRANS64.TRYWAIT P0, [R156+URZ+0x28800], R3 ;  /* 0x028800039c0075a7 */ /* 0x004524000800017f */
[----:B----4-:R-:W-:Y:S05]  /*85c0*/  @!P0 NANOSLEEP.SYNCS 0x989680 ;  /* 0x009896800000895d */ /* 0x010fea0003900000 */
[----:B------:R-:W4:Y:S02]  /*85d0*/  @!P0 SYNCS.PHASECHK.TRANS64 P0, [R156+URZ+0x28800], R3 ;  /* 0x028800039c0085a7 */ /* 0x000f24000800007f */
[----:B----4-:R-:W-:Y:S05]  /*85e0*/  @!P0 BRA `(.L_x_594) ;  /* 0xfffffffc00f08947 */ /* 0x010fea000383ffff */
.L_x_593:
[----:B------:R-:W-:Y:S05]  /*85f0*/  BSYNC B0 ;  /* 0x0000000000007941 */ /* 0x000fea0003800000 */
.L_x_592:
[----:B------:R-:W-:Y:S05]  /*8600*/  BRA `(.L_x_595) ;  /* 0x0000003400f07947 */ /* 0x000fea0003800000 */
.L_x_591:
[----:B-----5:R-:W-:Y:S01]  /*8610*/  SHF.R.S32.HI R0, RZ, 0x1f, R24 ;  /* 0x0000001fff007819 */ /* 0x020fe20000011418 */
[----:B------:R-:W-:Y:S01]  /*8620*/  ULDC.64 UR4, c[0x0][0x3f8] ;  /* 0x0000fe0000047ab9 */ /* 0x000fe20000000a00 */
[----:B------:R-:W-:Y:S01]  /*8630*/  ULDC.64 UR6, c[0x0][0x408] ;  /* 0x0001020000067ab9 */ /* 0x000fe20000000a00 */
[----:B------:R-:W-:Y:S01]  /*8640*/  ISETP.NE.AND P2, PT, R25, RZ, PT ;  /* 0x000000ff1900720c */ /* 0x000fe20003f45270 */
[----:B------:R-:W-:-:S04]  /*8650*/  IMAD.WIDE.U32 R4, R24, UR4, RZ ;  /* 0x0000000418047c25 */ /* 0x000fc8000f8e00ff */
[C---:B------:R-:W-:Y:S02]  /*8660*/  IMAD R3, R0.reuse, UR4, RZ ;  /* 0x0000000400037c24 */ /* 0x040fe4000f8e02ff */
[----:B------:R-:W-:Y:S02]  /*8670*/  IMAD R7, R0, UR6, RZ ;  /* 0x0000000600077c24 */ /* 0x000fe4000f8e02ff */
[C---:B------:R-:W-:Y:S01]  /*8680*/  IMAD R3, R24.reuse, UR5, R3 ;  /* 0x0000000518037c24 */ /* 0x040fe2000f8e0203 */
[----:B------:R-:W-:Y:S01]  /*8690*/  ULDC.64 UR4, c[0x0][0x3e8] ;  /* 0x0000fa0000047ab9 */ /* 0x000fe20000000a00 */
[----:B------:R-:W-:-:S04]  /*86a0*/  IMAD.WIDE.U32 R28, R24, UR6, RZ ;  /* 0x00000006181c7c25 */ /* 0x000fc8000f8e00ff */
[----:B------:R-:W-:Y:S01]  /*86b0*/  IMAD R7, R24, UR7, R7 ;  /* 0x0000000718077c24 */ /* 0x000fe2000f8e0207 */
[----:B------:R-:W-:Y:S01]  /*86c0*/  ULDC.64 UR6, c[0x0][0x400] ;  /* 0x0001000000067ab9 */ /* 0x000fe20000000a00 */
[----:B------:R-:W-:Y:S01]  /*86d0*/  IMAD.IADD R25, R3, 0x1, R5 ;  /* 0x0000000103197824 */ /* 0x000fe200078e0205 */
[----:B------:R-:W-:Y:S01]  /*86e0*/  LEA R24, P0, R4, UR4, 0x1 ;  /* 0x0000000404187c11 */ /* 0x000fe2000f8008ff */
[----:B------:R-:W-:Y:S01]  /*86f0*/  IMAD.IADD R3, R7, 0x1, R29 ;  /* 0x0000000107037824 */ /* 0x000fe200078e021d */
[----:B------:R-:W-:Y:S02]  /*8700*/  LEA R27, P1, R28, UR6, 0x1 ;  /* 0x000000061c1b7c11 */ /* 0x000fe4000f8208ff */
[----:B------:R-:W-:Y:S02]  /*8710*/  LEA.HI.X R25, R4, UR5, R25, 0x1, P0 ;  /* 0x0000000504197c11 */ /* 0x000fe400080f0c19 */
[----:B------:R-:W-:Y:S01]  /*8720*/  LEA.HI.X R28, R28, UR7, R3, 0x1, P1 ;  /* 0x000000071c1c7c11 */ /* 0x000fe200088f0c03 */
[----:B------:R-:W-:Y:S08]  /*8730*/  @!P2 BRA `(.L_x_596) ;  /* 0x000000000040a947 */ /* 0x000ff00003800000 */
        /* <DEDUP_REMOVED lines=15> */
[----:B0-2---:R-:W-:Y:S05]  /*8830*/  CALL.ABS.NOINC R14 ;  /* 0x000000000e007343 */ /* 0x005fea0003c00000 */
.L_x_596:
[----:B------:R-:W-:Y:S01]  /*8840*/  ULDC.U8 UR4, c[0x0][0x410] ;  /* 0x0001040000047ab9 */ /* 0x000fe20000000000 */
[----:B------:R-:W-:Y:S01]  /*8850*/  BSSY B0, `(.L_x_597) ;  /* 0x000034f000007945 */ /* 0x000fe20003800000 */
[----:B------:R-:W-:Y:S02]  /*8860*/  ISETP.NE.AND P0, PT, RZ, UR4, PT ;  /* 0x00000004ff007c0c */ /* 0x000fe4000bf05270 */
[----:B------:R-:W-:-:S11]  /*8870*/  LEA R5, R41, R153, 0x7 ;  /* 0x0000009929057211 */ /* 0x000fd600078e38ff */
[----:B------:R-:W-:Y:S05]  /*8880*/  @!P0 BRA `(.L_x_598) ;  /* 0x0000001800888947 */ /* 0x000fea0003800000 */
[----:B------:R-:W-:-:S03]  /*8890*/  UMOV UR4, 0xffffffff ;  /* 0xffffffff00047882 */ /* 0x000fc60000000000 */
[----:B------:R-:W-:Y:S05]  /*88a0*/  BRA.DIV UR4, `(.L_x_599) ;  /* 0x0000012e047c7947 */ /* 0x000fea000b800000 */
[----:B------:R1:W2:Y:S04]  /*88b0*/  SHFL.IDX PT, R0, R25, RZ, 0x181f ;  /* 0x00181fff19007589 */ /* 0x0002a800000e0000 */
[----:B------:R1:W4:Y:S04]  /*88c0*/  SHFL.IDX PT, R3, R24, RZ, 0x181f ;  /* 0x00181fff18037589 */ /* 0x00032800000e0000 */
[----:B------:R1:W0:Y:S04]  /*88d0*/  SHFL.IDX PT, R4, R28, RZ, 0x181f ;  /* 0x00181fff1c047589 */ /* 0x00022800000e0000 */
[----:B------:R1:W0:Y:S02]  /*88e0*/  SHFL.IDX PT, R14, R27, RZ, 0x181f ;  /* 0x00181fff1b0e7589 */ /* 0x00022400000e0000 */
.L_x_857:
[----:B------:R-:W-:Y:S01]  /*88f0*/  ULDC UR4, c[0x0][0x448] ;  /* 0x0001120000047ab9 */ /* 0x000fe20000000800 */
[----:B------:R-:W-:Y:S01]  /*8900*/  LEA.HI R6, R207, R207, RZ, 0x1 ;  /* 0x000000cfcf067211 */ /* 0x000fe200078f08ff */
[----:B------:R-:W-:Y:S01]  /*8910*/  IMAD R30, R95, UR4, RZ ;  /* 0x000000045f1e7c24 */ /* 0x000fe2000f8e02ff */
[----:B------:R-:W-:Y:S01]  /*8920*/  BSSY B1, `(.L_x_600) ;  /* 0x000001f000017945 */ /* 0x000fe20003800000 */
[----:B------:R-:W-:Y:S02]  /*8930*/  CS2R R8, SRZ ;  /* 0x0000000000087805 */ /* 0x000fe4000001ff00 */
[----:B------:R-:W-:Y:S02]  /*8940*/  LOP3.LUT R6, R6, 0xfffffffe, RZ, 0xc0, !PT ;  /* 0xfffffffe06067812 */ /* 0x000fe400078ec0ff */
[----:B------:R-:W-:Y:S02]  /*8950*/  CS2R R10, SRZ ;  /* 0x00000000000a7805 */ /* 0x000fe4000001ff00 */
[----:B------:R-:W-:-:S02]  /*8960*/  ISETP.GE.AND P0, PT, R5, R30, PT ;  /* 0x0000001e0500720c */ /* 0x000fc40003f06270 */
[----:B---3--:R-:W-:Y:S01]  /*8970*/  CS2R R12, SRZ ;  /* 0x00000000000c7805 */ /* 0x008fe2000001ff00 */
[----:B------:R-:W-:Y:S01]  /*8980*/  IMAD.IADD R5, R207, 0x1, -R6 ;  /* 0x00000001cf057824 */ /* 0x000fe200078e0a06 */
[----:B------:R-:W-:-:S04]  /*8990*/  CS2R R6, SRZ ;  /* 0x0000000000067805 */ /* 0x000fc8000001ff00 */
[----:B------:R-:W-:-:S05]  /*89a0*/  SHF.L.U32 R5, R5, 0x1f, RZ ;  /* 0x0000001f05057819 */ /* 0x000fca00000006ff */
[----:B------:R-:W-:Y:S05]  /*89b0*/  @P0 BRA `(.L_x_601) ;  /* 0x0000000000540947 */ /* 0x000fea0003800000 */
[----:B------:R-:W-:Y:S01]  /*89c0*/  ULDC UR4, c[0x0][0x3f4] ;  /* 0x0000fd0000047ab9 */ /* 0x000fe20000000800 */
[----:B------:R-:W-:Y:S02]  /*89d0*/  CS2R R12, SRZ ;  /* 0x00000000000c7805 */ /* 0x000fe4000001ff00 */
[----:B------:R-:W-:Y:S02]  /*89e0*/  ISETP.GE.AND P4, PT, R18, UR4, PT ;  /* 0x0000000412007c0c */ /* 0x000fe4000bf86270 */
[----:B------:R-:W-:Y:S02]  /*89f0*/  CS2R R8, SRZ ;  /* 0x0000000000087805 */ /* 0x000fe4000001ff00 */
[----:B------:R-:W-:-:S09]  /*8a00*/  ISETP.GE.AND P5, PT, R23, UR4, PT ;  /* 0x0000000417007c0c */ /* 0x000fd2000bfa6270 */
[C---:B-1----:R-:W-:Y:S01]  /*8a10*/  @!P4 IMAD.SHL.U32 R24, R18.reuse, 0x2, RZ ;  /* 0x000000021218c824 */ /* 0x042fe200078e00ff */
[----:B------:R-:W-:-:S03]  /*8a20*/  @!P4 SHF.L.U64.HI R7, R18, 0x1, R19 ;  /* 0x000000011207c819 */ /* 0x000fc60000010213 */
[C---:B----4-:R-:W-:Y:S02]  /*8a30*/  @!P5 IADD3 R28, P2, R3.reuse, R214, RZ ;  /* 0x000000d6031cd210 */ /* 0x050fe40007f5e0ff */
[-C--:B------:R-:W-:Y:S02]  /*8a40*/  @!P4 IADD3 R20, P0, R3, R24.reuse, RZ ;  /* 0x000000180314c210 */ /* 0x080fe40007f1e0ff */
[C---:B0-----:R-:W-:Y:S02]  /*8a50*/  @!P4 IADD3 R24, P1, R14.reuse, R24, RZ ;  /* 0x000000180e18c210 */ /* 0x041fe40007f3e0ff */
[----:B------:R-:W-:Y:S01]  /*8a60*/  @!P5 IADD3 R14, P3, R14, R214, RZ ;  /* 0x000000d60e0ed210 */ /* 0x000fe20007f7e0ff */
[--C-:B--2---:R-:W-:Y:S01]  /*8a70*/  @!P4 IMAD.X R21, R0, 0x1, R7.reuse, P0 ;  /* 0x000000010015c824 */ /* 0x104fe200000e0607 */
[----:B------:R-:W-:Y:S01]  /*8a80*/  CS2R R10, SRZ ;  /* 0x00000000000a7805 */ /* 0x000fe2000001ff00 */
[----:B------:R-:W-:Y:S01]  /*8a90*/  @!P4 IMAD.X R25, R4, 0x1, R7, P1 ;  /* 0x000000010419c824 */ /* 0x000fe200008e0607 */
[----:B------:R-:W-:-:S02]  /*8aa0*/  CS2R R6, SRZ ;  /* 0x0000000000067805 */ /* 0x000fc4000001ff00 */
[-C--:B------:R-:W-:Y:S02]  /*8ab0*/  @!P5 IADD3.X R29, R0, R213.reuse, RZ, P2, !PT ;  /* 0x000000d5001dd210 */ /* 0x080fe400017fe4ff */
[----:B------:R-:W-:Y:S01]  /*8ac0*/  @!P5 IADD3.X R15, R4, R213, RZ, P3, !PT ;  /* 0x000000d5040fd210 */ /* 0x000fe20001ffe4ff */
[----:B------:R3:W5:Y:S04]  /*8ad0*/  @!P4 LD.E.64 R10, desc[UR38][R20.64] ;  /* 0x00000026140ac980 */ /* 0x000768000c101b00 */
[----:B------:R3:W5:Y:S04]  /*8ae0*/  @!P5 LD.E.64 R12, desc[UR38][R28.64] ;  /* 0x000000261c0cd980 */ /* 0x000768000c101b00 */
[----:B------:R3:W5:Y:S04]  /*8af0*/  @!P5 LD.E.64 R8, desc[UR38][R14.64] ;  /* 0x000000260e08d980 */ /* 0x000768000c101b00 */
[----:B------:R3:W5:Y:S02]  /*8b00*/  @!P4 LD.E.64 R6, desc[UR38][R24.64] ;  /* 0x000000261806c980 */ /* 0x000764000c101b00 */
.L_x_601:
[----:B------:R-:W-:Y:S05]  /*8b10*/  BSYNC B1 ;  /* 0x0000000000017941 */ /* 0x000fea0003800000 */
.L_x_600:
[----:B------:R-:W0:Y:S01]  /*8b20*/  SYNCS.PHASECHK.TRANS64.TRYWAIT P0, [R156+URZ+0x28800], R5 ;  /* 0x028800059c0075a7 */ /* 0x000e22000800017f */
[----:B--2---:R-:W-:Y:S01]  /*8b30*/  IMAD R0, R41, -0x80, R30 ;  /* 0xffffff8029007824 */ /* 0x004fe200078e021e */
[--C-:B-1-3-5:R-:W-:Y:S01]  /*8b40*/  SHF.R.U64 R24, R12, 0x10, R13.reuse ;  /* 0x000000100c187819 */ /* 0x12afe2000000120d */
[--C-:B------:R-:W-:Y:S01]  /*8b50*/  IMAD.MOV.U32 R15, RZ, RZ, R13.reuse ;  /* 0x000000ffff0f7224 */ /* 0x100fe200078e000d */
[----:B------:R-:W-:Y:S01]  /*8b60*/  SHF.R.U32.HI R25, RZ, 0x10, R13 ;  /* 0x00000010ff197819 */ /* 0x000fe2000001160d */
[----:B----4-:R-:W-:Y:S01]  /*8b70*/  IMAD.MOV.U32 R3, RZ, RZ, R10 ;  /* 0x000000ffff037224 */ /* 0x010fe200078e000a */
[----:B0-----:R-:W-:Y:S01]  /*8b80*/  MOV R4, R7 ;  /* 0x0000000700047202 */ /* 0x001fe20000000f00 */
[----:B------:R-:W-:Y:S01]  /*8b90*/  IMAD.MOV.U32 R14, RZ, RZ, R11 ;  /* 0x000000ffff0e7224 */ /* 0x000fe200078e000b */
[--C-:B------:R-:W-:Y:S01]  /*8ba0*/  SHF.R.U64 R27, R6, 0x10, R7.reuse ;  /* 0x00000010061b7819 */ /* 0x100fe20000001207 */
[----:B------:R-:W-:Y:S01]  /*8bb0*/  IMAD.MOV.U32 R13, RZ, RZ, R6 ;  /* 0x000000ffff0d7224 */ /* 0x000fe200078e0006 */
[----:B------:R-:W-:Y:S01]  /*8bc0*/  SHF.R.U32.HI R28, RZ, 0x10, R7 ;  /* 0x00000010ff1c7819 */ /* 0x000fe20000011607 */
[----:B------:R-:W-:Y:S01]  /*8bd0*/  IMAD.MOV.U32 R6, RZ, RZ, R8 ;  /* 0x000000ffff067224 */ /* 0x000fe200078e0008 */
[----:B------:R-:W-:Y:S01]  /*8be0*/  SHF.R.U64 R20, R10, 0x10, R11 ;  /* 0x000000100a147819 */ /* 0x000fe2000000120b */
[----:B------:R-:W-:Y:S01]  /*8bf0*/  IMAD.MOV.U32 R7, RZ, RZ, R9 ;  /* 0x000000ffff077224 */ /* 0x000fe200078e0009 */
[----:B------:R-:W-:Y:S01]  /*8c00*/  SHF.R.U32.HI R21, RZ, 0x10, R11 ;  /* 0x00000010ff157819 */ /* 0x000fe2000001160b */
[----:B------:R-:W-:Y:S01]  /*8c10*/  BSSY B1, `(.L_x_602) ;  /* 0x000000e000017945 */ /* 0x000fe20003800000 */
[----:B------:R-:W-:-:S02]  /*8c20*/  MOV R10, R12 ;  /* 0x0000000c000a7202 */ /* 0x000fc40000000f00 */
[----:B------:R-:W-:Y:S02]  /*8c30*/  VIMNMX R0, R0, 0x80, PT ;  /* 0x0000008000007848 */ /* 0x000fe40003fe0100 */
[--C-:B------:R-:W-:Y:S02]  /*8c40*/  SHF.R.U64 R29, R8, 0x10, R9.reuse ;  /* 0x00000010081d7819 */ /* 0x100fe40000001209 */
[----:B------:R-:W-:Y:S02]  /*8c50*/  SHF.R.U32.HI R30, RZ, 0x10, R9 ;  /* 0x00000010ff1e7819 */ /* 0x000fe40000011609 */
[----:B------:R-:W-:Y:S02]  /*8c60*/  PRMT R11, R3, 0x5410, R14 ;  /* 0x00005410030b7816 */ /* 0x000fe4000000000e */
[----:B------:R-:W-:Y:S02]  /*8c70*/  PRMT R12, R20, 0x5410, R21 ;  /* 0x00005410140c7816 */ /* 0x000fe40000000015 */
[----:B------:R-:W-:-:S02]  /*8c80*/  PRMT R3, R10, 0x5410, R15 ;  /* 0x000054100a037816 */ /* 0x000fc4000000000f */
[----:B------:R-:W-:Y:S02]  /*8c90*/  PRMT R8, R24, 0x5410, R25 ;  /* 0x0000541018087816 */ /* 0x000fe40000000019 */
[----:B------:R-:W-:Y:S02]  /*8ca0*/  ISETP.GE.AND P1, PT, R153, R0, PT ;  /* 0x000000009900720c */ /* 0x000fe40003f26270 */
[----:B------:R-:W-:Y:S02]  /*8cb0*/  PRMT R13, R13, 0x5410, R4 ;  /* 0x000054100d0d7816 */ /* 0x000fe40000000004 */
[----:B------:R-:W-:Y:S02]  /*8cc0*/  PRMT R14, R27, 0x5410, R28 ;  /* 0x000054101b0e7816 */ /* 0x000fe4000000001c */
[----:B------:R-:W-:Y:S01]  /*8cd0*/  PRMT R9, R6, 0x5410, R7 ;  /* 0x0000541006097816 */ /* 0x000fe20000000007 */
[----:B------:R-:W-:Y:S06]  /*8ce0*/  @!P0 BRA `(.L_x_603) ;  /* 0x0000012800dc8947 */ /* 0x000fec0003800000 */
.L_x_858:
[----:B------:R-:W-:Y:S05]  /*8cf0*/  BSYNC B1 ;  /* 0x0000000000017941 */ /* 0x000fea0003800000 */
.L_x_602:
[----:B------:R-:W-:Y:S01]  /*8d00*/  BSSY B1, `(.L_x_604) ;  /* 0x0000056000017945 */ /* 0x000fe20003800000 */
[----:B------:R-:W-:-:S03]  /*8d10*/  PRMT R10, R29, 0x5410, R30 ;  /* 0x000054101d0a7816 */ /* 0x000fc6000000001e */
[----:B------:R-:W-:Y:S05]  /*8d20*/  @P1 BRA `(.L_x_605) ;  /* 0x00000004004c1947 */ /* 0x000fea0003800000 */
[----:B------:R-:W1:Y:S01]  /*8d30*/  LDC R4, c[0x0][0x3f4] ;  /* 0x0000fd00ff047b82 */ /* 0x000e620000000800 */
[----:B------:R-:W-:Y:S01]  /*8d40*/  BSSY B2, `(.L_x_606) ;  /* 0x000002a000027945 */ /* 0x000fe20003800000 */
[-C--:B-1----:R-:W-:Y:S02]  /*8d50*/  ISETP.GE.AND P0, PT, R18, R4.reuse, PT ;  /* 0x000000041200720c */ /* 0x082fe40003f06270 */
[----:B------:R-:W-:-:S11]  /*8d60*/  ISETP.GE.AND P1, PT, R23, R4, PT ;  /* 0x000000041700720c */ /* 0x000fd60003f26270 */
[----:B------:R-:W-:Y:S05]  /*8d70*/  @P0 BRA `(.L_x_607) ;  /* 0x0000000000980947 */ /* 0x000fea0003800000 */
[----:B0-----:R-:W0:Y:S01]  /*8d80*/  LDS.128 R4, [R200] ;  /* 0x00000000c8047984 */ /* 0x001e220000000c00 */
[----:B------:R-:W-:Y:S02]  /*8d90*/  HADD2.F32 R25, -RZ, R11.H0_H0 ;  /* 0x2000000bff197230 */ /* 0x000fe40000004100 */
[----:B------:R-:W-:Y:S02]  /*8da0*/  HADD2.F32 R28, -RZ, R13.H0_H0 ;  /* 0x2000000dff1c7230 */ /* 0x000fe40000004100 */
[----:B------:R-:W-:Y:S02]  /*8db0*/  HADD2.F32 R27, -RZ, R12.H0_H0 ;  /* 0x2000000cff1b7230 */ /* 0x000fe40000004100 */
[----:B------:R-:W-:Y:S02]  /*8dc0*/  HADD2.F32 R29, -RZ, R14.H0_H0 ;  /* 0x2000000eff1d7230 */ /* 0x000fe40000004100 */
[--C-:B0-----:R-:W-:Y:S02]  /*8dd0*/  HADD2.F32 R15, -RZ, R4.reuse.H0_H0 ;  /* 0x20000004ff0f7230 */ /* 0x101fe40000004100 */
[----:B------:R-:W-:-:S02]  /*8de0*/  HADD2.F32 R4, -RZ, R4.H1_H1 ;  /* 0x30000004ff047230 */ /* 0x000fc40000004100 */
[--C-:B------:R-:W-:Y:S02]  /*8df0*/  HADD2.F32 R20, -RZ, R5.reuse.H0_H0 ;  /* 0x20000005ff147230 */ /* 0x100fe40000004100 */
[----:B------:R-:W-:Y:S02]  /*8e00*/  HADD2.F32 R5, -RZ, R5.H1_H1 ;  /* 0x30000005ff057230 */ /* 0x000fe40000004100 */
[CC--:B------:R-:W-:Y:S01]  /*8e10*/  FMUL.FTZ R30, R4.reuse, R28.reuse ;  /* 0x0000001c041e7220 */ /* 0x0c0fe20000410000 */
[----:B------:R-:W-:Y:S01]  /*8e20*/  FMUL.FTZ R31, R4, R25 ;  /* 0x00000019041f7220 */ /* 0x000fe20000410000 */
[--C-:B------:R-:W-:Y:S02]  /*8e30*/  HADD2.F32 R21, -RZ, R6.reuse.H0_H0 ;  /* 0x20000006ff157230 */ /* 0x100fe40000004100 */
[----:B------:R-:W-:Y:S02]  /*8e40*/  HADD2.F32 R24, -RZ, R7.H0_H0 ;  /* 0x20000007ff187230 */ /* 0x000fe40000004100 */
[----:B------:R-:W-:Y:S01]  /*8e50*/  FMUL.FTZ R33, R5, R29 ;  /* 0x0000001d05217220 */ /* 0x000fe20000410000 */
[C---:B------:R-:W-:Y:S01]  /*8e60*/  FFMA.FTZ R30, R15.reuse, R25, -R30 ;  /* 0x000000190f1e7223 */ /* 0x040fe2000001081e */
[----:B------:R-:W-:Y:S01]  /*8e70*/  FFMA.FTZ R31, R15, R28, R31 ;  /* 0x0000001c0f1f7223 */ /* 0x000fe2000001001f */
[----:B------:R-:W-:Y:S01]  /*8e80*/  FMUL.FTZ R35, R5, R27 ;  /* 0x0000001b05237220 */ /* 0x000fe20000410000 */
[----:B------:R-:W-:-:S02]  /*8e90*/  HADD2.F32 R6, -RZ, R6.H1_H1 ;  /* 0x30000006ff067230 */ /* 0x000fc40000004100 */
[C---:B------:R-:W-:Y:S01]  /*8ea0*/  FFMA.FTZ R33, R20.reuse, R27, -R33 ;  /* 0x0000001b14217223 */ /* 0x040fe20000010821 */
[----:B------:R-:W-:Y:S02]  /*8eb0*/  HADD2.F32 R7, -RZ, R7.H1_H1 ;  /* 0x30000007ff077230 */ /* 0x000fe40000004100 */
[----:B------:R-:W-:Y:S01]  /*8ec0*/  FFMA.FTZ R20, R20, R29, R35 ;  /* 0x0000001d14147223 */ /* 0x000fe20000010023 */
[----:B------:R-:W-:Y:S02]  /*8ed0*/  HADD2.F32 R15, -RZ, R13.H1_H1 ;  /* 0x3000000dff0f7230 */ /* 0x000fe40000004100 */
[----:B------:R-:W-:Y:S02]  /*8ee0*/  HADD2.F32 R4, -RZ, R11.H1_H1 ;  /* 0x3000000bff047230 */ /* 0x000fe40000004100 */
[----:B------:R-:W-:Y:S02]  /*8ef0*/  HADD2.F32 R25, -RZ, R14.H1_H1 ;  /* 0x3000000eff197230 */ /* 0x000fe40000004100 */
[----:B------:R-:W-:Y:S01]  /*8f00*/  FMUL.FTZ R28, R6, R15 ;  /* 0x0000000f061c7220 */ /* 0x000fe20000410000 */
[----:B------:R-:W-:-:S02]  /*8f10*/  HADD2.F32 R5, -RZ, R12.H1_H1 ;  /* 0x3000000cff057230 */ /* 0x000fc40000004100 */
[-C--:B------:R-:W-:Y:S01]  /*8f20*/  FMUL.FTZ R32, R6, R4.reuse ;  /* 0x0000000406207220 */ /* 0x080fe20000410000 */
[----:B------:R-:W-:Y:S01]  /*8f30*/  FMUL.FTZ R27, R7, R25 ;  /* 0x00000019071b7220 */ /* 0x000fe20000410000 */
[----:B------:R-:W-:Y:S01]  /*8f40*/  FFMA.FTZ R6, R21, R4, -R28 ;  /* 0x0000000415067223 */ /* 0x000fe2000001081c */
[----:B------:R-:W-:Y:S01]  /*8f50*/  FMUL.FTZ R34, R7, R5 ;  /* 0x0000000507227220 */ /* 0x000fe20000410000 */
[----:B------:R-:W-:Y:S01]  /*8f60*/  FFMA.FTZ R15, R21, R15, R32 ;  /* 0x0000000f150f7223 */ /* 0x000fe20000010020 */
[C---:B------:R-:W-:Y:S01]  /*8f70*/  FFMA.FTZ R7, R24.reuse, R5, -R27 ;  /* 0x0000000518077223 */ /* 0x040fe2000001081b */
[----:B------:R-:W-:Y:S01]  /*8f80*/  F2FP.F16.F32.PACK_AB R4, R31, R30 ;  /* 0x0000001e1f04723e */ /* 0x000fe200000000ff */
[----:B------:R-:W-:Y:S01]  /*8f90*/  FFMA.FTZ R34, R24, R25, R34 ;  /* 0x0000001918227223 */ /* 0x000fe20000010022 */
[----:B------:R-:W-:Y:S02]  /*8fa0*/  F2FP.F16.F32.PACK_AB R5, R20, R33 ;  /* 0x000000211405723e */ /* 0x000fe400000000ff */
[----:B------:R-:W-:-:S02]  /*8fb0*/  F2FP.F16.F32.PACK_AB R6, R15, R6 ;  /* 0x000000060f06723e */ /* 0x000fc400000000ff */
[----:B------:R-:W-:-:S05]  /*8fc0*/  F2FP.F16.F32.PACK_AB R7, R34, R7 ;  /* 0x000000072207723e */ /* 0x000fca00000000ff */
[----:B------:R1:W-:Y:S02]  /*8fd0*/  STS.128 [R200], R4 ;  /* 0x00000004c8007388 */ /* 0x0003e40000000c00 */
.L_x_607:
[----:B------:R-:W-:Y:S05]  /*8fe0*/  BSYNC B2 ;  /* 0x0000000000027941 */ /* 0x000fea0003800000 */
.L_x_606:
[----:B------:R-:W-:Y:S05]  /*8ff0*/  @P1 BRA `(.L_x_605) ;  /* 0x0000000000981947 */ /* 0x000fea0003800000 */
[----:B01----:R-:W0:Y:S01]  /*9000*/  LDS.128 R4, [R200+0x4000] ;  /* 0x00400000c8047984 */ /* 0x003e220000000c00 */
        /* <DEDUP_REMOVED lines=36> */
[----:B------:R2:W-:Y:S02]  /*9250*/  STS.128 [R200+0x4000], R4 ;  /* 0x00400004c8007388 */ /* 0x0005e40000000c00 */
.L_x_605:
[----:B------:R-:W-:Y:S05]  /*9260*/  BSYNC B1 ;  /* 0x0000000000017941 */ /* 0x000fea0003800000 */
.L_x_604:
[----:B------:R-:W-:Y:S01]  /*9270*/  ISETP.GE.AND P0, PT, R220, R0, PT ;  /* 0x00000000dc00720c */ /* 0x000fe20003f06270 */
[----:B------:R-:W-:-:S12]  /*9280*/  BSSY B1, `(.L_x_608) ;  /* 0x0000055000017945 */ /* 0x000fd80003800000 */
[----:B------:R-:W-:Y:S05]  /*9290*/  @P0 BRA `(.L_x_609) ;  /* 0x00000004004c0947 */ /* 0x000fea0003800000 */
[----:B-12---:R-:W1:Y:S01]  /*92a0*/  LDC R4, c[0x0][0x3f4] ;  /* 0x0000fd00ff047b82 */ /* 0x006e620000000800 */
[----:B------:R-:W-:Y:S01]  /*92b0*/  BSSY B2, `(.L_x_610) ;  /* 0x000002a000027945 */ /* 0x000fe20003800000 */
[-C--:B-1----:R-:W-:Y:S02]  /*92c0*/  ISETP.GE.AND P0, PT, R18, R4.reuse, PT ;  /* 0x000000041200720c */ /* 0x082fe40003f06270 */
[----:B------:R-:W-:-:S11]  /*92d0*/  ISETP.GE.AND P1, PT, R23, R4, PT ;  /* 0x000000041700720c */ /* 0x000fd60003f26270 */
[----:B------:R-:W-:Y:S05]  /*92e0*/  @P0 BRA `(.L_x_611) ;  /* 0x0000000000980947 */ /* 0x000fea0003800000 */
[----:B0-----:R-:W0:Y:S01]  /*92f0*/  LDS.128 R4, [R200+0x1000] ;  /* 0x00100000c8047984 */ /* 0x001e220000000c00 */
[----:B------:R-:W-:Y:S02]  /*9300*/  HADD2.F32 R29, -RZ, R13.H0_H0 ;  /* 0x2000000dff1d7230 */ /* 0x000fe40000004100 */
[----:B------:R-:W-:Y:S02]  /*9310*/  HADD2.F32 R27, -RZ, R11.H0_H0 ;  /* 0x2000000bff1b7230 */ /* 0x000fe40000004100 */
[----:B------:R-:W-:Y:S02]  /*9320*/  HADD2.F32 R34, -RZ, R14.H0_H0 ;  /* 0x2000000eff227230 */ /* 0x000fe40000004100 */
[----:B------:R-:W-:Y:S02]  /*9330*/  HADD2.F32 R32, -RZ, R12.H0_H0 ;  /* 0x2000000cff207230 */ /* 0x000fe40000004100 */
[----:B------:R-:W-:Y:S02]  /*9340*/  HADD2.F32 R31, -RZ, R13.H1_H1 ;  /* 0x3000000dff1f7230 */ /* 0x000fe40000004100 */
[----:B------:R-:W-:-:S02]  /*9350*/  HADD2.F32 R36, -RZ, R14.H1_H1 ;  /* 0x3000000eff247230 */ /* 0x000fc40000004100 */
[--C-:B0-----:R-:W-:Y:S02]  /*9360*/  HADD2.F32 R15, -RZ, R4.reuse.H0_H0 ;  /* 0x20000004ff0f7230 */ /* 0x101fe40000004100 */
[----:B------:R-:W-:Y:S02]  /*9370*/  HADD2.F32 R4, -RZ, R4.H1_H1 ;  /* 0x30000004ff047230 */ /* 0x000fe40000004100 */
[--C-:B------:R-:W-:Y:S02]  /*9380*/  HADD2.F32 R20, -RZ, R5.reuse.H0_H0 ;  /* 0x20000005ff147230 */ /* 0x100fe40000004100 */
[----:B------:R-:W-:Y:S02]  /*9390*/  HADD2.F32 R5, -RZ, R5.H1_H1 ;  /* 0x30000005ff057230 */ /* 0x000fe40000004100 */
[-C--:B------:R-:W-:Y:S01]  /*93a0*/  FMUL.FTZ R28, R29, R4.reuse ;  /* 0x000000041d1c7220 */ /* 0x080fe20000410000 */
[----:B------:R-:W-:Y:S01]  /*93b0*/  FMUL.FTZ R30, R27, R4 ;  /* 0x000000041b1e7220 */ /* 0x000fe20000410000 */
[----:B------:R-:W-:-:S02]  /*93c0*/  HADD2.F32 R21, -RZ, R6.H0_H0 ;  /* 0x20000006ff157230 */ /* 0x000fc40000004100 */
[----:B------:R-:W-:Y:S01]  /*93d0*/  FMUL.FTZ R25, R34, R5 ;  /* 0x0000000522197220 */ /* 0x000fe20000410000 */
[----:B------:R-:W-:Y:S01]  /*93e0*/  FFMA.FTZ R4, R27, R15, -R28 ;  /* 0x0000000f1b047223 */ /* 0x000fe2000001081c */
[--C-:B------:R-:W-:Y:S02]  /*93f0*/  HADD2.F32 R24, -RZ, R7.reuse.H0_H0 ;  /* 0x20000007ff187230 */ /* 0x100fe40000004100 */
[C---:B------:R-:W-:Y:S01]  /*9400*/  FMUL.FTZ R27, R32.reuse, R5 ;  /* 0x00000005201b7220 */ /* 0x040fe20000410000 */
[----:B------:R-:W-:Y:S02]  /*9410*/  HADD2.F32 R6, -RZ, R6.H1_H1 ;  /* 0x30000006ff067230 */ /* 0x000fe40000004100 */
[----:B------:R-:W-:Y:S01]  /*9420*/  FFMA.FTZ R15, R29, R15, R30 ;  /* 0x0000000f1d0f7223 */ /* 0x000fe2000001001e */
[----:B------:R-:W-:Y:S02]  /*9430*/  HADD2.F32 R7, -RZ, R7.H1_H1 ;  /* 0x30000007ff077230 */ /* 0x000fe40000004100 */
[----:B------:R-:W-:Y:S01]  /*9440*/  FFMA.FTZ R5, R32, R20, -R25 ;  /* 0x0000001420057223 */ /* 0x000fe20000010819 */
[----:B------:R-:W-:-:S02]  /*9450*/  HADD2.F32 R29, -RZ, R11.H1_H1 ;  /* 0x3000000bff1d7230 */ /* 0x000fc40000004100 */
[----:B------:R-:W-:Y:S01]  /*9460*/  FFMA.FTZ R20, R34, R20, R27 ;  /* 0x0000001422147223 */ /* 0x000fe2000001001b */
[----:B------:R-:W-:Y:S02]  /*9470*/  HADD2.F32 R32, -RZ, R12.H1_H1 ;  /* 0x3000000cff207230 */ /* 0x000fe40000004100 */
[-C--:B------:R-:W-:Y:S01]  /*9480*/  FMUL.FTZ R28, R31, R6.reuse ;  /* 0x000000061f1c7220 */ /* 0x080fe20000410000 */
[-C--:B------:R-:W-:Y:S01]  /*9490*/  FMUL.FTZ R25, R36, R7.reuse ;  /* 0x0000000724197220 */ /* 0x080fe20000410000 */
[----:B------:R-:W-:Y:S01]  /*94a0*/  FMUL.FTZ R30, R29, R6 ;  /* 0x000000061d1e7220 */ /* 0x000fe20000410000 */
[----:B------:R-:W-:Y:S01]  /*94b0*/  F2FP.F16.F32.PACK_AB R4, R15, R4 ;  /* 0x000000040f04723e */ /* 0x000fe200000000ff */
[C---:B------:R-:W-:Y:S01]  /*94c0*/  FMUL.FTZ R27, R32.reuse, R7 ;  /* 0x00000007201b7220 */ /* 0x040fe20000410000 */
[-C--:B------:R-:W-:Y:S01]  /*94d0*/  FFMA.FTZ R6, R29, R21.reuse, -R28 ;  /* 0x000000151d067223 */ /* 0x080fe2000001081c */
[-C--:B------:R-:W-:Y:S01]  /*94e0*/  FFMA.FTZ R7, R32, R24.reuse, -R25 ;  /* 0x0000001820077223 */ /* 0x080fe20000010819 */
[----:B------:R-:W-:Y:S01]  /*94f0*/  FFMA.FTZ R21, R31, R21, R30 ;  /* 0x000000151f157223 */ /* 0x000fe2000001001e */
[----:B------:R-:W-:Y:S01]  /*9500*/  FFMA.FTZ R24, R36, R24, R27 ;  /* 0x0000001824187223 */ /* 0x000fe2000001001b */
[----:B------:R-:W-:-:S03]  /*9510*/  F2FP.F16.F32.PACK_AB R5, R20, R5 ;  /* 0x000000051405723e */ /* 0x000fc600000000ff */
[----:B------:R-:W-:Y:S02]  /*9520*/  F2FP.F16.F32.PACK_AB R6, R21, R6 ;  /* 0x000000061506723e */ /* 0x000fe400000000ff */
[----:B------:R-:W-:-:S05]  /*9530*/  F2FP.F16.F32.PACK_AB R7, R24, R7 ;  /* 0x000000071807723e */ /* 0x000fca00000000ff */
[----:B------:R1:W-:Y:S02]  /*9540*/  STS.128 [R200+0x1000], R4 ;  /* 0x00100004c8007388 */ /* 0x0003e40000000c00 */
.L_x_611:
[----:B------:R-:W-:Y:S05]  /*9550*/  BSYNC B2 ;  /* 0x0000000000027941 */ /* 0x000fea0003800000 */
.L_x_610:
[----:B------:R-:W-:Y:S05]  /*9560*/  @P1 BRA `(.L_x_609) ;  /* 0x0000000000981947 */ /* 0x000fea0003800000 */
[----:B01----:R-:W0:Y:S01]  /*9570*/  LDS.128 R4, [R200+0x5000] ;  /* 0x00500000c8047984 */ /* 0x003e220000000c00 */
        /* <DEDUP_REMOVED lines=37> */
.L_x_609:
[----:B------:R-:W-:Y:S05]  /*97d0*/  BSYNC B1 ;  /* 0x0000000000017941 */ /* 0x000fea0003800000 */
.L_x_608:
[----:B------:R-:W-:Y:S01]  /*97e0*/  ISETP.GE.AND P0, PT, R219, R0, PT ;  /* 0x00000000db00720c */ /* 0x000fe20003f06270 */
[----:B------:R-:W-:-:S12]  /*97f0*/  BSSY B1, `(.L_x_612) ;  /* 0x0000055000017945 */ /* 0x000fd80003800000 */
[----:B------:R-:W-:Y:S05]  /*9800*/  @P0 BRA `(.L_x_613) ;  /* 0x00000004004c0947 */ /* 0x000fea0003800000 */
[----:B-123--:R-:W1:Y:S01]  /*9810*/  LDC R4, c[0x0][0x3f4] ;  /* 0x0000fd00ff047b82 */ /* 0x00ee620000000800 */
        /* <DEDUP_REMOVED lines=42> */
.L_x_615:
[----:B------:R-:W-:Y:S05]  /*9ac0*/  BSYNC B2 ;  /* 0x0000000000027941 */ /* 0x000fea0003800000 */
.L_x_614:
        /* <DEDUP_REMOVED lines=39> */
.L_x_613:
[----:B------:R-:W-:Y:S05]  /*9d40*/  BSYNC B1 ;  /* 0x0000000000017941 */ /* 0x000fea0003800000 */
.L_x_612:
[----:B------:R-:W-:-:S13]  /*9d50*/  ISETP.GE.AND P0, PT, R218, R0, PT ;  /* 0x00000000da00720c */ /* 0x000fda0003f06270 */
[----:B------:R-:W-:Y:S05]  /*9d60*/  @P0 BRA `(.L_x_616) ;  /* 0x0000001c00f40947 */ /* 0x000fea0003800000 */
[----:B------:R-:W5:Y:S01]  /*9d70*/  LDC R0, c[0x0][0x3f4] ;  /* 0x0000fd00ff007b82 */ /* 0x000f620000000800 */
[----:B------:R-:W-:Y:S01]  /*9d80*/  BSSY B1, `(.L_x_617) ;  /* 0x000002a000017945 */ /* 0x000fe20003800000 */
[-C--:B-----5:R-:W-:Y:S02]  /*9d90*/  ISETP.GE.AND P0, PT, R18, R0.reuse, PT ;  /* 0x000000001200720c */ /* 0x0a0fe40003f06270 */
[----:B------:R-:W-:-:S11]  /*9da0*/  ISETP.GE.AND P1, PT, R23, R0, PT ;  /* 0x000000001700720c */ /* 0x000fd60003f26270 */
[----:B------:R-:W-:Y:S05]  /*9db0*/  @P0 BRA `(.L_x_618) ;  /* 0x0000000000980947 */ /* 0x000fea0003800000 */
[----:B01234-:R-:W0:Y:S01]  /*9dc0*/  LDS.128 R4, [R200+0x3000] ;  /* 0x00300000c8047984 */ /* 0x01fe220000000c00 */
        /* <DEDUP_REMOVED lines=8> */
[-C--:B------:R-:W-:Y:S01]  /*9e50*/  FMUL.FTZ R25, R30, R4.reuse ;  /* 0x000000041e197220 */ /* 0x080fe20000410000 */
[C---:B------:R-:W-:Y:S01]  /*9e60*/  FMUL.FTZ R27, R28.reuse, R4 ;  /* 0x000000041c1b7220 */ /* 0x040fe20000410000 */
[----:B------:R-:W-:Y:S02]  /*9e70*/  HADD2.F32 R20, -RZ, R6.H0_H0 ;  /* 0x20000006ff147230 */ /* 0x000fe40000004100 */
[-C--:B------:R-:W-:Y:S01]  /*9e80*/  FMUL.FTZ R24, R31, R5.reuse ;  /* 0x000000051f187220 */ /* 0x080fe20000410000 */
[-C--:B------:R-:W-:Y:S01]  /*9e90*/  FFMA.FTZ R4, R28, R0.reuse, -R25 ;  /* 0x000000001c047223 */ /* 0x080fe20000010819 */
[----:B------:R-:W-:Y:S01]  /*9ea0*/  FFMA.FTZ R27, R30, R0, R27 ;  /* 0x000000001e1b7223 */ /* 0x000fe2000001001b */
[----:B------:R-:W-:Y:S01]  /*9eb0*/  FMUL.FTZ R0, R29, R5 ;  /* 0x000000051d007220 */ /* 0x000fe20000410000 */
[----:B------:R-:W-:-:S02]  /*9ec0*/  HADD2.F32 R21, -RZ, R7.H0_H0 ;  /* 0x20000007ff157230 */ /* 0x000fc40000004100 */
[-C--:B------:R-:W-:Y:S01]  /*9ed0*/  FFMA.FTZ R5, R29, R15.reuse, -R24 ;  /* 0x0000000f1d057223 */ /* 0x080fe20000010818 */
[----:B------:R-:W-:Y:S02]  /*9ee0*/  HADD2.F32 R6, -RZ, R6.H1_H1 ;  /* 0x30000006ff067230 */ /* 0x000fe40000004100 */
[----:B------:R-:W-:Y:S01]  /*9ef0*/  FFMA.FTZ R0, R31, R15, R0 ;  /* 0x0000000f1f007223 */ /* 0x000fe20000010000 */
[----:B------:R-:W-:Y:S01]  /*9f00*/  HADD2.F32 R7, -RZ, R7.H1_H1 ;  /* 0x30000007ff077230 */ /* 0x000fe20000004100 */
[----:B------:R-:W-:Y:S01]  /*9f10*/  F2FP.F16.F32.PACK_AB R4, R27, R4 ;  /* 0x000000041b04723e */ /* 0x000fe200000000ff */
[----:B------:R-:W-:Y:S02]  /*9f20*/  HADD2.F32 R28, -RZ, R13.H1_H1 ;  /* 0x3000000dff1c7230 */ /* 0x000fe40000004100 */
[----:B------:R-:W-:Y:S01]  /*9f30*/  HADD2.F32 R24, -RZ, R11.H1_H1 ;  /* 0x3000000bff187230 */ /* 0x000fe20000004100 */
[----:B------:R-:W-:Y:S01]  /*9f40*/  F2FP.F16.F32.PACK_AB R5, R0, R5 ;  /* 0x000000050005723e */ /* 0x000fe200000000ff */
[----:B------:R-:W-:-:S02]  /*9f50*/  HADD2.F32 R29, -RZ, R14.H1_H1 ;  /* 0x3000000eff1d7230 */ /* 0x000fc40000004100 */
[-C--:B------:R-:W-:Y:S01]  /*9f60*/  FMUL.FTZ R11, R28, R6.reuse ;  /* 0x000000061c0b7220 */ /* 0x080fe20000410000 */
[----:B------:R-:W-:Y:S02]  /*9f70*/  HADD2.F32 R25, -RZ, R12.H1_H1 ;  /* 0x3000000cff197230 */ /* 0x000fe40000004100 */
[C---:B------:R-:W-:Y:S01]  /*9f80*/  FMUL.FTZ R13, R24.reuse, R6 ;  /* 0x00000006180d7220 */ /* 0x040fe20000410000 */
[-C--:B------:R-:W-:Y:S01]  /*9f90*/  FMUL.FTZ R12, R29, R7.reuse ;  /* 0x000000071d0c7220 */ /* 0x080fe20000410000 */
[-C--:B------:R-:W-:Y:S01]  /*9fa0*/  FFMA.FTZ R6, R24, R20.reuse, -R11 ;  /* 0x0000001418067223 */ /* 0x080fe2000001080b */
[C---:B------:R-:W-:Y:S01]  /*9fb0*/  FMUL.FTZ R14, R25.reuse, R7 ;  /* 0x00000007190e7220 */ /* 0x040fe20000410000 */
[----:B------:R-:W-:Y:S01]  /*9fc0*/  FFMA.FTZ R13, R28, R20, R13 ;  /* 0x000000141c0d7223 */ /* 0x000fe2000001000d */
[-C--:B------:R-:W-:Y:S02]  /*9fd0*/  FFMA.FTZ R7, R25, R21.reuse, -R12 ;  /* 0x0000001519077223 */ /* 0x080fe4000001080c */
[----:B------:R-:W-:-:S02]  /*9fe0*/  FFMA.FTZ R14, R29, R21, R14 ;  /* 0x000000151d0e7223 */ /* 0x000fc4000001000e */
[----:B------:R-:W-:-:S03]  /*9ff0*/  F2FP.F16.F32.PACK_AB R6, R13, R6 ;  /* 0x000000060d06723e */ /* 0x000fc600000000ff */
[----:B------:R-:W-:-:S05]  /*a000*/  F2FP.F16.F32.PACK_AB R7, R14, R7 ;  /* 0x000000070e07723e */ /* 0x000fca00000000ff */
[----:B------:R0:W-:Y:S02]  /*a010*/  STS.128 [R200+0x3000], R4 ;  /* 0x00300004c8007388 */ /* 0x0001e40000000c00 */
.L_x_618:
[----:B------:R-:W-:Y:S05]  /*a020*/  BSYNC B1 ;  /* 0x0000000000017941 */ /* 0x000fea0003800000 */
.L_x_617:
        /* <DEDUP_REMOVED lines=38> */
[----:B------:R0:W-:Y:S01]  /*a290*/  STS.128 [R200+0x7000], R4 ;  /* 0x00700004c8007388 */ /* 0x0001e20000000c00 */
[----:B------:R-:W-:Y:S05]  /*a2a0*/  BRA `(.L_x_616) ;  /* 0x0000001800a47947 */ /* 0x000fea0003800000 */
.L_x_598:
[----:B------:R-:W-:-:S03]  /*a2b0*/  UMOV UR4, 0xffffffff ;  /* 0xffffffff00047882 */ /* 0x000fc60000000000 */
[----:B------:R-:W-:Y:S05]  /*a2c0*/  BRA.DIV UR4, `(.L_x_619) ;  /* 0x0000011604787947 */ /* 0x000fea000b800000 */
[----:B------:R1:W2:Y:S04]  /*a2d0*/  SHFL.IDX PT, R0, R25, RZ, 0x181f ;  /* 0x00181fff19007589 */ /* 0x0002a800000e0000 */
[----:B------:R1:W4:Y:S04]  /*a2e0*/  SHFL.IDX PT, R3, R24, RZ, 0x181f ;  /* 0x00181fff18037589 */ /* 0x00032800000e0000 */
[----:B------:R1:W0:Y:S04]  /*a2f0*/  SHFL.IDX PT, R20, R28, RZ, 0x181f ;  /* 0x00181fff1c147589 */ /* 0x00022800000e0000 */
[----:B------:R1:W0:Y:S02]  /*a300*/  SHFL.IDX PT, R14, R27, RZ, 0x181f ;  /* 0x00181fff1b0e7589 */ /* 0x00022400000e0000 */
.L_x_864:
[----:B------:R-:W-:Y:S01]  /*a310*/  ULDC UR4, c[0x0][0x448] ;  /* 0x0001120000047ab9 */ /* 0x000fe20000000800 */
[----:B------:R-:W-:Y:S01]  /*a320*/  LEA.HI R6, R207, R207, RZ, 0x1 ;  /* 0x000000cfcf067211 */ /* 0x000fe200078f08ff */
[----:B------:R-:W-:Y:S01]  /*a330*/  IMAD R4, R95, UR4, RZ ;  /* 0x000000045f047c24 */ /* 0x000fe2000f8e02ff */
[----:B------:R-:W-:Y:S01]  /*a340*/  BSSY B1, `(.L_x_620) ;  /* 0x0000016000017945 */ /* 0x000fe20003800000 */
[----:B------:R-:W-:Y:S02]  /*a350*/  CS2R R8, SRZ ;  /* 0x0000000000087805 */ /* 0x000fe4000001ff00 */
[----:B------:R-:W-:Y:S01]  /*a360*/  LOP3.LUT R10, R6, 0xfffffffe, RZ, 0xc0, !PT ;  /* 0xfffffffe060a7812 */ /* 0x000fe200078ec0ff */
[----:B------:R-:W-:Y:S01]  /*a370*/  IMAD R21, R41, -0x80, R4 ;  /* 0xffffff8029157824 */ /* 0x000fe200078e0204 */
[----:B------:R-:W-:Y:S02]  /*a380*/  ISETP.GE.AND P0, PT, R5, R4, PT ;  /* 0x000000040500720c */ /* 0x000fe40003f06270 */
[----:B------:R-:W-:-:S02]  /*a390*/  CS2R R6, SRZ ;  /* 0x0000000000067805 */ /* 0x000fc4000001ff00 */
[----:B-1----:R-:W-:Y:S02]  /*a3a0*/  IADD3 R25, R207, -R10, RZ ;  /* 0x8000000acf197210 */ /* 0x002fe40007ffe0ff */
[----:B------:R-:W-:Y:S02]  /*a3b0*/  CS2R R4, SRZ ;  /* 0x0000000000047805 */ /* 0x000fe4000001ff00 */
[----:B------:R-:W-:-:S05]  /*a3c0*/  CS2R R10, SRZ ;  /* 0x00000000000a7805 */ /* 0x000fca000001ff00 */
[----:B------:R-:W-:Y:S05]  /*a3d0*/  @P0 BRA `(.L_x_621) ;  /* 0x0000000000300947 */ /* 0x000fea0003800000 */
[----:B------:R-:W-:Y:S01]  /*a3e0*/  ULDC UR4, c[0x0][0x3f4] ;  /* 0x0000fd0000047ab9 */ /* 0x000fe20000000800 */
[C---:B------:R-:W-:Y:S01]  /*a3f0*/  IMAD.SHL.U32 R15, R16.reuse, 0x2, RZ ;  /* 0x00000002100f7824 */ /* 0x040fe200078e00ff */
[C---:B------:R-:W-:Y:S02]  /*a400*/  ISETP.GE.AND P2, PT, R16.reuse, UR4, PT ;  /* 0x0000000410007c0c */ /* 0x040fe4000bf46270 */
[----:B------:R-:W-:Y:S02]  /*a410*/  SHF.L.U64.HI R9, R16, 0x1, R17 ;  /* 0x0000000110097819 */ /* 0x000fe40000010211 */
[-C--:B----4-:R-:W-:Y:S02]  /*a420*/  IADD3 R12, P0, R3, R15.reuse, RZ ;  /* 0x0000000f030c7210 */ /* 0x090fe40007f1e0ff */
[----:B0-----:R-:W-:-:S03]  /*a430*/  IADD3 R14, P1, R14, R15, RZ ;  /* 0x0000000f0e0e7210 */ /* 0x001fc60007f3e0ff */
[----:B--23--:R-:W-:Y:S01]  /*a440*/  IMAD.X R13, R0, 0x1, R9, P0 ;  /* 0x00000001000d7824 */ /* 0x00cfe200000e0609 */
[----:B------:R-:W-:Y:S02]  /*a450*/  IADD3.X R15, R20, R9, RZ, P1, !PT ;  /* 0x00000009140f7210 */ /* 0x000fe40000ffe4ff */
[----:B------:R-:W-:Y:S01]  /*a460*/  CS2R R8, SRZ ;  /* 0x0000000000087805 */ /* 0x000fe2000001ff00 */
[----:B------:R-:W-:Y:S06]  /*a470*/  @P2 BRA `(.L_x_621) ;  /* 0x0000000000082947 */ /* 0x000fec0003800000 */
[----:B------:R1:W5:Y:S04]  /*a480*/  LD.E.128 R4, desc[UR38][R12.64] ;  /* 0x000000260c047980 */ /* 0x000368000c101d00 */
[----:B------:R1:W5:Y:S02]  /*a490*/  LD.E.128 R8, desc[UR38][R14.64] ;  /* 0x000000260e087980 */ /* 0x000364000c101d00 */
.L_x_621:
[----:B------:R-:W-:Y:S05]  /*a4a0*/  BSYNC B1 ;  /* 0x0000000000017941 */ /* 0x000fea0003800000 */
.L_x_620:
[----:B------:R-:W-:Y:S01]  /*a4b0*/  SHF.L.U32 R25, R25, 0x1f, RZ ;  /* 0x0000001f19197819 */ /* 0x000fe200000006ff */
[----:B----4-:R-:W4:Y:S01]  /*a4c0*/  LDC R3, c[0x0][0x3f4] ;  /* 0x0000fd00ff037b82 */ /* 0x010f220000000800 */
[----:B--2--5:R-:W-:Y:S01]  /*a4d0*/  IMAD.MOV.U32 R0, RZ, RZ, R4 ;  /* 0x000000ffff007224 */ /* 0x024fe200078e0004 */
[--C-:B01----:R-:W-:Y:S01]  /*a4e0*/  SHF.R.U64 R14, R4, 0x10, R5.reuse ;  /* 0x00000010040e7819 */ /* 0x103fe20000001205 */
[--C-:B------:R-:W-:Y:S01]  /*a4f0*/  IMAD.MOV.U32 R12, RZ, RZ, R5.reuse ;  /* 0x000000ffff0c7224 */ /* 0x100fe200078e0005 */
[----:B------:R-:W-:Y:S01]  /*a500*/  SHF.R.U32.HI R20, RZ, 0x10, R5 ;  /* 0x00000010ff147819 */ /* 0x000fe20000011605 */
[--C-:B------:R-:W-:Y:S01]  /*a510*/  IMAD.MOV.U32 R5, RZ, RZ, R7.reuse ;  /* 0x000000ffff057224 */ /* 0x100fe200078e0007 */
[----:B---3--:R-:W-:Y:S01]  /*a520*/  MOV R13, R6 ;  /* 0x00000006000d7202 */ /* 0x008fe20000000f00 */
[----:B------:R-:W-:Y:S01]  /*a530*/  IMAD.MOV.U32 R15, RZ, RZ, R8 ;  /* 0x000000ffff0f7224 */ /* 0x000fe200078e0008 */
[----:B------:R-:W0:Y:S01]  /*a540*/  SYNCS.PHASECHK.TRANS64.TRYWAIT P4, [R156+URZ+0x28800], R25 ;  /* 0x028800199c0075a7 */ /* 0x000e22000808017f */
[--C-:B------:R-:W-:Y:S01]  /*a550*/  SHF.R.U64 R24, R6, 0x10, R7.reuse ;  /* 0x0000001006187819 */ /* 0x100fe20000001207 */
[----:B------:R-:W-:Y:S01]  /*a560*/  IMAD.MOV.U32 R6, RZ, RZ, R10 ;  /* 0x000000ffff067224 */ /* 0x000fe200078e000a */
[----:B------:R-:W-:Y:S01]  /*a570*/  SHF.R.U32.HI R27, RZ, 0x10, R7 ;  /* 0x00000010ff1b7819 */ /* 0x000fe20000011607 */
[----:B------:R-:W-:Y:S01]  /*a580*/  IMAD.MOV.U32 R7, RZ, RZ, R11 ;  /* 0x000000ffff077224 */ /* 0x000fe200078e000b */
[----:B------:R-:W-:Y:S01]  /*a590*/  VIMNMX R21, R21, 0x80, PT ;  /* 0x0000008015157848 */ /* 0x000fe20003fe0100 */
[----:B------:R-:W-:Y:S01]  /*a5a0*/  BSSY B1, `(.L_x_622) ;  /* 0x0000014000017945 */ /* 0x000fe20003800000 */
[----:B------:R-:W-:-:S02]  /*a5b0*/  MOV R4, R9 ;  /* 0x0000000900047202 */ /* 0x000fc40000000f00 */
[----:B------:R-:W-:Y:S02]  /*a5c0*/  SHF.R.U64 R8, R8, 0x10, R9 ;  /* 0x0000001008087819 */ /* 0x000fe40000001209 */
[----:B------:R-:W-:Y:S02]  /*a5d0*/  SHF.R.U64 R10, R10, 0x10, R11 ;  /* 0x000000100a0a7819 */ /* 0x000fe4000000120b */
[----:B------:R-:W-:Y:S02]  /*a5e0*/  SHF.R.U32.HI R9, RZ, 0x10, R9 ;  /* 0x00000010ff097819 */ /* 0x000fe40000011609 */
[----:B------:R-:W-:Y:S02]  /*a5f0*/  SHF.R.U32.HI R11, RZ, 0x10, R11 ;  /* 0x00000010ff0b7819 */ /* 0x000fe4000001160b */
[----:B----4-:R-:W-:Y:S02]  /*a600*/  ISETP.GE.AND P0, PT, R16, R3, PT ;  /* 0x000000031000720c */ /* 0x010fe40003f06270 */
[----:B------:R-:W-:-:S02]  /*a610*/  PRMT R0, R0, 0x5410, R12 ;  /* 0x0000541000007816 */ /* 0x000fc4000000000c */
[----:B------:R-:W-:Y:S02]  /*a620*/  PRMT R12, R14, 0x5410, R20 ;  /* 0x000054100e0c7816 */ /* 0x000fe40000000014 */
[-C--:B------:R-:W-:Y:S02]  /*a630*/  ISETP.GE.OR P3, PT, R153, R21.reuse, P0 ;  /* 0x000000159900720c */ /* 0x080fe40000766670 */
[-C--:B------:R-:W-:Y:S02]  /*a640*/  ISETP.GE.OR P2, PT, R220, R21.reuse, P0 ;  /* 0x00000015dc00720c */ /* 0x080fe40000746670 */
[-C--:B------:R-:W-:Y:S02]  /*a650*/  ISETP.GE.OR P1, PT, R219, R21.reuse, P0 ;  /* 0x00000015db00720c */ /* 0x080fe40000726670 */
[----:B------:R-:W-:Y:S02]  /*a660*/  PRMT R14, R24, 0x5410, R27 ;  /* 0x00005410180e7816 */ /* 0x000fe4000000001b */
[----:B------:R-:W-:-:S02]  /*a670*/  ISETP.GE.OR P0, PT, R218, R21, P0 ;  /* 0x00000015da00720c */ /* 0x000fc40000706670 */
[----:B------:R-:W-:Y:S02]  /*a680*/  PRMT R13, R13, 0x5410, R5 ;  /* 0x000054100d0d7816 */ /* 0x000fe40000000005 */
[----:B------:R-:W-:Y:S02]  /*a690*/  PRMT R15, R15, 0x5410, R4 ;  /* 0x000054100f0f7816 */ /* 0x000fe40000000004 */
[----:B------:R-:W-:Y:S02]  /*a6a0*/  PRMT R20, R8, 0x5410, R9 ;  /* 0x0000541008147816 */ /* 0x000fe40000000009 */
[----:B------:R-:W-:Y:S02]  /*a6b0*/  PRMT R21, R6, 0x5410, R7 ;  /* 0x0000541006157816 */ /* 0x000fe40000000007 */
[----:B------:R-:W-:Y:S01]  /*a6c0*/  PRMT R24, R10, 0x5410, R11 ;  /* 0x000054100a187816 */ /* 0x000fe2000000000b */
[----:B0-----:R-:W-:Y:S06]  /*a6d0*/  @!P4 BRA `(.L_x_623) ;  /* 0x0000011000e4c947 */ /* 0x001fec0003800000 */
.L_x_865:
[----:B------:R-:W-:Y:S05]  /*a6e0*/  BSYNC B1 ;  /* 0x0000000000017941 */ /* 0x000fea0003800000 */
.L_x_622:
[----:B------:R-:W-:Y:S04]  /*a6f0*/  BSSY B1, `(.L_x_624) ;  /* 0x0000059000017945 */ /* 0x000fe80003800000 */
[----:B------:R-:W-:Y:S05]  /*a700*/  @P3 BRA `(.L_x_625) ;  /* 0x00000004005c3947 */ /* 0x000fea0003800000 */
[----:B------:R-:W-:Y:S01]  /*a710*/  LEA.HI R4, R3, R202, RZ, 0x1d ;  /* 0x000000ca03047211 */ /* 0x000fe200078fe8ff */
[----:B------:R-:W-:Y:S02]  /*a720*/  HADD2.F32 R36, -RZ, R0.H0_H0 ;  /* 0x20000000ff247230 */ /* 0x000fe40000004100 */
[--C-:B------:R-:W-:Y:S01]  /*a730*/  HADD2.F32 R38, -RZ, R15.reuse.H0_H0 ;  /* 0x2000000fff267230 */ /* 0x100fe20000004100 */
[----:B------:R-:W-:Y:S01]  /*a740*/  SHF.R.S32.HI R7, RZ, 0x1f, R4 ;  /* 0x0000001fff077819 */ /* 0x000fe20000011404 */
[----:B------:R-:W-:Y:S01]  /*a750*/  HADD2.F32 R35, -RZ, R20.H0_H0 ;  /* 0x20000014ff237230 */ /* 0x000fe20000004100 */
[----:B------:R-:W-:Y:S01]  /*a760*/  SHF.L.U32 R5, R4, 0x3, RZ ;  /* 0x0000000304057819 */ /* 0x000fe200000006ff */
[----:B------:R-:W-:Y:S01]  /*a770*/  HADD2.F32 R37, -RZ, R15.H1_H1 ;  /* 0x3000000fff257230 */ /* 0x000fe20000004100 */
[----:B------:R-:W-:Y:S02]  /*a780*/  LEA.HI R7, R7, R4, RZ, 0x3 ;  /* 0x0000000407077211 */ /* 0x000fe400078f18ff */
[----:B------:R-:W-:-:S03]  /*a790*/  LOP3.LUT R5, R5, 0x38, RZ, 0xc0, !PT ;  /* 0x0000003805057812 */ /* 0x000fc600078ec0ff */
[----:B------:R-:W-:Y:S01]  /*a7a0*/  IMAD.SHL.U32 R7, R7, 0x400, RZ ;  /* 0x0000040007077824 */ /* 0x000fe200078e00ff */
[----:B------:R-:W-:-:S04]  /*a7b0*/  LOP3.LUT R5, R5, 0x1c0, R228, 0xf8, !PT ;  /* 0x000001c005057812 */ /* 0x000fc800078ef8e4 */
[----:B------:R-:W-:Y:S02]  /*a7c0*/  LOP3.LUT R9, R5, R198, RZ, 0x3c, !PT ;  /* 0x000000c605097212 */ /* 0x000fe400078e3cff */
[----:B------:R-:W-:Y:S02]  /*a7d0*/  LOP3.LUT R8, R7, 0x7fffe000, RZ, 0xc0, !PT ;  /* 0x7fffe00007087812 */ /* 0x000fe400078ec0ff */
[----:B------:R-:W1:Y:S02]  /*a7e0*/  LDS.128 R4, [R200] ;  /* 0x00000000c8047984 */ /* 0x000e640000000c00 */
[----:B------:R-:W-:-:S05]  /*a7f0*/  IADD3 R9, R9, R8, R199 ;  /* 0x0000000809097210 */ /* 0x000fca0007ffe0c7 */
[----:B0-----:R-:W-:-:S05]  /*a800*/  IMAD R25, R9, 0x2, R156 ;  /* 0x0000000209197824 */ /* 0x001fca00078e029c */
[----:B------:R-:W0:Y:S01]  /*a810*/  LDS.128 R8, [R25+0x10400] ;  /* 0x0104000019087984 */ /* 0x000e220000000c00 */
[--C-:B-1----:R-:W-:Y:S02]  /*a820*/  HADD2.F32 R27, -RZ, R4.reuse.H0_H0 ;  /* 0x20000004ff1b7230 */ /* 0x102fe40000004100 */
[----:B------:R-:W-:Y:S02]  /*a830*/  HADD2.F32 R4, -RZ, R4.H1_H1 ;  /* 0x30000004ff047230 */ /* 0x000fe40000004100 */
[--C-:B------:R-:W-:Y:S02]  /*a840*/  HADD2.F32 R28, -RZ, R5.reuse.H0_H0 ;  /* 0x20000005ff1c7230 */ /* 0x100fe40000004100 */
[----:B------:R-:W-:Y:S02]  /*a850*/  HADD2.F32 R5, -RZ, R5.H1_H1 ;  /* 0x30000005ff057230 */ /* 0x000fe40000004100 */
[--C-:B------:R-:W-:Y:S02]  /*a860*/  HADD2.F32 R29, -RZ, R6.reuse.H0_H0 ;  /* 0x20000006ff1d7230 */ /* 0x100fe40000004100 */
[----:B------:R-:W-:-:S02]  /*a870*/  HADD2.F32 R6, -RZ, R6.H1_H1 ;  /* 0x30000006ff067230 */ /* 0x000fc40000004100 */
[--C-:B0-----:R-:W-:Y:S02]  /*a880*/  HADD2.F32 R31, -RZ, R8.reuse.H0_H0 ;  /* 0x20000008ff1f7230 */ /* 0x101fe40000004100 */
[----:B------:R-:W-:Y:S02]  /*a890*/  HADD2.F32 R8, -RZ, R8.H1_H1 ;  /* 0x30000008ff087230 */ /* 0x000fe40000004100 */
[----:B------:R-:W-:Y:S02]  /*a8a0*/  HADD2.F32 R32, -RZ, R9.H0_H0 ;  /* 0x20000009ff207230 */ /* 0x000fe40000004100 */
[C---:B------:R-:W-:Y:S01]  /*a8b0*/  FMUL.FTZ R40, R31.reuse, R38 ;  /* 0x000000261f287220 */ /* 0x040fe20000410000 */
[-C--:B------:R-:W-:Y:S01]  /*a8c0*/  FMUL.FTZ R42, R31, R36.reuse ;  /* 0x000000241f2a7220 */ /* 0x080fe20000410000 */
[----:B------:R-:W-:Y:S02]  /*a8d0*/  HADD2.F32 R31, -RZ, R12.H0_H0 ;  /* 0x2000000cff1f7230 */ /* 0x000fe40000004100 */
[----:B------:R-:W-:Y:S01]  /*a8e0*/  FMUL.FTZ R39, R8, R35 ;  /* 0x0000002308277220 */ /* 0x000fe20000410000 */
[C---:B------:R-:W-:Y:S01]  /*a8f0*/  FFMA.FTZ R40, R27.reuse, R36, -R40 ;  /* 0x000000241b287223 */ /* 0x040fe20000010828 */
[----:B------:R-:W-:Y:S01]  /*a900*/  FFMA.FTZ R42, R27, R38, R42 ;  /* 0x000000261b2a7223 */ /* 0x000fe2000001002a */
[----:B------:R-:W-:-:S02]  /*a910*/  HADD2.F32 R27, -RZ, R0.H1_H1 ;  /* 0x30000000ff1b7230 */ /* 0x000fc40000004100 */
[-C--:B------:R-:W-:Y:S01]  /*a920*/  FMUL.FTZ R41, R8, R31.reuse ;  /* 0x0000001f08297220 */ /* 0x080fe20000410000 */
[----:B------:R-:W-:Y:S01]  /*a930*/  FFMA.FTZ R39, R4, R31, -R39 ;  /* 0x0000001f04277223 */ /* 0x000fe20000010827 */
[C---:B------:R-:W-:Y:S01]  /*a940*/  FMUL.FTZ R31, R32.reuse, R37 ;  /* 0x00000025201f7220 */ /* 0x040fe20000410000 */
[----:B------:R-:W-:Y:S02]  /*a950*/  HADD2.F32 R9, -RZ, R9.H1_H1 ;  /* 0x30000009ff097230 */ /* 0x000fe40000004100 */
[----:B------:R-:W-:Y:S01]  /*a960*/  FMUL.FTZ R32, R32, R27 ;  /* 0x0000001b20207220 */ /* 0x000fe20000410000 */
[----:B------:R-:W-:Y:S02]  /*a970*/  HADD2.F32 R36, -RZ, R20.H1_H1 ;  /* 0x30000014ff247230 */ /* 0x000fe40000004100 */
[----:B------:R-:W-:Y:S01]  /*a980*/  FFMA.FTZ R41, R4, R35, R41 ;  /* 0x0000002304297223 */ /* 0x000fe20000010029 */
[----:B------:R-:W-:Y:S02]  /*a990*/  HADD2.F32 R4, -RZ, R12.H1_H1 ;  /* 0x3000000cff047230 */ /* 0x000fe40000004100 */
[C---:B------:R-:W-:Y:S01]  /*a9a0*/  FFMA.FTZ R31, R28.reuse, R27, -R31 ;  /* 0x0000001b1c1f7223 */ /* 0x040fe2000001081f */
[----:B------:R-:W-:Y:S01]  /*a9b0*/  FFMA.FTZ R32, R28, R37, R32 ;  /* 0x000000251c207223 */ /* 0x000fe20000010020 */
[----:B------:R-:W-:-:S02]  /*a9c0*/  HADD2.F32 R33, -RZ, R10.H0_H0 ;  /* 0x2000000aff217230 */ /* 0x000fc40000004100 */
[C---:B------:R-:W-:Y:S01]  /*a9d0*/  FMUL.FTZ R38, R9.reuse, R36 ;  /* 0x0000002409267220 */ /* 0x040fe20000410000 */
[----:B------:R-:W-:Y:S02]  /*a9e0*/  HADD2.F32 R8, -RZ, R13.H0_H0 ;  /* 0x2000000dff087230 */ /* 0x000fe40000004100 */
[-C--:B------:R-:W-:Y:S01]  /*a9f0*/  FMUL.FTZ R44, R9, R4.reuse ;  /* 0x00000004092c7220 */ /* 0x080fe20000410000 */
[----:B------:R-:W-:Y:S02]  /*aa00*/  HADD2.F32 R28, -RZ, R21.H0_H0 ;  /* 0x20000015ff1c7230 */ /* 0x000fe40000004100 */
[----:B------:R-:W-:Y:S01]  /*aa10*/  FFMA.FTZ R38, R5, R4, -R38 ;  /* 0x0000000405267223 */ /* 0x000fe20000010826 */
[----:B------:R-:W-:Y:S02]  /*aa20*/  HADD2.F32 R10, -RZ, R10.H1_H1 ;  /* 0x3000000aff0a7230 */ /* 0x000fe40000004100 */
[----:B------:R-:W-:Y:S01]  /*aa30*/  FMUL.FTZ R37, R33, R8 ;  /* 0x0000000821257220 */ /* 0x000fe20000410000 */
[----:B------:R-:W-:-:S02]  /*aa40*/  HADD2.F32 R27, -RZ, R24.H0_H0 ;  /* 0x20000018ff1b7230 */ /* 0x000fc40000004100 */
[----:B------:R-:W-:Y:S01]  /*aa50*/  FMUL.FTZ R4, R33, R28 ;  /* 0x0000001c21047220 */ /* 0x000fe20000410000 */
[----:B------:R-:W-:Y:S02]  /*aa60*/  HADD2.F32 R9, -RZ, R14.H0_H0 ;  /* 0x2000000eff097230 */ /* 0x000fe40000004100 */
[----:B------:R-:W-:Y:S01]  /*aa70*/  FFMA.FTZ R33, R5, R36, R44 ;  /* 0x0000002405217223 */ /* 0x000fe2000001002c */
[C---:B------:R-:W-:Y:S01]  /*aa80*/  FFMA.FTZ R37, R29.reuse, R28, R37 ;  /* 0x0000001c1d257223 */ /* 0x040fe20000010025 */
[C---:B------:R-:W-:Y:S01]  /*aa90*/  FMUL.FTZ R5, R10.reuse, R27 ;  /* 0x0000001b0a057220 */ /* 0x040fe20000410000 */
[----:B------:R-:W-:Y:S01]  /*aaa0*/  FFMA.FTZ R35, R29, R8, -R4 ;  /* 0x000000081d237223 */ /* 0x000fe20000010804 */
[-C--:B------:R-:W-:Y:S01]  /*aab0*/  FMUL.FTZ R29, R10, R9.reuse ;  /* 0x000000090a1d7220 */ /* 0x080fe20000410000 */
[----:B------:R-:W-:Y:S02]  /*aac0*/  HADD2.F32 R34, -RZ, R11.H0_H0 ;  /* 0x2000000bff227230 */ /* 0x000fe40000004100 */
[----:B------:R-:W-:Y:S01]  /*aad0*/  FFMA.FTZ R10, R6, R9, -R5 ;  /* 0x00000009060a7223 */ /* 0x000fe20000010805 */
[----:B------:R-:W-:-:S02]  /*aae0*/  HADD2.F32 R9, -RZ, R21.H1_H1 ;  /* 0x30000015ff097230 */ /* 0x000fc40000004100 */
[----:B------:R-:W-:Y:S01]  /*aaf0*/  FFMA.FTZ R28, R6, R27, R29 ;  /* 0x0000001b061c7223 */ /* 0x000fe2000001001d */
[----:B------:R-:W-:Y:S02]  /*ab00*/  HADD2.F32 R5, -RZ, R13.H1_H1 ;  /* 0x3000000dff057230 */ /* 0x000fe40000004100 */
[----:B------:R-:W-:Y:S02]  /*ab10*/  HADD2.F32 R11, -RZ, R11.H1_H1 ;  /* 0x3000000bff0b7230 */ /* 0x000fe40000004100 */
[C---:B------:R-:W-:Y:S01]  /*ab20*/  FMUL.FTZ R27, R34.reuse, R9 ;  /* 0x00000009221b7220 */ /* 0x040fe20000410000 */
[----:B------:R-:W-:Y:S02]  /*ab30*/  HADD2.F32 R8, -RZ, R24.H1_H1 ;  /* 0x30000018ff087230 */ /* 0x000fe40000004100 */
[----:B------:R-:W-:Y:S01]  /*ab40*/  FMUL.FTZ R34, R34, R5 ;  /* 0x0000000522227220 */ /* 0x000fe20000410000 */
[----:B------:R-:W-:Y:S02]  /*ab50*/  HADD2.F32 R4, -RZ, R14.H1_H1 ;  /* 0x3000000eff047230 */ /* 0x000fe40000004100 */
[----:B------:R-:W-:-:S02]  /*ab60*/  HADD2.F32 R30, -RZ, R7.H0_H0 ;  /* 0x20000007ff1e7230 */ /* 0x000fc40000004100 */
[C---:B------:R-:W-:Y:S01]  /*ab70*/  FMUL.FTZ R6, R11.reuse, R8 ;  /* 0x000000080b067220 */ /* 0x040fe20000410000 */
[----:B------:R-:W-:Y:S02]  /*ab80*/  HADD2.F32 R7, -RZ, R7.H1_H1 ;  /* 0x30000007ff077230 */ /* 0x000fe40000004100 */
[-C--:B------:R-:W-:Y:S01]  /*ab90*/  FMUL.FTZ R29, R11, R4.reuse ;  /* 0x000000040b1d7220 */ /* 0x080fe20000410000 */
[C---:B------:R-:W-:Y:S01]  /*aba0*/  FFMA.FTZ R27, R30.reuse, R5, -R27 ;  /* 0x000000051e1b7223 */ /* 0x040fe2000001081b */
[----:B------:R-:W-:Y:S01]  /*abb0*/  FFMA.FTZ R11, R30, R9, R34 ;  /* 0x000000091e0b7223 */ /* 0x000fe20000010022 */
[C---:B------:R-:W-:Y:S01]  /*abc0*/  FFMA.FTZ R30, R7.reuse, R4, -R6 ;  /* 0x00000004071e7223 */ /* 0x040fe20000010806 */
[----:B------:R-:W-:Y:S01]  /*abd0*/  FFMA.FTZ R34, R7, R8, R29 ;  /* 0x0000000807227223 */ /* 0x000fe2000001001d */
[----:B------:R-:W-:Y:S02]  /*abe0*/  F2FP.F16.F32.PACK_AB R4, R39, R40 ;  /* 0x000000282704723e */ /* 0x000fe400000000ff */
[----:B------:R-:W-:-:S02]  /*abf0*/  F2FP.F16.F32.PACK_AB R5, R38, R31 ;  /* 0x0000001f2605723e */ /* 0x000fc400000000ff */
[----:B------:R-:W-:Y:S02]  /*ac00*/  F2FP.F16.F32.PACK_AB R6, R10, R35 ;  /* 0x000000230a06723e */ /* 0x000fe400000000ff */
[----:B------:R-:W-:Y:S02]  /*ac10*/  F2FP.F16.F32.PACK_AB R7, R30, R27 ;  /* 0x0000001b1e07723e */ /* 0x000fe400000000ff */
[----:B------:R-:W-:Y:S02]  /*ac20*/  F2FP.F16.F32.PACK_AB R8, R41, R42 ;  /* 0x0000002a2908723e */ /* 0x000fe400000000ff */
[----:B------:R-:W-:Y:S01]  /*ac30*/  F2FP.F16.F32.PACK_AB R9, R33, R32 ;  /* 0x000000202109723e */ /* 0x000fe200000000ff */
[----:B------:R1:W-:Y:S01]  /*ac40*/  STS.128 [R200], R4 ;  /* 0x00000004c8007388 */ /* 0x0003e20000000c00 */
[----:B------:R-:W-:Y:S02]  /*ac50*/  F2FP.F16.F32.PACK_AB R10, R28, R37 ;  /* 0x000000251c0a723e */ /* 0x000fe400000000ff */
[----:B------:R-:W-:-:S05]  /*ac60*/  F2FP.F16.F32.PACK_AB R11, R34, R11 ;  /* 0x0000000b220b723e */ /* 0x000fca00000000ff */
[----:B------:R1:W-:Y:S02]  /*ac70*/  STS.128 [R25+0x10400], R8 ;  /* 0x0104000819007388 */ /* 0x0003e40000000c00 */
.L_x_625:
[----:B------:R-:W-:Y:S05]  /*ac80*/  BSYNC B1 ;  /* 0x0000000000017941 */ /* 0x000fea0003800000 */
.L_x_624:
[----:B------:R-:W-:Y:S04]  /*ac90*/  BSSY B1, `(.L_x_626) ;  /* 0x0000059000017945 */ /* 0x000fe80003800000 */
[----:B------:R-:W-:Y:S05]  /*aca0*/  @P2 BRA `(.L_x_627) ;  /* 0x00000004005c2947 */ /* 0x000fea0003800000 */
[----:B-1----:R-:W-:Y:S01]  /*acb0*/  LEA.HI R4, R3, R202, RZ, 0x1d ;  /* 0x000000ca03047211 */ /* 0x002fe200078fe8ff */
[----:B------:R-:W-:Y:S01]  /*acc0*/  HADD2.F32 R35, -RZ, R0.H0_H0 ;  /* 0x20000000ff237230 */ /* 0x000fe20000004100 */
[----:B------:R-:W-:Y:S01]  /*acd0*/  SHF.R.U32.HI R7, RZ, 0x3, R193 ;  /* 0x00000003ff077819 */ /* 0x000fe200000116c1 */
[--C-:B------:R-:W-:Y:S01]  /*ace0*/  HADD2.F32 R37, -RZ, R15.reuse.H0_H0 ;  /* 0x2000000fff257230 */ /* 0x100fe20000004100 */
[----:B------:R-:W-:Y:S01]  /*acf0*/  SHF.R.S32.HI R5, RZ, 0x1f, R4 ;  /* 0x0000001fff057819 */ /* 0x000fe20000011404 */
[----:B------:R-:W-:Y:S01]  /*ad00*/  HADD2.F32 R44, -RZ, R20.H0_H0 ;  /* 0x20000014ff2c7230 */ /* 0x000fe20000004100 */
[----:B------:R-:W-:Y:S01]  /*ad10*/  SHF.L.U32 R6, R4, 0x3, RZ ;  /* 0x0000000304067819 */ /* 0x000fe200000006ff */
[----:B------:R-:W-:Y:S01]  /*ad20*/  HADD2.F32 R40, -RZ, R12.H0_H0 ;  /* 0x2000000cff287230 */ /* 0x000fe20000004100 */
[----:B------:R-:W-:Y:S01]  /*ad30*/  LEA.HI R5, R5, R4, RZ, 0x3 ;  /* 0x0000000405057211 */ /* 0x000fe200078f18ff */
[----:B------:R-:W-:Y:S01]  /*ad40*/  HADD2.F32 R46, -RZ, R15.H1_H1 ;  /* 0x3000000fff2e7230 */ /* 0x000fe20000004100 */
[----:B------:R-:W-:Y:S01]  /*ad50*/  LOP3.LUT R4, R193, 0x38, R6, 0xf8, !PT ;  /* 0x00000038c1047812 */ /* 0x000fe200078ef806 */
[----:B------:R-:W-:-:S02]  /*ad60*/  HADD2.F32 R42, -RZ, R0.H1_H1 ;  /* 0x30000000ff2a7230 */ /* 0x000fc40000004100 */
[----:B------:R-:W-:Y:S01]  /*ad70*/  IMAD.SHL.U32 R5, R5, 0x400, RZ ;  /* 0x0000040005057824 */ /* 0x000fe200078e00ff */
[----:B------:R-:W-:Y:S01]  /*ad80*/  LOP3.LUT R8, R4, R7, RZ, 0x3c, !PT ;  /* 0x0000000704087212 */ /* 0x000fe200078e3cff */
[----:B------:R-:W-:Y:S02]  /*ad90*/  HADD2.F32 R43, -RZ, R20.H1_H1 ;  /* 0x30000014ff2b7230 */ /* 0x000fe40000004100 */
[----:B------:R-:W-:Y:S01]  /*ada0*/  HADD2.F32 R39, -RZ, R12.H1_H1 ;  /* 0x3000000cff277230 */ /* 0x000fe20000004100 */
[----:B------:R-:W-:Y:S01]  /*adb0*/  LOP3.LUT R9, R5, 0x7fffe000, RZ, 0xc0, !PT ;  /* 0x7fffe00005097812 */ /* 0x000fe200078ec0ff */
[----:B------:R-:W-:Y:S01]  /*adc0*/  HADD2.F32 R45, -RZ, R21.H0_H0 ;  /* 0x20000015ff2d7230 */ /* 0x000fe20000004100 */
[----:B------:R-:W1:Y:S01]  /*add0*/  LDS.128 R4, [R217] ;  /* 0x00000000d9047984 */ /* 0x000e620000000c00 */
[----:B------:R-:W-:Y:S01]  /*ade0*/  HADD2.F32 R41, -RZ, R13.H0_H0 ;  /* 0x2000000dff297230 */ /* 0x000fe20000004100 */
        /* <DEDUP_REMOVED lines=11> */
[--C-:B------:R-:W-:Y:S02]  /*aea0*/  HADD2.F32 R32, -RZ, R9.reuse.H0_H0 ;  /* 0x20000009ff207230 */ /* 0x100fe40000004100 */
[-C--:B------:R-:W-:Y:S01]  /*aeb0*/  FMUL.FTZ R36, R37, R31.reuse ;  /* 0x0000001f25247220 */ /* 0x080fe20000410000 */
[C---:B------:R-:W-:Y:S01]  /*aec0*/  FMUL.FTZ R38, R35.reuse, R31 ;  /* 0x0000001f23267220 */ /* 0x040fe20000410000 */
[----:B------:R-:W-:Y:S02]  /*aed0*/  HADD2.F32 R9, -RZ, R9.H1_H1 ;  /* 0x30000009ff097230 */ /* 0x000fe40000004100 */
[-C--:B------:R-:W-:Y:S01]  /*aee0*/  FMUL.FTZ R31, R44, R8.reuse ;  /* 0x000000082c1f7220 */ /* 0x080fe20000410000 */
[-C--:B------:R-:W-:Y:S01]  /*aef0*/  FFMA.FTZ R36, R35, R27.reuse, -R36 ;  /* 0x0000001b23247223 */ /* 0x080fe20000010824 */
[----:B------:R-:W-:Y:S01]  /*af00*/  FFMA.FTZ R38, R37, R27, R38 ;  /* 0x0000001b25267223 */ /* 0x000fe20000010026 */
[----:B------:R-:W-:Y:S01]  /*af10*/  FMUL.FTZ R27, R40, R8 ;  /* 0x00000008281b7220 */ /* 0x000fe20000410000 */
[----:B------:R-:W-:Y:S01]  /*af20*/  FMUL.FTZ R35, R46, R32 ;  /* 0x000000202e237220 */ /* 0x000fe20000410000 */
[----:B------:R-:W-:-:S02]  /*af30*/  HADD2.F32 R33, -RZ, R10.H0_H0 ;  /* 0x2000000aff217230 */ /* 0x000fc40000004100 */
[----:B------:R-:W-:Y:S01]  /*af40*/  FFMA.FTZ R31, R40, R4, -R31 ;  /* 0x00000004281f7223 */ /* 0x000fe2000001081f */
[----:B------:R-:W-:Y:S01]  /*af50*/  FMUL.FTZ R37, R42, R32 ;  /* 0x000000202a257220 */ /* 0x000fe20000410000 */
[----:B------:R-:W-:Y:S01]  /*af60*/  FFMA.FTZ R27, R44, R4, R27 ;  /* 0x000000042c1b7223 */ /* 0x000fe2000001001b */
[----:B------:R-:W-:Y:S02]  /*af70*/  HADD2.F32 R10, -RZ, R10.H1_H1 ;  /* 0x3000000aff0a7230 */ /* 0x000fe40000004100 */
[-C--:B------:R-:W-:Y:S01]  /*af80*/  FMUL.FTZ R4, R43, R9.reuse ;  /* 0x000000092b047220 */ /* 0x080fe20000410000 */
[----:B------:R-:W-:Y:S01]  /*af90*/  FMUL.FTZ R8, R39, R9 ;  /* 0x0000000927087220 */ /* 0x000fe20000410000 */
[----:B------:R-:W-:Y:S02]  /*afa0*/  HADD2.F32 R44, -RZ, R24.H0_H0 ;  /* 0x20000018ff2c7230 */ /* 0x000fe40000004100 */
[-C--:B------:R-:W-:Y:S01]  /*afb0*/  FFMA.FTZ R35, R42, R28.reuse, -R35 ;  /* 0x0000001c2a237223 */ /* 0x080fe20000010823 */
[----:B------:R-:W-:Y:S01]  /*afc0*/  FFMA.FTZ R37, R46, R28, R37 ;  /* 0x0000001c2e257223 */ /* 0x000fe20000010025 */
[----:B------:R-:W-:-:S02]  /*afd0*/  HADD2.F32 R42, -RZ, R14.H0_H0 ;  /* 0x2000000eff2a7230 */ /* 0x000fc40000004100 */
[-C--:B------:R-:W-:Y:S01]  /*afe0*/  FFMA.FTZ R28, R39, R5.reuse, -R4 ;  /* 0x00000005271c7223 */ /* 0x080fe20000010804 */
[----:B------:R-:W-:Y:S01]  /*aff0*/  FFMA.FTZ R32, R43, R5, R8 ;  /* 0x000000052b207223 */ /* 0x000fe20000010008 */
[-C--:B------:R-:W-:Y:S01]  /*b000*/  FMUL.FTZ R4, R45, R33.reuse ;  /* 0x000000212d047220 */ /* 0x080fe20000410000 */
[-C--:B------:R-:W-:Y:S01]  /*b010*/  FMUL.FTZ R5, R44, R10.reuse ;  /* 0x0000000a2c057220 */ /* 0x080fe20000410000 */
[C---:B------:R-:W-:Y:S01]  /*b020*/  FMUL.FTZ R40, R41.reuse, R33 ;  /* 0x0000002129287220 */ /* 0x040fe20000410000 */
[C---:B------:R-:W-:Y:S01]  /*b030*/  FMUL.FTZ R9, R42.reuse, R10 ;  /* 0x0000000a2a097220 */ /* 0x040fe20000410000 */
[--C-:B------:R-:W-:Y:S02]  /*b040*/  HADD2.F32 R34, -RZ, R11.reuse.H0_H0 ;  /* 0x2000000bff227230 */ /* 0x100fe40000004100 */
[----:B------:R-:W-:Y:S01]  /*b050*/  FFMA.FTZ R33, R41, R29, -R4 ;  /* 0x0000001d29217223 */ /* 0x000fe20000010804 */
[----:B------:R-:W-:Y:S01]  /*b060*/  FFMA.FTZ R10, R42, R6, -R5 ;  /* 0x000000062a0a7223 */ /* 0x000fe20000010805 */
[----:B------:R-:W-:-:S02]  /*b070*/  HADD2.F32 R11, -RZ, R11.H1_H1 ;  /* 0x3000000bff0b7230 */ /* 0x000fc40000004100 */
[----:B------:R-:W-:Y:S01]  /*b080*/  FFMA.FTZ R40, R45, R29, R40 ;  /* 0x0000001d2d287223 */ /* 0x000fe20000010028 */
[----:B------:R-:W-:Y:S02]  /*b090*/  HADD2.F32 R42, -RZ, R21.H1_H1 ;  /* 0x30000015ff2a7230 */ /* 0x000fe40000004100 */
[----:B------:R-:W-:Y:S01]  /*b0a0*/  FFMA.FTZ R29, R44, R6, R9 ;  /* 0x000000062c1d7223 */ /* 0x000fe20000010009 */
[----:B------:R-:W-:Y:S02]  /*b0b0*/  HADD2.F32 R41, -RZ, R24.H1_H1 ;  /* 0x30000018ff297230 */ /* 0x000fe40000004100 */
[----:B------:R-:W-:Y:S02]  /*b0c0*/  HADD2.F32 R8, -RZ, R13.H1_H1 ;  /* 0x3000000dff087230 */ /* 0x000fe40000004100 */
[----:B------:R-:W-:Y:S01]  /*b0d0*/  FMUL.FTZ R5, R42, R34 ;  /* 0x000000222a057220 */ /* 0x000fe20000410000 */
[----:B------:R-:W-:Y:S02]  /*b0e0*/  HADD2.F32 R39, -RZ, R14.H1_H1 ;  /* 0x3000000eff277230 */ /* 0x000fe40000004100 */
[----:B------:R-:W-:Y:S01]  /*b0f0*/  FMUL.FTZ R4, R41, R11 ;  /* 0x0000000b29047220 */ /* 0x000fe20000410000 */
[----:B------:R-:W-:-:S02]  /*b100*/  HADD2.F32 R30, -RZ, R7.H0_H0 ;  /* 0x20000007ff1e7230 */ /* 0x000fc40000004100 */
[C---:B------:R-:W-:Y:S01]  /*b110*/  FMUL.FTZ R9, R8.reuse, R34 ;  /* 0x0000002208097220 */ /* 0x040fe20000410000 */
[----:B------:R-:W-:Y:S02]  /*b120*/  HADD2.F32 R7, -RZ, R7.H1_H1 ;  /* 0x30000007ff077230 */ /* 0x000fe40000004100 */
[C---:B------:R-:W-:Y:S01]  /*b130*/  FMUL.FTZ R6, R39.reuse, R11 ;  /* 0x0000000b27067220 */ /* 0x040fe20000410000 */
[-C--:B------:R-:W-:Y:S01]  /*b140*/  FFMA.FTZ R11, R8, R30.reuse, -R5 ;  /* 0x0000001e080b7223 */ /* 0x080fe20000010805 */
[----:B------:R-:W-:Y:S01]  /*b150*/  FFMA.FTZ R30, R42, R30, R9 ;  /* 0x0000001e2a1e7223 */ /* 0x000fe20000010009 */
[-C--:B------:R-:W-:Y:S01]  /*b160*/  FFMA.FTZ R34, R39, R7.reuse, -R4 ;  /* 0x0000000727227223 */ /* 0x080fe20000010804 */
        /* <DEDUP_REMOVED lines=11> */
.L_x_627:
[----:B------:R-:W-:Y:S05]  /*b220*/  BSYNC B1 ;  /* 0x0000000000017941 */ /* 0x000fea0003800000 */
.L_x_626:
[----:B------:R-:W-:Y:S04]  /*b230*/  BSSY B1, `(.L_x_628) ;  /* 0x0000059000017945 */ /* 0x000fe80003800000 */
[----:B------:R-:W-:Y:S05]  /*b240*/  @P1 BRA `(.L_x_629) ;  /* 0x00000004005c1947 */ /* 0x000fea0003800000 */
[----:B-12---:R-:W-:Y:S01]  /*b250*/  LEA.HI R4, R3, R202, RZ, 0x1d ;  /* 0x000000ca03047211 */ /* 0x006fe200078fe8ff */
        /* <DEDUP_REMOVED lines=86> */
.L_x_629:
[----:B------:R-:W-:Y:S05]  /*b7c0*/  BSYNC B1 ;  /* 0x0000000000017941 */ /* 0x000fea0003800000 */
.L_x_628:
[----:B------:R-:W-:Y:S05]  /*b7d0*/  @P0 BRA `(.L_x_616) ;  /* 0x0000000400580947 */ /* 0x000fea0003800000 */
[----:B------:R-:W-:Y:S01]  /*b7e0*/  LEA.HI R3, R3, R202, RZ, 0x1d ;  /* 0x000000ca03037211 */ /* 0x000fe200078fe8ff */
[--C-:B------:R-:W-:Y:S02]  /*b7f0*/  HADD2.F32 R37, -RZ, R15.reuse.H0_H0 ;  /* 0x2000000fff257230 */ /* 0x100fe40000004100 */
[----:B------:R-:W-:Y:S01]  /*b800*/  HADD2.F32 R35, -RZ, R0.H0_H0 ;  /* 0x20000000ff237230 */ /* 0x000fe20000004100 */
[----:B-123--:R-:W-:Y:S01]  /*b810*/  SHF.R.S32.HI R6, RZ, 0x1f, R3 ;  /* 0x0000001fff067819 */ /* 0x00efe20000011403 */
[----:B------:R-:W-:Y:S01]  /*b820*/  HADD2.F32 R38, -RZ, R20.H0_H0 ;  /* 0x20000014ff267230 */ /* 0x000fe20000004100 */
[----:B------:R-:W-:Y:S01]  /*b830*/  SHF.L.U32 R4, R3, 0x3, RZ ;  /* 0x0000000303047819 */ /* 0x000fe200000006ff */
[----:B------:R-:W-:Y:S01]  /*b840*/  HADD2.F32 R36, -RZ, R12.H0_H0 ;  /* 0x2000000cff247230 */ /* 0x000fe20000004100 */
[----:B------:R-:W-:Y:S01]  /*b850*/  LEA.HI R6, R6, R3, RZ, 0x3 ;  /* 0x0000000306067211 */ /* 0x000fe200078f18ff */
[----:B------:R-:W-:Y:S01]  /*b860*/  HADD2.F32 R39, -RZ, R15.H1_H1 ;  /* 0x3000000fff277230 */ /* 0x000fe20000004100 */
[----:B------:R-:W-:-:S03]  /*b870*/  LOP3.LUT R4, R159, 0x38, R4, 0xf8, !PT ;  /* 0x000000389f047812 */ /* 0x000fc600078ef804 */
[----:B------:R-:W-:Y:S01]  /*b880*/  IMAD.SHL.U32 R6, R6, 0x400, RZ ;  /* 0x0000040006067824 */ /* 0x000fe200078e00ff */
[----:B------:R-:W-:-:S04]  /*b890*/  LOP3.LUT R8, R4, R229, RZ, 0x3c, !PT ;  /* 0x000000e504087212 */ /* 0x000fc800078e3cff */
[----:B------:R-:W-:Y:S02]  /*b8a0*/  LOP3.LUT R3, R6, 0x7fffe000, RZ, 0xc0, !PT ;  /* 0x7fffe00006037812 */ /* 0x000fe400078ec0ff */
[----:B------:R-:W0:Y:S02]  /*b8b0*/  LDS.128 R4, [R215] ;  /* 0x00000000d7047984 */ /* 0x000e240000000c00 */
[----:B------:R-:W-:-:S05]  /*b8c0*/  IADD3 R3, R8, R3, R195 ;  /* 0x0000000308037210 */ /* 0x000fca0007ffe0c3 */
[----:B------:R-:W-:-:S05]  /*b8d0*/  IMAD R3, R3, 0x2, R156 ;  /* 0x0000000203037824 */ /* 0x000fca00078e029c */
[----:B------:R-:W1:Y:S01]  /*b8e0*/  LDS.128 R8, [R3+0x10400] ;  /* 0x0104000003087984 */ /* 0x000e620000000c00 */
[--C-:B0-----:R-:W-:Y:S02]  /*b8f0*/  HADD2.F32 R25, -RZ, R4.reuse.H0_H0 ;  /* 0x20000004ff197230 */ /* 0x101fe40000004100 */
[----:B------:R-:W-:Y:S02]  /*b900*/  HADD2.F32 R4, -RZ, R4.H1_H1 ;  /* 0x30000004ff047230 */ /* 0x000fe40000004100 */
[--C-:B------:R-:W-:Y:S02]  /*b910*/  HADD2.F32 R27, -RZ, R5.reuse.H0_H0 ;  /* 0x20000005ff1b7230 */ /* 0x100fe40000004100 */
[----:B------:R-:W-:Y:S02]  /*b920*/  HADD2.F32 R5, -RZ, R5.H1_H1 ;  /* 0x30000005ff057230 */ /* 0x000fe40000004100 */
[--C-:B------:R-:W-:Y:S02]  /*b930*/  HADD2.F32 R28, -RZ, R6.reuse.H0_H0 ;  /* 0x20000006ff1c7230 */ /* 0x100fe40000004100 */
[----:B------:R-:W-:-:S02]  /*b940*/  HADD2.F32 R6, -RZ, R6.H1_H1 ;  /* 0x30000006ff067230 */ /* 0x000fc40000004100 */
[--C-:B-1----:R-:W-:Y:S02]  /*b950*/  HADD2.F32 R30, -RZ, R8.reuse.H0_H0 ;  /* 0x20000008ff1e7230 */ /* 0x102fe40000004100 */
[----:B------:R-:W-:Y:S02]  /*b960*/  HADD2.F32 R8, -RZ, R8.H1_H1 ;  /* 0x30000008ff087230 */ /* 0x000fe40000004100 */
[--C-:B------:R-:W-:Y:S02]  /*b970*/  HADD2.F32 R31, -RZ, R9.reuse.H0_H0 ;  /* 0x20000009ff1f7230 */ /* 0x100fe40000004100 */
[-C--:B------:R-:W-:Y:S01]  /*b980*/  FMUL.FTZ R34, R37, R30.reuse ;  /* 0x0000001e25227220 */ /* 0x080fe20000410000 */
[C---:B------:R-:W-:Y:S01]  /*b990*/  FMUL.FTZ R30, R35.reuse, R30 ;  /* 0x0000001e231e7220 */ /* 0x040fe20000410000 */
[----:B------:R-:W-:Y:S02]  /*b9a0*/  HADD2.F32 R9, -RZ, R9.H1_H1 ;  /* 0x30000009ff097230 */ /* 0x000fe40000004100 */
[----:B------:R-:W-:Y:S01]  /*b9b0*/  FMUL.FTZ R15, R38, R8 ;  /* 0x00000008260f7220 */ /* 0x000fe20000410000 */
[----:B------:R-:W-:Y:S01]  /*b9c0*/  FFMA.FTZ R34, R35, R25, -R34 ;  /* 0x0000001923227223 */ /* 0x000fe20000010822 */
[----:B------:R-:W-:-:S02]  /*b9d0*/  HADD2.F32 R35, -RZ, R0.H1_H1 ;  /* 0x30000000ff237230 */ /* 0x000fc40000004100 */
[----:B------:R-:W-:Y:S01]  /*b9e0*/  FFMA.FTZ R30, R37, R25, R30 ;  /* 0x00000019251e7223 */ /* 0x000fe2000001001e */
[C---:B------:R-:W-:Y:S01]  /*b9f0*/  FMUL.FTZ R25, R36.reuse, R8 ;  /* 0x0000000824197220 */ /* 0x040fe20000410000 */
[----:B------:R-:W-:Y:S02]  /*ba00*/  HADD2.F32 R37, -RZ, R20.H1_H1 ;  /* 0x30000014ff257230 */ /* 0x000fe40000004100 */
[-C--:B------:R-:W-:Y:S01]  /*ba10*/  FMUL.FTZ R0, R39, R31.reuse ;  /* 0x0000001f27007220 */ /* 0x080fe20000410000 */
[C---:B------:R-:W-:Y:S01]  /*ba20*/  FMUL.FTZ R8, R35.reuse, R31 ;  /* 0x0000001f23087220 */ /* 0x040fe20000410000 */
[----:B------:R-:W-:Y:S02]  /*ba30*/  HADD2.F32 R31, -RZ, R12.H1_H1 ;  /* 0x3000000cff1f7230 */ /* 0x000fe40000004100 */
[-C--:B------:R-:W-:Y:S01]  /*ba40*/  FFMA.FTZ R15, R36, R4.reuse, -R15 ;  /* 0x00000004240f7223 */ /* 0x080fe2000001080f */
[----:B------:R-:W-:Y:S01]  /*ba50*/  FFMA.FTZ R25, R38, R4, R25 ;  /* 0x0000000426197223 */ /* 0x000fe20000010019 */
[----:B------:R-:W-:Y:S01]  /*ba60*/  FFMA.FTZ R0, R35, R27, -R0 ;  /* 0x0000001b23007223 */ /* 0x000fe20000010800 */
[----:B------:R-:W-:Y:S01]  /*ba70*/  FMUL.FTZ R4, R37, R9 ;  /* 0x0000000925047220 */ /* 0x000fe20000410000 */
[----:B------:R-:W-:-:S02]  /*ba80*/  HADD2.F32 R32, -RZ, R10.H0_H0 ;  /* 0x2000000aff207230 */ /* 0x000fc40000004100 */
[----:B------:R-:W-:Y:S01]  /*ba90*/  FFMA.FTZ R27, R39, R27, R8 ;  /* 0x0000001b271b7223 */ /* 0x000fe20000010008 */
[----:B------:R-:W-:Y:S02]  /*baa0*/  HADD2.F32 R10, -RZ, R10.H1_H1 ;  /* 0x3000000aff0a7230 */ /* 0x000fe40000004100 */
[C---:B------:R-:W-:Y:S01]  /*bab0*/  FMUL.FTZ R8, R31.reuse, R9 ;  /* 0x000000091f087220 */ /* 0x040fe20000410000 */
[----:B------:R-:W-:Y:S02]  /*bac0*/  HADD2.F32 R38, -RZ, R24.H0_H0 ;  /* 0x20000018ff267230 */ /* 0x000fe40000004100 */
[-C--:B------:R-:W-:Y:S01]  /*bad0*/  FFMA.FTZ R9, R31, R5.reuse, -R4 ;  /* 0x000000051f097223 */ /* 0x080fe20000010804 */
[----:B------:R-:W-:Y:S02]  /*bae0*/  HADD2.F32 R4, -RZ, R14.H0_H0 ;  /* 0x2000000eff047230 */ /* 0x000fe40000004100 */
[----:B------:R-:W-:Y:S01]  /*baf0*/  FFMA.FTZ R12, R37, R5, R8 ;  /* 0x00000005250c7223 */ /* 0x000fe20000010008 */
[----:B------:R-:W-:-:S02]  /*bb00*/  HADD2.F32 R33, -RZ, R11.H0_H0 ;  /* 0x2000000bff217230 */ /* 0x000fc40000004100 */
[-C--:B------:R-:W-:Y:S01]  /*bb10*/  FMUL.FTZ R5, R38, R10.reuse ;  /* 0x0000000a26057220 */ /* 0x080fe20000410000 */
[----:B------:R-:W-:Y:S02]  /*bb20*/  HADD2.F32 R36, -RZ, R21.H0_H0 ;  /* 0x20000015ff247230 */ /* 0x000fe40000004100 */
[C---:B------:R-:W-:Y:S01]  /*bb30*/  FMUL.FTZ R37, R4.reuse, R10 ;  /* 0x0000000a04257220 */ /* 0x040fe20000410000 */
[----:B------:R-:W-:Y:S02]  /*bb40*/  HADD2.F32 R11, -RZ, R11.H1_H1 ;  /* 0x3000000bff0b7230 */ /* 0x000fe40000004100 */
[----:B------:R-:W-:Y:S01]  /*bb50*/  FFMA.FTZ R10, R4, R6, -R5 ;  /* 0x00000006040a7223 */ /* 0x000fe20000010805 */
[----:B------:R-:W-:Y:S02]  /*bb60*/  HADD2.F32 R20, -RZ, R13.H0_H0 ;  /* 0x2000000dff147230 */ /* 0x000fe40000004100 */
[----:B------:R-:W-:Y:S01]  /*bb70*/  FMUL.FTZ R31, R36, R32 ;  /* 0x00000020241f7220 */ /* 0x000fe20000410000 */
[----:B------:R-:W-:-:S02]  /*bb80*/  HADD2.F32 R21, -RZ, R21.H1_H1 ;  /* 0x30000015ff157230 */ /* 0x000fc40000004100 */
[----:B------:R-:W-:Y:S02]  /*bb90*/  HADD2.F32 R39, -RZ, R24.H1_H1 ;  /* 0x30000018ff277230 */ /* 0x000fe40000004100 */
[----:B------:R-:W-:Y:S01]  /*bba0*/  FMUL.FTZ R35, R20, R32 ;  /* 0x0000002014237220 */ /* 0x000fe20000410000 */
[----:B------:R-:W-:Y:S02]  /*bbb0*/  HADD2.F32 R13, -RZ, R13.H1_H1 ;  /* 0x3000000dff0d7230 */ /* 0x000fe40000004100 */
[----:B------:R-:W-:Y:S01]  /*bbc0*/  FMUL.FTZ R4, R21, R33 ;  /* 0x0000002115047220 */ /* 0x000fe20000410000 */
[----:B------:R-:W-:Y:S02]  /*bbd0*/  HADD2.F32 R5, -RZ, R14.H1_H1 ;  /* 0x3000000eff057230 */ /* 0x000fe40000004100 */
[----:B------:R-:W-:Y:S01]  /*bbe0*/  FFMA.FTZ R14, R38, R6, R37 ;  /* 0x00000006260e7223 */ /* 0x000fe20000010025 */
[--C-:B------:R-:W-:Y:S02]  /*bbf0*/  HADD2.F32 R29, -RZ, R7.reuse.H0_H0 ;  /* 0x20000007ff1d7230 */ /* 0x100fe40000004100 */
[----:B------:R-:W-:Y:S01]  /*bc00*/  FMUL.FTZ R8, R39, R11 ;  /* 0x0000000b27087220 */ /* 0x000fe20000410000 */
[----:B------:R-:W-:-:S02]  /*bc10*/  HADD2.F32 R7, -RZ, R7.H1_H1 ;  /* 0x30000007ff077230 */ /* 0x000fc40000004100 */
[----:B------:R-:W-:Y:S01]  /*bc20*/  FMUL.FTZ R6, R13, R33 ;  /* 0x000000210d067220 */ /* 0x000fe20000410000 */
[----:B------:R-:W-:Y:S01]  /*bc30*/  FMUL.FTZ R24, R5, R11 ;  /* 0x0000000b05187220 */ /* 0x000fe20000410000 */
[-C--:B------:R-:W-:Y:S01]  /*bc40*/  FFMA.FTZ R31, R20, R28.reuse, -R31 ;  /* 0x0000001c141f7223 */ /* 0x080fe2000001081f */
[----:B------:R-:W-:Y:S01]  /*bc50*/  FFMA.FTZ R11, R13, R29, -R4 ;  /* 0x0000001d0d0b7223 */ /* 0x000fe20000010804 */
[----:B------:R-:W-:Y:S01]  /*bc60*/  FFMA.FTZ R20, R5, R7, -R8 ;  /* 0x0000000705147223 */ /* 0x000fe20000010808 */
[----:B------:R-:W-:Y:S01]  /*bc70*/  FFMA.FTZ R35, R36, R28, R35 ;  /* 0x0000001c24237223 */ /* 0x000fe20000010023 */
[----:B------:R-:W-:Y:S01]  /*bc80*/  FFMA.FTZ R29, R21, R29, R6 ;  /* 0x0000001d151d7223 */ /* 0x000fe20000010006 */
        /* <DEDUP_REMOVED lines=11> */
.L_x_616:
[----:B------:R-:W-:Y:S05]  /*bd40*/  BSYNC B0 ;  /* 0x0000000000007941 */ /* 0x000fea0003800000 */
.L_x_597:
[----:B------:R-:W-:Y:S01]  /*bd50*/  @!PT LDS RZ, [RZ] ;  /* 0x00000000fffff984 */ /* 0x000fe20000000800 */
[----:B------:R-:W-:Y:S01]  /*bd60*/  @!PT LDS RZ, [RZ] ;  /* 0x00000000fffff984 */ /* 0x000fe20000000800 */
[----:B------:R-:W-:Y:S01]  /*bd70*/  @!PT LDS RZ, [RZ] ;  /* 0x00000000fffff984 */ /* 0x000fe20000000800 */
[----:B------:R-:W-:Y:S01]  /*bd80*/  @!PT LDS RZ, [RZ] ;  /* 0x00000000fffff984 */ /* 0x000fe20000000800 */
[----:B------:R5:W-:Y:S06]  /*bd90*/  MEMBAR.ALL.CTA ;  /* 0x0000000000007992 */ /* 0x000bec0000008000 */
[----:B-----5:R-:W5:Y:S01]  /*bda0*/  FENCE.VIEW.ASYNC.S ;  /* 0x00000000000073c6 */ /* 0x020f620000000000 */
[----:B------:R-:W-:Y:S05]  /*bdb0*/  WARPSYNC.ALL ;  /* 0x0000000000007948 */ /* 0x000fea0003800000 */
[----:B-----5:R-:W-:Y:S06]  /*bdc0*/  BAR.SYNC.DEFER_BLOCKING 0xd, 0x100 ;  /* 0x0344000000007b1d */ /* 0x020fec0000010000 */
.L_x_595:
[----:B------:R-:W-:-:S13]  /*bdd0*/  ISETP.NE.AND P0, PT, R157, 0x3, PT ;  /* 0x000000039d00780c */ /* 0x000fda0003f05270 */
[----:B------:R-:W-:Y:S05]  /*bde0*/  @!P0 BRA `(.L_x_630) ;  /* 0x0000000000048947 */ /* 0x000fea0003800000 */
[----:B------:R-:W-:Y:S01]  /*bdf0*/  BPT.TRAP 0x1 ;  /* 0x000000040000795c */ /* 0x000fe20000300000 */
.L_x_630:
[----:B-12-4-:R-:W-:Y:S02]  /*be00*/  LEA R3, R152, R156, 0x3 ;  /* 0x0000009c98037211 */ /* 0x016fe400078e18ff */
[----:B------:R-:W-:-:S04]  /*be10*/  SHF.L.U32 R0, R158, 0x1f, RZ ;  /* 0x0000001f9e007819 */ /* 0x000fc800000006ff */
[----:B------:R1:W2:Y:S01]  /*be20*/  SYNCS.PHASECHK.TRANS64.TRYWAIT P1, [R3+URZ+0x28830], R0 ;  /* 0x02883000030075a7 */ /* 0x0002a2000802017f */
[----:B------:R-:W-:Y:S05]  /*be30*/  @!P0 BRA `(.L_x_631) ;  /* 0x0000000000048947 */ /* 0x000fea0003800000 */
[----:B------:R-:W-:Y:S01]  /*be40*/  BPT.TRAP 0x1 ;  /* 0x000000040000795c */ /* 0x000fe20000300000 */
.L_x_631:
[----:B------:R-:W-:Y:S01]  /*be50*/  IMAD.MOV.U32 R151, RZ, RZ, RZ ;  /* 0x000000ffff977224 */ /* 0x000fe200078e00ff */
[----:B--2---:R-:W-:Y:S06]  /*be60*/  @P1 BRA `(.L_x_632) ;  /* 0x0000000000081947 */ /* 0x004fec0003800000 */
[----:B------:R-:W2:Y:S02]  /*be70*/  SYNCS.PHASECHK.TRANS64.TRYWAIT P1, [R3+URZ+0x28830], R0 ;  /* 0x02883000030075a7 */ /* 0x000ea4000802017f */
[----:B--2---:R-:W-:Y:S05]  /*be80*/  @!P1 BRA `(.L_x_633) ;  /* 0x000000fc000c9947 */ /* 0x004fea0003800000 */
.L_x_632:
[----:B------:R-:W-:Y:S05]  /*be90*/  WARPSYNC.ALL ;  /* 0x0000000000007948 */ /* 0x000fea0003800000 */
[----:B-12---:R-:W-:Y:S01]  /*bea0*/  VIADD R0, R156, 0x18400 ;  /* 0x000184009c007836 */ /* 0x006fe20000000000 */
[----:B------:R-:W-:Y:S01]  /*beb0*/  R2UR UR4, R26 ;  /* 0x000000001a0472ca */ /* 0x000fe200000e0000 */
[----:B0--3--:R-:W-:Y:S01]  /*bec0*/  IMAD.MOV.U32 R5, RZ, RZ, 0x40000040 ;  /* 0x40000040ff057424 */ /* 0x009fe200078e00ff */
[----:B-----5:R-:W-:Y:S01]  /*bed0*/  WARPGROUP.ARRIVE ;  /* 0x00000000000079c5 */ /* 0x020fe20000000000 */
[----:B------:R-:W-:Y:S01]  /*bee0*/  UMOV UR5, 0x40000040 ;  /* 0x4000004000057882 */ /* 0x000fe20000000000 */
[----:B------:R-:W-:Y:S01]  /*bef0*/  SHF.R.U32.HI R0, RZ, 0x4, R0 ;  /* 0x00000004ff007819 */ /* 0x000fe20000011600 */
[----:B------:R-:W-:Y:S01]  /*bf00*/  UMOV UR9, 0x40000040 ;  /* 0x4000004000097882 */ /* 0x000fe20000000000 */
[----:B------:R-:W-:Y:S01]  /*bf10*/  R2UR UR7, R5 ;  /* 0x00000000050772ca */ /* 0x000fe200000e0000 */
[----:B------:R-:W-:Y:S01]  /*bf20*/  UMOV UR13, 0x40000040 ;  /* 0x40000040000d7882 */ /* 0x000fe20000000000 */
[----:B------:R-:W-:Y:S01]  /*bf30*/  LOP3.LUT R0, R0, 0x3fff, RZ, 0xc0, !PT ;  /* 0x00003fff00007812 */ /* 0x000fe200078ec0ff */
[----:B------:R-:W-:Y:S01]  /*bf40*/  UMOV UR17, 0x40000040 ;  /* 0x4000004000117882 */ /* 0x000fe20000000000 */
[----:B------:R-:W-:Y:S01]  /*bf50*/  MOV R7, 0x40000040 ;  /* 0x4000004000077802 */ /* 0x000fe20000000f00 */
[----:B------:R-:W-:Y:S01]  /*bf60*/  UMOV UR21, 0x40000040 ;  /* 0x4000004000157882 */ /* 0x000fe20000000000 */
[----:B------:R-:W-:Y:S01]  /*bf70*/  LOP3.LUT R0, R0, 0x10000, RZ, 0xfc, !PT ;  /* 0x0001000000007812 */ /* 0x000fe200078efcff */
[----:B------:R-:W-:Y:S01]  /*bf80*/  ULOP3.LUT UR4, UR4, 0x10000, URZ, 0xfc, !UPT ;  /* 0x0001000004047892 */ /* 0x000fe2000f8efc3f */
[----:B------:R-:W-:Y:S01]  /*bf90*/  R2UR UR11, R7 ;  /* 0x00000000070b72ca */ /* 0x000fe200000e0000 */
[----:B------:R-:W-:Y:S01]  /*bfa0*/  IMAD.MOV.U32 R7, RZ, RZ, 0x40000040 ;  /* 0x40000040ff077424 */ /* 0x000fe200078e00ff */
[----:B------:R-:W-:Y:S01]  /*bfb0*/  LEA R4, R152, R0, 0xb ;  /* 0x0000000098047211 */ /* 0x000fe200078e58ff */
[----:B------:R-:W-:Y:S01]  /*bfc0*/  UIADD3 UR8, UR4, 0x2, URZ ;  /* 0x0000000204087890 */ /* 0x000fe2000fffe03f */
[----:B------:R-:W-:Y:S01]  /*bfd0*/  MOV R5, 0x40000040 ;  /* 0x4000004000057802 */ /* 0x000fe20000000f00 */
[----:B------:R-:W-:Y:S01]  /*bfe0*/  UIADD3 UR12, UR4, 0x4, URZ ;  /* 0x00000004040c7890 */ /* 0x000fe2000fffe03f */
[C---:B------:R-:W-:Y:S01]  /*bff0*/  R2UR UR6, R4.reuse ;  /* 0x00000000040672ca */ /* 0x040fe200000e0000 */
[----:B------:R-:W-:Y:S01]  /*c000*/  VIADD R6, R4, 0x2 ;  /* 0x0000000204067836 */ /* 0x000fe20000000000 */
[----:B------:R-:W-:Y:S01]  /*c010*/  R2UR UR15, R7 ;  /* 0x00000000070f72ca */ /* 0x000fe200000e0000 */
[----:B------:R-:W-:Y:S01]  /*c020*/  IMAD.MOV.U32 R7, RZ, RZ, 0x40000040 ;  /* 0x40000040ff077424 */ /* 0x000fe200078e00ff */
[----:B------:R-:W-:Y:S01]  /*c030*/  UIADD3 UR16, UR4, 0x6, URZ ;  /* 0x0000000604107890 */ /* 0x000fe2000fffe03f */
[----:B------:R-:W-:Y:S01]  /*c040*/  R2UR UR35, R5 ;  /* 0x00000000052372ca */ /* 0x000fe200000e0000 */
[----:B------:R-:W-:Y:S01]  /*c050*/  UIADD3 UR20, UR4, 0x400, URZ ;  /* 0x0000040004147890 */ /* 0x000fe2000fffe03f */
[----:B------:R-:W-:Y:S01]  /*c060*/  R2UR UR10, R6 ;  /* 0x00000000060a72ca */ /* 0x000fe200000e0000 */
[----:B------:R-:W-:Y:S01]  /*c070*/  VIADD R6, R4, 0x4 ;  /* 0x0000000404067836 */ /* 0x000fe20000000000 */
[----:B------:R-:W-:Y:S01]  /*c080*/  R2UR UR19, R7 ;  /* 0x00000000071372ca */ /* 0x000fe200000e0000 */
[----:B------:R-:W-:Y:S01]  /*c090*/  UIADD3 UR24, UR4, 0x402, URZ ;  /* 0x0000040204187890 */ /* 0x000fe2000fffe03f */
[----:B------:R-:W-:Y:S01]  /*c0a0*/  MOV R7, 0x40000040 ;  /* 0x4000004000077802 */ /* 0x000fe20000000f00 */
[----:B------:R-:W-:Y:S01]  /*c0b0*/  UMOV UR25, 0x40000040 ;  /* 0x4000004000197882 */ /* 0x000fe20000000000 */
[----:B------:R-:W-:Y:S01]  /*c0c0*/  HGMMA.64x128x16.F32 R24, gdesc[UR4], RZ, !UPT, gsb0 ;  /* 0x01e00000041879f0 */ /* 0x000fe2000c0008ff */
[----:B------:R-:W-:Y:S01]  /*c0d0*/  R2UR UR14, R6 ;  /* 0x00000000060e72ca */ /* 0x000fe200000e0000 */
[----:B------:R-:W-:Y:S01]  /*c0e0*/  UIADD3 UR28, UR4, 0x404, URZ ;  /* 0x00000404041c7890 */ /* 0x000fe2000fffe03f */
[----:B------:R-:W-:Y:S01]  /*c0f0*/  IADD3 R6, R4, 0x6, RZ ;  /* 0x0000000604067810 */ /* 0x000fe20007ffe0ff */
[----:B------:R-:W-:Y:S01]  /*c100*/  UMOV UR29, 0x40000040 ;  /* 0x40000040001d7882 */ /* 0x000fe20000000000 */
[----:B------:R-:W-:Y:S01]  /*c110*/  R2UR UR23, R7 ;  /* 0x00000000071772ca */ /* 0x000fe200000e0000 */
[----:B------:R-:W-:Y:S01]  /*c120*/  IMAD.MOV.U32 R7, RZ, RZ, 0x40000040 ;  /* 0x40000040ff077424 */ /* 0x000fe200078e00ff */
[----:B------:R-:W-:Y:S01]  /*c130*/  R2UR UR18, R6 ;  /* 0x00000000061272ca */ /* 0x000fe200000e0000 */
[----:B------:R-:W-:Y:S01]  /*c140*/  VIADD R6, R4, 0x400 ;  /* 0x0000040004067836 */ /* 0x000fe20000000000 */
[----:B------:R-:W-:-:S02]  /*c150*/  UIADD3 UR32, UR4, 0x406, URZ ;  /* 0x0000040604207890 */ /* 0x000fc4000fffe03f */
[----:B------:R-:W-:Y:S01]  /*c160*/  R2UR UR27, R7 ;  /* 0x00000000071b72ca */ /* 0x000fe200000e0000 */
[----:B------:R-:W-:Y:S01]  /*c170*/  IMAD.MOV.U32 R7, RZ, RZ, 0x40000040 ;  /* 0x40000040ff077424 */ /* 0x000fe200078e00ff */
[----:B------:R-:W-:Y:S01]  /*c180*/  R2UR UR22, R6 ;  /* 0x00000000061672ca */ /* 0x000fe200000e0000 */
[----:B------:R-:W-:Y:S01]  /*c190*/  VIADD R6, R4, 0x402 ;  /* 0x0000040204067836 */ /* 0x000fe20000000000 */
[----:B------:R-:W-:Y:S02]  /*c1a0*/  UMOV UR33, 0x40000040 ;  /* 0x4000004000217882 */ /* 0x000fe40000000000 */
[----:B------:R-:W-:Y:S02]  /*c1b0*/  R2UR UR31, R7 ;  /* 0x00000000071f72ca */ /* 0x000fe400000e0000 */
[----:B------:R-:W-:Y:S02]  /*c1c0*/  R2UR UR26, R6 ;  /* 0x00000000061a72ca */ /* 0x000fe400000e0000 */
[C---:B------:R-:W-:Y:S01]  /*c1d0*/  IADD3 R6, R4.reuse, 0x404, RZ ;  /* 0x0000040404067810 */ /* 0x040fe20007ffe0ff */
[----:B------:R-:W-:-:S03]  /*c1e0*/  VIADD R4, R4, 0x406 ;  /* 0x0000040604047836 */ /* 0x000fc60000000000 */
[----:B------:R-:W-:Y:S02]  /*c1f0*/  R2UR UR30, R6 ;  /* 0x00000000061e72ca */ /* 0x000fe400000e0000 */
[----:B------:R-:W-:Y:S01]  /*c200*/  R2UR UR34, R4 ;  /* 0x00000000042272ca */ /* 0x000fe200000e0000 */
        /* <DEDUP_REMOVED lines=24> */
.L_x_634:
[----:B------:R-:W-:Y:S01]  /*c390*/  ULDC UR6, c[0x0][0x9d8] ;  /* 0x0002760000067ab9 */ /* 0x000fe20000000800 */
[----:B------:R-:W-:Y:S01]  /*c3a0*/  ULDC UR7, c[0x0][0x988] ;  /* 0x0002620000077ab9 */ /* 0x000fe20000000800 */
[----:B------:R-:W-:Y:S01]  /*c3b0*/  FMUL.FTZ R6, R24, UR6 ;  /* 0x0000000618067c20 */ /* 0x000fe20008410000 */
[----:B------:R-:W-:Y:S01]  /*c3c0*/  FMUL.FTZ R7, R25, UR6 ;  /* 0x0000000619077c20 */ /* 0x000fe20008410000 */
[----:B------:R-:W-:Y:S01]  /*c3d0*/  FMUL.FTZ R10, R28, UR6 ;  /* 0x000000061c0a7c20 */ /* 0x000fe20008410000 */
[----:B------:R-:W-:Y:S01]  /*c3e0*/  FMUL.FTZ R11, R29, UR6 ;  /* 0x000000061d0b7c20 */ /* 0x000fe20008410000 */
[----:B------:R-:W-:Y:S01]  /*c3f0*/  FMUL.FTZ R12, R35, UR6 ;  /* 0x00000006230c7c20 */ /* 0x000fe20008410000 */
[----:B------:R-:W-:Y:S01]  /*c400*/  IMAD.IADD R35, R225, 0x1, R96 ;  /* 0x00000001e1237824 */ /* 0x000fe200078e0260 */
[----:B------:R-:W0:Y:S01]  /*c410*/  MUFU.TANH R6, R6 ;  /* 0x0000000600067308 */ /* 0x000e220000002400 */
[----:B------:R-:W-:Y:S01]  /*c420*/  FMUL.FTZ R5, R26, UR6 ;  /* 0x000000061a057c20 */ /* 0x000fe20008410000 */
[----:B------:R-:W-:Y:S01]  /*c430*/  FMUL.FTZ R14, R32, UR6 ;  /* 0x00000006200e7c20 */ /* 0x000fe20008410000 */
[----:B------:R-:W-:Y:S01]  /*c440*/  FMUL.FTZ R25, R37, UR6 ;  /* 0x0000000625197c20 */ /* 0x000fe20008410000 */
[----:B------:R-:W-:-:S02]  /*c450*/  IMAD R37, R210, -0x80, R35 ;  /* 0xffffff80d2257824 */ /* 0x000fc400078e0223 */
[----:B------:R-:W-:Y:S01]  /*c460*/  FMUL.FTZ R4, R27, UR6 ;  /* 0x000000061b047c20 */ /* 0x000fe20008410000 */
[----:B------:R-:W-:Y:S01]  /*c470*/  FMUL.FTZ R15, R33, UR6 ;  /* 0x00000006210f7c20 */ /* 0x000fe20008410000 */
[----:B------:R-:W-:Y:S01]  /*c480*/  FMUL.FTZ R69, R69, UR6 ;  /* 0x0000000645457c20 */ /* 0x000fe20008410000 */
[----:B------:R-:W-:Y:S01]  /*c490*/  MUFU.TANH R7, R7 ;  /* 0x0000000700077308 */ /* 0x000fe20000002400 */
[----:B------:R-:W-:Y:S01]  /*c4a0*/  FMUL.FTZ R9, R30, UR6 ;  /* 0x000000061e097c20 */ /* 0x000fe20008410000 */
[C---:B------:R-:W-:Y:S01]  /*c4b0*/  ISETP.GT.AND P4, PT, R37.reuse, RZ, PT ;  /* 0x000000ff2500720c */ /* 0x040fe20003f84270 */
[----:B------:R-:W-:Y:S01]  /*c4c0*/  FMUL.FTZ R24, R36, UR6 ;  /* 0x0000000624187c20 */ /* 0x000fe20008410000 */
[----:B------:R-:W-:Y:S01]  /*c4d0*/  ISETP.GT.AND P5, PT, R37, 0x1, PT ;  /* 0x000000012500780c */ /* 0x000fe20003fa4270 */
[----:B------:R-:W-:Y:S01]  /*c4e0*/  FMUL.FTZ R77, R77, UR6 ;  /* 0x000000064d4d7c20 */ /* 0x000fe20008410000 */
[----:B------:R-:W-:Y:S01]  /*c4f0*/  ISETP.GT.AND P1, PT, R37, 0x8, PT ;  /* 0x000000082500780c */ /* 0x000fe20003f24270 */
[----:B------:R-:W-:Y:S01]  /*c500*/  FMUL.FTZ R8, R31, UR6 ;  /* 0x000000061f087c20 */ /* 0x000fe20008410000 */
[----:B------:R-:W-:Y:S01]  /*c510*/  MUFU.TANH R10, R10 ;  /* 0x0000000a000a7308 */ /* 0x000fe20000002400 */
[----:B0-----:R-:W-:Y:S01]  /*c520*/  FSEL R6, R6, -INF , P4 ;  /* 0xff80000006067808 */ /* 0x001fe20002000000 */
[----:B------:R-:W-:Y:S01]  /*c530*/  FMUL.FTZ R81, R81, UR6 ;  /* 0x0000000651517c20 */ /* 0x000fe20008410000 */
[----:B------:R-:W-:Y:S01]  /*c540*/  FMUL.FTZ R13, R34, UR6 ;  /* 0x00000006220d7c20 */ /* 0x000fe20008410000 */
[C---:B------:R-:W-:Y:S01]  /*c550*/  ISETP.GT.AND P2, PT, R37.reuse, 0x9, PT ;  /* 0x000000092500780c */ /* 0x040fe20003f44270 */
[----:B------:R-:W-:Y:S01]  /*c560*/  FMUL.FTZ R28, R40, UR6 ;  /* 0x00000006281c7c20 */ /* 0x000fe20008410000 */
[----:B------:R-:W-:Y:S01]  /*c570*/  ISETP.GT.AND P3, PT, R37, 0x10, PT ;  /* 0x000000102500780c */ /* 0x000fe20003f64270 */
[----:B------:R-:W-:Y:S01]  /*c580*/  FMUL.FTZ R29, R41, UR6 ;  /* 0x00000006291d7c20 */ /* 0x000fe20008410000 */
[----:B------:R-:W-:Y:S01]  /*c590*/  MUFU.TANH R11, R11 ;  /* 0x0000000b000b7308 */ /* 0x000fe20000002400 */
[----:B------:R-:W-:Y:S01]  /*c5a0*/  FMUL.FTZ R21, R38, UR6 ;  /* 0x0000000626157c20 */ /* 0x000fe20008410000 */
        /* <DEDUP_REMOVED lines=35> */
[----:B------:R-:W-:Y:S01]  /*c7e0*/  FMUL.FTZ R63, R63, UR6 ;  /* 0x000000063f3f7c20 */ /* 0x000fe20008410000 */
[----:B------:R-:W-:Y:S01]  /*c7f0*/  FMUL.FTZ R73, R73, UR6 ;  /* 0x0000000649497c20 */ /* 0x000fe20008410000 */
[----:B------:R-:W-:Y:S01]  /*c800*/  FMUL.FTZ R66, R66, UR6 ;  /* 0x0000000642427c20 */ /* 0x000fe20008410000 */
[----:B------:R1:W-:Y:S01]  /*c810*/  MUFU.TANH R115, R69 ;  /* 0x0000004500737308 */ /* 0x0003e20000002400 */
[----:B--2---:R-:W-:Y:S01]  /*c820*/  FSEL R4, R4, -INF , P5 ;  /* 0xff80000004047808 */ /* 0x004fe20002800000 */
[----:B------:R-:W-:Y:S01]  /*c830*/  FMUL.FTZ R72, R72, UR6 ;  /* 0x0000000648487c20 */ /* 0x000fe20008410000 */
[----:B------:R-:W-:Y:S01]  /*c840*/  FMUL.FTZ R75, R75, UR6 ;  /* 0x000000064b4b7c20 */ /* 0x000fe20008410000 */
[----:B------:R-:W-:Y:S01]  /*c850*/  FMUL.FTZ R76, R76, UR6 ;  /* 0x000000064c4c7c20 */ /* 0x000fe20008410000 */
[----:B------:R-:W-:Y:S01]  /*c860*/  FMUL.FTZ R70, R70, UR6 ;  /* 0x0000000646467c20 */ /* 0x000fe20008410000 */
[----:B------:R-:W-:Y:S01]  /*c870*/  FMUL.FTZ R74, R74, UR6 ;  /* 0x000000064a4a7c20 */ /* 0x000fe20008410000 */
[----:B------:R-:W-:Y:S01]  /*c880*/  FMUL.FTZ R80, R80, UR6 ;  /* 0x0000000650507c20 */ /* 0x000fe20008410000 */
[----:B------:R-:W2:Y:S01]  /*c890*/  MUFU.TANH R9, R9 ;  /* 0x0000000900097308 */ /* 0x000ea20000002400 */
[----:B-1----:R-:W-:Y:S01]  /*c8a0*/  FSEL R69, R7, -INF , P5 ;  /* 0xff80000007457808 */ /* 0x002fe20002800000 */
[----:B------:R-:W-:Y:S01]  /*c8b0*/  FMUL.FTZ R78, R78, UR6 ;  /* 0x000000064e4e7c20 */ /* 0x000fe20008410000 */
[----:B------:R-:W-:Y:S01]  /*c8c0*/  ISETP.GT.AND P5, PT, R37, 0x18, PT ;  /* 0x000000182500780c */ /* 0x000fe20003fa4270 */
[----:B------:R-:W-:Y:S01]  /*c8d0*/  FMUL.FTZ R84, R84, UR6 ;  /* 0x0000000654547c20 */ /* 0x000fe20008410000 */
[----:B0-----:R-:W-:Y:S01]  /*c8e0*/  FSEL R91, R15, -INF , P4 ;  /* 0xff8000000f5b7808 */ /* 0x001fe20002000000 */
[----:B------:R-:W-:-:S02]  /*c8f0*/  IMAD.U32 R38, RZ, RZ, UR7 ;  /* 0x00000007ff267e24 */ /* 0x000fc4000f8e00ff */
[----:B------:R-:W-:Y:S01]  /*c900*/  FMUL.FTZ R79, R79, UR6 ;  /* 0x000000064f4f7c20 */ /* 0x000fe20008410000 */
[----:B------:R0:W-:Y:S01]  /*c910*/  MUFU.TANH R123, R77 ;  /* 0x0000004d007b7308 */ /* 0x0001e20000002400 */
[----:B------:R-:W-:Y:S01]  /*c920*/  FMUL.FTZ R82, R82, UR6 ;  /* 0x0000000652527c20 */ /* 0x000fe20008410000 */
[----:B------:R-:W-:Y:S01]  /*c930*/  FMUL.FTZ R83, R83, UR6 ;  /* 0x0000000653537c20 */ /* 0x000fe20008410000 */
[----:B------:R-:W-:Y:S01]  /*c940*/  FMUL.FTZ R86, R86, UR6 ;  /* 0x0000000656567c20 */ /* 0x000fe20008410000 */
[----:B------:R-:W-:Y:S01]  /*c950*/  FMUL.FTZ R87, R87, UR6 ;  /* 0x0000000657577c20 */ /* 0x000fe20008410000 */
[----:B------:R-:W-:Y:S01]  /*c960*/  IADD3 R3, R3, 0x28840, RZ ;  /* 0x0002884003037810 */ /* 0x000fe20007ffe0ff */
[----:B------:R-:W-:Y:S01]  /*c970*/  ULDC UR37, c[0x0][0x9d8] ;  /* 0x0002760000257ab9 */ /* 0x000fe20000000800 */
[--C-:B------:R-:W-:Y:S01]  /*c980*/  IMAD.MOV.U32 R150, RZ, RZ, R151.reuse ;  /* 0x000000ffff967224 */ /* 0x100fe200078e0097 */
[----:B------:R-:W1:Y:S01]  /*c990*/  MUFU.TANH R24, R24 ;  /* 0x0000001800187308 */ /* 0x000e620000002400 */
[----:B0-----:R-:W-:Y:S01]  /*c9a0*/  FSEL R77, R10, -INF , P1 ;  /* 0xff8000000a4d7808 */ /* 0x001fe20000800000 */
[--C-:B------:R-:W-:Y:S01]  /*c9b0*/  IMAD.MOV.U32 R149, RZ, RZ, R151.reuse ;  /* 0x000000ffff957224 */ /* 0x100fe200078e0097 */
[----:B------:R-:W-:Y:S01]  /*c9c0*/  FMNMX.FTZ R10, R6, R69, !PT ;  /* 0x00000045060a7209 */ /* 0x000fe20007810000 */
[--C-:B------:R-:W-:Y:S01]  /*c9d0*/  IMAD.MOV.U32 R147, RZ, RZ, R151.reuse ;  /* 0x000000ffff937224 */ /* 0x100fe200078e0097 */
[----:B--2---:R-:W-:Y:S01]  /*c9e0*/  FSEL R9, R9, -INF , P1 ;  /* 0xff80000009097808 */ /* 0x004fe20000800000 */
[--C-:B------:R-:W-:Y:S01]  /*c9f0*/  IMAD.MOV.U32 R146, RZ, RZ, R151.reuse ;  /* 0x000000ffff927224 */ /* 0x100fe200078e0097 */
[----:B------:R-:W-:Y:S01]  /*ca00*/  FMNMX.FTZ R10, R77, R10, !PT ;  /* 0x0000000a4d0a7209 */ /* 0x000fe20007810000 */
[----:B------:R-:W0:Y:S01]  /*ca10*/  MUFU.TANH R8, R8 ;  /* 0x0000000800087308 */ /* 0x000e220000002400 */
[----:B------:R-:W-:Y:S01]  /*ca20*/  ISETP.GT.AND P1, PT, R37, 0x19, PT ;  /* 0x000000192500780c */ /* 0x000fe20003f24270 */
[----:B------:R-:W-:Y:S01]  /*ca30*/  IMAD.MOV.U32 R144, RZ, RZ, R151 ;  /* 0x000000ffff907224 */ /* 0x000fe200078e0097 */
[----:B------:R-:W-:Y:S01]  /*ca40*/  PRMT R3, R222, 0x654, R3 ;  /* 0x00000654de037816 */ /* 0x000fe20000000003 */
[--C-:B------:R-:W-:Y:S01]  /*ca50*/  IMAD.MOV.U32 R143, RZ, RZ, R151.reuse ;  /* 0x000000ffff8f7224 */ /* 0x100fe200078e0097 */
[-C--:B------:R-:W-:Y:S01]  /*ca60*/  MOV R148, R151.reuse ;  /* 0x0000009700947202 */ /* 0x080fe20000000f00 */
[--C-:B------:R-:W-:Y:S01]  /*ca70*/  IMAD.MOV.U32 R141, RZ, RZ, R151.reuse ;  /* 0x000000ffff8d7224 */ /* 0x100fe200078e0097 */
[----:B------:R2:W-:Y:S01]  /*ca80*/  SYNCS.ARRIVE.TRANS64.RED.A1T0 RZ, [R3+URZ], RZ ;  /* 0x000000ff03ff79a7 */ /* 0x0005e2000810043f */
[----:B------:R-:W3:Y:S01]  /*ca90*/  MUFU.TANH R25, R25 ;  /* 0x0000001900197308 */ /* 0x000ee20000002400 */
[----:B-1----:R-:W-:Y:S01]  /*caa0*/  FSEL R109, R24, -INF , P5 ;  /* 0xff800000186d7808 */ /* 0x002fe20002800000 */
[--C-:B------:R-:W-:Y:S01]  /*cab0*/  IMAD.MOV.U32 R140, RZ, RZ, R151.reuse ;  /* 0x000000ffff8c7224 */ /* 0x100fe200078e0097 */
[-C--:B------:R-:W-:Y:S01]  /*cac0*/  MOV R145, R151.reuse ;  /* 0x0000009700917202 */ /* 0x080fe20000000f00 */
[--C-:B------:R-:W-:Y:S01]  /*cad0*/  IMAD.MOV.U32 R138, RZ, RZ, R151.reuse ;  /* 0x000000ffff8a7224 */ /* 0x100fe200078e0097 */
[-C--:B------:R-:W-:Y:S01]  /*cae0*/  MOV R142, R151.reuse ;  /* 0x00000097008e7202 */ /* 0x080fe20000000f00 */
[--C-:B------:R-:W-:Y:S01]  /*caf0*/  IMAD.MOV.U32 R137, RZ, RZ, R151.reuse ;  /* 0x000000ffff897224 */ /* 0x100fe200078e0097 */
[-C--:B------:R-:W-:Y:S01]  /*cb00*/  MOV R139, R151.reuse ;  /* 0x00000097008b7202 */ /* 0x080fe20000000f00 */
[----:B------:R1:W-:Y:S01]  /*cb10*/  MUFU.TANH R127, R81 ;  /* 0x00000051007f7308 */ /* 0x0003e20000002400 */
[----:B0-----:R-:W-:Y:S01]  /*cb20*/  FSEL R7, R8, -INF , P2 ;  /* 0xff80000008077808 */ /* 0x001fe20001000000 */
[--C-:B------:R-:W-:Y:S01]  /*cb30*/  IMAD.MOV.U32 R135, RZ, RZ, R151.reuse ;  /* 0x000000ffff877224 */ /* 0x100fe200078e0097 */
[-C--:B------:R-:W-:Y:S01]  /*cb40*/  MOV R136, R151.reuse ;  /* 0x0000009700887202 */ /* 0x080fe20000000f00 */
[--C-:B------:R-:W-:Y:S01]  /*cb50*/  IMAD.MOV.U32 R134, RZ, RZ, R151.reuse ;  /* 0x000000ffff867224 */ /* 0x100fe200078e0097 */
[-C--:B------:R-:W-:Y:S01]  /*cb60*/  MOV R133, R151.reuse ;  /* 0x0000009700857202 */ /* 0x080fe20000000f00 */
[--C-:B------:R-:W-:Y:S01]  /*cb70*/  IMAD.MOV.U32 R132, RZ, RZ, R151.reuse ;  /* 0x000000ffff847224 */ /* 0x100fe200078e0097 */
[-C--:B------:R-:W-:Y:S01]  /*cb80*/  MOV R130, R151.reuse ;  /* 0x0000009700827202 */ /* 0x080fe20000000f00 */
[----:B------:R-:W0:Y:S01]  /*cb90*/  MUFU.TANH R13, R13 ;  /* 0x0000000d000d7308 */ /* 0x000e220000002400 */
[----:B-1----:R-:W-:Y:S01]  /*cba0*/  FSEL R81, R11, -INF , P2 ;  /* 0xff8000000b517808 */ /* 0x002fe20001000000 */
[--C-:B------:R-:W-:Y:S01]  /*cbb0*/  IMAD.MOV.U32 R128, RZ, RZ, R151.reuse ;  /* 0x000000ffff807224 */ /* 0x100fe200078e0097 */
[----:B------:R-:W-:Y:S01]  /*cbc0*/  ISETP.GT.AND P2, PT, R37, 0x20, PT ;  /* 0x000000202500780c */ /* 0x000fe20003f44270 */
[--C-:B------:R-:W-:Y:S01]  /*cbd0*/  IMAD.MOV.U32 R126, RZ, RZ, R151.reuse ;  /* 0x000000ffff7e7224 */ /* 0x100fe200078e0097 */
[----:B------:R-:W-:Y:S01]  /*cbe0*/  FMNMX.FTZ R10, R81, R10, !PT ;  /* 0x0000000a510a7209 */ /* 0x000fe20007810000 */
[--C-:B------:R-:W-:Y:S01]  /*cbf0*/  IMAD.MOV.U32 R122, RZ, RZ, R151.reuse ;  /* 0x000000ffff7a7224 */ /* 0x100fe200078e0097 */
[----:B---3--:R-:W-:Y:S01]  /*cc00*/  FSEL R95, R25, -INF , P1 ;  /* 0xff800000195f7808 */ /* 0x008fe20000800000 */
[----:B------:R-:W1:Y:S01]  /*cc10*/  MUFU.TANH R28, R28 ;  /* 0x0000001c001c7308 */ /* 0x000e620000002400 */
[----:B------:R-:W-:Y:S01]  /*cc20*/  FMNMX.FTZ R10, R111, R10, !PT ;  /* 0x0000000a6f0a7209 */ /* 0x000fe20007810000 */
[--C-:B------:R-:W-:Y:S01]  /*cc30*/  IMAD.MOV.U32 R120, RZ, RZ, R151.reuse ;  /* 0x000000ffff787224 */ /* 0x100fe200078e0097 */
[-C--:B------:R-:W-:Y:S01]  /*cc40*/  MOV R124, R151.reuse ;  /* 0x00000097007c7202 */ /* 0x080fe20000000f00 */
[--C-:B------:R-:W-:Y:S01]  /*cc50*/  IMAD.MOV.U32 R116, RZ, RZ, R151.reuse ;  /* 0x000000ffff747224 */ /* 0x100fe200078e0097 */
[----:B------:R-:W-:Y:S01]  /*cc60*/  FMNMX.FTZ R10, R91, R10, !PT ;  /* 0x0000000a5b0a7209 */ /* 0x000fe20007810000 */
[--C-:B------:R-:W-:Y:S01]  /*cc70*/  IMAD.MOV.U32 R114, RZ, RZ, R151.reuse ;  /* 0x000000ffff727224 */ /* 0x100fe200078e0097 */
[-C--:B------:R-:W-:Y:S01]  /*cc80*/  MOV R118, R151.reuse ;  /* 0x0000009700767202 */ /* 0x080fe20000000f00 */
[----:B------:R-:W3:Y:S01]  /*cc90*/  MUFU.TANH R12, R12 ;  /* 0x0000000c000c7308 */ /* 0x000ee20000002400 */
[----:B------:R-:W-:Y:S01]  /*cca0*/  FMNMX.FTZ R10, R109, R10, !PT ;  /* 0x0000000a6d0a7209 */ /* 0x000fe20007810000 */
[--C-:B------:R-:W-:Y:S01]  /*ccb0*/  IMAD.MOV.U32 R110, RZ, RZ, R151.reuse ;  /* 0x000000ffff6e7224 */ /* 0x100fe200078e0097 */
[----:B0-----:R-:W-:Y:S01]  /*ccc0*/  FSEL R13, R13, -INF , P3 ;  /* 0xff8000000d0d7808 */ /* 0x001fe20001800000 */
[--C-:B------:R-:W-:Y:S01]  /*ccd0*/  IMAD.MOV.U32 R108, RZ, RZ, R151.reuse ;  /* 0x000000ffff6c7224 */ /* 0x100fe200078e0097 */
[----:B------:R-:W-:Y:S01]  /*cce0*/  ISETP.GT.AND P3, PT, R37, 0x21, PT ;  /* 0x000000212500780c */ /* 0x000fe20003f64270 */
[--C-:B------:R-:W-:Y:S01]  /*ccf0*/  IMAD.MOV.U32 R104, RZ, RZ, R151.reuse ;  /* 0x000000ffff687224 */ /* 0x100fe200078e0097 */
[----:B------:R-:W-:Y:S01]  /*cd00*/  FMNMX.FTZ R10, R95, R10, !PT ;  /* 0x0000000a5f0a7209 */ /* 0x000fe20007810000 */
[----:B------:R-:W0:Y:S01]  /*cd10*/  MUFU.TANH R29, R29 ;  /* 0x0000001d001d7308 */ /* 0x000e220000002400 */
[----:B-1----:R-:W-:Y:S01]  /*cd20*/  FSEL R107, R28, -INF , P2 ;  /* 0xff8000001c6b7808 */ /* 0x002fe20001000000 */
[--C-:B------:R-:W-:Y:S01]  /*cd30*/  IMAD.MOV.U32 R102, RZ, RZ, R151.reuse ;  /* 0x000000ffff667224 */ /* 0x100fe200078e0097 */
[-C--:B------:R-:W-:Y:S01]  /*cd40*/  MOV R112, R151.reuse ;  /* 0x0000009700707202 */ /* 0x080fe20000000f00 */
[--C-:B------:R-:W-:Y:S01]  /*cd50*/  IMAD.MOV.U32 R98, RZ, RZ, R151.reuse ;  /* 0x000000ffff627224 */ /* 0x100fe200078e0097 */
[----:B------:R-:W-:Y:S01]  /*cd60*/  FMNMX.FTZ R10, R107, R10, !PT ;  /* 0x0000000a6b0a7209 */ /* 0x000fe20007810000 */
[--C-:B------:R-:W-:Y:S01]  /*cd70*/  IMAD.MOV.U32 R92, RZ, RZ, R151.reuse ;  /* 0x000000ffff5c7224 */ /* 0x100fe200078e0097 */
[----:B------:R-:W-:Y:S01]  /*cd80*/  MOV R106, R151 ;  /* 0x00000097006a7202 */ /* 0x000fe20000000f00 */
[----:B------:R-:W1:Y:S01]  /*cd90*/  MUFU.TANH R21, R21 ;  /* 0x0000001500157308 */ /* 0x000e620000002400 */
[----:B---3--:R-:W-:Y:S01]  /*cda0*/  FSEL R11, R12, -INF , P4 ;  /* 0xff8000000c0b7808 */ /* 0x008fe20002000000 */
[----:B------:R-:W-:Y:S01]  /*cdb0*/  IMAD.MOV.U32 R90, RZ, RZ, R151 ;  /* 0x000000ffff5a7224 */ /* 0x000fe200078e0097 */
[----:B------:R-:W-:-:S02]  /*cdc0*/  ISETP.GT.AND P4, PT, R37, 0x28, PT ;  /* 0x000000282500780c */ /* 0x000fc40003f84270 */
[-C--:B------:R-:W-:Y:S02]  /*cdd0*/  MOV R100, R151.reuse ;  /* 0x0000009700647202 */ /* 0x080fe40000000f00 */
[-C--:B------:R-:W-:Y:S01]  /*cde0*/  MOV R94, R151.reuse ;  /* 0x00000097005e7202 */ /* 0x080fe20000000f00 */
[----:B------:R-:W3:Y:S01]  /*cdf0*/  MUFU.TANH R44, R44 ;  /* 0x0000002c002c7308 */ /* 0x000ee20000002400 */
[----:B0-----:R-:W-:Y:S02]  /*ce00*/  FSEL R89, R29, -INF , P3 ;  /* 0xff8000001d597808 */ /* 0x001fe40001800000 */
[----:B------:R-:W-:Y:S02]  /*ce10*/  MOV R88, R151 ;  /* 0x0000009700587202 */ /* 0x000fe40000000f00 */
[----:B------:R-:W-:-:S03]  /*ce20*/  FMNMX.FTZ R10, R89, R10, !PT ;  /* 0x0000000a590a7209 */ /* 0x000fc60007810000 */
[----:B------:R-:W0:Y:S01]  /*ce30*/  MUFU.TANH R20, R20 ;  /* 0x0000001400147308 */ /* 0x000e220000002400 */
[----:B-1----:R-:W-:Y:S02]  /*ce40*/  FSEL R21, R21, -INF , P5 ;  /* 0xff80000015157808 */ /* 0x002fe40002800000 */
[----:B------:R-:W-:-:S05]  /*ce50*/  ISETP.GT.AND P5, PT, R37, 0x29, PT ;  /* 0x000000292500780c */ /* 0x000fca0003fa4270 */
[----:B------:R-:W1:Y:S01]  /*ce60*/  MUFU.TANH R32, R32 ;  /* 0x0000002000207308 */ /* 0x000e620000002400 */
[----:B---3--:R-:W-:-:S04]  /*ce70*/  FSEL R105, R44, -INF , P4 ;  /* 0xff8000002c697808 */ /* 0x008fc80002000000 */
[----:B------:R-:W-:-:S03]  /*ce80*/  FMNMX.FTZ R10, R105, R10, !PT ;  /* 0x0000000a690a7209 */ /* 0x000fc60007810000 */
[----:B------:R-:W3:Y:S01]  /*ce90*/  MUFU.TANH R27, R27 ;  /* 0x0000001b001b7308 */ /* 0x000ee20000002400 */
[----:B0-----:R-:W-:Y:S02]  /*cea0*/  FSEL R15, R20, -INF , P1 ;  /* 0xff800000140f7808 */ /* 0x001fe40000800000 */
[----:B------:R-:W-:-:S05]  /*ceb0*/  ISETP.GT.AND P1, PT, R37, 0x30, PT ;  /* 0x000000302500780c */ /* 0x000fca0003f24270 */
[----:B------:R-:W0:Y:S01]  /*cec0*/  MUFU.TANH R48, R48 ;  /* 0x0000003000307308 */ /* 0x000e220000002400 */
[----:B-1----:R-:W-:-:S04]  /*ced0*/  FSEL R93, R32, -INF , P5 ;  /* 0xff800000205d7808 */ /* 0x002fc80002800000 */
[----:B------:R-:W-:-:S03]  /*cee0*/  FMNMX.FTZ R10, R93, R10, !PT ;  /* 0x0000000a5d0a7209 */ /* 0x000fc60007810000 */
[----:B------:R-:W1:Y:S01]  /*cef0*/  MUFU.TANH R26, R26 ;  /* 0x0000001a001a7308 */ /* 0x000e620000002400 */
[----:B---3--:R-:W-:Y:S02]  /*cf00*/  FSEL R27, R27, -INF , P2 ;  /* 0xff8000001b1b7808 */ /* 0x008fe40001000000 */
[----:B------:R-:W-:-:S05]  /*cf10*/  ISETP.GT.AND P2, PT, R37, 0x31, PT ;  /* 0x000000312500780c */ /* 0x000fca0003f44270 */
[----:B------:R-:W3:Y:S01]  /*cf20*/  MUFU.TANH R49, R49 ;  /* 0x0000003100317308 */ /* 0x000ee20000002400 */
[----:B0-----:R-:W-:-:S04]  /*cf30*/  FSEL R103, R48, -INF , P1 ;  /* 0xff80000030677808 */ /* 0x001fc80000800000 */
        /* <DEDUP_REMOVED lines=10> */
[----:B------:R-:W-:Y:S01]  /*cfe0*/  MUFU.TANH R53, R53 ;  /* 0x0000003500357308 */ /* 0x000fe20000002400 */
[----:B-1----:R-:W-:-:S04]  /*cff0*/  FSEL R101, R52, -INF , P3 ;  /* 0xff80000034657808 */ /* 0x002fc80001800000 */
[----:B------:R-:W-:-:S03]  /*d000*/  FMNMX.FTZ R10, R101, R10, !PT ;  /* 0x0000000a650a7209 */ /* 0x000fc60007810000 */
[----:B------:R-:W0:Y:S01]  /*d010*/  MUFU.TANH R34, R34 ;  /* 0x0000002200227308 */ /* 0x000e220000002400 */
[----:B---3--:R-:W-:Y:S02]  /*d020*/  FSEL R29, R30, -INF , P5 ;  /* 0xff8000001e1d7808 */ /* 0x008fe40002800000 */
[----:B------:R-:W-:-:S05]  /*d030*/  ISETP.GT.AND P5, PT, R37, 0x40, PT ;  /* 0x000000402500780c */ /* 0x000fca0003fa4270 */
[----:B------:R-:W-:Y:S08]  /*d040*/  MUFU.TANH R56, R56 ;  /* 0x0000003800387308 */ /* 0x000ff00000002400 */
[----:B------:R-:W1:Y:S01]  /*d050*/  MUFU.TANH R33, R33 ;  /* 0x0000002100217308 */ /* 0x000e620000002400 */
[----:B0-----:R-:W-:Y:S02]  /*d060*/  FSEL R35, R34, -INF , P1 ;  /* 0xff80000022237808 */ /* 0x001fe40000800000 */
[----:B------:R-:W-:-:S05]  /*d070*/  ISETP.GT.AND P1, PT, R37, 0x41, PT ;  /* 0x000000412500780c */ /* 0x000fca0003f24270 */
[----:B------:R-:W0:Y:S08]  /*d080*/  MUFU.TANH R57, R57 ;  /* 0x0000003900397308 */ /* 0x000e300000002400 */
[----:B------:R-:W3:Y:S01]  /*d090*/  MUFU.TANH R39, R39 ;  /* 0x0000002700277308 */ /* 0x000ee20000002400 */
[----:B-1----:R-:W-:Y:S02]  /*d0a0*/  FSEL R33, R33, -INF , P2 ;  /* 0xff80000021217808 */ /* 0x002fe40001000000 */
[----:B------:R-:W-:-:S05]  /*d0b0*/  ISETP.GT.AND P2, PT, R37, 0x48, PT ;  /* 0x000000482500780c */ /* 0x000fca0003f44270 */
[----:B------:R-:W-:Y:S01]  /*d0c0*/  MUFU.TANH R60, R60 ;  /* 0x0000003c003c7308 */ /* 0x000fe20000002400 */
[----:B0-----:R-:W-:-:S07]  /*d0d0*/  FSEL R49, R57, -INF , P1 ;  /* 0xff80000039317808 */ /* 0x001fce0000800000 */
[----:B------:R-:W0:Y:S01]  /*d0e0*/  MUFU.TANH R41, R41 ;  /* 0x0000002900297308 */ /* 0x000e220000002400 */
[----:B---3--:R-:W-:Y:S02]  /*d0f0*/  FSEL R39, R39, -INF , P3 ;  /* 0xff80000027277808 */ /* 0x008fe40001800000 */
[----:B------:R-:W-:-:S05]  /*d100*/  ISETP.GT.AND P3, PT, R37, 0x49, PT ;  /* 0x000000492500780c */ /* 0x000fca0003f64270 */
[----:B------:R-:W-:Y:S08]  /*d110*/  MUFU.TANH R61, R61 ;  /* 0x0000003d003d7308 */ /* 0x000ff00000002400 */
[----:B------:R1:W-:Y:S01]  /*d120*/  MUFU.TANH R131, R85 ;  /* 0x0000005500837308 */ /* 0x0003e20000002400 */
[----:B0-----:R-:W-:-:S07]  /*d130*/  FSEL R41, R41, -INF , P4 ;  /* 0xff80000029297808 */ /* 0x001fce0002000000 */
[----:B------:R-:W0:Y:S01]  /*d140*/  MUFU.TANH R43, R43 ;  /* 0x0000002b002b7308 */ /* 0x000e220000002400 */
[----:B-1----:R-:W-:Y:S02]  /*d150*/  FSEL R85, R53, -INF , P4 ;  /* 0xff80000035557808 */ /* 0x002fe40002000000 */
[----:B------:R-:W-:Y:S02]  /*d160*/  ISETP.GT.AND P4, PT, R37, 0x50, PT ;  /* 0x000000502500780c */ /* 0x000fe40003f84270 */
[----:B------:R-:W-:-:S03]  /*d170*/  FMNMX.FTZ R10, R85, R10, !PT ;  /* 0x0000000a550a7209 */ /* 0x000fc60007810000 */
[----:B------:R-:W-:Y:S08]  /*d180*/  MUFU.TANH R64, R64 ;  /* 0x0000004000407308 */ /* 0x000ff00000002400 */
[----:B------:R1:W-:Y:S01]  /*d190*/  MUFU.TANH R59, R71 ;  /* 0x00000047003b7308 */ /* 0x0003e20000002400 */
[----:B0-----:R-:W-:-:S07]  /*d1a0*/  FSEL R43, R43, -INF , P5 ;  /* 0xff8000002b2b7808 */ /* 0x001fce0002800000 */
[----:B------:R-:W0:Y:S01]  /*d1b0*/  MUFU.TANH R45, R45 ;  /* 0x0000002d002d7308 */ /* 0x000e220000002400 */
[----:B-1----:R-:W-:Y:S02]  /*d1c0*/  FSEL R71, R56, -INF , P5 ;  /* 0xff80000038477808 */ /* 0x002fe40002800000 */
[----:B------:R-:W-:Y:S02]  /*d1d0*/  ISETP.GT.AND P5, PT, R37, 0x51, PT ;  /* 0x000000512500780c */ /* 0x000fe40003fa4270 */
[----:B------:R-:W-:-:S03]  /*d1e0*/  FMNMX.FTZ R10, R71, R10, !PT ;  /* 0x0000000a470a7209 */ /* 0x000fc60007810000 */
[----:B------:R-:W1:Y:S01]  /*d1f0*/  MUFU.TANH R65, R65 ;  /* 0x0000004100417308 */ /* 0x000e620000002400 */
[----:B------:R-:W-:-:S07]  /*d200*/  FMNMX.FTZ R10, R49, R10, !PT ;  /* 0x0000000a310a7209 */ /* 0x000fce0007810000 */
[----:B------:R-:W3:Y:S01]  /*d210*/  MUFU.TANH R47, R62 ;  /* 0x0000003e002f7308 */ /* 0x000ee20000002400 */
[----:B0-----:R-:W-:Y:S02]  /*d220*/  FSEL R45, R45, -INF , P1 ;  /* 0xff8000002d2d7808 */ /* 0x001fe40000800000 */
[----:B------:R-:W-:-:S05]  /*d230*/  ISETP.GT.AND P1, PT, R37, 0x58, PT ;  /* 0x000000582500780c */ /* 0x000fca0003f24270 */
[----:B------:R0:W4:Y:S01]  /*d240*/  MUFU.TANH R36, R67 ;  /* 0x0000004300247308 */ /* 0x0001220000002400 */
[----:B-1----:R-:W-:-:S07]  /*d250*/  FSEL R99, R65, -INF , P5 ;  /* 0xff80000041637808 */ /* 0x002fce0002800000 */
[----:B------:R-:W1:Y:S01]  /*d260*/  MUFU.TANH R68, R68 ;  /* 0x0000004400447308 */ /* 0x000e620000002400 */
[----:B0-----:R-:W-:Y:S02]  /*d270*/  FSEL R67, R60, -INF , P2 ;  /* 0xff8000003c437808 */ /* 0x001fe40001000000 */
[----:B---3--:R-:W-:Y:S02]  /*d280*/  FSEL R47, R47, -INF , P2 ;  /* 0xff8000002f2f7808 */ /* 0x008fe40001000000 */
[----:B------:R-:W-:Y:S02]  /*d290*/  FMNMX.FTZ R10, R67, R10, !PT ;  /* 0x0000000a430a7209 */ /* 0x000fe40007810000 */
[----:B------:R-:W-:Y:S01]  /*d2a0*/  ISETP.GT.AND P2, PT, R37, 0x59, PT ;  /* 0x000000592500780c */ /* 0x000fe20003f44270 */
[----:B------:R-:W0:Y:S01]  /*d2b0*/  MUFU.TANH R51, R63 ;  /* 0x0000003f00337308 */ /* 0x000e220000002400 */
[----:B----4-:R-:W-:Y:S02]  /*d2c0*/  FSEL R57, R36, -INF , P5 ;  /* 0xff80000024397808 */ /* 0x010fe40002800000 */
[----:B------:R-:W-:-:S02]  /*d2d0*/  FSEL R115, R115, -INF , P2 ;  /* 0xff80000073737808 */ /* 0x000fc40001000000 */
[----:B------:R-:W-:Y:S02]  /*d2e0*/  ISETP.GT.AND P5, PT, R37, 0x68, PT ;  /* 0x000000682500780c */ /* 0x000fe40003fa4270 */
[----:B------:R-:W-:Y:S01]  /*d2f0*/  FSEL R59, R59, -INF , P2 ;  /* 0xff8000003b3b7808 */ /* 0x000fe20001000000 */
[----:B------:R3:W-:Y:S01]  /*d300*/  MUFU.TANH R119, R73 ;  /* 0x0000004900777308 */ /* 0x0007e20000002400 */
[----:B-1----:R-:W-:Y:S02]  /*d310*/  FSEL R113, R68, -INF , P1 ;  /* 0xff80000044717808 */ /* 0x002fe40000800000 */
[----:B------:R-:W-:-:S05]  /*d320*/  ISETP.GT.AND P2, PT, R37, 0x70, PT ;  /* 0x000000702500780c */ /* 0x000fca0003f44270 */
[----:B------:R-:W1:Y:S01]  /*d330*/  MUFU.TANH R66, R66 ;  /* 0x0000004200427308 */ /* 0x000e620000002400 */
[----:B---3--:R-:W-:Y:S02]  /*d340*/  FSEL R73, R61, -INF , P3 ;  /* 0xff8000003d497808 */ /* 0x008fe40001800000 */
[----:B0-----:R-:W-:Y:S02]  /*d350*/  FSEL R51, R51, -INF , P3 ;  /* 0xff80000033337808 */ /* 0x001fe40001800000 */
[----:B------:R-:W-:Y:S02]  /*d360*/  FMNMX.FTZ R10, R73, R10, !PT ;  /* 0x0000000a490a7209 */ /* 0x000fe40007810000 */
[----:B------:R-:W-:Y:S01]  /*d370*/  ISETP.GT.AND P3, PT, R37, 0x60, PT ;  /* 0x000000602500780c */ /* 0x000fe20003f64270 */
[----:B------:R-:W0:Y:S08]  /*d380*/  MUFU.TANH R72, R72 ;  /* 0x0000004800487308 */ /* 0x000e300000002400 */
[----:B------:R3:W4:Y:S01]  /*d390*/  MUFU.TANH R63, R75 ;  /* 0x0000004b003f7308 */ /* 0x0007220000002400 */
[----:B-1----:R-:W-:-:S07]  /*d3a0*/  FSEL R53, R66, -INF , P4 ;  /* 0xff80000042357808 */ /* 0x002fce0002000000 */
[----:B------:R-:W1:Y:S01]  /*d3b0*/  MUFU.TANH R55, R70 ;  /* 0x0000004600377308 */ /* 0x000e620000002400 */
[----:B---3--:R-:W-:Y:S02]  /*d3c0*/  FSEL R75, R64, -INF , P4 ;  /* 0xff800000404b7808 */ /* 0x008fe40002000000 */
[----:B------:R-:W-:Y:S02]  /*d3d0*/  ISETP.GT.AND P4, PT, R37, 0x61, PT ;  /* 0x000000612500780c */ /* 0x000fe40003f84270 */
[----:B------:R-:W-:Y:S02]  /*d3e0*/  FMNMX.FTZ R10, R75, R10, !PT ;  /* 0x0000000a4b0a7209 */ /* 0x000fe40007810000 */
[----:B0-----:R-:W-:Y:S01]  /*d3f0*/  FSEL R117, R72, -INF , P3 ;  /* 0xff80000048757808 */ /* 0x001fe20001800000 */
[----:B------:R-:W0:Y:S01]  /*d400*/  MUFU.TANH R76, R76 ;  /* 0x0000004c004c7308 */ /* 0x000e220000002400 */
[----:B------:R-:W-:Y:S02]  /*d410*/  FMNMX.FTZ R10, R99, R10, !PT ;  /* 0x0000000a630a7209 */ /* 0x000fe40007810000 */
[----:B------:R-:W-:-:S02]  /*d420*/  FSEL R119, R119, -INF , P4 ;  /* 0xff80000077777808 */ /* 0x000fc40002000000 */
[----:B------:R-:W-:Y:S02]  /*d430*/  FMNMX.FTZ R10, R113, R10, !PT ;  /* 0x0000000a710a7209 */ /* 0x000fe40007810000 */
[----:B----4-:R-:W-:Y:S01]  /*d440*/  FSEL R63, R63, -INF , P4 ;  /* 0xff8000003f3f7808 */ /* 0x010fe20002000000 */
[----:B------:R-:W3:Y:S01]  /*d450*/  MUFU.TANH R74, R74 ;  /* 0x0000004a004a7308 */ /* 0x000ee20000002400 */
[----:B------:R-:W-:Y:S02]  /*d460*/  FMNMX.FTZ R10, R115, R10, !PT ;  /* 0x0000000a730a7209 */ /* 0x000fe40007810000 */
[----:B-1----:R-:W-:Y:S02]  /*d470*/  FSEL R55, R55, -INF , P1 ;  /* 0xff80000037377808 */ /* 0x002fe40000800000 */
[----:B------:R-:W-:Y:S02]  /*d480*/  FMNMX.FTZ R10, R117, R10, !PT ;  /* 0x0000000a750a7209 */ /* 0x000fe40007810000 */
[----:B------:R-:W-:Y:S01]  /*d490*/  ISETP.GT.AND P1, PT, R37, 0x69, PT ;  /* 0x000000692500780c */ /* 0x000fe20003f24270 */
[----:B------:R-:W1:Y:S01]  /*d4a0*/  MUFU.TANH R80, R80 ;  /* 0x0000005000507308 */ /* 0x000e620000002400 */
[----:B0-----:R-:W-:-:S02]  /*d4b0*/  FSEL R121, R76, -INF , P5 ;  /* 0xff8000004c797808 */ /* 0x001fc40002800000 */
[----:B------:R-:W-:Y:S02]  /*d4c0*/  FMNMX.FTZ R10, R119, R10, !PT ;  /* 0x0000000a770a7209 */ /* 0x000fe40007810000 */
[----:B------:R-:W-:Y:S02]  /*d4d0*/  FSEL R123, R123, -INF , P1 ;  /* 0xff8000007b7b7808 */ /* 0x000fe40000800000 */
[----:B------:R-:W-:Y:S01]  /*d4e0*/  FMNMX.FTZ R10, R121, R10, !PT ;  /* 0x0000000a790a7209 */ /* 0x000fe20007810000 */
[----:B------:R-:W0:Y:S01]  /*d4f0*/  MUFU.TANH R78, R78 ;  /* 0x0000004e004e7308 */ /* 0x000e220000002400 */
[----:B---3--:R-:W-:Y:S02]  /*d500*/  FSEL R61, R74, -INF , P3 ;  /* 0xff8000004a3d7808 */ /* 0x008fe40001800000 */
[----:B------:R-:W-:Y:S02]  /*d510*/  ISETP.GT.AND P3, PT, R37, 0x71, PT ;  /* 0x000000712500780c */ /* 0x000fe40003f64270 */
[----:B------:R-:W-:-:S02]  /*d520*/  FMNMX.FTZ R10, R123, R10, !PT ;  /* 0x0000000a7b0a7209 */ /* 0x000fc40007810000 */
[----:B------:R-:W-:Y:S01]  /*d530*/  ISETP.GT.AND P4, PT, R37, 0x78, PT ;  /* 0x000000782500780c */ /* 0x000fe20003f84270 */
[----:B------:R-:W3:Y:S01]  /*d540*/  MUFU.TANH R84, R84 ;  /* 0x0000005400547308 */ /* 0x000ee20000002400 */
[----:B-1----:R-:W-:Y:S02]  /*d550*/  FSEL R125, R80, -INF , P2 ;  /* 0xff800000507d7808 */ /* 0x002fe40001000000 */
[----:B------:R-:W-:Y:S02]  /*d560*/  FSEL R127, R127, -INF , P3 ;  /* 0xff8000007f7f7808 */ /* 0x000fe40001800000 */
[----:B------:R-:W-:-:S03]  /*d570*/  FMNMX.FTZ R10, R125, R10, !PT ;  /* 0x0000000a7d0a7209 */ /* 0x000fc60007810000 */
[----:B------:R-:W-:Y:S01]  /*d580*/  MUFU.TANH R82, R82 ;  /* 0x0000005200527308 */ /* 0x000fe20000002400 */
[----:B0-----:R-:W-:Y:S02]  /*d590*/  FSEL R65, R78, -INF , P5 ;  /* 0xff8000004e417808 */ /* 0x001fe40002800000 */
[----:B------:R-:W-:Y:S02]  /*d5a0*/  ISETP.GT.AND P5, PT, R37, 0x79, PT ;  /* 0x000000792500780c */ /* 0x000fe40003fa4270 */
[----:B------:R-:W-:Y:S02]  /*d5b0*/  FMNMX.FTZ R10, R127, R10, !PT ;  /* 0x0000000a7f0a7209 */ /* 0x000fe40007810000 */
[----:B------:R-:W-:Y:S01]  /*d5c0*/  FSEL R131, R131, -INF , P5 ;  /* 0xff80000083837808 */ /* 0x000fe20002800000 */
[----:B------:R-:W-:Y:S01]  /*d5d0*/  MUFU.TANH R86, R86 ;  /* 0x0000005600567308 */ /* 0x000fe20000002400 */
[----:B---3--:R-:W-:-:S04]  /*d5e0*/  FSEL R129, R84, -INF , P4 ;  /* 0xff80000054817808 */ /* 0x008fc80002000000 */
[----:B------:R-:W-:-:S04]  /*d5f0*/  FMNMX.FTZ R10, R129, R10, !PT ;  /* 0x0000000a810a7209 */ /* 0x000fc80007810000 */
[----:B------:R-:W-:Y:S02]  /*d600*/  FMNMX.FTZ R12, R131, R10, !PT ;  /* 0x0000000a830c7209 */ /* 0x000fe40007810000 */
[----:B------:R0:W1:Y:S03]  /*d610*/  MUFU.TANH R10, R79 ;  /* 0x0000004f000a7308 */ /* 0x0000660000002400 */
[----:B------:R-:W3:Y:S02]  /*d620*/  SHFL.BFLY PT, R37, R12, 0x2, 0x1f ;  /* 0x0c401f000c257f89 */ /* 0x000ee400000e0000 */
[----:B---3--:R-:W-:-:S03]  /*d630*/  FMNMX.FTZ R14, R12, R37, !PT ;  /* 0x000000250c0e7209 */ /* 0x008fc60007810000 */
[----:B------:R-:W3:Y:S02]  /*d640*/  MUFU.TANH R12, R83 ;  /* 0x00000053000c7308 */ /* 0x000ee40000002400 */
[----:B------:R-:W4:Y:S02]  /*d650*/  SHFL.BFLY PT, R37, R14, 0x1, 0x1f ;  /* 0x0c201f000e257f89 */ /* 0x000f2400000e0000 */
[----:B----4-:R-:W-:-:S04]  /*d660*/  FMNMX.FTZ R37, R14, R37, !PT ;  /* 0x000000250e257209 */ /* 0x010fc80007810000 */
[----:B------:R4:W5:Y:S01]  /*d670*/  MUFU.TANH R14, R87 ;  /* 0x00000057000e7308 */ /* 0x0009620000002400 */
[C---:B------:R-:W-:Y:S01]  /*d680*/  FSETP.NEU.FTZ.AND P6, PT, R37.reuse, -INF , PT ;  /* 0xff8000002500780b */ /* 0x040fe20003fdd000 */
[----:B------:R-:W-:-:S05]  /*d690*/  FMUL.FTZ R8, R37, R38 ;  /* 0x0000002625087220 */ /* 0x000fca0000410000 */
[----:B------:R-:W-:-:S05]  /*d6a0*/  FSEL R8, R8, RZ, P6 ;  /* 0x000000ff08087208 */ /* 0x000fca0003000000 */
[--C-:B------:R-:W-:Y:S01]  /*d6b0*/  FFMA.FTZ R160, R6, R38, -R8.reuse ;  /* 0x0000002606a07223 */ /* 0x100fe20000010808 */
[----:B------:R-:W-:Y:S01]  /*d6c0*/  FMNMX.FTZ R6, R5, R4, !PT ;  /* 0x0000000405067209 */ /* 0x000fe20007810000 */
[-CC-:B0-----:R-:W-:Y:S01]  /*d6d0*/  FFMA.FTZ R79, R91, R38.reuse, -R8.reuse ;  /* 0x000000265b4f7223 */ /* 0x181fe20000010808 */
[----:B-1----:R-:W-:Y:S01]  /*d6e0*/  FSEL R91, R10, -INF , P1 ;  /* 0xff8000000a5b7808 */ /* 0x002fe20000800000 */
[--C-:B----4-:R-:W-:Y:S01]  /*d6f0*/  FFMA.FTZ R87, R93, R38, -R8.reuse ;  /* 0x000000265d577223 */ /* 0x110fe20000010808 */
[----:B------:R-:W-:Y:S01]  /*d700*/  FMNMX.FTZ R6, R9, R6, !PT ;  /* 0x0000000609067209 */ /* 0x000fe20007810000 */
[-CC-:B------:R-:W-:Y:S01]  /*d710*/  FFMA.FTZ R162, R77, R38.reuse, -R8.reuse ;  /* 0x000000264da27223 */ /* 0x180fe20000010808 */
[----:B------:R-:W-:Y:S01]  /*d720*/  FSEL R93, R82, -INF , P2 ;  /* 0xff800000525d7808 */ /* 0x000fe20001000000 */
[--C-:B------:R-:W-:Y:S01]  /*d730*/  FFMA.FTZ R77, R81, R38, -R8.reuse ;  /* 0x00000026514d7223 */ /* 0x100fe20000010808 */
[----:B------:R-:W-:Y:S01]  /*d740*/  FMNMX.FTZ R6, R7, R6, !PT ;  /* 0x0000000607067209 */ /* 0x000fe20007810000 */
[-CC-:B------:R-:W-:Y:S01]  /*d750*/  FFMA.FTZ R81, R95, R38.reuse, -R8.reuse ;  /* 0x000000265f517223 */ /* 0x180fe20000010808 */
[----:B---3--:R-:W-:Y:S01]  /*d760*/  FSEL R95, R12, -INF , P3 ;  /* 0xff8000000c5f7808 */ /* 0x008fe20001800000 */
[--C-:B------:R-:W-:Y:S01]  /*d770*/  FFMA.FTZ R83, R89, R38, -R8.reuse ;  /* 0x0000002659537223 */ /* 0x100fe20000010808 */
[----:B------:R-:W-:Y:S01]  /*d780*/  FMNMX.FTZ R6, R13, R6, !PT ;  /* 0x000000060d067209 */ /* 0x000fe20007810000 */
[-CC-:B------:R-:W-:Y:S01]  /*d790*/  FFMA.FTZ R89, R97, R38.reuse, -R8.reuse ;  /* 0x0000002661597223 */ /* 0x180fe20000010808 */
[----:B------:R-:W-:Y:S01]  /*d7a0*/  FSEL R97, R86, -INF , P4 ;  /* 0xff80000056617808 */ /* 0x000fe20002000000 */
[--C-:B------:R-:W-:Y:S01]  /*d7b0*/  FFMA.FTZ R174, R101, R38, -R8.reuse ;  /* 0x0000002665ae7223 */ /* 0x100fe20000010808 */
[----:B------:R-:W-:Y:S01]  /*d7c0*/  FMNMX.FTZ R6, R11, R6, !PT ;  /* 0x000000060b067209 */ /* 0x000fe20007810000 */
[-CC-:B------:R-:W-:Y:S01]  /*d7d0*/  FFMA.FTZ R176, R71, R38.reuse, -R8.reuse ;  /* 0x0000002647b07223 */ /* 0x180fe20000010808 */
[----:B-----5:R-:W-:Y:S01]  /*d7e0*/  FSEL R101, R14, -INF , P5 ;  /* 0xff8000000e657808 */ /* 0x020fe20002800000 */
[--C-:B------:R-:W-:Y:S01]  /*d7f0*/  FFMA.FTZ R71, R49, R38, -R8.reuse ;  /* 0x0000002631477223 */ /* 0x100fe20000010808 */
[----:B------:R-:W-:Y:S01]  /*d800*/  FMNMX.FTZ R6, R21, R6, !PT ;  /* 0x0000000615067209 */ /* 0x000fe20007810000 */
[-CC-:B------:R-:W-:Y:S01]  /*d810*/  FFMA.FTZ R69, R69, R38.reuse, -R8.reuse ;  /* 0x0000002645457223 */ /* 0x180fe20000010808 */
[----:B------:R-:W-:Y:S01]  /*d820*/  MUFU.EX2 R160, R160 ;  /* 0x000000a000a07308 */ /* 0x000fe20000000800 */
[--C-:B------:R-:W-:Y:S01]  /*d830*/  FFMA.FTZ R178, R67, R38, -R8.reuse ;  /* 0x0000002643b27223 */ /* 0x100fe20000010808 */
[----:B------:R-:W-:Y:S01]  /*d840*/  FMNMX.FTZ R6, R15, R6, !PT ;  /* 0x000000060f067209 */ /* 0x000fe20007810000 */
[-CC-:B------:R-:W-:Y:S01]  /*d850*/  FFMA.FTZ R67, R73, R38.reuse, -R8.reuse ;  /* 0x0000002649437223 */ /* 0x180fe20000010808 */
[-CC-:B------:R-:W-:Y:S01]  /*d860*/  FFMA.FTZ R168, R107, R38.reuse, -R8.reuse ;  /* 0x000000266ba87223 */ /* 0x180fe20000010808 */
[--C-:B------:R-:W-:Y:S01]  /*d870*/  FFMA.FTZ R170, R105, R38, -R8.reuse ;  /* 0x0000002669aa7223 */ /* 0x100fe20000010808 */
[----:B------:R-:W-:Y:S01]  /*d880*/  FMNMX.FTZ R6, R27, R6, !PT ;  /* 0x000000061b067209 */ /* 0x000fe20007810000 */
[-CC-:B------:R-:W-:Y:S01]  /*d890*/  FFMA.FTZ R172, R103, R38.reuse, -R8.reuse ;  /* 0x0000002667ac7223 */ /* 0x180fe20000010808 */
[----:B------:R-:W0:Y:S01]  /*d8a0*/  MUFU.EX2 R69, R69 ;  /* 0x0000004500457308 */ /* 0x000e220000000800 */
[--C-:B------:R-:W-:Y:S01]  /*d8b0*/  FFMA.FTZ R180, R75, R38, -R8.reuse ;  /* 0x000000264bb47223 */ /* 0x100fe20000010808 */
[----:B------:R-:W-:Y:S01]  /*d8c0*/  FMNMX.FTZ R6, R25, R6, !PT ;  /* 0x0000000619067209 */ /* 0x000fe20007810000 */
[-CC-:B------:R-:W-:Y:S01]  /*d8d0*/  FFMA.FTZ R73, R99, R38.reuse, -R8.reuse ;  /* 0x0000002663497223 */ /* 0x180fe20000010808 */
[-CC-:B------:R-:W-:Y:S01]  /*d8e0*/  FFMA.FTZ R164, R111, R38.reuse, -R8.reuse ;  /* 0x000000266fa47223 */ /* 0x180fe20000010808 */
[--C-:B------:R-:W-:Y:S01]  /*d8f0*/  FFMA.FTZ R166, R109, R38, -R8.reuse ;  /* 0x000000266da67223 */ /* 0x100fe20000010808 */
[----:B------:R-:W-:Y:S01]  /*d900*/  FMNMX.FTZ R6, R31, R6, !PT ;  /* 0x000000061f067209 */ /* 0x000fe20007810000 */
[-CC-:B------:R-:W-:Y:S01]  /*d910*/  FFMA.FTZ R85, R85, R38.reuse, -R8.reuse ;  /* 0x0000002655557223 */ /* 0x180fe20000010808 */
[----:B------:R-:W1:Y:S01]  /*d920*/  MUFU.EX2 R162, R162 ;  /* 0x000000a200a27308 */ /* 0x000e620000000800 */
[--C-:B------:R-:W-:Y:S01]  /*d930*/  FFMA.FTZ R182, R113, R38, -R8.reuse ;  /* 0x0000002671b67223 */ /* 0x100fe20000010808 */
[----:B------:R-:W-:Y:S01]  /*d940*/  FMNMX.FTZ R6, R29, R6, !PT ;  /* 0x000000061d067209 */ /* 0x000fe20007810000 */
[-CC-:B------:R-:W-:Y:S01]  /*d950*/  FFMA.FTZ R75, R115, R38.reuse, -R8.reuse ;  /* 0x00000026734b7223 */ /* 0x180fe20000010808 */
[-CC-:B------:R-:W-:Y:S01]  /*d960*/  FFMA.FTZ R184, R117, R38.reuse, -R8.reuse ;  /* 0x0000002675b87223 */ /* 0x180fe20000010808 */
        /* <DEDUP_REMOVED lines=8> */
[----:B------:R-:W-:Y:S01]  /*d9f0*/  FFMA.FTZ R107, R131, R38, -R8 ;  /* 0x00000026836b7223 */ /* 0x000fe20000010808 */
[----:B------:R-:W-:Y:S01]  /*da00*/  FMNMX.FTZ R6, R39, R6, !PT ;  /* 0x0000000627067209 */ /* 0x000fe20007810000 */
[----:B------:R-:W3:Y:S01]  /*da10*/  MUFU.EX2 R77, R77 ;  /* 0x0000004d004d7308 */ /* 0x000ee20000000800 */
        /* <DEDUP_REMOVED lines=14> */
[----:B------:R-:W-:Y:S01]  /*db00*/  MOV R109, R151 ;  /* 0x00000097006d7202 */ /* 0x000fe20000000f00 */
[----:B------:R-:W-:Y:S01]  /*db10*/  IMAD.MOV.U32 R111, RZ, RZ, R151 ;  /* 0x000000ffff6f7224 */ /* 0x000fe200078e0097 */
[----:B------:R-:W-:Y:S01]  /*db20*/  FMNMX.FTZ R6, R47, R6, !PT ;  /* 0x000000062f067209 */ /* 0x000fe20007810000 */
[----:B------:R-:W5:Y:S03]  /*db30*/  MUFU.EX2 R79, R79 ;  /* 0x0000004f004f7308 */ /* 0x000f660000000800 */
[----:B------:R-:W-:-:S04]  /*db40*/  FMNMX.FTZ R6, R51, R6, !PT ;  /* 0x0000000633067209 */ /* 0x000fc80007810000 */
[----:B------:R-:W-:Y:S01]  /*db50*/  FMNMX.FTZ R6, R53, R6, !PT ;  /* 0x0000000635067209 */ /* 0x000fe20007810000 */
[----:B------:R-:W2:Y:S03]  /*db60*/  MUFU.EX2 R166, R166 ;  /* 0x000000a600a67308 */ /* 0x000ea60000000800 */
[----:B------:R-:W-:-:S04]  /*db70*/  FMNMX.FTZ R6, R57, R6, !PT ;  /* 0x0000000639067209 */ /* 0x000fc80007810000 */
[----:B------:R-:W-:Y:S01]  /*db80*/  FMNMX.FTZ R6, R55, R6, !PT ;  /* 0x0000000637067209 */ /* 0x000fe20007810000 */
[----:B------:R-:W2:Y:S03]  /*db90*/  MUFU.EX2 R81, R81 ;  /* 0x0000005100517308 */ /* 0x000ea60000000800 */
        /* <DEDUP_REMOVED lines=13> */
[----:B------:R-:W0:Y:S01]  /*dc70*/  SHFL.BFLY PT, R49, R6, 0x2, 0x1f ;  /* 0x0c401f0006317f89 */ /* 0x000e2200000e0000 */
        /* <DEDUP_REMOVED lines=8> */
[----:B------:R-:W-:Y:S01]  /*dd00*/  MUFU.EX2 R178, R178 ;  /* 0x000000b200b27308 */ /* 0x000fe20000000800 */
[----:B0-----:R-:W-:-:S04]  /*dd10*/  FMNMX.FTZ R49, R10, R49, !PT ;  /* 0x000000310a317209 */ /* 0x001fc80007810000 */
[C---:B------:R-:W-:Y:S01]  /*dd20*/  FSETP.NEU.FTZ.AND P1, PT, R49.reuse, -INF , PT ;  /* 0xff8000003100780b */ /* 0x040fe20003f3d000 */
[-C--:B------:R-:W-:Y:S02]  /*dd30*/  FMUL.FTZ R6, R49, R38.reuse ;  /* 0x0000002631067220 */ /* 0x080fe40000410000 */
[----:B------:R-:W-:Y:S03]  /*dd40*/  MUFU.EX2 R67, R67 ;  /* 0x0000004300437308 */ /* 0x000fe60000000800 */
[----:B------:R-:W-:Y:S02]  /*dd50*/  FSEL R8, R6, RZ, P1 ;  /* 0x000000ff06087208 */ /* 0x000fe40000800000 */
[----:B------:R-:W-:Y:S01]  /*dd60*/  ISETP.GE.AND P1, PT, R96, 0x81, PT ;  /* 0x000000816000780c */ /* 0x000fe20003f26270 */
[----:B------:R-:W-:Y:S02]  /*dd70*/  IMAD.MOV.U32 R96, RZ, RZ, R151 ;  /* 0x000000ffff607224 */ /* 0x000fe400078e0097 */
[----:B------:R-:W-:Y:S01]  /*dd80*/  MUFU.EX2 R180, R180 ;  /* 0x000000b400b47308 */ /* 0x000fe20000000800 */
[-CC-:B------:R-:W-:Y:S01]  /*dd90*/  FFMA.FTZ R161, R5, R38.reuse, -R8.reuse ;  /* 0x0000002605a17223 */ /* 0x180fe20000010808 */
[-CC-:B------:R-:W-:Y:S01]  /*dda0*/  FFMA.FTZ R4, R4, R38.reuse, -R8.reuse ;  /* 0x0000002604047223 */ /* 0x180fe20000010808 */
[-CC-:B------:R-:W-:Y:S01]  /*ddb0*/  FFMA.FTZ R163, R9, R38.reuse, -R8.reuse ;  /* 0x0000002609a37223 */ /* 0x180fe20000010808 */
[----:B------:R-:W-:Y:S01]  /*ddc0*/  FADD.FTZ R5, R160, R69 ;  /* 0x00000045a0057221 */ /* 0x000fe20000010000 */
[-CC-:B------:R-:W-:Y:S01]  /*ddd0*/  FFMA.FTZ R6, R7, R38.reuse, -R8.reuse ;  /* 0x0000002607067223 */ /* 0x180fe20000010808 */
[-CC-:B------:R-:W-:Y:S01]  /*dde0*/  FFMA.FTZ R165, R13, R38.reuse, -R8.reuse ;  /* 0x000000260da57223 */ /* 0x180fe20000010808 */
[-CC-:B------:R-:W-:Y:S01]  /*ddf0*/  FFMA.FTZ R10, R11, R38.reuse, -R8.reuse ;  /* 0x000000260b0a7223 */ /* 0x180fe20000010808 */
[----:B------:R-:W-:Y:S01]  /*de00*/  MUFU.EX2 R161, R161 ;  /* 0x000000a100a17308 */ /* 0x000fe20000000800 */
[----:B-1----:R-:W-:Y:S01]  /*de10*/  FADD.FTZ R28, R162, R5 ;  /* 0x00000005a21c7221 */ /* 0x002fe20000010000 */
[-CC-:B------:R-:W-:Y:S01]  /*de20*/  FFMA.FTZ R167, R21, R38.reuse, -R8.reuse ;  /* 0x0000002615a77223 */ /* 0x180fe20000010808 */
[-CC-:B------:R-:W-:Y:S01]  /*de30*/  FFMA.FTZ R12, R15, R38.reuse, -R8.reuse ;  /* 0x000000260f0c7223 */ /* 0x180fe20000010808 */
[-C--:B------:R-:W-:Y:S01]  /*de40*/  FFMA.FTZ R169, R27, R38.reuse, -R8 ;  /* 0x000000261ba97223 */ /* 0x080fe20000010808 */
[----:B---3--:R-:W-:Y:S01]  /*de50*/  FADD.FTZ R5, R77, R28 ;  /* 0x0000001c4d057221 */ /* 0x008fe20000010000 */
[-CC-:B------:R-:W-:Y:S01]  /*de60*/  FFMA.FTZ R14, R25, R38.reuse, -R8.reuse ;  /* 0x00000026190e7223 */ /* 0x180fe20000010808 */
[-CC-:B------:R-:W-:Y:S01]  /*de70*/  FFMA.FTZ R171, R31, R38.reuse, -R8.reuse ;  /* 0x000000261fab7223 */ /* 0x180fe20000010808 */
[----:B------:R-:W0:Y:S01]  /*de80*/  MUFU.EX2 R4, R4 ;  /* 0x0000000400047308 */ /* 0x000e220000000800 */
[----:B----4-:R-:W-:Y:S01]  /*de90*/  FADD.FTZ R30, R164, R5 ;  /* 0x00000005a41e7221 */ /* 0x010fe20000010000 */
[-CC-:B------:R-:W-:Y:S01]  /*dea0*/  FFMA.FTZ R20, R29, R38.reuse, -R8.reuse ;  /* 0x000000261d147223 */ /* 0x180fe20000010808 */
[-CC-:B------:R-:W-:Y:S01]  /*deb0*/  FFMA.FTZ R173, R35, R38.reuse, -R8.reuse ;  /* 0x0000002623ad7223 */ /* 0x180fe20000010808 */
[-C--:B------:R-:W-:Y:S01]  /*dec0*/  FFMA.FTZ R24, R33, R38.reuse, -R8 ;  /* 0x0000002621187223 */ /* 0x080fe20000010808 */
[----:B-----5:R-:W-:Y:S01]  /*ded0*/  FADD.FTZ R5, R79, R30 ;  /* 0x0000001e4f057221 */ /* 0x020fe20000010000 */
[-CC-:B------:R-:W-:Y:S01]  /*dee0*/  FFMA.FTZ R175, R39, R38.reuse, -R8.reuse ;  /* 0x0000002627af7223 */ /* 0x180fe20000010808 */
[-CC-:B------:R-:W-:Y:S01]  /*def0*/  FFMA.FTZ R26, R41, R38.reuse, -R8.reuse ;  /* 0x00000026291a7223 */ /* 0x180fe20000010808 */
[----:B------:R-:W1:Y:S01]  /*df00*/  MUFU.EX2 R163, R163 ;  /* 0x000000a300a37308 */ /* 0x000e620000000800 */
[----:B--2---:R-:W-:Y:S01]  /*df10*/  FADD.FTZ R30, R166, R5 ;  /* 0x00000005a61e7221 */ /* 0x004fe20000010000 */
[-CC-:B------:R-:W-:Y:S01]  /*df20*/  FFMA.FTZ R177, R43, R38.reuse, -R8.reuse ;  /* 0x000000262bb17223 */ /* 0x180fe20000010808 */
[-CC-:B------:R-:W-:Y:S01]  /*df30*/  FFMA.FTZ R28, R45, R38.reuse, -R8.reuse ;  /* 0x000000262d1c7223 */ /* 0x180fe20000010808 */
[-C--:B------:R-:W-:Y:S01]  /*df40*/  FFMA.FTZ R179, R47, R38.reuse, -R8 ;  /* 0x000000262fb37223 */ /* 0x080fe20000010808 */
[----:B------:R-:W-:Y:S01]  /*df50*/  FADD.FTZ R7, R81, R30 ;  /* 0x0000001e51077221 */ /* 0x000fe20000010000 */
[-CC-:B------:R-:W-:Y:S01]  /*df60*/  FFMA.FTZ R30, R51, R38.reuse, -R8.reuse ;  /* 0x00000026331e7223 */ /* 0x180fe20000010808 */
[-C--:B------:R-:W-:Y:S01]  /*df70*/  FFMA.FTZ R53, R53, R38.reuse, -R8 ;  /* 0x0000002635357223 */ /* 0x080fe20000010808 */
[----:B------:R-:W2:Y:S01]  /*df80*/  MUFU.EX2 R6, R6 ;  /* 0x0000000600067308 */ /* 0x000ea20000000800 */
[----:B0-----:R-:W-:Y:S01]  /*df90*/  FADD.FTZ R32, R161, R4 ;  /* 0x00000004a1207221 */ /* 0x001fe20000010000 */
[----:B------:R-:W-:Y:S01]  /*dfa0*/  FADD.FTZ R34, R168, R7 ;  /* 0x00000007a8227221 */ /* 0x000fe20000010000 */
[-CC-:B------:R-:W-:Y:S01]  /*dfb0*/  FFMA.FTZ R57, R57, R38.reuse, -R8.reuse ;  /* 0x0000002639397223 */ /* 0x180fe20000010808 */
[-CC-:B------:R-:W-:Y:S01]  /*dfc0*/  FFMA.FTZ R55, R55, R38.reuse, -R8.reuse ;  /* 0x0000002637377223 */ /* 0x180fe20000010808 */
[-C--:B------:R-:W-:Y:S01]  /*dfd0*/  FFMA.FTZ R59, R59, R38.reuse, -R8 ;  /* 0x000000263b3b7223 */ /* 0x080fe20000010808 */
[----:B------:R-:W-:Y:S01]  /*dfe0*/  FADD.FTZ R7, R83, R34 ;  /* 0x0000002253077221 */ /* 0x000fe20000010000 */
[-C--:B------:R-:W-:Y:S01]  /*dff0*/  FFMA.FTZ R61, R61, R38.reuse, -R8 ;  /* 0x000000263d3d7223 */ /* 0x080fe20000010808 */
[----:B------:R-:W0:Y:S01]  /*e000*/  MUFU.EX2 R165, R165 ;  /* 0x000000a500a57308 */ /* 0x000e220000000800 */
[----:B-1----:R-:W-:Y:S01]  /*e010*/  FADD.FTZ R5, R163, R32 ;  /* 0x00000020a3057221 */ /* 0x002fe20000010000 */
[----:B------:R-:W-:Y:S01]  /*e020*/  FADD.FTZ R34, R170, R7 ;  /* 0x00000007aa227221 */ /* 0x000fe20000010000 */
[-CC-:B------:R-:W-:Y:S01]  /*e030*/  FFMA.FTZ R63, R63, R38.reuse, -R8.reuse ;  /* 0x000000263f3f7223 */ /* 0x180fe20000010808 */
[-CC-:B------:R-:W-:Y:S01]  /*e040*/  FFMA.FTZ R65, R65, R38.reuse, -R8.reuse ;  /* 0x0000002641417223 */ /* 0x180fe20000010808 */
[-C--:B------:R-:W-:Y:S01]  /*e050*/  FFMA.FTZ R91, R91, R38.reuse, -R8 ;  /* 0x000000265b5b7223 */ /* 0x080fe20000010808 */
[----:B------:R-:W-:Y:S01]  /*e060*/  FADD.FTZ R7, R87, R34 ;  /* 0x0000002257077221 */ /* 0x000fe20000010000 */
[-CC-:B------:R-:W-:Y:S01]  /*e070*/  FFMA.FTZ R93, R93, R38.reuse, -R8.reuse ;  /* 0x000000265d5d7223 */ /* 0x180fe20000010808 */
[----:B------:R-:W1:Y:S01]  /*e080*/  MUFU.EX2 R10, R10 ;  /* 0x0000000a000a7308 */ /* 0x000e620000000800 */
[----:B--2---:R-:W-:Y:S01]  /*e090*/  FADD.FTZ R32, R6, R5 ;  /* 0x0000000506207221 */ /* 0x004fe20000010000 */
[----:B------:R-:W-:Y:S01]  /*e0a0*/  FADD.FTZ R36, R172, R7 ;  /* 0x00000007ac247221 */ /* 0x000fe20000010000 */
[-CC-:B------:R-:W-:Y:S01]  /*e0b0*/  FFMA.FTZ R95, R95, R38.reuse, -R8.reuse ;  /* 0x000000265f5f7223 */ /* 0x180fe20000010808 */
[-CC-:B------:R-:W-:Y:S01]  /*e0c0*/  FFMA.FTZ R97, R97, R38.reuse, -R8.reuse ;  /* 0x0000002661617223 */ /* 0x180fe20000010808 */
[----:B------:R-:W-:Y:S01]  /*e0d0*/  FFMA.FTZ R101, R101, R38, -R8 ;  /* 0x0000002665657223 */ /* 0x000fe20000010808 */
[----:B------:R-:W-:Y:S01]  /*e0e0*/  FADD.FTZ R7, R89, R36 ;  /* 0x0000002459077221 */ /* 0x000fe20000010000 */
[----:B------:R-:W-:Y:S01]  /*e0f0*/  F2FP.F16.F32.PACK_AB R161, R4, R161 ;  /* 0x000000a104a1723e */ /* 0x000fe200000000ff */
[----:B------:R-:W2:Y:S01]  /*e100*/  MUFU.EX2 R167, R167 ;  /* 0x000000a700a77308 */ /* 0x000ea20000000800 */
[----:B0-----:R-:W-:Y:S01]  /*e110*/  FADD.FTZ R5, R165, R32 ;  /* 0x00000020a5057221 */ /* 0x001fe20000010000 */
[----:B------:R-:W-:Y:S01]  /*e120*/  FADD.FTZ R36, R174, R7 ;  /* 0x00000007ae247221 */ /* 0x000fe20000010000 */
[----:B------:R-:W-:-:S02]  /*e130*/  F2FP.F16.F32.PACK_AB R163, R6, R163 ;  /* 0x000000a306a3723e */ /* 0x000fc400000000ff */
[----:B------:R-:W-:Y:S01]  /*e140*/  F2FP.F16.F32.PACK_AB R172, R89, R172 ;  /* 0x000000ac59ac723e */ /* 0x000fe200000000ff */
[----:B------:R-:W-:Y:S01]  /*e150*/  IMAD.MOV.U32 R89, RZ, RZ, R151 ;  /* 0x000000ffff597224 */ /* 0x000fe200078e0097 */
[----:B------:R-:W-:Y:S01]  /*e160*/  F2FP.F16.F32.PACK_AB R160, R69, R160 ;  /* 0x000000a045a0723e */ /* 0x000fe200000000ff */
[----:B------:R-:W0:Y:S01]  /*e170*/  MUFU.EX2 R12, R12 ;  /* 0x0000000c000c7308 */ /* 0x000e220000000800 */
[----:B-1----:R-:W-:Y:S01]  /*e180*/  FADD.FTZ R32, R10, R5 ;  /* 0x000000050a207221 */ /* 0x002fe20000010000 */
[----:B------:R-:W-:Y:S02]  /*e190*/  F2FP.F16.F32.PACK_AB R162, R77, R162 ;  /* 0x000000a24da2723e */ /* 0x000fe400000000ff */
[----:B------:R-:W-:Y:S02]  /*e1a0*/  F2FP.F16.F32.PACK_AB R164, R79, R164 ;  /* 0x000000a44fa4723e */ /* 0x000fe400000000ff */
[----:B------:R-:W-:Y:S02]  /*e1b0*/  F2FP.F16.F32.PACK_AB R166, R81, R166 ;  /* 0x000000a651a6723e */ /* 0x000fe400000000ff */
[----:B------:R-:W1:Y:S01]  /*e1c0*/  MUFU.EX2 R169, R169 ;  /* 0x000000a900a97308 */ /* 0x000e620000000800 */
[----:B--2---:R-:W-:Y:S01]  /*e1d0*/  FADD.FTZ R5, R167, R32 ;  /* 0x00000020a7057221 */ /* 0x004fe20000010000 */
[----:B------:R-:W-:-:S02]  /*e1e0*/  F2FP.F16.F32.PACK_AB R168, R83, R168 ;  /* 0x000000a853a8723e */ /* 0x000fc400000000ff */
[----:B------:R-:W-:Y:S02]  /*e1f0*/  F2FP.F16.F32.PACK_AB R170, R87, R170 ;  /* 0x000000aa57aa723e */ /* 0x000fe400000000ff */
[----:B------:R-:W-:Y:S02]  /*e200*/  F2FP.F16.F32.PACK_AB R174, R85, R174 ;  /* 0x000000ae55ae723e */ /* 0x000fe400000000ff */
[----:B------:R-:W2:Y:S01]  /*e210*/  MUFU.EX2 R14, R14 ;  /* 0x0000000e000e7308 */ /* 0x000ea20000000800 */
[----:B0-----:R-:W-:Y:S01]  /*e220*/  FADD.FTZ R34, R12, R5 ;  /* 0x000000050c227221 */ /* 0x001fe20000010000 */
[----:B------:R-:W-:Y:S02]  /*e230*/  F2FP.F16.F32.PACK_AB R165, R10, R165 ;  /* 0x000000a50aa5723e */ /* 0x000fe400000000ff */
[----:B------:R-:W-:-:S04]  /*e240*/  F2FP.F16.F32.PACK_AB R167, R12, R167 ;  /* 0x000000a70ca7723e */ /* 0x000fc800000000ff */
[----:B------:R-:W0:Y:S01]  /*e250*/  MUFU.EX2 R171, R171 ;  /* 0x000000ab00ab7308 */ /* 0x000e220000000800 */
[----:B-1----:R-:W-:-:S07]  /*e260*/  FADD.FTZ R5, R169, R34 ;  /* 0x00000022a9057221 */ /* 0x002fce0000010000 */
[----:B------:R-:W1:Y:S01]  /*e270*/  MUFU.EX2 R20, R20 ;  /* 0x0000001400147308 */ /* 0x000e620000000800 */
[C---:B--2---:R-:W-:Y:S01]  /*e280*/  FADD.FTZ R34, R14.reuse, R5 ;  /* 0x000000050e227221 */ /* 0x044fe20000010000 */
[----:B------:R-:W-:Y:S01]  /*e290*/  FADD.FTZ R5, R85, R36 ;  /* 0x0000002455057221 */ /* 0x000fe20000010000 */
[----:B------:R-:W-:-:S03]  /*e2a0*/  F2FP.F16.F32.PACK_AB R169, R14, R169 ;  /* 0x000000a90ea9723e */ /* 0x000fc600000000ff */
[----:B------:R-:W-:Y:S01]  /*e2b0*/  FADD.FTZ R40, R176, R5 ;  /* 0x00000005b0287221 */ /* 0x000fe20000010000 */
[----:B------:R-:W-:Y:S01]  /*e2c0*/  F2FP.F16.F32.PACK_AB R176, R71, R176 ;  /* 0x000000b047b0723e */ /* 0x000fe200000000ff */
[----:B------:R-:W2:Y:S01]  /*e2d0*/  MUFU.EX2 R173, R173 ;  /* 0x000000ad00ad7308 */ /* 0x000ea20000000800 */
[----:B0-----:R-:W-:Y:S01]  /*e2e0*/  FADD.FTZ R3, R171, R34 ;  /* 0x00000022ab037221 */ /* 0x001fe20000010000 */
[----:B------:R-:W-:-:S04]  /*e2f0*/  FADD.FTZ R5, R71, R40 ;  /* 0x0000002847057221 */ /* 0x000fc80000010000 */
[----:B------:R-:W-:Y:S01]  /*e300*/  FADD.FTZ R40, R178, R5 ;  /* 0x00000005b2287221 */ /* 0x000fe20000010000 */
[C---:B------:R-:W-:Y:S01]  /*e310*/  F2FP.F16.F32.PACK_AB R178, R67.reuse, R178 ;  /* 0x000000b243b2723e */ /* 0x040fe200000000ff */
[----:B------:R-:W0:Y:S01]  /*e320*/  MUFU.EX2 R24, R24 ;  /* 0x0000001800187308 */ /* 0x000e220000000800 */
[C---:B-1----:R-:W-:Y:S01]  /*e330*/  FADD.FTZ R36, R20.reuse, R3 ;  /* 0x0000000314247221 */ /* 0x042fe20000010000 */
[----:B------:R-:W-:Y:S01]  /*e340*/  FADD.FTZ R5, R67, R40 ;  /* 0x0000002843057221 */ /* 0x000fe20000010000 */
[----:B------:R-:W-:-:S03]  /*e350*/  F2FP.F16.F32.PACK_AB R171, R20, R171 ;  /* 0x000000ab14ab723e */ /* 0x000fc600000000ff */
[----:B------:R-:W-:Y:S02]  /*e360*/  FADD.FTZ R40, R180, R5 ;  /* 0x00000005b4287221 */ /* 0x000fe40000010000 */
[----:B------:R-:W1:Y:S01]  /*e370*/  MUFU.EX2 R175, R175 ;  /* 0x000000af00af7308 */ /* 0x000e620000000800 */
[----:B--2---:R-:W-:-:S07]  /*e380*/  FADD.FTZ R3, R173, R36 ;  /* 0x00000024ad037221 */ /* 0x004fce0000010000 */
[----:B------:R-:W2:Y:S01]  /*e390*/  MUFU.EX2 R26, R26 ;  /* 0x0000001a001a7308 */ /* 0x000ea20000000800 */
[C---:B0-----:R-:W-:Y:S01]  /*e3a0*/  FADD.FTZ R36, R24.reuse, R3 ;  /* 0x0000000318247221 */ /* 0x041fe20000010000 */
[----:B------:R-:W-:-:S06]  /*e3b0*/  F2FP.F16.F32.PACK_AB R173, R24, R173 ;  /* 0x000000ad18ad723e */ /* 0x000fcc00000000ff */
[----:B------:R-:W0:Y:S01]  /*e3c0*/  MUFU.EX2 R177, R177 ;  /* 0x000000b100b17308 */ /* 0x000e220000000800 */
[----:B-1----:R-:W-:-:S07]  /*e3d0*/  FADD.FTZ R3, R175, R36 ;  /* 0x00000024af037221 */ /* 0x002fce0000010000 */
[----:B------:R-:W1:Y:S01]  /*e3e0*/  MUFU.EX2 R73, R73 ;  /* 0x0000004900497308 */ /* 0x000e620000000800 */
[C---:B--2---:R-:W-:Y:S01]  /*e3f0*/  FADD.FTZ R8, R26.reuse, R3 ;  /* 0x000000031a087221 */ /* 0x044fe20000010000 */
[----:B------:R-:W-:-:S06]  /*e400*/  F2FP.F16.F32.PACK_AB R175, R26, R175 ;  /* 0x000000af1aaf723e */ /* 0x000fcc00000000ff */
[----:B------:R-:W2:Y:S01]  /*e410*/  MUFU.EX2 R28, R28 ;  /* 0x0000001c001c7308 */ /* 0x000ea20000000800 */
[----:B0-----:R-:W-:-:S07]  /*e420*/  FADD.FTZ R3, R177, R8 ;  /* 0x00000008b1037221 */ /* 0x001fce0000010000 */
[----:B------:R-:W0:Y:S01]  /*e430*/  MUFU.EX2 R182, R182 ;  /* 0x000000b600b67308 */ /* 0x000e220000000800 */
[C---:B-1----:R-:W-:Y:S01]  /*e440*/  FADD.FTZ R5, R73.reuse, R40 ;  /* 0x0000002849057221 */ /* 0x042fe20000010000 */
[----:B------:R-:W-:-:S06]  /*e450*/  F2FP.F16.F32.PACK_AB R180, R73, R180 ;  /* 0x000000b449b4723e */ /* 0x000fcc00000000ff */
[----:B------:R-:W1:Y:S01]  /*e460*/  MUFU.EX2 R179, R179 ;  /* 0x000000b300b37308 */ /* 0x000e620000000800 */
[C---:B--2---:R-:W-:Y:S01]  /*e470*/  FADD.FTZ R8, R28.reuse, R3 ;  /* 0x000000031c087221 */ /* 0x044fe20000010000 */
[----:B------:R-:W-:-:S06]  /*e480*/  F2FP.F16.F32.PACK_AB R177, R28, R177 ;  /* 0x000000b11cb1723e */ /* 0x000fcc00000000ff */
[----:B------:R-:W2:Y:S01]  /*e490*/  MUFU.EX2 R75, R75 ;  /* 0x0000004b004b7308 */ /* 0x000ea20000000800 */
[----:B0-----:R-:W-:-:S07]  /*e4a0*/  FADD.FTZ R40, R182, R5 ;  /* 0x00000005b6287221 */ /* 0x001fce0000010000 */
[----:B------:R-:W0:Y:S01]  /*e4b0*/  MUFU.EX2 R30, R30 ;  /* 0x0000001e001e7308 */ /* 0x000e220000000800 */
[----:B-1----:R-:W-:-:S07]  /*e4c0*/  FADD.FTZ R3, R179, R8 ;  /* 0x00000008b3037221 */ /* 0x002fce0000010000 */
[----:B------:R-:W1:Y:S01]  /*e4d0*/  MUFU.EX2 R184, R184 ;  /* 0x000000b800b87308 */ /* 0x000e620000000800 */
[C---:B--2---:R-:W-:Y:S01]  /*e4e0*/  FADD.FTZ R5, R75.reuse, R40 ;  /* 0x000000284b057221 */ /* 0x044fe20000010000 */
[----:B------:R-:W-:-:S06]  /*e4f0*/  F2FP.F16.F32.PACK_AB R182, R75, R182 ;  /* 0x000000b64bb6723e */ /* 0x000fcc00000000ff */
[----:B------:R-:W2:Y:S01]  /*e500*/  MUFU.EX2 R53, R53 ;  /* 0x0000003500357308 */ /* 0x000ea20000000800 */
[C---:B0-----:R-:W-:Y:S01]  /*e510*/  FADD.FTZ R8, R30.reuse, R3 ;  /* 0x000000031e087221 */ /* 0x041fe20000010000 */
[----:B------:R-:W-:-:S06]  /*e520*/  F2FP.F16.F32.PACK_AB R179, R30, R179 ;  /* 0x000000b31eb3723e */ /* 0x000fcc00000000ff */
[----:B------:R-:W0:Y:S01]  /*e530*/  MUFU.EX2 R99, R99 ;  /* 0x0000006300637308 */ /* 0x000e220000000800 */
[----:B-1----:R-:W-:-:S07]  /*e540*/  FADD.FTZ R42, R184, R5 ;  /* 0x00000005b82a7221 */ /* 0x002fce0000010000 */
[----:B------:R-:W1:Y:S01]  /*e550*/  MUFU.EX2 R32, R57 ;  /* 0x0000003900207308 */ /* 0x000e620000000800 */
[----:B--2---:R-:W-:-:S07]  /*e560*/  FADD.FTZ R3, R53, R8 ;  /* 0x0000000835037221 */ /* 0x004fce0000010000 */
[----:B------:R-:W2:Y:S01]  /*e570*/  MUFU.EX2 R186, R186 ;  /* 0x000000ba00ba7308 */ /* 0x000ea20000000800 */
[C---:B0-----:R-:W-:Y:S01]  /*e580*/  FADD.FTZ R5, R99.reuse, R42 ;  /* 0x0000002a63057221 */ /* 0x041fe20000010000 */
[----:B------:R-:W-:Y:S01]  /*e590*/  F2FP.F16.F32.PACK_AB R184, R99, R184 ;  /* 0x000000b863b8723e */ /* 0x000fe200000000ff */
[----:B------:R-:W-:-:S05]  /*e5a0*/  IMAD.MOV.U32 R99, RZ, RZ, R151 ;  /* 0x000000ffff637224 */ /* 0x000fca00078e0097 */
[----:B------:R-:W0:Y:S01]  /*e5b0*/  MUFU.EX2 R55, R55 ;  /* 0x0000003700377308 */ /* 0x000e220000000800 */
[C---:B-1----:R-:W-:Y:S01]  /*e5c0*/  FADD.FTZ R8, R32.reuse, R3 ;  /* 0x0000000320087221 */ /* 0x042fe20000010000 */
[----:B------:R-:W-:-:S06]  /*e5d0*/  F2FP.F16.F32.PACK_AB R181, R32, R53 ;  /* 0x0000003520b5723e */ /* 0x000fcc00000000ff */
[----:B------:R-:W1:Y:S01]  /*e5e0*/  MUFU.EX2 R103, R103 ;  /* 0x0000006700677308 */ /* 0x000e620000000800 */
[----:B--2---:R-:W-:-:S07]  /*e5f0*/  FADD.FTZ R42, R186, R5 ;  /* 0x00000005ba2a7221 */ /* 0x004fce0000010000 */
[----:B------:R-:W2:Y:S01]  /*e600*/  MUFU.EX2 R34, R59 ;  /* 0x0000003b00227308 */ /* 0x000ea20000000800 */
[----:B0-----:R-:W-:-:S07]  /*e610*/  FADD.FTZ R3, R55, R8 ;  /* 0x0000000837037221 */ /* 0x001fce0000010000 */
[----:B------:R-:W0:Y:S01]  /*e620*/  MUFU.EX2 R188, R188 ;  /* 0x000000bc00bc7308 */ /* 0x000e220000000800 */
[C---:B-1----:R-:W-:Y:S01]  /*e630*/  FADD.FTZ R5, R103.reuse, R42 ;  /* 0x0000002a67057221 */ /* 0x042fe20000010000 */
[----:B------:R-:W-:Y:S02]  /*e640*/  F2FP.F16.F32.PACK_AB R186, R103, R186 ;  /* 0x000000ba67ba723e */ /* 0x000fe400000000ff */
[----:B------:R-:W-:-:S04]  /*e650*/  MOV R103, R151 ;  /* 0x0000009700677202 */ /* 0x000fc80000000f00 */
        /* <DEDUP_REMOVED lines=9> */
[----:B------:R-:W-:Y:S01]  /*e6f0*/  F2FP.F16.F32.PACK_AB R188, R105, R188 ;  /* 0x000000bc69bc723e */ /* 0x000fe200000000ff */
[----:B------:R-:W-:-:S05]  /*e700*/  IMAD.MOV.U32 R105, RZ, RZ, R151 ;  /* 0x000000ffff697224 */ /* 0x000fca00078e0097 */
[----:B------:R2:W3:Y:S01]  /*e710*/  MUFU.EX2 R40, R91 ;  /* 0x0000005b00287308 */ /* 0x0004e20000000800 */
[C---:B0-----:R-:W-:Y:S01]  /*e720*/  FADD.FTZ R44, R36.reuse, R3 ;  /* 0x00000003242c7221 */ /* 0x041fe20000010000 */
[----:B------:R-:W-:-:S06]  /*e730*/  F2FP.F16.F32.PACK_AB R185, R36, R61 ;  /* 0x0000003d24b9723e */ /* 0x000fcc00000000ff */
[----:B------:R-:W0:Y:S01]  /*e740*/  MUFU.EX2 R93, R93 ;  /* 0x0000005d005d7308 */ /* 0x000e220000000800 */
[----:B-1----:R-:W-:Y:S01]  /*e750*/  FADD.FTZ R3, R65, R44 ;  /* 0x0000002c41037221 */ /* 0x002fe20000010000 */
[----:B--2---:R-:W-:-:S06]  /*e760*/  MOV R91, R151 ;  /* 0x00000097005b7202 */ /* 0x004fcc0000000f00 */
[----:B------:R1:W2:Y:S01]  /*e770*/  MUFU.EX2 R42, R95 ;  /* 0x0000005f002a7308 */ /* 0x0002a20000000800 */
[C---:B---3--:R-:W-:Y:S01]  /*e780*/  FADD.FTZ R6, R40.reuse, R3 ;  /* 0x0000000328067221 */ /* 0x048fe20000010000 */
[----:B------:R-:W-:-:S06]  /*e790*/  F2FP.F16.F32.PACK_AB R187, R40, R65 ;  /* 0x0000004128bb723e */ /* 0x000fcc00000000ff */
[----:B------:R-:W3:Y:S01]  /*e7a0*/  MUFU.EX2 R190, R190 ;  /* 0x000000be00be7308 */ /* 0x000ee20000000800 */
[----:B0-----:R-:W-:Y:S01]  /*e7b0*/  FADD.FTZ R3, R93, R6 ;  /* 0x000000065d037221 */ /* 0x001fe20000010000 */
[----:B-1----:R-:W-:-:S06]  /*e7c0*/  IMAD.MOV.U32 R95, RZ, RZ, R151 ;  /* 0x000000ffff5f7224 */ /* 0x002fcc00078e0097 */
[----:B------:R-:W0:Y:S01]  /*e7d0*/  MUFU.EX2 R97, R97 ;  /* 0x0000006100617308 */ /* 0x000e220000000800 */
[C---:B--2---:R-:W-:Y:S01]  /*e7e0*/  FADD.FTZ R6, R42.reuse, R3 ;  /* 0x000000032a067221 */ /* 0x044fe20000010000 */
[----:B------:R-:W-:Y:S01]  /*e7f0*/  F2FP.F16.F32.PACK_AB R189, R42, R93 ;  /* 0x0000005d2abd723e */ /* 0x000fe200000000ff */
[----:B------:R-:W-:-:S05]  /*e800*/  IMAD.MOV.U32 R93, RZ, RZ, R151 ;  /* 0x000000ffff5d7224 */ /* 0x000fca00078e0097 */
[----:B------:R-:W1:Y:S01]  /*e810*/  MUFU.EX2 R107, R107 ;  /* 0x0000006b006b7308 */ /* 0x000e620000000800 */
[----:B---3--:R-:W-:-:S07]  /*e820*/  FADD.FTZ R8, R190, R5 ;  /* 0x00000005be087221 */ /* 0x008fce0000010000 */
[----:B------:R2:W3:Y:S01]  /*e830*/  MUFU.EX2 R4, R101 ;  /* 0x0000006500047308 */ /* 0x0004e20000000800 */
[----:B0-----:R-:W-:Y:S01]  /*e840*/  FADD.FTZ R3, R97, R6 ;  /* 0x0000000661037221 */ /* 0x001fe20000010000 */
[C---:B-1----:R-:W-:Y:S01]  /*e850*/  FADD.FTZ R8, R107.reuse, R8 ;  /* 0x000000086b087221 */ /* 0x042fe20000010000 */
[----:B------:R-:W-:Y:S01]  /*e860*/  F2FP.F16.F32.PACK_AB R190, R107, R190 ;  /* 0x000000be6bbe723e */ /* 0x000fe200000000ff */
[--C-:B------:R-:W-:Y:S02]  /*e870*/  IMAD.MOV.U32 R107, RZ, RZ, R151.reuse ;  /* 0x000000ffff6b7224 */ /* 0x100fe400078e0097 */
[----:B--2---:R-:W-:Y:S01]  /*e880*/  IMAD.MOV.U32 R101, RZ, RZ, R151 ;  /* 0x000000ffff657224 */ /* 0x004fe200078e0097 */
[C---:B---3--:R-:W-:Y:S01]  /*e890*/  F2FP.F16.F32.PACK_AB R191, R4.reuse, R97 ;  /* 0x0000006104bf723e */ /* 0x048fe200000000ff */
[----:B------:R-:W-:Y:S01]  /*e8a0*/  FADD.FTZ R3, R4, R3 ;  /* 0x0000000304037221 */ /* 0x000fe20000010000 */
[----:B------:R-:W-:Y:S01]  /*e8b0*/  MOV R97, R151 ;  /* 0x0000009700617202 */ /* 0x000fe20000000f00 */
[----:B------:R-:W-:Y:S06]  /*e8c0*/  @!P1 BRA `(.L_x_635) ;  /* 0x0000002c00189947 */ /* 0x000fec0003800000 */
[----:B------:R-:W-:Y:S01]  /*e8d0*/  VIADD R210, R210, 0xfffffffe ;  /* 0xfffffffed2d27836 */ /* 0x000fe20000000000 */
[----:B------:R-:W-:Y:S01]  /*e8e0*/  MOV R10, R37 ;  /* 0x00000025000a7202 */ /* 0x000fe20000000f00 */
[----:B------:R-:W-:Y:S01]  /*e8f0*/  IMAD.MOV.U32 R9, RZ, RZ, R49 ;  /* 0x000000ffff097224 */ /* 0x000fe200078e0031 */
[----:B------:R-:W-:Y:S01]  /*e900*/  CS2R R150, SRZ ;  /* 0x0000000000967805 */ /* 0x000fe2000001ff00 */
[----:B------:R-:W-:Y:S01]  /*e910*/  IMAD.MOV.U32 R4, RZ, RZ, R158 ;  /* 0x000000ffff047224 */ /* 0x000fe200078e009e */
[----:B------:R-:W-:Y:S01]  /*e920*/  CS2R R148, SRZ ;  /* 0x0000000000947805 */ /* 0x000fe2000001ff00 */
[----:B------:R-:W-:Y:S01]  /*e930*/  IMAD.MOV.U32 R11, RZ, RZ, R152 ;  /* 0x000000ffff0b7224 */ /* 0x000fe200078e0098 */
        /* <DEDUP_REMOVED lines=29> */
[----:B------:R-:W-:-:S07]  /*eb10*/  CS2R R88, SRZ ;  /* 0x0000000000587805 */ /* 0x000fce000001ff00 */
.L_x_647:
[----:B------:R-:W-:Y:S01]  /*eb20*/  ISETP.NE.AND P1, PT, R11, 0x1, PT ;  /* 0x000000010b00780c */ /* 0x000fe20003f25270 */
[----:B------:R-:W-:Y:S05]  /*eb30*/  YIELD ;  /* 0x0000000000007946 */ /* 0x000fea0003800000 */
[----:B------:R-:W-:Y:S02]  /*eb40*/  SEL R5, RZ, 0x1, P1 ;  /* 0x00000001ff057807 */ /* 0x000fe40000800000 */
[----:B------:R-:W-:Y:S02]  /*eb50*/  ISETP.NE.AND P1, PT, R194, RZ, PT ;  /* 0x000000ffc200720c */ /* 0x000fe40003f25270 */
[----:B------:R-:W-:-:S11]  /*eb60*/  LOP3.LUT R158, R4, R5, RZ, 0x3c, !PT ;  /* 0x00000005049e7212 */ /* 0x000fd600078e3cff */
[----:B------:R-:W-:Y:S05]  /*eb70*/  @P1 BRA `(.L_x_636) ;  /* 0x00000000003c1947 */ /* 0x000fea0003800000 */
[----:B------:R-:W-:Y:S05]  /*eb80*/  @!P0 BRA `(.L_x_637) ;  /* 0x0000000000048947 */ /* 0x000fea0003800000 */
[----:B------:R-:W-:Y:S01]  /*eb90*/  BPT.TRAP 0x1 ;  /* 0x000000040000795c */ /* 0x000fe20000300000 */
.L_x_637:
[----:B------:R-:W-:Y:S02]  /*eba0*/  IADD3 R5, R11, 0x1, RZ ;  /* 0x000000010b057810 */ /* 0x000fe40007ffe0ff */
[----:B------:R-:W-:Y:S02]  /*ebb0*/  SHF.L.U32 R6, R158, 0x1f, RZ ;  /* 0x0000001f9e067819 */ /* 0x000fe400000006ff */
[----:B------:R-:W-:-:S04]  /*ebc0*/  ISETP.NE.AND P2, PT, R5, 0x2, PT ;  /* 0x000000020500780c */ /* 0x000fc80003f45270 */
[----:B------:R-:W-:-:S05]  /*ebd0*/  SEL R5, R5, RZ, P2 ;  /* 0x000000ff05057207 */ /* 0x000fca0001000000 */
[----:B------:R-:W-:-:S04]  /*ebe0*/  IMAD R5, R5, 0x8, R156 ;  /* 0x0000000805057824 */ /* 0x000fc800078e029c */
[----:B------:R0:W1:Y:S01]  /*ebf0*/  SYNCS.PHASECHK.TRANS64.TRYWAIT P2, [R5+URZ+0x28830], R6 ;  /* 0x02883006050075a7 */ /* 0x000062000804017f */
[----:B------:R-:W-:Y:S05]  /*ec00*/  @!P0 BRA `(.L_x_638) ;  /* 0x0000000000048947 */ /* 0x000fea0003800000 */
[----:B------:R-:W-:Y:S01]  /*ec10*/  BPT.TRAP 0x1 ;  /* 0x000000040000795c */ /* 0x000fe20000300000 */
.L_x_638:
[----:B------:R-:W-:Y:S04]  /*ec20*/  BSSY B0, `(.L_x_636) ;  /* 0x0000004000007945 */ /* 0x000fe80003800000 */
[----:B-1----:R-:W-:Y:S05]  /*ec30*/  @P2 BRA `(.L_x_639) ;  /* 0x0000000000082947 */ /* 0x002fea0003800000 */
[----:B------:R-:W1:Y:S02]  /*ec40*/  SYNCS.PHASECHK.TRANS64.TRYWAIT P2, [R5+URZ+0x28830], R6 ;  /* 0x02883006050075a7 */ /* 0x000e64000804017f */
[----:B-1----:R-:W-:Y:S05]  /*ec50*/  @!P2 BRA `(.L_x_640) ;  /* 0x000000cc00aca947 */ /* 0x002fea0003800000 */
.L_x_639:
[----:B------:R-:W-:Y:S05]  /*ec60*/  BSYNC B0 ;  /* 0x0000000000007941 */ /* 0x000fea0003800000 */
.L_x_636:
[----:B01----:R-:W0:Y:S01]  /*ec70*/  S2R R5, SR_TID.X ;  /* 0x0000000000057919 */ /* 0x003e220000002100 */
[----:B------:R-:W-:Y:S01]  /*ec80*/  VIADD R152, R11, 0x1 ;  /* 0x000000010b987836 */ /* 0x000fe20000000000 */
[----:B------:R-:W-:Y:S05]  /*ec90*/  WARPSYNC.ALL ;  /* 0x0000000000007948 */ /* 0x000fea0003800000 */
[C---:B------:R-:W-:Y:S01]  /*eca0*/  ISETP.NE.AND P2, PT, R152.reuse, 0x2, PT ;  /* 0x000000029800780c */ /* 0x040fe20003f45270 */
[----:B------:R-:W-:Y:S01]  /*ecb0*/  IMAD.MOV.U32 R7, RZ, RZ, 0x40000040 ;  /* 0x40000040ff077424 */ /* 0x000fe200078e00ff */
[----:B------:R-:W-:Y:S01]  /*ecc0*/  MOV R15, 0x40000040 ;  /* 0x40000040000f7802 */ /* 0x000fe20000000f00 */
[----:B------:R-:W-:Y:S01]  /*ecd0*/  IMAD.MOV.U32 R21, RZ, RZ, 0x40000040 ;  /* 0x40000040ff157424 */ /* 0x000fe200078e00ff */
[----:B------:R-:W-:-:S02]  /*ece0*/  SEL R152, R152, RZ, P2 ;  /* 0x000000ff98987207 */ /* 0x000fc40001000000 */
[----:B------:R-:W-:Y:S02]  /*ecf0*/  R2UR UR7, R7 ;  /* 0x00000000070772ca */ /* 0x000fe400000e0000 */
[----:B------:R-:W-:Y:S01]  /*ed00*/  R2UR UR11, R15 ;  /* 0x000000000f0b72ca */ /* 0x000fe200000e0000 */
[----:B------:R-:W-:Y:S01]  /*ed10*/  IMAD R6, R152, 0x800, R0 ;  /* 0x0000080098067824 */ /* 0x000fe200078e0200 */
[----:B------:R-:W-:Y:S02]  /*ed20*/  R2UR UR15, R21 ;  /* 0x00000000150f72ca */ /* 0x000fe400000e0000 */
[----:B------:R-:W-:Y:S01]  /*ed30*/  MOV R13, 0x40000040 ;  /* 0x40000040000d7802 */ /* 0x000fe20000000f00 */
[C---:B------:R-:W-:Y:S01]  /*ed40*/  VIADD R14, R6.reuse, 0x2 ;  /* 0x00000002060e7836 */ /* 0x040fe20000000000 */
[C---:B------:R-:W-:Y:S01]  /*ed50*/  R2UR UR6, R6.reuse ;  /* 0x00000000060672ca */ /* 0x040fe200000e0000 */
[C---:B------:R-:W-:Y:S01]  /*ed60*/  VIADD R12, R6.reuse, 0x6 ;  /* 0x00000006060c7836 */ /* 0x040fe20000000000 */
[----:B------:R-:W-:-:S02]  /*ed70*/  IADD3 R20, R6, 0x4, RZ ;  /* 0x0000000406147810 */ /* 0x000fc40007ffe0ff */
[----:B------:R-:W-:Y:S01]  /*ed80*/  R2UR UR10, R14 ;  /* 0x000000000e0a72ca */ /* 0x000fe200000e0000 */
[----:B------:R-:W-:Y:S01]  /*ed90*/  VIADD R14, R6, 0x400 ;  /* 0x00000400060e7836 */ /* 0x000fe20000000000 */
[----:B------:R-:W-:Y:S01]  /*eda0*/  R2UR UR14, R20 ;  /* 0x00000000140e72ca */ /* 0x000fe200000e0000 */
[----:B------:R-:W-:Y:S01]  /*edb0*/  VIADD R20, R6, 0x404 ;  /* 0x0000040406147836 */ /* 0x000fe20000000000 */
[----:B------:R-:W-:Y:S01]  /*edc0*/  R2UR UR18, R12 ;  /* 0x000000000c1272ca */ /* 0x000fe200000e0000 */
[----:B------:R-:W-:Y:S01]  /*edd0*/  VIADD R12, R6, 0x402 ;  /* 0x00000402060c7836 */ /* 0x000fe20000000000 */
[----:B------:R-:W-:Y:S02]  /*ede0*/  R2UR UR19, R13 ;  /* 0x000000000d1372ca */ /* 0x000fe400000e0000 */
[----:B0-----:R-:W-:Y:S02]  /*edf0*/  SHF.R.U32.HI R5, RZ, 0x7, R5 ;  /* 0x00000007ff057819 */ /* 0x001fe40000011605 */
[----:B------:R-:W-:-:S02]  /*ee00*/  R2UR UR22, R14 ;  /* 0x000000000e1672ca */ /* 0x000fc400000e0000 */
[----:B------:R-:W-:Y:S02]  /*ee10*/  IADD3 R5, R5, 0x8, RZ ;  /* 0x0000000805057810 */ /* 0x000fe40007ffe0ff */
[----:B------:R-:W-:Y:S02]  /*ee20*/  R2UR UR23, R15 ;  /* 0x000000000f1772ca */ /* 0x000fe400000e0000 */
[----:B------:R-:W-:Y:S01]  /*ee30*/  R2UR UR26, R12 ;  /* 0x000000000c1a72ca */ /* 0x000fe200000e0000 */
[----:B------:R0:W-:Y:S01]  /*ee40*/  BAR.SYNC.DEFER_BLOCKING R5, 0x100 ;  /* 0x000400050000751d */ /* 0x0001e20000010000 */
[----:B------:R-:W-:Y:S02]  /*ee50*/  R2UR UR27, R13 ;  /* 0x000000000d1b72ca */ /* 0x000fe400000e0000 */
[----:B------:R-:W-:Y:S02]  /*ee60*/  R2UR UR30, R20 ;  /* 0x00000000141e72ca */ /* 0x000fe400000e0000 */
[----:B------:R-:W-:-:S02]  /*ee70*/  R2UR UR31, R21 ;  /* 0x00000000151f72ca */ /* 0x000fc400000e0000 */
[----:B------:R-:W-:Y:S02]  /*ee80*/  IADD3 R6, R6, 0x406, RZ ;  /* 0x0000040606067810 */ /* 0x000fe40007ffe0ff */
[----:B------:R-:W-:Y:S02]  /*ee90*/  R2UR UR35, R7 ;  /* 0x00000000072372ca */ /* 0x000fe400000e0000 */
[----:B------:R-:W-:Y:S01]  /*eea0*/  R2UR UR34, R6 ;  /* 0x00000000062272ca */ /* 0x000fe200000e0000 */
[----:B------:R-:W-:-:S06]  /*eeb0*/  WARPGROUP.ARRIVE ;  /* 0x00000000000079c5 */ /* 0x000fcc0000000000 */
        /* <DEDUP_REMOVED lines=26> */
.L_x_642:
[----:B------:R-:W-:Y:S01]  /*f060*/  SHF.L.U32 R4, R4, 0x1f, RZ ;  /* 0x0000001f04047819 */ /* 0x000fe200000006ff */
[----:B------:R-:W-:-:S04]  /*f070*/  IMAD R5, R11, 0x8, R156 ;  /* 0x000000080b057824 */ /* 0x000fc800078e029c */
[----:B------:R0:W1:Y:S01]  /*f080*/  SYNCS.PHASECHK.TRANS64.TRYWAIT P1, [R5+URZ+0x28850], R4 ;  /* 0x02885004050075a7 */ /* 0x000062000802017f */
[----:B------:R-:W-:Y:S05]  /*f090*/  @!P0 BRA `(.L_x_643) ;  /* 0x0000000000048947 */ /* 0x000fea0003800000 */
[----:B------:R-:W-:Y:S01]  /*f0a0*/  BPT.TRAP 0x1 ;  /* 0x000000040000795c */ /* 0x000fe20000300000 */
.L_x_643:
[----:B-1----:R-:W-:Y:S05]  /*f0b0*/  @P1 BRA `(.L_x_641) ;  /* 0x0000000000081947 */ /* 0x002fea0003800000 */
[----:B------:R-:W1:Y:S02]  /*f0c0*/  SYNCS.PHASECHK.TRANS64.TRYWAIT P1, [R5+URZ+0x28850], R4 ;  /* 0x02885004050075a7 */ /* 0x000e64000802017f */
[----:B-1----:R-:W-:Y:S05]  /*f0d0*/  @!P1 BRA `(.L_x_644) ;  /* 0x000000c800a09947 */ /* 0x002fea0003800000 */
.L_x_641:
[----:B01----:R-:W-:Y:S01]  /*f0e0*/  VIADD R4, R156, 0x400 ;  /* 0x000004009c047836 */ /* 0x003fe20000000000 */
[----:B------:R-:W-:Y:S05]  /*f0f0*/  WARPSYNC.ALL ;  /* 0x0000000000007948 */ /* 0x000fea0003800000 */
[----:B------:R-:W-:Y:S01]  /*f100*/  SHF.R.U32.HI R4, RZ, 0x4, R4 ;  /* 0x00000004ff047819 */ /* 0x000fe20000011604 */
[----:B------:R-:W-:Y:S01]  /*f110*/  IMAD.MOV.U32 R5, RZ, RZ, 0x40000040 ;  /* 0x40000040ff057424 */ /* 0x000fe200078e00ff */
[----:B------:R-:W-:Y:S01]  /*f120*/  WARPGROUP.ARRIVE ;  /* 0x00000000000079c5 */ /* 0x000fe20000000000 */
[----:B------:R-:W-:-:S05]  /*f130*/  MOV R7, 0x40000040 ;  /* 0x4000004000077802 */ /* 0x000fca0000000f00 */
[----:B------:R-:W0:Y:S01]  /*f140*/  S2R R12, SR_TID.X ;  /* 0x00000000000c7919 */ /* 0x000e220000002100 */
[----:B------:R-:W-:Y:S02]  /*f150*/  LOP3.LUT R4, R4, 0x3fff, RZ, 0xc0, !PT ;  /* 0x00003fff04047812 */ /* 0x000fe400078ec0ff */
[----:B------:R-:W-:Y:S02]  /*f160*/  R2UR UR7, R5 ;  /* 0x00000000050772ca */ /* 0x000fe400000e0000 */
[----:B------:R-:W-:Y:S02]  /*f170*/  LOP3.LUT R4, R4, 0x4000000, RZ, 0xfc, !PT ;  /* 0x0400000004047812 */ /* 0x000fe400078efcff */
[----:B------:R-:W-:Y:S02]  /*f180*/  MOV R5, 0x40000040 ;  /* 0x4000004000057802 */ /* 0x000fe40000000f00 */
[----:B------:R-:W-:-:S04]  /*f190*/  LEA R4, R11, R4, 0xb ;  /* 0x000000040b047211 */ /* 0x000fc800078e58ff */
[C---:B------:R-:W-:Y:S01]  /*f1a0*/  R2UR UR6, R4.reuse ;  /* 0x00000000040672ca */ /* 0x040fe200000e0000 */
[----:B------:R-:W-:-:S12]  /*f1b0*/  VIADD R6, R4, 0x80 ;  /* 0x0000008004067836 */ /* 0x000fd80000000000 */
[----:B------:R-:W-:Y:S01]  /*f1c0*/  HGMMA.64x128x16.F32 R88, R160, gdesc[UR4].tnspB, R88, gsb0 ;  /* 0x41e00004a0587df0 */ /* 0x000fe20008000858 */
[----:B------:R-:W-:Y:S01]  /*f1d0*/  R2UR UR6, R6 ;  /* 0x00000000060672ca */ /* 0x000fe200000e0000 */
[----:B------:R-:W-:Y:S01]  /*f1e0*/  VIADD R6, R4, 0x100 ;  /* 0x0000010004067836 */ /* 0x000fe20000000000 */
[----:B------:R-:W-:Y:S01]  /*f1f0*/  R2UR UR7, R7 ;  /* 0x00000000070772ca */ /* 0x000fe200000e0000 */
[----:B------:R-:W-:Y:S01]  /*f200*/  IMAD.MOV.U32 R7, RZ, RZ, 0x40000040 ;  /* 0x40000040ff077424 */ /* 0x000fe200078e00ff */
[----:B0-----:R-:W-:Y:S01]  /*f210*/  SHF.R.U32.HI R12, RZ, 0x7, R12 ;  /* 0x00000007ff0c7819 */ /* 0x001fe2000001160c */
[----:B------:R-:W-:Y:S02]  /*f220*/  WARPGROUP.DEPBAR.LE gsb0, 0x0 ;  /* 0x00008000000079c5 */ /* 0x000fe40000010000 */
[----:B------:R-:W-:-:S08]  /*f230*/  WARPGROUP.ARRIVE ;  /* 0x00000000000079c5 */ /* 0x000fd00000000000 */
[----:B------:R-:W-:Y:S01]  /*f240*/  HGMMA.64x128x16.F32 R88, R164, gdesc[UR4].tnspB, R88, gsb0 ;  /* 0x41e00004a4587df0 */ /* 0x000fe20008000858 */
[----:B------:R-:W-:Y:S02]  /*f250*/  R2UR UR6, R6 ;  /* 0x00000000060672ca */ /* 0x000fe400000e0000 */
[----:B------:R-:W-:Y:S01]  /*f260*/  R2UR UR7, R7 ;  /* 0x00000000070772ca */ /* 0x000fe200000e0000 */
[----:B------:R-:W-:Y:S01]  /*f270*/  IMAD.MOV.U32 R7, RZ, RZ, 0x40000040 ;  /* 0x40000040ff077424 */ /* 0x000fe200078e00ff */
[----:B------:R-:W-:Y:S01]  /*f280*/  IADD3 R6, R4, 0x180, RZ ;  /* 0x0000018004067810 */ /* 0x000fe20007ffe0ff */
[----:B------:R-:W-:Y:S02]  /*f290*/  WARPGROUP.DEPBAR.LE gsb0, 0x0 ;  /* 0x00008000000079c5 */ /* 0x000fe40000010000 */
[----:B------:R-:W-:-:S08]  /*f2a0*/  WARPGROUP.ARRIVE ;  /* 0x00000000000079c5 */ /* 0x000fd00000000000 */
[----:B------:R-:W-:Y:S01]  /*f2b0*/  HGMMA.64x128x16.F32 R88, R168, gdesc[UR4].tnspB, R88, gsb0 ;  /* 0x41e00004a8587df0 */ /* 0x000fe20008000858 */
[----:B------:R-:W-:Y:S01]  /*f2c0*/  R2UR UR6, R6 ;  /* 0x00000000060672ca */ /* 0x000fe200000e0000 */
[----:B------:R-:W-:Y:S01]  /*f2d0*/  VIADD R6, R4, 0x200 ;  /* 0x0000020004067836 */ /* 0x000fe20000000000 */
[----:B------:R-:W-:Y:S02]  /*f2e0*/  R2UR UR7, R7 ;  /* 0x00000000070772ca */ /* 0x000fe400000e0000 */
[----:B------:R-:W-:Y:S01]  /*f2f0*/  MOV R7, 0x40000040 ;  /* 0x4000004000077802 */ /* 0x000fe20000000f00 */
[----:B------:R-:W-:Y:S02]  /*f300*/  WARPGROUP.DEPBAR.LE gsb0, 0x0 ;  /* 0x00008000000079c5 */ /* 0x000fe40000010000 */
[----:B------:R-:W-:-:S08]  /*f310*/  WARPGROUP.ARRIVE ;  /* 0x00000000000079c5 */ /* 0x000fd00000000000 */
[----:B------:R-:W-:Y:S01]  /*f320*/  HGMMA.64x128x16.F32 R88, R172, gdesc[UR4].tnspB, R88, gsb0 ;  /* 0x41e00004ac587df0 */ /* 0x000fe20008000858 */
[----:B------:R-:W-:Y:S01]  /*f330*/  R2UR UR6, R6 ;  /* 0x00000000060672ca */ /* 0x000fe200000e0000 */
[----:B------:R-:W-:Y:S01]  /*f340*/  VIADD R6, R4, 0x280 ;  /* 0x0000028004067836 */ /* 0x000fe20000000000 */
[----:B------:R-:W-:Y:S01]  /*f350*/  R2UR UR7, R7 ;  /* 0x00000000070772ca */ /* 0x000fe200000e0000 */
[----:B------:R-:W-:Y:S01]  /*f360*/  IMAD.MOV.U32 R7, RZ, RZ, 0x40000040 ;  /* 0x40000040ff077424 */ /* 0x000fe200078e00ff */
[----:B------:R-:W-:Y:S02]  /*f370*/  WARPGROUP.DEPBAR.LE gsb0, 0x0 ;  /* 0x00008000000079c5 */ /* 0x000fe40000010000 */
[----:B------:R-:W-:-:S09]  /*f380*/  WARPGROUP.ARRIVE ;  /* 0x00000000000079c5 */ /* 0x000fd20000000000 */
[----:B------:R-:W-:Y:S01]  /*f390*/  HGMMA.64x128x16.F32 R88, R176, gdesc[UR4].tnspB, R88, gsb0 ;  /* 0x41e00004b0587df0 */ /* 0x000fe20008000858 */
[----:B------:R-:W-:Y:S02]  /*f3a0*/  R2UR UR6, R6 ;  /* 0x00000000060672ca */ /* 0x000fe400000e0000 */
[----:B------:R-:W-:Y:S01]  /*f3b0*/  R2UR UR7, R7 ;  /* 0x00000000070772ca */ /* 0x000fe200000e0000 */
[----:B------:R-:W-:Y:S01]  /*f3c0*/  IMAD.MOV.U32 R7, RZ, RZ, 0x40000040 ;  /* 0x40000040ff077424 */ /* 0x000fe200078e00ff */
[C---:B------:R-:W-:Y:S01]  /*f3d0*/  IADD3 R6, R4.reuse, 0x300, RZ ;  /* 0x0000030004067810 */ /* 0x040fe20007ffe0ff */
[----:B------:R-:W-:Y:S01]  /*f3e0*/  VIADD R4, R4, 0x380 ;  /* 0x0000038004047836 */ /* 0x000fe20000000000 */
[----:B------:R-:W-:Y:S02]  /*f3f0*/  WARPGROUP.DEPBAR.LE gsb0, 0x0 ;  /* 0x00008000000079c5 */ /* 0x000fe40000010000 */
[----:B------:R-:W-:-:S07]  /*f400*/  WARPGROUP.ARRIVE ;  /* 0x00000000000079c5 */ /* 0x000fce0000000000 */
[----:B------:R-:W-:Y:S01]  /*f410*/  HGMMA.64x128x16.F32 R88, R180, gdesc[UR4].tnspB, R88, gsb0 ;  /* 0x41e00004b4587df0 */ /* 0x000fe20008000858 */
[----:B------:R-:W-:Y:S02]  /*f420*/  R2UR UR6, R6 ;  /* 0x00000000060672ca */ /* 0x000fe400000e0000 */
[----:B------:R-:W-:Y:S01]  /*f430*/  R2UR UR7, R7 ;  /* 0x00000000070772ca */ /* 0x000fe200000e0000 */
[----:B------:R-:W-:Y:S02]  /*f440*/  WARPGROUP.DEPBAR.LE gsb0, 0x0 ;  /* 0x00008000000079c5 */ /* 0x000fe40000010000 */
[----:B------:R-:W-:-:S10]  /*f450*/  WARPGROUP.ARRIVE ;  /* 0x00000000000079c5 */ /* 0x000fd40000000000 */
[----:B------:R-:W-:Y:S01]  /*f460*/  HGMMA.64x128x16.F32 R88, R184, gdesc[UR4].tnspB, R88, gsb0 ;  /* 0x41e00004b8587df0 */ /* 0x000fe20008000858 */
[----:B------:R-:W-:Y:S02]  /*f470*/  R2UR UR6, R4 ;  /* 0x00000000040672ca */ /* 0x000fe400000e0000 */
[----:B------:R-:W-:Y:S02]  /*f480*/  R2UR UR7, R5 ;  /* 0x00000000050772ca */ /* 0x000fe400000e0000 */
[----:B------:R-:W-:Y:S01]  /*f490*/  IADD3 R4, -R12, 0xb, RZ ;  /* 0x0000000b0c047810 */ /* 0x000fe20007ffe1ff */
[----:B------:R-:W-:Y:S02]  /*f4a0*/  WARPGROUP.DEPBAR.LE gsb0, 0x0 ;  /* 0x00008000000079c5 */ /* 0x000fe40000010000 */
[----:B------:R-:W-:-:S08]  /*f4b0*/  WARPGROUP.ARRIVE ;  /* 0x00000000000079c5 */ /* 0x000fd00000000000 */
[----:B------:R-:W-:Y:S03]  /*f4c0*/  HGMMA.64x128x16.F32 R88, R188, gdesc[UR4].tnspB, R88, gsb0 ;  /* 0x41e00004bc587df0 */ /* 0x000fe60008000858 */
[----:B------:R-:W-:Y:S02]  /*f4d0*/  WARPGROUP.DEPBAR.LE gsb0, 0x0 ;  /* 0x00008000000079c5 */ /* 0x000fe40000010000 */
[----:B------:R0:W-:Y:S06]  /*f4e0*/  BAR.ARV R4, 0x100 ;  /* 0x000400040000751d */ /* 0x0001ec0000002000 */
[----:B------:R-:W-:Y:S05]  /*f4f0*/  @!P0 BRA `(.L_x_645) ;  /* 0x0000000000048947 */ /* 0x000fea0003800000 */
[----:B------:R-:W-:Y:S01]  /*f500*/  BPT.TRAP 0x1 ;  /* 0x000000040000795c */ /* 0x000fe20000300000 */
.L_x_645:
[----:B------:R-:W-:Y:S01]  /*f510*/  FMUL.FTZ R5, R24, UR37 ;  /* 0x0000002518057c20 */ /* 0x000fe20008410000 */
[----:B------:R-:W-:Y:S01]  /*f520*/  FMUL.FTZ R6, R26, UR37 ;  /* 0x000000251a067c20 */ /* 0x000fe20008410000 */
[----:B0-----:R-:W-:Y:S01]  /*f530*/  FMUL.FTZ R4, R25, UR37 ;  /* 0x0000002519047c20 */ /* 0x001fe20008410000 */
        /* <DEDUP_REMOVED lines=77> */
[----:B------:R-:W-:-:S06]  /*fa10*/  FMUL.FTZ R87, R87, UR37 ;  /* 0x0000002557577c20 */ /* 0x000fcc0008410000 */
        /* <DEDUP_REMOVED lines=81> */
[----:B0-----:R-:W-:Y:S01]  /*ff30*/  FMNMX.FTZ R42, R71, R40, !PT ;  /* 0x00000028472a7209 */ /* 0x001fe20007810000 */
[----:B------:R-:W-:-:S06]  /*ff40*/  FMUL.FTZ R40, R86, UR37 ;  /* 0x0000002556287c20 */ /* 0x000fcc0008410000 */
        /* <DEDUP_REMOVED lines=26> */
[----:B------:R-:W1:Y:S01]  /*100f0*/  LDC R38, c[0x0][0x988] ;  /* 0x00026200ff267b82 */ /* 0x000e620000000800 */
[----:B--2---:R-:W-:Y:S02]  /*10100*/  FMNMX.FTZ R42, R40, R37, !PT ;  /* 0x00000025282a7209 */ /* 0x004fe40007810000 */
[----:B------:R-:W2:Y:S02]  /*10110*/  SHFL.BFLY PT, R37, R44, 0x2, 0x1f ;  /* 0x0c401f002c257f89 */ /* 0x000ea400000e0000 */
[----:B0-----:R-:W-:-:S05]  /*10120*/  FMNMX.FTZ R42, R87, R42, !PT ;  /* 0x0000002a572a7209 */ /* 0x001fca0007810000 */
[----:B------:R-:W0:Y:S01]  /*10130*/  SHFL.BFLY PT, R49, R42, 0x2, 0x1f ;  /* 0x0c401f002a317f89 */ /* 0x000e2200000e0000 */
[----:B--2---:R-:W-:-:S05]  /*10140*/  FMNMX.FTZ R46, R44, R37, !PT ;  /* 0x000000252c2e7209 */ /* 0x004fca0007810000 */
        /* <DEDUP_REMOVED lines=8> */
[----:B0-----:R-:W-:Y:S01]  /*101d0*/  FMNMX.FTZ R49, R50, R49, !PT ;  /* 0x0000003132317209 */ /* 0x001fe20007810000 */
[-CC-:B------:R-:W-:Y:S01]  /*101e0*/  FFMA.FTZ R174, R51, R38.reuse, -R48.reuse ;  /* 0x0000002633ae7223 */ /* 0x180fe20000010830 */
[-CC-:B------:R-:W-:Y:S01]  /*101f0*/  FFMA.FTZ R160, R5, R38.reuse, -R48.reuse ;  /* 0x0000002605a07223 */ /* 0x180fe20000010830 */
[-CC-:B------:R-:W-:Y:S01]  /*10200*/  FFMA.FTZ R51, R53, R38.reuse, -R48.reuse ;  /* 0x0000002635337223 */ /* 0x180fe20000010830 */
[-CC-:B------:R-:W-:Y:S01]  /*10210*/  FFMA.FTZ R46, R4, R38.reuse, -R48.reuse ;  /* 0x00000026042e7223 */ /* 0x180fe20000010830 */
[C---:B------:R-:W-:Y:S01]  /*10220*/  FADD.FTZ R10, -R49.reuse, R9 ;  /* 0x00000009310a7221 */ /* 0x040fe20000010100 */
[-C--:B------:R-:W-:Y:S01]  /*10230*/  FMUL.FTZ R30, R49, R38.reuse ;  /* 0x00000026311e7220 */ /* 0x080fe20000410000 */
[----:B------:R-:W-:Y:S01]  /*10240*/  MUFU.EX2 R9, R52 ;  /* 0x0000003400097308 */ /* 0x000fe20000000800 */
[-C--:B------:R-:W-:Y:S01]  /*10250*/  FFMA.FTZ R162, R12, R38.reuse, -R48 ;  /* 0x000000260ca27223 */ /* 0x080fe20000010830 */
[-C--:B------:R-:W-:Y:S01]  /*10260*/  FMUL.FTZ R10, R10, R38.reuse ;  /* 0x000000260a0a7220 */ /* 0x080fe20000410000 */
[-CC-:B------:R-:W-:Y:S01]  /*10270*/  FFMA.FTZ R53, R6, R38.reuse, -R30.reuse ;  /* 0x0000002606357223 */ /* 0x180fe2000001081e */
[-C--:B------:R-:W-:Y:S01]  /*10280*/  FFMA.FTZ R6, R7, R38.reuse, -R30 ;  /* 0x0000002607067223 */ /* 0x080fe2000001081e */
[-C--:B------:R-:W-:Y:S01]  /*10290*/  FFMA.FTZ R176, R163, R38.reuse, -R48 ;  /* 0x00000026a3b07223 */ /* 0x080fe20000010830 */
[-C--:B------:R-:W-:Y:S01]  /*102a0*/  FFMA.FTZ R163, R14, R38.reuse, -R30 ;  /* 0x000000260ea37223 */ /* 0x080fe2000001081e */
[-C--:B------:R-:W-:Y:S01]  /*102b0*/  FFMA.FTZ R44, R13, R38.reuse, -R48 ;  /* 0x000000260d2c7223 */ /* 0x080fe20000010830 */
[----:B------:R-:W0:Y:S01]  /*102c0*/  MUFU.EX2 R160, R160 ;  /* 0x000000a000a07308 */ /* 0x000e220000000800 */
[-C--:B------:R-:W-:Y:S01]  /*102d0*/  FFMA.FTZ R14, R15, R38.reuse, -R30 ;  /* 0x000000260f0e7223 */ /* 0x080fe2000001081e */
[-CC-:B------:R-:W-:Y:S01]  /*102e0*/  FFMA.FTZ R4, R43, R38.reuse, -R48.reuse ;  /* 0x000000262b047223 */ /* 0x180fe20000010830 */
[-CC-:B------:R-:W-:Y:S01]  /*102f0*/  FFMA.FTZ R164, R20, R38.reuse, -R48.reuse ;  /* 0x0000002614a47223 */ /* 0x180fe20000010830 */
[-C--:B------:R-:W-:Y:S01]  /*10300*/  FFMA.FTZ R43, R165, R38.reuse, -R48 ;  /* 0x00000026a52b7223 */ /* 0x080fe20000010830 */
[-C--:B------:R-:W-:Y:S01]  /*10310*/  FFMA.FTZ R165, R24, R38.reuse, -R30 ;  /* 0x0000002618a57223 */ /* 0x080fe2000001081e */
[-C--:B------:R-:W-:Y:S01]  /*10320*/  FFMA.FTZ R42, R21, R38.reuse, -R48 ;  /* 0x00000026152a7223 */ /* 0x080fe20000010830 */
[-C--:B------:R-:W-:Y:S01]  /*10330*/  FFMA.FTZ R24, R25, R38.reuse, -R30 ;  /* 0x0000002619187223 */ /* 0x080fe2000001081e */
[----:B------:R-:W-:Y:S01]  /*10340*/  MUFU.EX2 R10, R10 ;  /* 0x0000000a000a7308 */ /* 0x000fe20000000800 */
[-CC-:B------:R-:W-:Y:S01]  /*10350*/  FFMA.FTZ R166, R26, R38.reuse, -R48.reuse ;  /* 0x000000261aa67223 */ /* 0x180fe20000010830 */
[-C--:B------:R-:W-:Y:S01]  /*10360*/  FFMA.FTZ R178, R167, R38.reuse, -R48 ;  /* 0x00000026a7b27223 */ /* 0x080fe20000010830 */
[-C--:B------:R-:W-:Y:S01]  /*10370*/  FFMA.FTZ R167, R28, R38.reuse, -R30 ;  /* 0x000000261ca77223 */ /* 0x080fe2000001081e */
[-C--:B------:R-:W-:Y:S01]  /*10380*/  FFMA.FTZ R26, R27, R38.reuse, -R48 ;  /* 0x000000261b1a7223 */ /* 0x080fe20000010830 */
[-C--:B------:R-:W-:Y:S01]  /*10390*/  FFMA.FTZ R28, R29, R38.reuse, -R30 ;  /* 0x000000261d1c7223 */ /* 0x080fe2000001081e */
[-CC-:B------:R-:W-:Y:S01]  /*103a0*/  FFMA.FTZ R172, R41, R38.reuse, -R48.reuse ;  /* 0x0000002629ac7223 */ /* 0x180fe20000010830 */
[----:B------:R-:W-:Y:S01]  /*103b0*/  FFMA.FTZ R41, R169, R38, -R48 ;  /* 0x00000026a9297223 */ /* 0x000fe20000010830 */
[----:B------:R-:W1:Y:S01]  /*103c0*/  MUFU.EX2 R53, R53 ;  /* 0x0000003500357308 */ /* 0x000e620000000800 */
[----:B0-----:R-:W-:Y:S01]  /*103d0*/  FFMA.FTZ R7, R9, R8, R160 ;  /* 0x0000000809077223 */ /* 0x001fe200000100a0 */
[-C--:B------:R-:W-:Y:S01]  /*103e0*/  FFMA.FTZ R169, R32, R38.reuse, -R30 ;  /* 0x0000002620a97223 */ /* 0x080fe2000001081e */
[-C--:B------:R-:W-:Y:S01]  /*103f0*/  FFMA.FTZ R20, R31, R38.reuse, -R48 ;  /* 0x000000261f147223 */ /* 0x080fe20000010830 */
[-C--:B------:R-:W-:Y:S01]  /*10400*/  FFMA.FTZ R32, R33, R38.reuse, -R30 ;  /* 0x0000002621207223 */ /* 0x080fe2000001081e */
[-CC-:B------:R-:W-:Y:S01]  /*10410*/  FFMA.FTZ R170, R34, R38.reuse, -R48.reuse ;  /* 0x0000002622aa7223 */ /* 0x180fe20000010830 */
[-C--:B------:R-:W-:Y:S01]  /*10420*/  FFMA.FTZ R180, R171, R38.reuse, -R48 ;  /* 0x00000026abb47223 */ /* 0x080fe20000010830 */
[-C--:B------:R-:W-:Y:S01]  /*10430*/  FFMA.FTZ R171, R36, R38.reuse, -R30 ;  /* 0x0000002624ab7223 */ /* 0x080fe2000001081e */
[----:B------:R-:W0:Y:S01]  /*10440*/  MUFU.EX2 R46, R46 ;  /* 0x0000002e002e7308 */ /* 0x000e220000000800 */
[-C--:B------:R-:W-:Y:S01]  /*10450*/  FFMA.FTZ R12, R35, R38.reuse, -R48 ;  /* 0x00000026230c7223 */ /* 0x080fe20000010830 */
[-C--:B------:R-:W-:Y:S01]  /*10460*/  FFMA.FTZ R34, R39, R38.reuse, -R30 ;  /* 0x0000002627227223 */ /* 0x080fe2000001081e */
[-C--:B------:R-:W-:Y:S01]  /*10470*/  FFMA.FTZ R35, R173, R38.reuse, -R48 ;  /* 0x00000026ad237223 */ /* 0x080fe20000010830 */
[-CC-:B------:R-:W-:Y:S01]  /*10480*/  FFMA.FTZ R173, R45, R38.reuse, -R30.reuse ;  /* 0x000000262dad7223 */ /* 0x180fe2000001081e */
[-C--:B------:R-:W-:Y:S01]  /*10490*/  FFMA.FTZ R36, R47, R38.reuse, -R30 ;  /* 0x000000262f247223 */ /* 0x080fe2000001081e */
[-C--:B------:R-:W-:Y:S01]  /*104a0*/  FFMA.FTZ R182, R175, R38.reuse, -R48 ;  /* 0x00000026afb67223 */ /* 0x080fe20000010830 */
[-C--:B------:R-:W-:Y:S01]  /*104b0*/  FFMA.FTZ R175, R161, R38.reuse, -R30 ;  /* 0x00000026a1af7223 */ /* 0x080fe2000001081e */
[----:B------:R-:W2:Y:S01]  /*104c0*/  MUFU.EX2 R6, R6 ;  /* 0x0000000600067308 */ /* 0x000ea20000000800 */
        /* <DEDUP_REMOVED lines=8> */
[----:B0-----:R-:W-:Y:S01]  /*10550*/  FADD.FTZ R7, R46, R7 ;  /* 0x000000072e077221 */ /* 0x001fe20000010000 */
[-CC-:B------:R-:W-:Y:S01]  /*10560*/  FFMA.FTZ R13, R189, R38.reuse, -R48.reuse ;  /* 0x00000026bd0d7223 */ /* 0x180fe20000010830 */
[-CC-:B------:R-:W-:Y:S01]  /*10570*/  FFMA.FTZ R190, R191, R38.reuse, -R48.reuse ;  /* 0x00000026bfbe7223 */ /* 0x180fe20000010830 */
[-C--:B------:R-:W-:Y:S01]  /*10580*/  FFMA.FTZ R5, R85, R38.reuse, -R48 ;  /* 0x0000002655057223 */ /* 0x080fe20000010830 */
[-CC-:B------:R-:W-:Y:S01]  /*10590*/  FFMA.FTZ R48, R55, R38.reuse, -R30.reuse ;  /* 0x0000002637307223 */ /* 0x180fe2000001081e */
[-CC-:B------:R-:W-:Y:S01]  /*105a0*/  FFMA.FTZ R177, R57, R38.reuse, -R30.reuse ;  /* 0x0000002639b17223 */ /* 0x180fe2000001081e */
[-CC-:B------:R-:W-:Y:S01]  /*105b0*/  FFMA.FTZ R50, R59, R38.reuse, -R30.reuse ;  /* 0x000000263b327223 */ /* 0x180fe2000001081e */
[----:B------:R-:W0:Y:S01]  /*105c0*/  MUFU.EX2 R163, R163 ;  /* 0x000000a300a37308 */ /* 0x000e220000000800 */
[----:B--2---:R-:W-:Y:S01]  /*105d0*/  FADD.FTZ R8, R6, R3 ;  /* 0x0000000306087221 */ /* 0x004fe20000010000 */
[-CC-:B------:R-:W-:Y:S01]  /*105e0*/  FFMA.FTZ R179, R61, R38.reuse, -R30.reuse ;  /* 0x000000263db37223 */ /* 0x180fe2000001081e */
[-CC-:B------:R-:W-:Y:S01]  /*105f0*/  FFMA.FTZ R52, R63, R38.reuse, -R30.reuse ;  /* 0x000000263f347223 */ /* 0x180fe2000001081e */
[-CC-:B------:R-:W-:Y:S01]  /*10600*/  FFMA.FTZ R181, R65, R38.reuse, -R30.reuse ;  /* 0x0000002641b57223 */ /* 0x180fe2000001081e */
[-CC-:B------:R-:W-:Y:S01]  /*10610*/  FFMA.FTZ R54, R67, R38.reuse, -R30.reuse ;  /* 0x0000002643367223 */ /* 0x180fe2000001081e */
[-CC-:B------:R-:W-:Y:S01]  /*10620*/  FFMA.FTZ R183, R69, R38.reuse, -R30.reuse ;  /* 0x0000002645b77223 */ /* 0x180fe2000001081e */
[-CC-:B------:R-:W-:Y:S01]  /*10630*/  FFMA.FTZ R56, R71, R38.reuse, -R30.reuse ;  /* 0x0000002647387223 */ /* 0x180fe2000001081e */
[----:B------:R-:W2:Y:S01]  /*10640*/  MUFU.EX2 R44, R44 ;  /* 0x0000002c002c7308 */ /* 0x000ea20000000800 */
[----:B-1----:R-:W-:Y:S01]  /*10650*/  FADD.FTZ R7, R162, R7 ;  /* 0x00000007a2077221 */ /* 0x002fe20000010000 */
[-CC-:B------:R-:W-:Y:S01]  /*10660*/  FFMA.FTZ R185, R73, R38.reuse, -R30.reuse ;  /* 0x0000002649b97223 */ /* 0x180fe2000001081e */
[-CC-:B------:R-:W-:Y:S01]  /*10670*/  FFMA.FTZ R58, R75, R38.reuse, -R30.reuse ;  /* 0x000000264b3a7223 */ /* 0x180fe2000001081e */
[-CC-:B------:R-:W-:Y:S01]  /*10680*/  FFMA.FTZ R187, R77, R38.reuse, -R30.reuse ;  /* 0x000000264dbb7223 */ /* 0x180fe2000001081e */
[-CC-:B------:R-:W-:Y:S01]  /*10690*/  FFMA.FTZ R189, R81, R38.reuse, -R30.reuse ;  /* 0x0000002651bd7223 */ /* 0x180fe2000001081e */
[----:B------:R-:W-:-:S02]  /*106a0*/  FFMA.FTZ R191, R40, R38, -R30 ;  /* 0x0000002628bf7223 */ /* 0x000fc4000001081e */
[----:B------:R-:W1:Y:S01]  /*106b0*/  MUFU.EX2 R14, R14 ;  /* 0x0000000e000e7308 */ /* 0x000e620000000800 */
[----:B0-----:R-:W-:-:S07]  /*106c0*/  FADD.FTZ R3, R163, R8 ;  /* 0x00000008a3037221 */ /* 0x001fce0000010000 */
[----:B------:R-:W0:Y:S01]  /*106d0*/  MUFU.EX2 R164, R164 ;  /* 0x000000a400a47308 */ /* 0x000e220000000800 */
[----:B--2---:R-:W-:-:S07]  /*106e0*/  FADD.FTZ R7, R44, R7 ;  /* 0x000000072c077221 */ /* 0x004fce0000010000 */
[----:B------:R-:W2:Y:S01]  /*106f0*/  MUFU.EX2 R165, R165 ;  /* 0x000000a500a57308 */ /* 0x000ea20000000800 */
[----:B-1----:R-:W-:-:S07]  /*10700*/  FADD.FTZ R8, R14, R3 ;  /* 0x000000030e087221 */ /* 0x002fce0000010000 */
        /* <DEDUP_REMOVED lines=53> */
[----:B-1----:R-:W-:Y:S01]  /*10a60*/  FADD.FTZ R7, R43, R60 ;  /* 0x0000003c2b077221 */ /* 0x002fe20000010000 */
[----:B------:R-:W-:-:S06]  /*10a70*/  FFMA.FTZ R60, R79, R38, -R30 ;  /* 0x000000264f3c7223 */ /* 0x000fcc000001081e */
        /* <DEDUP_REMOVED lines=15> */
[----:B--2---:R-:W-:Y:S01]  /*10b70*/  FADD.FTZ R7, R35, R62 ;  /* 0x0000003e23077221 */ /* 0x004fe20000010000 */
[-CC-:B------:R-:W-:Y:S01]  /*10b80*/  FFMA.FTZ R62, R83, R38.reuse, -R30.reuse ;  /* 0x00000026533e7223 */ /* 0x180fe2000001081e */
[----:B------:R-:W-:-:S05]  /*10b90*/  FFMA.FTZ R30, R87, R38, -R30 ;  /* 0x00000026571e7223 */ /* 0x000fca000001081e */
        /* <DEDUP_REMOVED lines=9> */
[----:B0-----:R-:W-:Y:S01]  /*10c30*/  FADD.FTZ R8, R56, R3 ;  /* 0x0000000338087221 */ /* 0x001fe20000010000 */
[----:B------:R-:W-:-:S04]  /*10c40*/  IMAD R3, R152, 0x8, R156 ;  /* 0x0000000898037824 */ /* 0x000fc800078e029c */
[----:B------:R-:W-:Y:S02]  /*10c50*/  VIADD R3, R3, 0x28840 ;  /* 0x0002884003037836 */ /* 0x000fe40000000000 */
[----:B------:R-:W0:Y:S01]  /*10c60*/  MUFU.EX2 R27, R27 ;  /* 0x0000001b001b7308 */ /* 0x000e220000000800 */
[----:B--2---:R-:W-:Y:S02]  /*10c70*/  FADD.FTZ R40, R184, R7 ;  /* 0x00000007b8287221 */ /* 0x004fe40000010000 */
[----:B------:R-:W-:-:S04]  /*10c80*/  PRMT R3, R222, 0x654, R3 ;  /* 0x00000654de037816 */ /* 0x000fc80000000003 */
[----:B------:R2:W-:Y:S01]  /*10c90*/  SYNCS.ARRIVE.TRANS64.RED.A1T0 RZ, [R3+URZ], RZ ;  /* 0x000000ff03ff79a7 */ /* 0x0005e2000810043f */
[----:B------:R-:W3:Y:S01]  /*10ca0*/  MUFU.EX2 R58, R58 ;  /* 0x0000003a003a7308 */ /* 0x000ee20000000800 */
[----:B-1----:R-:W-:-:S07]  /*10cb0*/  FADD.FTZ R7, R185, R8 ;  /* 0x00000008b9077221 */ /* 0x002fce0000010000 */
[----:B------:R-:W1:Y:S01]  /*10cc0*/  MUFU.EX2 R186, R186 ;  /* 0x000000ba00ba7308 */ /* 0x000e620000000800 */
[----:B0-----:R-:W-:-:S07]  /*10cd0*/  FADD.FTZ R15, R27, R40 ;  /* 0x000000281b0f7221 */ /* 0x001fce0000010000 */
[----:B------:R-:W0:Y:S01]  /*10ce0*/  MUFU.EX2 R187, R187 ;  /* 0x000000bb00bb7308 */ /* 0x000e220000000800 */
[----:B---3--:R-:W-:-:S07]  /*10cf0*/  FADD.FTZ R8, R58, R7 ;  /* 0x000000073a087221 */ /* 0x008fce0000010000 */
        /* <DEDUP_REMOVED lines=20> */
[----:B0-----:R-:W-:-:S03]  /*10e40*/  FADD.FTZ R8, R5, R40 ;  /* 0x0000002805087221 */ /* 0x001fc60000010000 */
[----:B--2---:R-:W-:Y:S01]  /*10e50*/  FADD.FTZ R3, R30, R3 ;  /* 0x000000031e037221 */ /* 0x004fe20000010000 */
[----:B------:R-:W-:Y:S06]  /*10e60*/  @!P0 BRA `(.L_x_646) ;  /* 0x0000000000048947 */ /* 0x000fec0003800000 */
[----:B------:R-:W-:Y:S01]  /*10e70*/  BPT.TRAP 0x1 ;  /* 0x000000040000795c */ /* 0x000fe20000300000 */
.L_x_646:
[----:B------:R-:W-:Y:S01]  /*10e80*/  LEA R7, R11, R156, 0x3 ;  /* 0x0000009c0b077211 */ /* 0x000fe200078e18ff */
[-C--:B------:R-:W-:Y:S01]  /*10e90*/  FMUL.FTZ R88, R88, R9.reuse ;  /* 0x0000000958587220 */ /* 0x080fe20000410000 */
[----:B------:R-:W-:Y:S01]  /*10ea0*/  ISETP.GT.AND P1, PT, R210, RZ, PT ;  /* 0x000000ffd200720c */ /* 0x000fe20003f24270 */
[-C--:B------:R-:W-:Y:S01]  /*10eb0*/  FMUL.FTZ R89, R89, R9.reuse ;  /* 0x0000000959597220 */ /* 0x080fe20000410000 */
[----:B------:R-:W-:Y:S01]  /*10ec0*/  F2FP.F16.F32.PACK_AB R172, R4, R172 ;  /* 0x000000ac04ac723e */ /* 0x000fe200000000ff */
[----:B------:R-:W-:Y:S02]  /*10ed0*/  VIADD R7, R7, 0x28860 ;  /* 0x0002886007077836 */ /* 0x000fe40000000000 */
[-C--:B------:R-:W-:Y:S01]  /*10ee0*/  FMUL.FTZ R92, R92, R9.reuse ;  /* 0x000000095c5c7220 */ /* 0x080fe20000410000 */
[-C--:B------:R-:W-:Y:S01]  /*10ef0*/  FMUL.FTZ R93, R93, R9.reuse ;  /* 0x000000095d5d7220 */ /* 0x080fe20000410000 */
[-C--:B------:R-:W-:Y:S01]  /*10f00*/  FMUL.FTZ R96, R96, R9.reuse ;  /* 0x0000000960607220 */ /* 0x080fe20000410000 */
[-C--:B------:R-:W-:Y:S01]  /*10f10*/  FMUL.FTZ R97, R97, R9.reuse ;  /* 0x0000000961617220 */ /* 0x080fe20000410000 */
[----:B------:R-:W-:Y:S01]  /*10f20*/  PRMT R7, R222, 0x654, R7 ;  /* 0x00000654de077816 */ /* 0x000fe20000000007 */
[-C--:B------:R-:W-:Y:S01]  /*10f30*/  FMUL.FTZ R100, R100, R9.reuse ;  /* 0x0000000964647220 */ /* 0x080fe20000410000 */
[-C--:B------:R-:W-:Y:S01]  /*10f40*/  FMUL.FTZ R101, R101, R9.reuse ;  /* 0x0000000965657220 */ /* 0x080fe20000410000 */
[-C--:B------:R-:W-:Y:S01]  /*10f50*/  FMUL.FTZ R104, R104, R9.reuse ;  /* 0x0000000968687220 */ /* 0x080fe20000410000 */
[----:B------:R0:W-:Y:S01]  /*10f60*/  SYNCS.ARRIVE.TRANS64.RED.A1T0 RZ, [R7+URZ], RZ ;  /* 0x000000ff07ff79a7 */ /* 0x0001e2000810043f */
        /* <DEDUP_REMOVED lines=56> */
[----:B------:R-:W-:Y:S01]  /*112f0*/  VIADD R210, R210, 0xffffffff ;  /* 0xffffffffd2d27836 */ /* 0x000fe20000000000 */
        /* <DEDUP_REMOVED lines=32> */
[----:B------:R-:W-:Y:S02]  /*11500*/  MOV R9, R49 ;  /* 0x0000003100097202 */ /* 0x000fe40000000f00 */
[----:B------:R-:W-:Y:S01]  /*11510*/  MOV R11, R152 ;  /* 0x00000098000b7202 */ /* 0x000fe20000000f00 */
[----:B0-----:R-:W-:Y:S06]  /*11520*/  @P1 BRA `(.L_x_647) ;  /* 0xffffffd4007c1947 */ /* 0x001fec000383ffff */
.L_x_635:
[----:B------:R-:W-:Y:S05]  /*11530*/  WARPSYNC.ALL ;  /* 0x0000000000007948 */ /* 0x000fea0003800000 */
[----:B------:R-:W-:Y:S06]  /*11540*/  BAR.ARV 0x8, 0x180 ;  /* 0x0206000000007b1d */ /* 0x000fec0000002000 */
[----:B------:R-:W-:Y:S05]  /*11550*/  @!P0 BRA `(.L_x_648) ;  /* 0x0000000000048947 */ /* 0x000fea0003800000 */
[----:B------:R-:W-:Y:S01]  /*11560*/  BPT.TRAP 0x1 ;  /* 0x000000040000795c */ /* 0x000fe20000300000 */
.L_x_648:
[----:B------:R-:W-:Y:S01]  /*11570*/  IMAD R11, R152, 0x8, R156 ;  /* 0x00000008980b7824 */ /* 0x000fe200078e029c */
[----:B------:R-:W-:-:S04]  /*11580*/  SHF.L.U32 R0, R158, 0x1f, RZ ;  /* 0x0000001f9e007819 */ /* 0x000fc800000006ff */
[----:B------:R0:W1:Y:S01]  /*11590*/  SYNCS.PHASECHK.TRANS64.TRYWAIT P1, [R11+URZ+0x28850], R0 ;  /* 0x028850000b0075a7 */ /* 0x000062000802017f */
[----:B------:R-:W-:Y:S05]  /*115a0*/  @!P0 BRA `(.L_x_649) ;  /* 0x0000000000048947 */ /* 0x000fea0003800000 */
[----:B------:R-:W-:Y:S01]  /*115b0*/  BPT.TRAP 0x1 ;  /* 0x000000040000795c */ /* 0x000fe20000300000 */
.L_x_649:
[----:B------:R-:W-:-:S05]  /*115c0*/  VIADD R156, R156, 0x400 ;  /* 0x000004009c9c7836 */ /* 0x000fca0000000000 */
[----:B------:R-:W-:-:S04]  /*115d0*/  SHF.R.U32.HI R156, RZ, 0x4, R156 ;  /* 0x00000004ff9c7819 */ /* 0x000fc8000001169c */
[----:B------:R-:W-:-:S04]  /*115e0*/  LOP3.LUT R156, R156, 0x3fff, RZ, 0xc0, !PT ;  /* 0x00003fff9c9c7812 */ /* 0x000fc800078ec0ff */
[----:B------:R-:W-:Y:S01]  /*115f0*/  LOP3.LUT R5, R156, 0x4000000, RZ, 0xfc, !PT ;  /* 0x040000009c057812 */ /* 0x000fe200078efcff */
[----:B-1----:R-:W-:Y:S06]  /*11600*/  @P1 BRA `(.L_x_650) ;  /* 0x0000000000081947 */ /* 0x002fec0003800000 */
[----:B------:R-:W1:Y:S02]  /*11610*/  SYNCS.PHASECHK.TRANS64.TRYWAIT P1, [R11+URZ+0x28850], R0 ;  /* 0x028850000b0075a7 */ /* 0x000e64000802017f */
[----:B-1----:R-:W-:Y:S05]  /*11620*/  @!P1 BRA `(.L_x_651) ;  /* 0x000000a400609947 */ /* 0x002fea0003800000 */
.L_x_650:
[----:B------:R-:W-:Y:S01]  /*11630*/  LEA R4, R152, R5, 0xb ;  /* 0x0000000598047211 */ /* 0x000fe200078e58ff */
[----:B------:R-:W-:Y:S01]  /*11640*/  IMAD.MOV.U32 R5, RZ, RZ, 0x40000040 ;  /* 0x40000040ff057424 */ /* 0x000fe200078e00ff */
[----:B------:R-:W-:Y:S05]  /*11650*/  WARPSYNC.ALL ;  /* 0x0000000000007948 */ /* 0x000fea0003800000 */
[C---:B------:R-:W-:Y:S01]  /*11660*/  R2UR UR6, R4.reuse ;  /* 0x00000000040672ca */ /* 0x040fe200000e0000 */
[----:B------:R-:W-:Y:S01]  /*11670*/  WARPGROUP.ARRIVE ;  /* 0x00000000000079c5 */ /* 0x000fe20000000000 */
[----:B------:R-:W-:Y:S01]  /*11680*/  R2UR UR7, R5 ;  /* 0x00000000050772ca */ /* 0x000fe200000e0000 */
[----:B------:R-:W-:Y:S01]  /*11690*/  VIADD R6, R4, 0x80 ;  /* 0x0000008004067836 */ /* 0x000fe20000000000 */
[----:B------:R-:W-:Y:S01]  /*116a0*/  MOV R7, 0x40000040 ;  /* 0x4000004000077802 */ /* 0x000fe20000000f00 */
[----:B01----:R-:W0:Y:S01]  /*116b0*/  SHFL.BFLY PT, R0, R3, 0x2, 0x1f ;  /* 0x0c401f0003007f89 */ /* 0x003e2200000e0000 */
[----:B------:R-:W-:-:S09]  /*116c0*/  MOV R5, 0x40000040 ;  /* 0x4000004000057802 */ /* 0x000fd20000000f00 */
        /* <DEDUP_REMOVED lines=37> */
[----:B------:R-:W-:Y:S01]  /*11920*/  R2UR UR6, R6 ;  /* 0x00000000060672ca */ /* 0x000fe200000e0000 */
[----:B------:R-:W-:Y:S01]  /*11930*/  IMAD.MOV.U32 R6, RZ, RZ, RZ ;  /* 0x000000ffff067224 */ /* 0x000fe200078e00ff */
[----:B------:R-:W-:Y:S01]  /*11940*/  R2UR UR7, R7 ;  /* 0x00000000070772ca */ /* 0x000fe200000e0000 */
[----:B------:R-:W-:Y:S02]  /*11950*/  WARPGROUP.DEPBAR.LE gsb0, 0x0 ;  /* 0x00008000000079c5 */ /* 0x000fe40000010000 */
[----:B------:R-:W-:-:S10]  /*11960*/  WARPGROUP.ARRIVE ;  /* 0x00000000000079c5 */ /* 0x000fd40000000000 */
[----:B------:R-:W-:Y:S01]  /*11970*/  HGMMA.64x128x16.F32 R88, R184, gdesc[UR4].tnspB, R88, gsb0 ;  /* 0x41e00004b8587df0 */ /* 0x000fe20008000858 */
[----:B------:R-:W-:Y:S01]  /*11980*/  R2UR UR6, R4 ;  /* 0x00000000040672ca */ /* 0x000fe200000e0000 */
[----:B0-----:R-:W-:Y:S01]  /*11990*/  FADD.FTZ R4, R0, R3 ;  /* 0x0000000300047221 */ /* 0x001fe20000010000 */
[----:B------:R-:W-:Y:S01]  /*119a0*/  R2UR UR7, R5 ;  /* 0x00000000050772ca */ /* 0x000fe200000e0000 */
[----:B------:R-:W-:Y:S01]  /*119b0*/  IMAD.MOV.U32 R3, RZ, RZ, -0x800000 ;  /* 0xff800000ff037424 */ /* 0x000fe200078e00ff */
[----:B------:R-:W0:Y:S04]  /*119c0*/  SHFL.BFLY PT, R5, R8, 0x2, 0x1f ;  /* 0x0c401f0008057f89 */ /* 0x000e2800000e0000 */
[----:B------:R-:W1:Y:S01]  /*119d0*/  SHFL.BFLY PT, R7, R4, 0x1, 0x1f ;  /* 0x0c201f0004077f89 */ /* 0x000e6200000e0000 */
[----:B0-----:R-:W-:Y:S01]  /*119e0*/  FADD.FTZ R5, R5, R8 ;  /* 0x0000000805057221 */ /* 0x001fe20000010000 */
[----:B------:R-:W-:-:S02]  /*119f0*/  IMAD.MOV.U32 R8, RZ, RZ, RZ ;  /* 0x000000ffff087224 */ /* 0x000fc400078e00ff */
[----:B-1----:R-:W-:Y:S02]  /*11a00*/  FADD.FTZ R13, R4, R7 ;  /* 0x00000007040d7221 */ /* 0x002fe40000010000 */
[----:B------:R-:W0:Y:S03]  /*11a10*/  SHFL.BFLY PT, R0, R5, 0x1, 0x1f ;  /* 0x0c201f0005007f89 */ /* 0x000e2600000e0000 */
[----:B------:R-:W-:-:S13]  /*11a20*/  FSETP.NE.FTZ.AND P2, PT, R13, RZ, PT ;  /* 0x000000ff0d00720b */ /* 0x000fda0003f55000 */
[----:B------:R-:W1:Y:S01]  /*11a30*/  @P2 MUFU.LG2 R9, R13 ;  /* 0x0000000d00092308 */ /* 0x000e620000000c00 */
[----:B0-----:R-:W-:-:S07]  /*11a40*/  FADD.FTZ R12, R5, R0 ;  /* 0x00000000050c7221 */ /* 0x001fce0000010000 */
[----:B------:R-:W-:Y:S01]  /*11a50*/  @P2 MUFU.RCP R8, R13 ;  /* 0x0000000d00082308 */ /* 0x000fe20000001000 */
[----:B------:R-:W-:Y:S01]  /*11a60*/  @P2 FMUL.FTZ R5, R38, 0.69314718246459960938 ;  /* 0x3f31721826052820 */ /* 0x000fe20000410000 */
[----:B------:R-:W-:Y:S02]  /*11a70*/  MOV R0, 0xff800000 ;  /* 0xff80000000007802 */ /* 0x000fe40000000f00 */
[----:B------:R-:W-:Y:S01]  /*11a80*/  FSETP.NE.FTZ.AND P1, PT, R12, RZ, PT ;  /* 0x000000ff0c00720b */ /* 0x000fe20003f35000 */
[----:B-1----:R-:W-:-:S04]  /*11a90*/  @P2 FMUL.FTZ R10, R9, 0.69314718246459960938 ;  /* 0x3f317218090a2820 */ /* 0x002fc80000410000 */
[----:B------:R-:W-:-:S08]  /*11aa0*/  @P2 FFMA.FTZ R3, R5, R49, R10 ;  /* 0x0000003105032223 */ /* 0x000fd0000001000a */
[----:B------:R-:W0:Y:S01]  /*11ab0*/  @P1 MUFU.LG2 R7, R12 ;  /* 0x0000000c00071308 */ /* 0x000e220000000c00 */
[----:B------:R-:W-:-:S07]  /*11ac0*/  @P1 FMUL.FTZ R4, R38, 0.69314718246459960938 ;  /* 0x3f31721826041820 */ /* 0x000fce0000410000 */
[----:B------:R1:W2:Y:S01]  /*11ad0*/  @P1 MUFU.RCP R6, R12 ;  /* 0x0000000c00061308 */ /* 0x0002a20000001000 */
[----:B0-----:R-:W-:-:S04]  /*11ae0*/  @P1 FMUL.FTZ R7, R7, 0.69314718246459960938 ;  /* 0x3f31721807071820 */ /* 0x001fc80000410000 */
[----:B------:R-:W-:Y:S01]  /*11af0*/  @P1 FFMA.FTZ R0, R4, R37, R7 ;  /* 0x0000002504001223 */ /* 0x000fe20000010007 */
[----:B------:R-:W-:Y:S02]  /*11b00*/  WARPGROUP.DEPBAR.LE gsb0, 0x0 ;  /* 0x00008000000079c5 */ /* 0x000fe40000010000 */
[----:B------:R-:W-:-:S06]  /*11b10*/  WARPGROUP.ARRIVE ;  /* 0x00000000000079c5 */ /* 0x000fcc0000000000 */
[----:B------:R-:W-:Y:S03]  /*11b20*/  HGMMA.64x128x16.F32 R88, R188, gdesc[UR4].tnspB, R88, gsb0 ;  /* 0x41e00004bc587df0 */ /* 0x000fe60008000858 */
[----:B------:R-:W-:Y:S02]  /*11b30*/  WARPGROUP.DEPBAR.LE gsb0, 0x0 ;  /* 0x00008000000079c5 */ /* 0x000fe40000010000 */
[----:B-12---:R-:W-:Y:S05]  /*11b40*/  @!P0 BRA `(.L_x_652) ;  /* 0x0000000000048947 */ /* 0x006fea0003800000 */
[----:B------:R-:W-:Y:S01]  /*11b50*/  BPT.TRAP 0x1 ;  /* 0x000000040000795c */ /* 0x000fe20000300000 */
.L_x_652:
[----:B------:R-:W-:Y:S01]  /*11b60*/  VIADD R5, R11, 0x28860 ;  /* 0x000288600b057836 */ /* 0x000fe20000000000 */
[----:B------:R-:W-:Y:S01]  /*11b70*/  IADD3 R152, R152, 0x1, RZ ;  /* 0x0000000198987810 */ /* 0x000fe20007ffe0ff */
[-C--:B------:R-:W-:Y:S01]  /*11b80*/  FMUL.FTZ R63, R93, R6.reuse ;  /* 0x000000065d3f7220 */ /* 0x080fe20000410000 */
[-C--:B------:R-:W-:Y:S01]  /*11b90*/  FMUL.FTZ R52, R100, R6.reuse ;  /* 0x0000000664347220 */ /* 0x080fe20000410000 */
[-C--:B------:R-:W-:Y:S01]  /*11ba0*/  FMUL.FTZ R10, R88, R6.reuse ;  /* 0x00000006580a7220 */ /* 0x080fe20000410000 */
[----:B------:R-:W-:Y:S01]  /*11bb0*/  PRMT R5, R222, 0x654, R5 ;  /* 0x00000654de057816 */ /* 0x000fe20000000005 */
[-C--:B------:R-:W-:Y:S01]  /*11bc0*/  FMUL.FTZ R11, R89, R6.reuse ;  /* 0x00000006590b7220 */ /* 0x080fe20000410000 */
[----:B------:R-:W-:Y:S01]  /*11bd0*/  ISETP.NE.AND P0, PT, R152, 0x2, PT ;  /* 0x000000029800780c */ /* 0x000fe20003f05270 */
[----:B------:R-:W-:Y:S01]  /*11be0*/  FMUL.FTZ R62, R92, R6 ;  /* 0x000000065c3e7220 */ /* 0x000fe20000410000 */
[----:B------:R0:W-:Y:S01]  /*11bf0*/  SYNCS.ARRIVE.TRANS64.RED.A1T0 RZ, [R5+URZ], RZ ;  /* 0x000000ff05ff79a7 */ /* 0x0001e2000810043f */
[-C--:B------:R-:W-:Y:S01]  /*11c00*/  FMUL.FTZ R100, R90, R8.reuse ;  /* 0x000000085a647220 */ /* 0x080fe20000410000 */
[----:B------:R-:W-:Y:S01]  /*11c10*/  FMUL.FTZ R93, R91, R8 ;  /* 0x000000085b5d7220 */ /* 0x000fe20000410000 */
[-C--:B------:R-:W-:Y:S01]  /*11c20*/  FMUL.FTZ R53, R96, R6.reuse ;  /* 0x0000000660357220 */ /* 0x080fe20000410000 */
[-C--:B------:R-:W-:Y:S01]  /*11c30*/  FMUL.FTZ R54, R97, R6.reuse ;  /* 0x0000000661367220 */ /* 0x080fe20000410000 */
[-C--:B------:R-:W-:Y:S01]  /*11c40*/  FMUL.FTZ R61, R101, R6.reuse ;  /* 0x00000006653d7220 */ /* 0x080fe20000410000 */
[-C--:B------:R-:W-:Y:S01]  /*11c50*/  FMUL.FTZ R51, R104, R6.reuse ;  /* 0x0000000668337220 */ /* 0x080fe20000410000 */
[-C--:B------:R-:W-:Y:S01]  /*11c60*/  FMUL.FTZ R60, R105, R6.reuse ;  /* 0x00000006693c7220 */ /* 0x080fe20000410000 */
[----:B0-----:R-:W-:Y:S01]  /*11c70*/  SEL R5, RZ, 0x1, P0 ;  /* 0x00000001ff057807 */ /* 0x001fe20000000000 */
        /* <DEDUP_REMOVED lines=52> */
[----:B------:R-:W-:Y:S01]  /*11fc0*/  FMUL.FTZ R151, R151, R8 ;  /* 0x0000000897977220 */ /* 0x000fe20000410000 */
[----:B------:R-:W-:Y:S01]  /*11fd0*/  LOP3.LUT R158, R158, R5, RZ, 0x3c, !PT ;  /* 0x000000059e9e7212 */ /* 0x000fe200078e3cff */
[----:B------:R-:W-:Y:S01]  /*11fe0*/  VIADD R207, R207, 0x1 ;  /* 0x00000001cfcf7836 */ /* 0x000fe20000000000 */
[----:B------:R-:W-:-:S07]  /*11ff0*/  SEL R152, R152, RZ, P0 ;  /* 0x000000ff98987207 */ /* 0x000fce0000000000 */
.L_x_588:
[----:B------:R-:W-:Y:S05]  /*12000*/  WARPSYNC.ALL ;  /* 0x0000000000007948 */ /* 0x000fea0003800000 */
[----:B------:R-:W0:Y:S01]  /*12010*/  S2R R222, SR_CgaCtaId ;  /* 0x0000000000de7919 */ /* 0x000e220000008800 */
[----:B------:R-:W-:Y:S01]  /*12020*/  MOV R5, 0x400 ;  /* 0x0000040000057802 */ /* 0x000fe20000000f00 */
[----:B------:R-:W-:Y:S01]  /*12030*/  BSSY B0, `(.L_x_653) ;  /* 0x00001fc000007945 */ /* 0x000fe20003800000 */
[----:B------:R-:W-:Y:S02]  /*12040*/  BAR.SYNC.DEFER_BLOCKING 0x5, 0x180 ;  /* 0x0146000000007b1d */ /* 0x000fe40000010000 */
[----:B0-----:R-:W-:-:S05]  /*12050*/  LEA R156, R222, R5, 0x18 ;  /* 0x00000005de9c7211 */ /* 0x001fca00078ec0ff */
[----:B------:R0:W1:Y:S01]  /*12060*/  LDS.128 R40, [R156+0x288d0] ;  /* 0x0288d0009c287984 */ /* 0x0000620000000c00 */
[----:B------:R-:W-:Y:S06]  /*12070*/  BAR.ARV 0x4, 0x180 ;  /* 0x0106000000007b1d */ /* 0x000fec0000002000 */
[----:B------:R-:W-:Y:S05]  /*12080*/  @P1 BRA `(.L_x_654) ;  /* 0x0000001400001947 */ /* 0x000fea0003800000 */
[----:B------:R-:W2:Y:S01]  /*12090*/  S2R R5, SR_SWINHI ;  /* 0x0000000000057919 */ /* 0x000ea20000002f00 */
[----:B------:R-:W-:Y:S05]  /*120a0*/  WARPSYNC.ALL ;  /* 0x0000000000007948 */ /* 0x000fea0003800000 */
[----:B------:R-:W-:Y:S01]  /*120b0*/  BAR.SYNC.DEFER_BLOCKING 0x1, 0x100 ;  /* 0x0044000000007b1d */ /* 0x000fe20000010000 */
[----:B------:R-:W-:Y:S02]  /*120c0*/  F2FP.F16.F32.PACK_AB R30, R33, R30 ;  /* 0x0000001e211e723e */ /* 0x000fe400000000ff */
[----:B------:R-:W-:Y:S02]  /*120d0*/  F2FP.F16.F32.PACK_AB R34, R35, R34 ;  /* 0x000000222322723e */ /* 0x000fe400000000ff */
[----:B------:R-:W-:Y:S01]  /*120e0*/  F2FP.F16.F32.PACK_AB R32, R45, R32 ;  /* 0x000000202d20723e */ /* 0x000fe200000000ff */
[----:B------:R-:W-:Y:S01]  /*120f0*/  ULDC.64 UR4, c[0x0][0xc00] ;  /* 0x0003000000047ab9 */ /* 0x000fe20000000a00 */
[----:B------:R-:W-:-:S02]  /*12100*/  F2FP.F16.F32.PACK_AB R33, R69, R70 ;  /* 0x000000464521723e */ /* 0x000fc400000000ff */
[----:B------:R-:W-:Y:S02]  /*12110*/  F2FP.F16.F32.PACK_AB R35, R67, R68 ;  /* 0x000000444323723e */ /* 0x000fe400000000ff */
[----:B------:R-:W-:Y:S02]  /*12120*/  MOV R20, R156 ;  /* 0x0000009c00147202 */ /* 0x000fe40000000f00 */
[----:B--2---:R-:W-:-:S03]  /*12130*/  MOV R21, R5 ;  /* 0x0000000500157202 */ /* 0x004fc60000000f00 */
[----:B------:R-:W-:-:S03]  /*12140*/  IMAD.WIDE R8, R226, 0x2, R20 ;  /* 0x00000002e2087825 */ /* 0x000fc600078e0214 */
[C---:B------:R-:W-:Y:S02]  /*12150*/  LOP3.LUT R29, R8.reuse, 0x380, RZ, 0xc0, !PT ;  /* 0x00000380081d7812 */ /* 0x040fe400078ec0ff */
[C---:B------:R-:W-:Y:S02]  /*12160*/  IADD3 R95, P5, R8.reuse, 0x20, RZ ;  /* 0x00000020085f7810 */ /* 0x040fe40007fbe0ff */
[----:B------:R-:W-:Y:S02]  /*12170*/  IADD3 R97, P0, R8, 0x40, RZ ;  /* 0x0000004008617810 */ /* 0x000fe40007f1e0ff */
[----:B------:R-:W-:Y:S01]  /*12180*/  SHF.R.U64 R29, R29, 0x3, RZ ;  /* 0x000000031d1d7819 */ /* 0x000fe200000012ff */
[----:B------:R-:W-:Y:S01]  /*12190*/  IMAD.X R5, RZ, RZ, R9, P5 ;  /* 0x000000ffff057224 */ /* 0x000fe200028e0609 */
[----:B------:R-:W-:Y:S02]  /*121a0*/  LOP3.LUT R4, R95, 0x380, RZ, 0xc0, !PT ;  /* 0x000003805f047812 */ /* 0x000fe400078ec0ff */
[----:B------:R-:W-:-:S02]  /*121b0*/  LOP3.LUT R6, R97, 0x380, RZ, 0xc0, !PT ;  /* 0x0000038061067812 */ /* 0x000fc400078ec0ff */
[C---:B------:R-:W-:Y:S02]  /*121c0*/  IADD3 R99, P1, R8.reuse, 0x60, RZ ;  /* 0x0000006008637810 */ /* 0x040fe40007f3e0ff */
[C---:B------:R-:W-:Y:S02]  /*121d0*/  IADD3 R101, P2, R8.reuse, 0x4000, RZ ;  /* 0x0000400008657810 */ /* 0x040fe40007f5e0ff */
[C---:B------:R-:W-:Y:S01]  /*121e0*/  IADD3 R103, P3, R8.reuse, 0x4020, RZ ;  /* 0x0000402008677810 */ /* 0x040fe20007f7e0ff */
[--C-:B---3--:R-:W-:Y:S01]  /*121f0*/  IMAD.X R13, RZ, RZ, R9.reuse, P1 ;  /* 0x000000ffff0d7224 */ /* 0x108fe200008e0609 */
[C---:B------:R-:W-:Y:S01]  /*12200*/  IADD3 R105, P4, R8.reuse, 0x4040, RZ ;  /* 0x0000404008697810 */ /* 0x040fe20007f9e0ff */
[--C-:B------:R-:W-:Y:S01]  /*12210*/  IMAD.X R15, RZ, RZ, R9.reuse, P2 ;  /* 0x000000ffff0f7224 */ /* 0x100fe200010e0609 */
[----:B------:R-:W-:Y:S02]  /*12220*/  IADD3 R107, P5, R8, 0x4060, RZ ;  /* 0x00004060086b7810 */ /* 0x000fe40007fbe0ff */
[----:B------:R-:W-:Y:S01]  /*12230*/  LOP3.LUT R8, R29, R8, RZ, 0x3c, !PT ;  /* 0x000000081d087212 */ /* 0x000fe200078e3cff */
[--C-:B------:R-:W-:Y:S01]  /*12240*/  IMAD.X R27, RZ, RZ, R9.reuse, P4 ;  /* 0x000000ffff1b7224 */ /* 0x100fe200020e0609 */
[----:B------:R-:W-:Y:S01]  /*12250*/  SHF.R.U64 R4, R4, 0x3, RZ ;  /* 0x0000000304047819 */ /* 0x000fe200000012ff */
[----:B------:R-:W-:Y:S01]  /*12260*/  IMAD.X R29, RZ, RZ, R9, P5 ;  /* 0x000000ffff1d7224 */ /* 0x000fe200028e0609 */
[----:B------:R-:W-:-:S02]  /*12270*/  SHF.R.U64 R6, R6, 0x3, RZ ;  /* 0x0000000306067819 */ /* 0x000fc400000012ff */
[----:B------:R-:W-:Y:S02]  /*12280*/  LOP3.LUT R12, R99, 0x380, RZ, 0xc0, !PT ;  /* 0x00000380630c7812 */ /* 0x000fe400078ec0ff */
[----:B------:R-:W-:Y:S02]  /*12290*/  LOP3.LUT R14, R101, 0x380, RZ, 0xc0, !PT ;  /* 0x00000380650e7812 */ /* 0x000fe400078ec0ff */
[----:B-1----:R-:W-:Y:S02]  /*122a0*/  MOV R40, R8 ;  /* 0x0000000800287202 */ /* 0x002fe40000000f00 */
[-C--:B------:R-:W-:Y:S02]  /*122b0*/  IADD3.X R7, RZ, R9.reuse, RZ, P0, !PT ;  /* 0x00000009ff077210 */ /* 0x080fe400007fe4ff */
[----:B------:R-:W-:Y:S02]  /*122c0*/  IADD3.X R25, RZ, R9, RZ, P3, !PT ;  /* 0x00000009ff197210 */ /* 0x000fe40001ffe4ff */
[----:B-----5:R-:W-:-:S02]  /*122d0*/  LOP3.LUT R24, R103, 0x380, RZ, 0xc0, !PT ;  /* 0x0000038067187812 */ /* 0x020fc400078ec0ff */
[----:B------:R-:W-:Y:S02]  /*122e0*/  LOP3.LUT R26, R105, 0x380, RZ, 0xc0, !PT ;  /* 0x00000380691a7812 */ /* 0x000fe400078ec0ff */
[----:B------:R-:W-:Y:S02]  /*122f0*/  LOP3.LUT R28, R107, 0x380, RZ, 0xc0, !PT ;  /* 0x000003806b1c7812 */ /* 0x000fe400078ec0ff */
[----:B------:R-:W-:Y:S02]  /*12300*/  F2FP.F16.F32.PACK_AB R8, R11, R10 ;  /* 0x0000000a0b08723e */ /* 0x000fe400000000ff */
[----:B------:R-:W-:Y:S02]  /*12310*/  LOP3.LUT R4, R4, R95, RZ, 0x3c, !PT ;  /* 0x0000005f04047212 */ /* 0x000fe400078e3cff */
[----:B------:R-:W-:Y:S02]  /*12320*/  LOP3.LUT R6, R6, R97, RZ, 0x3c, !PT ;  /* 0x0000006106067212 */ /* 0x000fe400078e3cff */
[----:B------:R-:W-:-:S02]  /*12330*/  F2FP.F16.F32.PACK_AB R9, R93, R100 ;  /* 0x000000645d09723e */ /* 0x000fc400000000ff */
[----:B------:R-:W-:Y:S02]  /*12340*/  F2FP.F16.F32.PACK_AB R10, R63, R62 ;  /* 0x0000003e3f0a723e */ /* 0x000fe400000000ff */
[----:B------:R-:W-:Y:S02]  /*12350*/  F2FP.F16.F32.PACK_AB R11, R91, R92 ;  /* 0x0000005c5b0b723e */ /* 0x000fe400000000ff */
[----:B------:R-:W-:Y:S02]  /*12360*/  SHF.R.U64 R12, R12, 0x3, RZ ;  /* 0x000000030c0c7819 */ /* 0x000fe400000012ff */
[----:B------:R-:W-:Y:S01]  /*12370*/  SHF.R.U64 R14, R14, 0x3, RZ ;  /* 0x000000030e0e7819 */ /* 0x000fe200000012ff */
[----:B------:R1:W-:Y:S01]  /*12380*/  STSM.16.M88.4 [R40], R8 ;  /* 0x0000000828007844 */ /* 0x0003e20000000200 */
[----:B------:R-:W-:Y:S02]  /*12390*/  SHF.R.U64 R24, R24, 0x3, RZ ;  /* 0x0000000318187819 */ /* 0x000fe400000012ff */
[----:B------:R-:W-:-:S02]  /*123a0*/  SHF.R.U64 R26, R26, 0x3, RZ ;  /* 0x000000031a1a7819 */ /* 0x000fc400000012ff */
[----:B------:R-:W-:Y:S02]  /*123b0*/  SHF.R.U64 R28, R28, 0x3, RZ ;  /* 0x000000031c1c7819 */ /* 0x000fe400000012ff */
[----:B------:R-:W-:Y:S02]  /*123c0*/  MOV R94, R4 ;  /* 0x00000004005e7202 */ /* 0x000fe40000000f00 */
[----:B------:R-:W-:Y:S02]  /*123d0*/  MOV R93, R6 ;  /* 0x00000006005d7202 */ /* 0x000fe40000000f00 */
[----:B------:R-:W-:Y:S02]  /*123e0*/  F2FP.F16.F32.PACK_AB R4, R54, R53 ;  /* 0x000000353604723e */ /* 0x000fe400000000ff */
[----:B------:R-:W-:Y:S02]  /*123f0*/  F2FP.F16.F32.PACK_AB R5, R89, R90 ;  /* 0x0000005a5905723e */ /* 0x000fe400000000ff */
[----:B------:R-:W-:-:S02]  /*12400*/  F2FP.F16.F32.PACK_AB R6, R61, R52 ;  /* 0x000000343d06723e */ /* 0x000fc400000000ff */
[----:B------:R-:W-:Y:S02]  /*12410*/  F2FP.F16.F32.PACK_AB R7, R87, R88 ;  /* 0x000000585707723e */ /* 0x000fe400000000ff */
[----:B------:R-:W-:Y:S02]  /*12420*/  LOP3.LUT R12, R12, R99, RZ, 0x3c, !PT ;  /* 0x000000630c0c7212 */ /* 0x000fe400078e3cff */
[----:B------:R-:W-:Y:S01]  /*12430*/  LOP3.LUT R14, R14, R101, RZ, 0x3c, !PT ;  /* 0x000000650e0e7212 */ /* 0x000fe200078e3cff */
[----:B------:R-:W-:Y:S01]  /*12440*/  STSM.16.M88.4 [R94], R4 ;  /* 0x000000045e007844 */ /* 0x000fe20000000200 */
[----:B-1----:R-:W-:Y:S02]  /*12450*/  F2FP.F16.F32.PACK_AB R8, R60, R51 ;  /* 0x000000333c08723e */ /* 0x002fe400000000ff */
[----:B------:R-:W-:Y:S02]  /*12460*/  F2FP.F16.F32.PACK_AB R9, R85, R86 ;  /* 0x000000565509723e */ /* 0x000fe400000000ff */
[----:B------:R-:W-:-:S02]  /*12470*/  F2FP.F16.F32.PACK_AB R10, R59, R50 ;  /* 0x000000323b0a723e */ /* 0x000fc400000000ff */
[----:B------:R-:W-:Y:S02]  /*12480*/  F2FP.F16.F32.PACK_AB R11, R83, R84 ;  /* 0x00000054530b723e */ /* 0x000fe400000000ff */
[----:B------:R-:W-:Y:S02]  /*12490*/  LOP3.LUT R24, R24, R103, RZ, 0x3c, !PT ;  /* 0x0000006718187212 */ /* 0x000fe400078e3cff */
[----:B------:R-:W-:Y:S01]  /*124a0*/  LOP3.LUT R26, R26, R105, RZ, 0x3c, !PT ;  /* 0x000000691a1a7212 */ /* 0x000fe200078e3cff */
[----:B------:R1:W-:Y:S01]  /*124b0*/  STSM.16.M88.4 [R93], R8 ;  /* 0x000000085d007844 */ /* 0x0003e20000000200 */
[----:B------:R-:W-:Y:S02]  /*124c0*/  LOP3.LUT R28, R28, R107, RZ, 0x3c, !PT ;  /* 0x0000006b1c1c7212 */ /* 0x000fe400078e3cff */
[----:B------:R-:W-:Y:S02]  /*124d0*/  MOV R92, R12 ;  /* 0x0000000c005c7202 */ /* 0x000fe40000000f00 */
[----:B------:R-:W-:-:S02]  /*124e0*/  MOV R91, R14 ;  /* 0x0000000e005b7202 */ /* 0x000fc40000000f00 */
[----:B------:R-:W-:Y:S02]  /*124f0*/  MOV R63, R24 ;  /* 0x00000018003f7202 */ /* 0x000fe40000000f00 */
[----:B------:R-:W-:Y:S02]  /*12500*/  MOV R62, R26 ;  /* 0x0000001a003e7202 */ /* 0x000fe40000000f00 */
[----:B------:R-:W-:Y:S02]  /*12510*/  F2FP.F16.F32.PACK_AB R12, R58, R49 ;  /* 0x000000313a0c723e */ /* 0x000fe400000000ff */
[----:B------:R-:W-:Y:S02]  /*12520*/  F2FP.F16.F32.PACK_AB R13, R81, R82 ;  /* 0x00000052510d723e */ /* 0x000fe400000000ff */
[----:B------:R-:W-:Y:S02]  /*12530*/  F2FP.F16.F32.PACK_AB R14, R57, R48 ;  /* 0x00000030390e723e */ /* 0x000fe400000000ff */
[----:B------:R-:W-:-:S02]  /*12540*/  F2FP.F16.F32.PACK_AB R15, R79, R80 ;  /* 0x000000504f0f723e */ /* 0x000fc400000000ff */
[----:B------:R-:W-:Y:S02]  /*12550*/  MOV R40, R28 ;  /* 0x0000001c00287202 */ /* 0x000fe40000000f00 */
[----:B------:R-:W-:Y:S01]  /*12560*/  F2FP.F16.F32.PACK_AB R24, R56, R47 ;  /* 0x0000002f3818723e */ /* 0x000fe200000000ff */
[----:B------:R-:W-:Y:S01]  /*12570*/  STSM.16.M88.4 [R92], R12 ;  /* 0x0000000c5c007844 */ /* 0x000fe20000000200 */
[----:B------:R-:W-:Y:S02]  /*12580*/  F2FP.F16.F32.PACK_AB R25, R77, R78 ;  /* 0x0000004e4d19723e */ /* 0x000fe400000000ff */
[----:B------:R-:W-:Y:S02]  /*12590*/  F2FP.F16.F32.PACK_AB R26, R55, R46 ;  /* 0x0000002e371a723e */ /* 0x000fe400000000ff */
[----:B------:R-:W-:Y:S01]  /*125a0*/  F2FP.F16.F32.PACK_AB R27, R75, R76 ;  /* 0x0000004c4b1b723e */ /* 0x000fe200000000ff */
[----:B------:R-:W2:Y:S01]  /*125b0*/  LDC R55, c[0x0][0xbe8] ;  /* 0x0002fa00ff377b82 */ /* 0x000ea20000000800 */
[----:B------:R-:W-:-:S02]  /*125c0*/  F2FP.F16.F32.PACK_AB R28, R44, R31 ;  /* 0x0000001f2c1c723e */ /* 0x000fc400000000ff */
[----:B------:R-:W-:Y:S01]  /*125d0*/  ISETP.NE.U32.AND P0, PT, RZ, UR4, PT ;  /* 0x00000004ff007c0c */ /* 0x000fe2000bf05070 */
[----:B------:R-:W-:Y:S01]  /*125e0*/  STSM.16.M88.4 [R91], R24 ;  /* 0x000000185b007844 */ /* 0x000fe20000000200 */
[----:B-1----:R-:W-:Y:S02]  /*125f0*/  IADD3 R8, P1, R204, UR4, RZ ;  /* 0x00000004cc087c10 */ /* 0x002fe4000ff3e0ff */
[----:B------:R-:W-:Y:S02]  /*12600*/  F2FP.F16.F32.PACK_AB R29, R73, R74 ;  /* 0x0000004a491d723e */ /* 0x000fe400000000ff */
[----:B------:R-:W-:Y:S02]  /*12610*/  F2FP.F16.F32.PACK_AB R31, R71, R72 ;  /* 0x00000048471f723e */ /* 0x000fe400000000ff */
[----:B------:R-:W-:Y:S02]  /*12620*/  F2FP.F16.F32.PACK_AB R4, R39, R38 ;  /* 0x000000262704723e */ /* 0x000fe400000000ff */
[----:B------:R-:W-:Y:S01]  /*12630*/  F2FP.F16.F32.PACK_AB R5, R65, R66 ;  /* 0x000000424105723e */ /* 0x000fe200000000ff */
[----:B------:R-:W-:Y:S01]  /*12640*/  STSM.16.M88.4 [R63], R28 ;  /* 0x0000001c3f007844 */ /* 0x000fe20000000200 */
[----:B------:R-:W-:-:S02]  /*12650*/  F2FP.F16.F32.PACK_AB R6, R37, R36 ;  /* 0x000000242506723e */ /* 0x000fc400000000ff */
[----:B------:R-:W-:Y:S01]  /*12660*/  F2FP.F16.F32.PACK_AB R7, R151, R64 ;  /* 0x000000409707723e */ /* 0x000fe200000000ff */
[----:B------:R-:W-:Y:S01]  /*12670*/  STSM.16.M88.4 [R62], R32 ;  /* 0x000000203e007844 */ /* 0x000fe20000000200 */
[----:B------:R-:W-:Y:S02]  /*12680*/  ISETP.NE.AND.EX P0, PT, RZ, UR5, PT, P0 ;  /* 0x00000005ff007c0c */ /* 0x000fe4000bf05300 */
[----:B------:R-:W-:Y:S01]  /*12690*/  IADD3.X R9, R205, UR5, RZ, P1, !PT ;  /* 0x00000005cd097c10 */ /* 0x000fe20008ffe4ff */
[----:B------:R-:W-:Y:S01]  /*126a0*/  ULDC.64 UR4, c[0x0][0xc08] ;  /* 0x0003020000047ab9 */ /* 0x000fe20000000a00 */
[----:B------:R1:W-:Y:S01]  /*126b0*/  STSM.16.M88.4 [R40], R4 ;  /* 0x0000000428007844 */ /* 0x0003e20000000200 */
[----:B------:R-:W-:Y:S01]  /*126c0*/  BAR.SYNC.DEFER_BLOCKING 0x1, 0x100 ;  /* 0x0044000000007b1d */ /* 0x000fe20000010000 */
[----:B------:R-:W-:Y:S02]  /*126d0*/  ISETP.NE.U32.AND P2, PT, RZ, UR4, PT ;  /* 0x00000004ff007c0c */ /* 0x000fe4000bf45070 */
[----:B------:R-:W-:-:S02]  /*126e0*/  MOV R48, RZ ;  /* 0x000000ff00307202 */ /* 0x000fc40000000f00 */
[----:B------:R-:W-:-:S13]  /*126f0*/  ISETP.NE.AND.EX P2, PT, RZ, UR5, PT, P2 ;  /* 0x00000005ff007c0c */ /* 0x000fda000bf45320 */
[----:B------:R-:W-:Y:S01]  /*12700*/  @P2 IADD3 R204, P3, R204, UR4, RZ ;  /* 0x00000004cccc2c10 */ /* 0x000fe2000ff7e0ff */
[----:B------:R-:W-:Y:S02]  /*12710*/  ULDC UR4, c[0x0][0xa88] ;  /* 0x0002a20000047ab9 */ /* 0x000fe40000000800 */
[----:B-1----:R-:W-:Y:S01]  /*12720*/  IMAD.U32 R6, RZ, RZ, UR4 ;  /* 0x00000004ff067e24 */ /* 0x002fe2000f8e00ff */
[----:B------:R-:W-:Y:S01]  /*12730*/  @P2 IADD3.X R205, R205, UR5, RZ, P3, !PT ;  /* 0x00000005cdcd2c10 */ /* 0x000fe20009ffe4ff */
[----:B------:R1:W5:Y:S01]  /*12740*/  @P0 LDG.E R48, desc[UR38][R8.64] ;  /* 0x0000002608300981 */ /* 0x000362000c1e1900 */
[----:B--2---:R-:W-:Y:S01]  /*12750*/  ISETP.NE.AND P1, PT, R55, 0x1, PT ;  /* 0x000000013700780c */ /* 0x004fe20003f25270 */
[----:B------:R-:W-:Y:S02]  /*12760*/  IMAD R13, R208, 0x80, R224 ;  /* 0x00000080d00d7824 */ /* 0x000fe400078e02e0 */
[----:B------:R1:W5:Y:S10]  /*12770*/  @P2 LDG.E R6, desc[UR38][R204.64] ;  /* 0x00000026cc062981 */ /* 0x000374000c1e1900 */
[----:B------:R-:W2:Y:S08]  /*12780*/  @P1 LDC R10, c[0x0][0xbec] ;  /* 0x0002fb00ff0a1b82 */ /* 0x000eb00000000800 */
[----:B------:R-:W3:Y:S01]  /*12790*/  @P1 LDC R11, c[0x0][0xbf0] ;  /* 0x0002fc00ff0b1b82 */ /* 0x000ee20000000800 */
[----:B-1----:R-:W-:Y:S05]  /*127a0*/  @P2 BRA `(.L_x_655) ;  /* 0x0000000000102947 */ /* 0x002fea0003800000 */
[----:B------:R-:W-:Y:S05]  /*127b0*/  @!P0 BRA `(.L_x_655) ;  /* 0x00000000000c8947 */ /* 0x000fea0003800000 */
[----:B------:R-:W4:Y:S04]  /*127c0*/  LDG.E R5, desc[UR38][R8.64] ;  /* 0x0000002608057981 */ /* 0x000f28000c1e1900 */
[----:B-----5:R-:W4:Y:S02]  /*127d0*/  LDG.E R6, desc[UR38][R8.64+0x4] ;  /* 0x0000042608067981 */ /* 0x020f24000c1e1900 */
[----:B----4-:R-:W-:-:S07]  /*127e0*/  IADD3 R6, -R5, R6, RZ ;  /* 0x0000000605067210 */ /* 0x010fce0007ffe1ff */
.L_x_655:
[----:B------:R-:W-:Y:S01]  /*127f0*/  SHF.R.S32.HI R54, RZ, 0x1f, R203 ;  /* 0x0000001fff367819 */ /* 0x000fe200000114cb */
[----:B--2---:R-:W-:Y:S01]  /*12800*/  @P1 IMAD.HI.U32 R4, R13, R10, RZ ;  /* 0x0000000a0d041227 */ /* 0x004fe200078e00ff */
[----:B------:R-:W-:Y:S01]  /*12810*/  ULDC.64 UR4, c[0x0][0xb90] ;  /* 0x0002e40000047ab9 */ /* 0x000fe20000000a00 */
[----:B-----5:R-:W-:Y:S02]  /*12820*/  SHF.R.S32.HI R49, RZ, 0x1f, R48 ;  /* 0x0000001fff317819 */ /* 0x020fe40000011430 */
[----:B------:R-:W-:Y:S01]  /*12830*/  IMAD R8, R54, UR4, RZ ;  /* 0x0000000436087c24 */ /* 0x000fe2000f8e02ff */
[----:B------:R-:W-:Y:S01]  /*12840*/  SEL R40, R209, RZ, !P0 ;  /* 0x000000ffd1287207 */ /* 0x000fe20004000000 */
[----:B------:R-:W-:Y:S01]  /*12850*/  IMAD.MOV.U32 R7, RZ, RZ, R13 ;  /* 0x000000ffff077224 */ /* 0x000fe200078e000d */
[----:B---3--:R-:W-:Y:S01]  /*12860*/  @P1 SHF.R.U32.HI R7, RZ, R11, R4 ;  /* 0x0000000bff071219 */ /* 0x008fe20000011604 */
[----:B------:R-:W-:Y:S01]  /*12870*/  IMAD.WIDE.U32 R4, R203, UR4, R48 ;  /* 0x00000004cb047c25 */ /* 0x000fe2000f8e0030 */
[----:B------:R-:W-:-:S03]  /*12880*/  SEL R57, R206, RZ, !P0 ;  /* 0x000000ffce397207 */ /* 0x000fc60004000000 */
[----:B------:R-:W-:Y:S01]  /*12890*/  IMAD R9, R203, UR5, R8 ;  /* 0x00000005cb097c24 */ /* 0x000fe2000f8e0208 */
[----:B------:R-:W-:Y:S01]  /*128a0*/  IADD3 R8, -R7, RZ, RZ ;  /* 0x000000ff07087210 */ /* 0x000fe20007ffe1ff */
[----:B------:R-:W-:Y:S01]  /*128b0*/  ULDC.64 UR4, c[0x0][0xb98] ;  /* 0x0002e60000047ab9 */ /* 0x000fe20000000a00 */
[----:B------:R-:W-:Y:S02]  /*128c0*/  IMAD.IADD R11, R16, 0x1, R228 ;  /* 0x00000001100b7824 */ /* 0x000fe400078e02e4 */
[----:B------:R-:W-:Y:S02]  /*128d0*/  IMAD.IADD R5, R5, 0x1, R9 ;  /* 0x0000000105057824 */ /* 0x000fe400078e0209 */
[----:B------:R-:W-:Y:S02]  /*128e0*/  IMAD R9, R55, R8, R13 ;  /* 0x0000000837097224 */ /* 0x000fe400078e020d */
[----:B------:R-:W-:Y:S02]  /*128f0*/  IMAD R8, R40, UR4, RZ ;  /* 0x0000000428087c24 */ /* 0x000fe4000f8e02ff */
[----:B------:R-:W-:-:S04]  /*12900*/  IMAD.WIDE.U32 R4, R57, UR4, R4 ;  /* 0x0000000439047c25 */ /* 0x000fc8000f8e0004 */
[----:B------:R-:W-:Y:S01]  /*12910*/  IMAD.WIDE R20, R11, 0x2, R20 ;  /* 0x000000020b147825 */ /* 0x000fe200078e0214 */
[----:B------:R-:W-:Y:S02]  /*12920*/  SHF.R.S32.HI R11, RZ, 0x1f, R7 ;  /* 0x0000001fff0b7819 */ /* 0x000fe40000011407 */
[----:B------:R-:W-:Y:S01]  /*12930*/  IADD3 R4, P2, R7, R4, RZ ;  /* 0x0000000407047210 */ /* 0x000fe20007f5e0ff */
[----:B------:R-:W-:Y:S01]  /*12940*/  IMAD R10, R57, UR5, R8 ;  /* 0x00000005390a7c24 */ /* 0x000fe2000f8e0208 */
[----:B------:R-:W-:Y:S01]  /*12950*/  SHF.R.S32.HI R8, RZ, 0x1f, R9 ;  /* 0x0000001fff087819 */ /* 0x000fe20000011409 */
[----:B------:R-:W-:Y:S01]  /*12960*/  ULDC.64 UR4, c[0x0][0xb88] ;  /* 0x0002e20000047ab9 */ /* 0x000fe20000000a00 */
[----:B------:R-:W-:Y:S01]  /*12970*/  IADD3 R7, P0, R20, 0x1000, RZ ;  /* 0x0000100014077810 */ /* 0x000fe20007f1e0ff */
[----:B------:R-:W-:Y:S01]  /*12980*/  IMAD R59, R6, R55, RZ ;  /* 0x00000037063b7224 */ /* 0x000fe200078e02ff */
[----:B------:R-:W-:Y:S01]  /*12990*/  IADD3.X R5, R11, R5, R10, P2, !PT ;  /* 0x000000050b057210 */ /* 0x000fe200017fe40a */
[----:B------:R-:W-:Y:S01]  /*129a0*/  IMAD R12, R8, UR4, RZ ;  /* 0x00000004080c7c24 */ /* 0x000fe2000f8e02ff */
[----:B------:R-:W-:-:S02]  /*129b0*/  IADD3 R29, P3, R20, 0x4000, RZ ;  /* 0x00004000141d7810 */ /* 0x000fc40007f7e0ff */
[----:B------:R-:W-:Y:S01]  /*129c0*/  IADD3 R13, P4, R20, 0x2000, RZ ;  /* 0x00002000140d7810 */ /* 0x000fe20007f9e0ff */
[----:B------:R-:W-:Y:S01]  /*129d0*/  IMAD R11, R9, UR5, R12 ;  /* 0x00000005090b7c24 */ /* 0x000fe2000f8e020c */
[----:B------:R-:W-:Y:S01]  /*129e0*/  LOP3.LUT R28, R29, 0x380, RZ, 0xc0, !PT ;  /* 0x000003801d1c7812 */ /* 0x000fe200078ec0ff */
[----:B------:R-:W-:Y:S01]  /*129f0*/  IMAD.WIDE.U32 R4, R9, UR4, R4 ;  /* 0x0000000409047c25 */ /* 0x000fe2000f8e0004 */
[----:B------:R-:W-:Y:S01]  /*12a00*/  ULDC.64 UR4, c[0x0][0xb50] ;  /* 0x0002d40000047ab9 */ /* 0x000fe20000000a00 */
[----:B------:R-:W-:Y:S02]  /*12a10*/  IADD3.X R9, RZ, R21, RZ, P0, !PT ;  /* 0x00000015ff097210 */ /* 0x000fe400007fe4ff */
[----:B------:R-:W-:Y:S01]  /*12a20*/  IMAD.IADD R5, R5, 0x1, R11 ;  /* 0x0000000105057824 */ /* 0x000fe200078e020b */
[----:B------:R-:W-:Y:S02]  /*12a30*/  LEA R10, P2, R4, UR4, 0x2 ;  /* 0x00000004040a7c11 */ /* 0x000fe4000f8410ff */
[----:B------:R-:W-:-:S02]  /*12a40*/  LOP3.LUT P0, RZ, R212, 0x3, RZ, 0xc0, !PT ;  /* 0x00000003d4ff7812 */ /* 0x000fc4000780c0ff */
[----:B------:R-:W-:Y:S01]  /*12a50*/  LEA.HI.X R11, R4, UR5, R5, 0x2, P2 ;  /* 0x00000005040b7c11 */ /* 0x000fe200090f1405 */
[----:B------:R-:W-:Y:S01]  /*12a60*/  SHFL.IDX PT, R50, R10, RZ, 0x1c1f ;  /* 0x001c1fff0a327589 */ /* 0x000fe200000e0000 */
[----:B------:R-:W-:Y:S01]  /*12a70*/  IADD3 R25, P2, R20, 0x3000, RZ ;  /* 0x0000300014197810 */ /* 0x000fe20007f5e0ff */
[----:B------:R-:W-:Y:S01]  /*12a80*/  IMAD R4, R208, 0x80, R223 ;  /* 0x00000080d0047824 */ /* 0x000fe200078e02df */
[----:B------:R-:W-:Y:S01]  /*12a90*/  LOP3.LUT R12, R13, 0x380, RZ, 0xc0, !PT ;  /* 0x000003800d0c7812 */ /* 0x000fe200078ec0ff */
[----:B------:R-:W1:Y:S01]  /*12aa0*/  SHFL.IDX PT, R51, R11, RZ, 0x1c1f ;  /* 0x001c1fff0b337589 */ /* 0x000e6200000e0000 */
[----:B------:R-:W-:Y:S01]  /*12ab0*/  LOP3.LUT R24, R25, 0x380, RZ, 0xc0, !PT ;  /* 0x0000038019187812 */ /* 0x000fe200078ec0ff */
[----:B------:R-:W-:Y:S01]  /*12ac0*/  ULDC.64 UR4, c[0x0][0xaa0] ;  /* 0x0002a80000047ab9 */ /* 0x000fe20000000a00 */
[----:B------:R-:W-:Y:S01]  /*12ad0*/  LOP3.LUT R8, R7, 0x380, RZ, 0xc0, !PT ;  /* 0x0000038007087812 */ /* 0x000fe200078ec0ff */
[----:B------:R-:W-:Y:S01]  /*12ae0*/  SHFL.IDX PT, R52, R10, 0x1, 0x1c1f ;  /* 0x003c1f000a347f89 */ /* 0x000fe200000e0000 */
[----:B------:R-:W-:-:S02]  /*12af0*/  SHF.R.U64 R24, R24, 0x3, RZ ;  /* 0x0000000318187819 */ /* 0x000fc400000012ff */
[----:B------:R-:W-:Y:S01]  /*12b00*/  SHF.R.U64 R28, R28, 0x3, RZ ;  /* 0x000000031c1c7819 */ /* 0x000fe200000012ff */
[----:B------:R-:W2:Y:S01]  /*12b10*/  SHFL.IDX PT, R53, R11, 0x1, 0x1c1f ;  /* 0x003c1f000b357f89 */ /* 0x000ea200000e0000 */
[----:B------:R-:W-:Y:S02]  /*12b20*/  LOP3.LUT R24, R24, R25, RZ, 0x3c, !PT ;  /* 0x0000001918187212 */ /* 0x000fe400078e3cff */
[----:B------:R-:W-:Y:S02]  /*12b30*/  IADD3.X R25, RZ, R21, RZ, P2, !PT ;  /* 0x00000015ff197210 */ /* 0x000fe400017fe4ff */
[C---:B------:R-:W-:Y:S01]  /*12b40*/  ISETP.GE.OR P2, PT, R4.reuse, R59, P0 ;  /* 0x0000003b0400720c */ /* 0x040fe20000746670 */
[----:B------:R-:W-:Y:S01]  /*12b50*/  VIADD R4, R4, 0x8 ;  /* 0x0000000804047836 */ /* 0x000fe20000000000 */
[----:B------:R-:W-:Y:S02]  /*12b60*/  SHF.R.U64 R12, R12, 0x3, RZ ;  /* 0x000000030c0c7819 */ /* 0x000fe400000012ff */
[----:B------:R-:W-:-:S02]  /*12b70*/  SHF.R.U64 R8, R8, 0x3, RZ ;  /* 0x0000000308087819 */ /* 0x000fc400000012ff */
[----:B------:R-:W-:Y:S02]  /*12b80*/  ISETP.GE.OR P0, PT, R4, R59, P0 ;  /* 0x0000003b0400720c */ /* 0x000fe40000706670 */
[----:B------:R-:W-:Y:S01]  /*12b90*/  LOP3.LUT R28, R28, R29, RZ, 0x3c, !PT ;  /* 0x0000001d1c1c7212 */ /* 0x000fe200078e3cff */
[--C-:B------:R-:W-:Y:S01]  /*12ba0*/  IMAD.X R29, RZ, RZ, R21.reuse, P3 ;  /* 0x000000ffff1d7224 */ /* 0x100fe200018e0615 */
[----:B------:R-:W-:Y:S01]  /*12bb0*/  LOP3.LUT R12, R12, R13, RZ, 0x3c, !PT ;  /* 0x0000000d0c0c7212 */ /* 0x000fe200078e3cff */
[----:B------:R-:W-:Y:S01]  /*12bc0*/  IMAD.X R13, RZ, RZ, R21, P4 ;  /* 0x000000ffff0d7224 */ /* 0x000fe200020e0615 */
[----:B------:R-:W-:Y:S01]  /*12bd0*/  LOP3.LUT R8, R8, R7, RZ, 0x3c, !PT ;  /* 0x0000000708087212 */ /* 0x000fe200078e3cff */
[----:B-1----:R1:W-:Y:S01]  /*12be0*/  @!P2 ST.E desc[UR38][R50.64], R0 ;  /* 0x000000003200a985 */ /* 0x0023e2000c101926 */
[C---:B------:R-:W-:Y:S02]  /*12bf0*/  IADD3 R5, P3, R20.reuse, 0x7000, RZ ;  /* 0x0000700014057810 */ /* 0x040fe40007f7e0ff */
[----:B------:R-:W-:-:S02]  /*12c00*/  IADD3 R33, P5, R20, 0x5000, RZ ;  /* 0x0000500014217810 */ /* 0x000fc40007fbe0ff */
[C---:B------:R-:W-:Y:S01]  /*12c10*/  IADD3 R37, P4, R20.reuse, 0x6000, RZ ;  /* 0x0000600014257810 */ /* 0x040fe20007f9e0ff */
[----:B--2---:R2:W-:Y:S01]  /*12c20*/  @!P0 ST.E desc[UR38][R52.64], R3 ;  /* 0x0000000334008985 */ /* 0x0045e2000c101926 */
[----:B------:R-:W-:Y:S01]  /*12c30*/  LOP3.LUT R7, R20, 0x380, RZ, 0xc0, !PT ;  /* 0x0000038014077812 */ /* 0x000fe200078ec0ff */
[----:B------:R-:W-:Y:S01]  /*12c40*/  IMAD.X R45, RZ, RZ, R21, P3 ;  /* 0x000000ffff2d7224 */ /* 0x000fe200018e0615 */
[----:B------:R-:W-:Y:S01]  /*12c50*/  LOP3.LUT R4, R5, 0x380, RZ, 0xc0, !PT ;  /* 0x0000038005047812 */ /* 0x000fe200078ec0ff */
[----:B------:R-:W5:Y:S01]  /*12c60*/  LD.E.128 R8, desc[UR38][R8.64] ;  /* 0x0000002608087980 */ /* 0x000f62000c101d00 */
[----:B------:R-:W-:Y:S01]  /*12c70*/  LOP3.LUT R32, R33, 0x380, RZ, 0xc0, !PT ;  /* 0x0000038021207812 */ /* 0x000fe200078ec0ff */
[----:B-1----:R-:W1:Y:S01]  /*12c80*/  @P1 LDC R51, c[0x0][0xbec] ;  /* 0x0002fb00ff331b82 */ /* 0x002e620000000800 */
[----:B------:R-:W-:Y:S01]  /*12c90*/  LOP3.LUT R36, R37, 0x380, RZ, 0xc0, !PT ;  /* 0x0000038025247812 */ /* 0x000fe200078ec0ff */
[----:B------:R-:W5:Y:S01]  /*12ca0*/  LD.E.128 R12, desc[UR38][R12.64] ;  /* 0x000000260c0c7980 */ /* 0x000f62000c101d00 */
[----:B------:R-:W-:-:S02]  /*12cb0*/  SHF.R.U64 R7, R7, 0x3, RZ ;  /* 0x0000000307077819 */ /* 0x000fc400000012ff */
[----:B------:R-:W-:Y:S01]  /*12cc0*/  SHF.R.U64 R4, R4, 0x3, RZ ;  /* 0x0000000304047819 */ /* 0x000fe200000012ff */
[----:B--2---:R-:W-:Y:S01]  /*12cd0*/  IMAD R3, R49, UR4, RZ ;  /* 0x0000000431037c24 */ /* 0x004fe2000f8e02ff */
[----:B------:R-:W-:Y:S01]  /*12ce0*/  SHF.R.U64 R32, R32, 0x3, RZ ;  /* 0x0000000320207819 */ /* 0x000fe200000012ff */
[----:B------:R-:W2:Y:S01]  /*12cf0*/  @P1 LDC R49, c[0x0][0xbf0] ;  /* 0x0002fc00ff311b82 */ /* 0x000ea20000000800 */
[----:B------:R-:W-:Y:S01]  /*12d00*/  SHF.R.U64 R36, R36, 0x3, RZ ;  /* 0x0000000324247819 */ /* 0x000fe200000012ff */
[----:B------:R-:W5:Y:S01]  /*12d10*/  LD.E.128 R24, desc[UR38][R24.64] ;  /* 0x0000002618187980 */ /* 0x000f62000c101d00 */
[----:B------:R-:W-:Y:S02]  /*12d20*/  LOP3.LUT R20, R7, R20, RZ, 0x3c, !PT ;  /* 0x0000001407147212 */ /* 0x000fe400078e3cff */
[----:B------:R-:W-:Y:S01]  /*12d30*/  LOP3.LUT R32, R32, R33, RZ, 0x3c, !PT ;  /* 0x0000002120207212 */ /* 0x000fe200078e3cff */
[----:B------:R-:W5:Y:S01]  /*12d40*/  LD.E.128 R28, desc[UR38][R28.64] ;  /* 0x000000261c1c7980 */ /* 0x000f62000c101d00 */
[----:B------:R-:W-:Y:S01]  /*12d50*/  LOP3.LUT R36, R36, R37, RZ, 0x3c, !PT ;  /* 0x0000002524247212 */ /* 0x000fe200078e3cff */
[----:B------:R-:W-:Y:S01]  /*12d60*/  IMAD.X R37, RZ, RZ, R21, P4 ;  /* 0x000000ffff257224 */ /* 0x000fe200020e0615 */
[----:B------:R-:W-:Y:S01]  /*12d70*/  LOP3.LUT R44, R4, R5, RZ, 0x3c, !PT ;  /* 0x00000005042c7212 */ /* 0x000fe200078e3cff */
[C---:B------:R-:W-:Y:S01]  /*12d80*/  IMAD R3, R48.reuse, UR5, R3 ;  /* 0x0000000530037c24 */ /* 0x040fe2000f8e0203 */
[----:B------:R-:W-:Y:S01]  /*12d90*/  IADD3.X R33, RZ, R21, RZ, P5, !PT ;  /* 0x00000015ff217210 */ /* 0x000fe20002ffe4ff */
[----:B------:R3:W5:Y:S04]  /*12da0*/  LD.E.128 R4, desc[UR38][R20.64] ;  /* 0x0000002614047980 */ /* 0x000768000c101d00 */
[----:B------:R-:W5:Y:S04]  /*12db0*/  LD.E.128 R36, desc[UR38][R36.64] ;  /* 0x0000002624247980 */ /* 0x000f68000c101d00 */
[----:B------:R-:W5:Y:S01]  /*12dc0*/  LD.E.128 R32, desc[UR38][R32.64] ;  /* 0x0000002620207980 */ /* 0x000f62000c101d00 */
[----:B---3--:R-:W-:Y:S01]  /*12dd0*/  IMAD.WIDE.U32 R20, R48, UR4, RZ ;  /* 0x0000000430147c25 */ /* 0x008fe2000f8e00ff */
[----:B------:R-:W-:-:S02]  /*12de0*/  ULDC.64 UR4, c[0x0][0xae8] ;  /* 0x0002ba0000047ab9 */ /* 0x000fc40000000a00 */
[----:B------:R-:W5:Y:S02]  /*12df0*/  LD.E.128 R44, desc[UR38][R44.64] ;  /* 0x000000262c2c7980 */ /* 0x000f64000c101d00 */
[----:B------:R-:W-:Y:S01]  /*12e00*/  IADD3 R21, R21, R3, RZ ;  /* 0x0000000315157210 */ /* 0x000fe20007ffe0ff */
[----:B------:R-:W-:Y:S01]  /*12e10*/  IMAD R3, R202, 0x20, R153 ;  /* 0x00000020ca037824 */ /* 0x000fe200078e0299 */
[----:B------:R-:W-:Y:S01]  /*12e20*/  @!PT LDS RZ, [RZ] ;  /* 0x00000000fffff984 */ /* 0x000fe20000000800 */
[----:B------:R-:W-:Y:S01]  /*12e30*/  @!PT LDS RZ, [RZ] ;  /* 0x00000000fffff984 */ /* 0x000fe20000000800 */
[----:B------:R-:W-:Y:S01]  /*12e40*/  @!PT LDS RZ, [RZ] ;  /* 0x00000000fffff984 */ /* 0x000fe20000000800 */
[----:B------:R-:W-:Y:S01]  /*12e50*/  @!PT LDS RZ, [RZ] ;  /* 0x00000000fffff984 */ /* 0x000fe20000000800 */
[----:B------:R3:W-:Y:S06]  /*12e60*/  MEMBAR.ALL.CTA ;  /* 0x0000000000007992 */ /* 0x0007ec0000008000 */
[----:B---3--:R-:W3:Y:S01]  /*12e70*/  FENCE.VIEW.ASYNC.S ;  /* 0x00000000000073c6 */ /* 0x008ee20000000000 */
[----:B------:R-:W-:-:S02]  /*12e80*/  IMAD R0, R54, UR4, RZ ;  /* 0x0000000436007c24 */ /* 0x000fc4000f8e02ff */
[----:B------:R-:W-:Y:S02]  /*12e90*/  IMAD R48, R208, 0x80, R3 ;  /* 0x00000080d0307824 */ /* 0x000fe400078e0203 */
[C---:B------:R-:W-:Y:S02]  /*12ea0*/  IMAD R3, R203.reuse, UR5, R0 ;  /* 0x00000005cb037c24 */ /* 0x040fe4000f8e0200 */
[----:B------:R-:W-:Y:S01]  /*12eb0*/  IMAD.WIDE.U32 R20, R203, UR4, R20 ;  /* 0x00000004cb147c25 */ /* 0x000fe2000f8e0014 */
[----:B------:R-:W-:-:S03]  /*12ec0*/  ULDC.64 UR4, c[0x0][0xaf0] ;  /* 0x0002bc0000047ab9 */ /* 0x000fc60000000a00 */
[----:B-1----:R-:W-:Y:S01]  /*12ed0*/  @P1 IMAD.HI.U32 R0, R48, R51, RZ ;  /* 0x0000003330001227 */ /* 0x002fe200078e00ff */
[----:B------:R-:W-:-:S03]  /*12ee0*/  IADD3 R21, R21, R3, RZ ;  /* 0x0000000315157210 */ /* 0x000fc60007ffe0ff */
[----:B------:R-:W-:Y:S01]  /*12ef0*/  IMAD.MOV.U32 R3, RZ, RZ, R48 ;  /* 0x000000ffff037224 */ /* 0x000fe200078e0030 */
[----:B--2---:R-:W-:Y:S01]  /*12f00*/  @P1 SHF.R.U32.HI R3, RZ, R49, R0 ;  /* 0x00000031ff031219 */ /* 0x004fe20000011600 */
[----:B------:R-:W-:Y:S02]  /*12f10*/  IMAD R40, R40, UR4, RZ ;  /* 0x0000000428287c24 */ /* 0x000fe4000f8e02ff */
[----:B------:R-:W-:Y:S01]  /*12f20*/  IMAD.WIDE.U32 R20, R57, UR4, R20 ;  /* 0x0000000439147c25 */ /* 0x000fe2000f8e0014 */
[----:B------:R-:W-:-:S03]  /*12f30*/  SHF.R.S32.HI R0, RZ, 0x1f, R3 ;  /* 0x0000001fff007819 */ /* 0x000fc60000011403 */
[----:B------:R-:W-:Y:S01]  /*12f40*/  IMAD R49, R57, UR5, R40 ;  /* 0x0000000539317c24 */ /* 0x000fe2000f8e0228 */
[----:B------:R-:W-:Y:S01]  /*12f50*/  ULDC.64 UR4, c[0x0][0xae0] ;  /* 0x0002b80000047ab9 */ /* 0x000fe20000000a00 */
[----:B------:R-:W-:Y:S02]  /*12f60*/  IMAD.MOV R40, RZ, RZ, -R3 ;  /* 0x000000ffff287224 */ /* 0x000fe400078e0a03 */
[----:B------:R-:W-:Y:S01]  /*12f70*/  IMAD R0, R0, UR4, RZ ;  /* 0x0000000400007c24 */ /* 0x000fe2000f8e02ff */
[----:B------:R-:W-:Y:S01]  /*12f80*/  IADD3 R21, R21, R49, RZ ;  /* 0x0000003115157210 */ /* 0x000fe20007ffe0ff */
[----:B------:R-:W-:Y:S02]  /*12f90*/  IMAD R49, R55, R40, R48 ;  /* 0x0000002837317224 */ /* 0x000fe400078e0230 */
[C---:B------:R-:W-:Y:S02]  /*12fa0*/  IMAD R51, R3.reuse, UR5, R0 ;  /* 0x0000000503337c24 */ /* 0x040fe4000f8e0200 */
[----:B------:R-:W-:Y:S01]  /*12fb0*/  IMAD.WIDE.U32 R20, R3, UR4, R20 ;  /* 0x0000000403147c25 */ /* 0x000fe2000f8e0014 */
[----:B------:R-:W-:Y:S01]  /*12fc0*/  SHF.R.S32.HI R0, RZ, 0x1f, R49 ;  /* 0x0000001fff007819 */ /* 0x000fe20000011431 */
[----:B------:R-:W-:-:S02]  /*12fd0*/  ULDC.64 UR4, c[0x0][0xad8] ;  /* 0x0002b60000047ab9 */ /* 0x000fc40000000a00 */
[----:B------:R-:W-:Y:S02]  /*12fe0*/  IMAD R50, R208, 0x80, R153 ;  /* 0x00000080d0327824 */ /* 0x000fe400078e0299 */
[----:B------:R-:W-:Y:S02]  /*12ff0*/  IMAD.IADD R21, R21, 0x1, R51 ;  /* 0x0000000115157824 */ /* 0x000fe400078e0233 */
[----:B------:R-:W-:Y:S01]  /*13000*/  IMAD R40, R0, UR4, RZ ;  /* 0x0000000400287c24 */ /* 0x000fe2000f8e02ff */
[C---:B------:R-:W-:Y:S01]  /*13010*/  IADD3 R0, R50.reuse, 0x20, RZ ;  /* 0x0000002032007810 */ /* 0x040fe20007ffe0ff */
[----:B------:R-:W-:Y:S01]  /*13020*/  IMAD.WIDE.U32 R20, R49, UR4, R20 ;  /* 0x0000000431147c25 */ /* 0x000fe2000f8e0014 */
[----:B------:R-:W-:-:S03]  /*13030*/  ISETP.GE.AND P2, PT, R50, R59, PT ;  /* 0x0000003b3200720c */ /* 0x000fc60003f46270 */
[----:B------:R-:W-:Y:S01]  /*13040*/  IMAD R51, R49, UR5, R40 ;  /* 0x0000000531337c24 */ /* 0x000fe2000f8e0228 */
[----:B------:R-:W-:Y:S01]  /*13050*/  ULDC.64 UR4, c[0x0][0xa80] ;  /* 0x0002a00000047ab9 */ /* 0x000fe20000000a00 */
[----:B------:R-:W-:Y:S01]  /*13060*/  VIADD R3, R50, 0x40 ;  /* 0x0000004032037836 */ /* 0x000fe20000000000 */
[----:B------:R-:W-:Y:S01]  /*13070*/  ISETP.GE.AND P0, PT, R0, R59, PT ;  /* 0x0000003b0000720c */ /* 0x000fe20003f06270 */
[----:B------:R-:W-:Y:S01]  /*13080*/  VIADD R0, R156, 0x28820 ;  /* 0x000288209c007836 */ /* 0x000fe20000000000 */
[----:B------:R-:W-:Y:S02]  /*13090*/  IADD3 R21, R21, R51, RZ ;  /* 0x0000003315157210 */ /* 0x000fe40007ffe0ff */
[C---:B------:R-:W-:Y:S02]  /*130a0*/  LEA R40, P3, R20.reuse, UR4, 0x1 ;  /* 0x0000000414287c11 */ /* 0x040fe4000f8608ff */
[----:B------:R-:W-:Y:S02]  /*130b0*/  ISETP.GE.AND P1, PT, R3, R59, PT ;  /* 0x0000003b0300720c */ /* 0x000fe40003f26270 */
[----:B------:R-:W-:-:S02]  /*130c0*/  LEA.HI.X R3, R20, UR5, R21, 0x1, P3 ;  /* 0x0000000514037c11 */ /* 0x000fc400098f0c15 */
[----:B------:R-:W-:Y:S01]  /*130d0*/  PRMT R0, RZ, 0x654, R0 ;  /* 0x00000654ff007816 */ /* 0x000fe20000000000 */
[----:B---3--:R1:W2:Y:S01]  /*130e0*/  SHFL.IDX PT, R21, R40, RZ, 0x181f ;  /* 0x00181fff28157589 */ /* 0x0082a200000e0000 */
[----:B------:R-:W-:Y:S02]  /*130f0*/  BSSY B1, `(.L_x_656) ;  /* 0x000000d000017945 */ /* 0x000fe40003800000 */
[----:B------:R1:W-:Y:S01]  /*13100*/  SYNCS.ARRIVE.TRANS64.RED.A1T0 RZ, [R0+URZ], RZ ;  /* 0x000000ff00ff79a7 */ /* 0x0003e2000810043f */
[----:B------:R1:W3:Y:S01]  /*13110*/  SHFL.IDX PT, R49, R3, RZ, 0x181f ;  /* 0x00181fff03317589 */ /* 0x0002e200000e0000 */
[----:B------:R-:W-:Y:S05]  /*13120*/  @P2 BRA `(.L_x_657) ;  /* 0x0000000000242947 */ /* 0x000fea0003800000 */
[----:B------:R-:W-:Y:S02]  /*13130*/  ULDC UR4, c[0x0][0xac8] ;  /* 0x0002b20000047ab9 */ /* 0x000fe40000000800 */
[----:B------:R-:W-:Y:S02]  /*13140*/  ISETP.GE.AND P2, PT, R16, UR4, PT ;  /* 0x0000000410007c0c */ /* 0x000fe4000bf46270 */
[----:B------:R-:W-:-:S11]  /*13150*/  ISETP.GE.AND P3, PT, R22, UR4, PT ;  /* 0x0000000416007c0c */ /* 0x000fd6000bf66270 */
[-C--:B--2---:R-:W-:Y:S02]  /*13160*/  @!P2 LEA R20, P4, R16, R21.reuse, 0x1 ;  /* 0x000000151014a211 */ /* 0x084fe400078808ff */
[----:B------:R-:W-:Y:S02]  /*13170*/  @!P3 LEA R48, P5, R22, R21, 0x1 ;  /* 0x000000151630b211 */ /* 0x000fe400078a08ff */
[-C--:B---3--:R-:W-:Y:S02]  /*13180*/  @!P2 LEA.HI.X R21, R16, R49.reuse, R17, 0x1, P4 ;  /* 0x000000311015a211 */ /* 0x088fe400020f0c11 */
[----:B------:R-:W-:-:S03]  /*13190*/  @!P3 LEA.HI.X R49, R22, R49, R2, 0x1, P5 ;  /* 0x000000311631b211 */ /* 0x000fc600028f0c02 */
[----:B-----5:R4:W-:Y:S04]  /*131a0*/  @!P2 ST.E.128 desc[UR38][R20.64], R4 ;  /* 0x000000041400a985 */ /* 0x0209e8000c101d26 */
[----:B------:R4:W-:Y:S02]  /*131b0*/  @!P3 ST.E.128 desc[UR38][R48.64], R28 ;  /* 0x0000001c3000b985 */ /* 0x0009e4000c101d26 */
.L_x_657:
[----:B------:R-:W-:Y:S05]  /*131c0*/  BSYNC B1 ;  /* 0x0000000000017941 */ /* 0x000fea0003800000 */
.L_x_656:
[----:B----45:R4:W0:Y:S01]  /*131d0*/  SHFL.IDX PT, R7, R3, 0x1, 0x181f ;  /* 0x00381f0003077f89 */ /* 0x03082200000e0000 */
        /* <DEDUP_REMOVED lines=12> */
.L_x_659:
[----:B------:R-:W-:Y:S05]  /*132a0*/  BSYNC B1 ;  /* 0x0000000000017941 */ /* 0x000fea0003800000 */
.L_x_658:
[----:B0-----:R0:W0:Y:S01]  /*132b0*/  SHFL.IDX PT, R7, R3, 0x2, 0x181f ;  /* 0x00581f0003077f89 */ /* 0x00102200000e0000 */
        /* <DEDUP_REMOVED lines=12> */
.L_x_661:
[----:B------:R-:W-:Y:S05]  /*13380*/  BSYNC B1 ;  /* 0x0000000000017941 */ /* 0x000fea0003800000 */
.L_x_660:
[----:B-1----:R-:W-:Y:S01]  /*13390*/  VIADD R0, R50, 0x60 ;  /* 0x0000006032007836 */ /* 0x002fe20000000000 */
[----:B0---4-:R-:W0:Y:S04]  /*133a0*/  SHFL.IDX PT, R3, R3, 0x3, 0x181f ;  /* 0x00781f0003037f89 */ /* 0x011e2800000e0000 */
[----:B------:R-:W-:Y:S01]  /*133b0*/  ISETP.GE.AND P0, PT, R0, R59, PT ;  /* 0x0000003b0000720c */ /* 0x000fe20003f06270 */
[----:B------:R1:W4:-:S12]  /*133c0*/  SHFL.IDX PT, R7, R40, 0x3, 0x181f ;  /* 0x00781f0028077f89 */ /* 0x00031800000e0000 */
[----:B-1----:R-:W-:Y:S05]  /*133d0*/  @P0 BRA `(.L_x_662) ;  /* 0x0000000c00040947 */ /* 0x002fea0003800000 */
[----:B------:R-:W-:Y:S02]  /*133e0*/  ULDC UR4, c[0x0][0xac8] ;  /* 0x0002b20000047ab9 */ /* 0x000fe40000000800 */
[----:B------:R-:W-:-:S13]  /*133f0*/  ISETP.GE.AND P1, PT, R16, UR4, PT ;  /* 0x0000000410007c0c */ /* 0x000fda000bf26270 */
[----:B----4-:R-:W-:-:S04]  /*13400*/  @!P1 LEA R4, P0, R16, R7, 0x1 ;  /* 0x0000000710049211 */ /* 0x010fc800078008ff */
        /* <DEDUP_REMOVED lines=8> */
.L_x_654:
[----:B------:R-:W-:Y:S01]  /*13490*/  ULDC.64 UR4, c[0x0][0xc00] ;  /* 0x0003000000047ab9 */ /* 0x000fe20000000a00 */
[----:B------:R-:W-:Y:S01]  /*134a0*/  IMAD.MOV.U32 R0, RZ, RZ, RZ ;  /* 0x000000ffff007224 */ /* 0x000fe200078e00ff */
[----:B------:R-:W-:Y:S01]  /*134b0*/  ISETP.NE.U32.AND P0, PT, RZ, UR4, PT ;  /* 0x00000004ff007c0c */ /* 0x000fe2000bf05070 */
[----:B------:R-:W2:Y:S01]  /*134c0*/  LDC R21, c[0x0][0xbe8] ;  /* 0x0002fa00ff157b82 */ /* 0x000ea20000000800 */
[----:B------:R-:W-:Y:S02]  /*134d0*/  IADD3 R4, P1, R204, UR4, RZ ;  /* 0x00000004cc047c10 */ /* 0x000fe4000ff3e0ff */
[----:B------:R-:W-:Y:S02]  /*134e0*/  ISETP.NE.AND.EX P0, PT, RZ, UR5, PT, P0 ;  /* 0x00000005ff007c0c */ /* 0x000fe4000bf05300 */
[----:B------:R-:W-:Y:S01]  /*134f0*/  IADD3.X R5, R205, UR5, RZ, P1, !PT ;  /* 0x00000005cd057c10 */ /* 0x000fe20008ffe4ff */
[----:B------:R-:W-:Y:S02]  /*13500*/  ULDC.64 UR4, c[0x0][0xc08] ;  /* 0x0003020000047ab9 */ /* 0x000fe40000000a00 */
[----:B------:R-:W-:-:S04]  /*13510*/  ISETP.NE.U32.AND P1, PT, RZ, UR4, PT ;  /* 0x00000004ff007c0c */ /* 0x000fc8000bf25070 */
[----:B------:R-:W-:-:S04]  /*13520*/  ISETP.NE.AND.EX P1, PT, RZ, UR5, PT, P1 ;  /* 0x00000005ff007c0c */ /* 0x000fc8000bf25310 */
[----:B------:R4:W5:Y:S09]  /*13530*/  @P0 LDG.E R0, desc[UR38][R4.64] ;  /* 0x0000002604000981 */ /* 0x000972000c1e1900 */
[----:B------:R-:W-:Y:S01]  /*13540*/  @P1 IADD3 R204, P2, R204, UR4, RZ ;  /* 0x00000004cccc1c10 */ /* 0x000fe2000ff5e0ff */
[----:B------:R-:W-:-:S02]  /*13550*/  ULDC UR4, c[0x0][0xa88] ;  /* 0x0002a20000047ab9 */ /* 0x000fc40000000800 */
[----:B------:R-:W-:Y:S02]  /*13560*/  MOV R8, UR4 ;  /* 0x0000000400087c02 */ /* 0x000fe40008000f00 */
[----:B------:R-:W-:-:S05]  /*13570*/  @P1 IADD3.X R205, R205, UR5, RZ, P2, !PT ;  /* 0x00000005cdcd1c10 */ /* 0x000fca00097fe4ff */
[----:B------:R4:W5:Y:S01]  /*13580*/  @P1 LDG.E R8, desc[UR38][R204.64] ;  /* 0x00000026cc081981 */ /* 0x000962000c1e1900 */
[----:B--2---:R-:W-:Y:S01]  /*13590*/  ISETP.NE.AND P2, PT, R21, 0x1, PT ;  /* 0x000000011500780c */ /* 0x004fe20003f45270 */
[----:B------:R-:W2:-:S12]  /*135a0*/  S2R R3, SR_TID.X ;  /* 0x0000000000037919 */ /* 0x000e980000002100 */
[----:B------:R-:W0:Y:S08]  /*135b0*/  @P2 LDC R20, c[0x0][0xbec] ;  /* 0x0002fb00ff142b82 */ /* 0x000e300000000800 */
[----:B------:R-:W0:Y:S01]  /*135c0*/  @P2 LDC R25, c[0x0][0xbf0] ;  /* 0x0002fc00ff192b82 */ /* 0x000e220000000800 */
[----:B--2---:R-:W-:-:S05]  /*135d0*/  VIADD R3, R3, 0xffffff80 ;  /* 0xffffff8003037836 */ /* 0x004fca0000000000 */
[----:B------:R-:W-:Y:S01]  /*135e0*/  ISETP.GE.AND P3, PT, R3, 0x80, PT ;  /* 0x000000800300780c */ /* 0x000fe20003f66270 */
[----:B----4-:R-:W-:-:S12]  /*135f0*/  @P1 BRA `(.L_x_663) ;  /* 0x0000000000101947 */ /* 0x010fd80003800000 */
[----:B------:R-:W-:Y:S05]  /*13600*/  @!P0 BRA `(.L_x_663) ;  /* 0x00000000000c8947 */ /* 0x000fea0003800000 */
[----:B------:R-:W2:Y:S04]  /*13610*/  LDG.E R3, desc[UR38][R4.64] ;  /* 0x0000002604037981 */ /* 0x000ea8000c1e1900 */
[----:B-----5:R-:W2:Y:S02]  /*13620*/  LDG.E R8, desc[UR38][R4.64+0x4] ;  /* 0x0000042604087981 */ /* 0x020ea4000c1e1900 */
[----:B--2---:R-:W-:-:S07]  /*13630*/  IMAD.IADD R8, R8, 0x1, -R3 ;  /* 0x0000000108087824 */ /* 0x004fce00078e0a03 */
.L_x_663:
[----:B------:R-:W-:Y:S01]  /*13640*/  BSSY B1, `(.L_x_664) ;  /* 0x000002e000017945 */ /* 0x000fe20003800000 */
[----:B------:R-:W-:Y:S02]  /*13650*/  SHF.R.S32.HI R12, RZ, 0x1f, R203 ;  /* 0x0000001fff0c7819 */ /* 0x000fe400000114cb */
[----:B---3--:R-:W-:Y:S02]  /*13660*/  SEL R13, R206, RZ, !P0 ;  /* 0x000000ffce0d7207 */ /* 0x008fe40004000000 */
[----:B------:R-:W-:Y:S02]  /*13670*/  SEL R209, R209, RZ, !P0 ;  /* 0x000000ffd1d17207 */ /* 0x000fe40004000000 */
[----:B-----5:R-:W-:Y:S01]  /*13680*/  SHF.R.S32.HI R11, RZ, 0x1f, R0 ;  /* 0x0000001fff0b7819 */ /* 0x020fe20000011400 */
[----:B------:R-:W-:Y:S06]  /*13690*/  @P3 BRA `(.L_x_665) ;  /* 0x0000000000a03947 */ /* 0x000fec0003800000 */
[----:B------:R-:W2:Y:S01]  /*136a0*/  S2R R3, SR_TID.X ;  /* 0x0000000000037919 */ /* 0x000ea20000002100 */
[----:B------:R-:W3:Y:S02]  /*136b0*/  LDC R14, c[0x0][0xbe8] ;  /* 0x0002fa00ff0e7b82 */ /* 0x000ee40000000800 */
[----:B---3--:R-:W-:Y:S01]  /*136c0*/  IMAD R4, R8, R14, RZ ;  /* 0x0000000e08047224 */ /* 0x008fe200078e02ff */
[----:B--2---:R-:W-:-:S05]  /*136d0*/  LEA R3, R208, R3, 0x7 ;  /* 0x00000003d0037211 */ /* 0x004fca00078e38ff */
[----:B------:R-:W-:-:S05]  /*136e0*/  VIADD R9, R3, 0xffffff80 ;  /* 0xffffff8003097836 */ /* 0x000fca0000000000 */
[----:B------:R-:W-:-:S13]  /*136f0*/  ISETP.GE.AND P0, PT, R9, R4, PT ;  /* 0x000000040900720c */ /* 0x000fda0003f06270 */
[----:B------:R-:W-:Y:S05]  /*13700*/  @P0 BRA `(.L_x_665) ;  /* 0x0000000000840947 */ /* 0x000fea0003800000 */
[----:B------:R-:W-:Y:S01]  /*13710*/  ISETP.NE.AND P0, PT, R14, 0x1, PT ;  /* 0x000000010e00780c */ /* 0x000fe20003f05270 */
[----:B------:R-:W-:Y:S01]  /*13720*/  ULDC.64 UR4, c[0x0][0xb90] ;  /* 0x0002e40000047ab9 */ /* 0x000fe20000000a00 */
[----:B------:R-:W-:Y:S01]  /*13730*/  MOV R4, R0 ;  /* 0x0000000000047202 */ /* 0x000fe20000000f00 */
[----:B------:R-:W-:Y:S02]  /*13740*/  IMAD R10, R12, UR4, RZ ;  /* 0x000000040c0a7c24 */ /* 0x000fe4000f8e02ff */
[----:B------:R-:W-:Y:S02]  /*13750*/  IMAD.MOV.U32 R5, RZ, RZ, R11 ;  /* 0x000000ffff057224 */ /* 0x000fe400078e000b */
[----:B------:R-:W-:Y:S02]  /*13760*/  IMAD.MOV.U32 R3, RZ, RZ, R9 ;  /* 0x000000ffff037224 */ /* 0x000fe400078e0009 */
[----:B------:R-:W-:-:S04]  /*13770*/  IMAD.WIDE.U32 R4, R203, UR4, R4 ;  /* 0x00000004cb047c25 */ /* 0x000fc8000f8e0004 */
[----:B------:R-:W2:Y:S01]  /*13780*/  @P0 LDC R6, c[0x0][0xbec] ;  /* 0x0002fb00ff060b82 */ /* 0x000ea20000000800 */
[----:B------:R-:W-:Y:S01]  /*13790*/  IMAD R7, R203, UR5, R10 ;  /* 0x00000005cb077c24 */ /* 0x000fe2000f8e020a */
[----:B------:R-:W-:-:S03]  /*137a0*/  ULDC.64 UR4, c[0x0][0xb98] ;  /* 0x0002e60000047ab9 */ /* 0x000fc60000000a00 */
[----:B------:R-:W-:-:S03]  /*137b0*/  IMAD.IADD R5, R5, 0x1, R7 ;  /* 0x0000000105057824 */ /* 0x000fc600078e0207 */
[----:B------:R-:W3:Y:S01]  /*137c0*/  @P0 LDC R15, c[0x0][0xbf0] ;  /* 0x0002fc00ff0f0b82 */ /* 0x000ee20000000800 */
[----:B------:R-:W-:-:S04]  /*137d0*/  IMAD.WIDE.U32 R4, R13, UR4, R4 ;  /* 0x000000040d047c25 */ /* 0x000fc8000f8e0004 */
[----:B--2---:R-:W-:-:S05]  /*137e0*/  @P0 IMAD.HI.U32 R6, R9, R6, RZ ;  /* 0x0000000609060227 */ /* 0x004fca00078e00ff */
[----:B---3--:R-:W-:Y:S01]  /*137f0*/  @P0 SHF.R.U32.HI R3, RZ, R15, R6 ;  /* 0x0000000fff030219 */ /* 0x008fe20000011606 */
[----:B------:R-:W-:-:S03]  /*13800*/  IMAD R6, R209, UR4, RZ ;  /* 0x00000004d1067c24 */ /* 0x000fc6000f8e02ff */
[----:B------:R-:W-:Y:S01]  /*13810*/  IADD3 R7, -R3, RZ, RZ ;  /* 0x000000ff03077210 */ /* 0x000fe20007ffe1ff */
[----:B------:R-:W-:Y:S01]  /*13820*/  IMAD R6, R13, UR5, R6 ;  /* 0x000000050d067c24 */ /* 0x000fe2000f8e0206 */
[----:B------:R-:W-:Y:S01]  /*13830*/  IADD3 R4, P0, R3, R4, RZ ;  /* 0x0000000403047210 */ /* 0x000fe20007f1e0ff */
[----:B------:R-:W-:Y:S02]  /*13840*/  ULDC.64 UR4, c[0x0][0xb88] ;  /* 0x0002e20000047ab9 */ /* 0x000fe40000000a00 */
[----:B------:R-:W-:Y:S01]  /*13850*/  IMAD R7, R14, R7, R9 ;  /* 0x000000070e077224 */ /* 0x000fe200078e0209 */
[----:B------:R-:W-:-:S04]  /*13860*/  SHF.R.S32.HI R9, RZ, 0x1f, R3 ;  /* 0x0000001fff097819 */ /* 0x000fc80000011403 */
[----:B------:R-:W-:Y:S02]  /*13870*/  SHF.R.S32.HI R3, RZ, 0x1f, R7 ;  /* 0x0000001fff037819 */ /* 0x000fe40000011407 */
[----:B------:R-:W-:-:S03]  /*13880*/  IADD3.X R5, R9, R5, R6, P0, !PT ;  /* 0x0000000509057210 */ /* 0x000fc600007fe406 */
[----:B------:R-:W-:Y:S02]  /*13890*/  IMAD R6, R3, UR4, RZ ;  /* 0x0000000403067c24 */ /* 0x000fe4000f8e02ff */
[----:B------:R-:W-:-:S04]  /*138a0*/  IMAD.WIDE.U32 R4, R7, UR4, R4 ;  /* 0x0000000407047c25 */ /* 0x000fc8000f8e0004 */
[----:B------:R-:W-:Y:S01]  /*138b0*/  IMAD R3, R7, UR5, R6 ;  /* 0x0000000507037c24 */ /* 0x000fe2000f8e0206 */
[----:B------:R-:W-:Y:S02]  /*138c0*/  ULDC.64 UR4, c[0x0][0xb50] ;  /* 0x0002d40000047ab9 */ /* 0x000fe40000000a00 */
[----:B------:R-:W-:Y:S01]  /*138d0*/  LEA R6, P0, R4, UR4, 0x2 ;  /* 0x0000000404067c11 */ /* 0x000fe2000f8010ff */
[----:B------:R-:W-:-:S05]  /*138e0*/  IMAD.IADD R3, R5, 0x1, R3 ;  /* 0x0000000105037824 */ /* 0x000fca00078e0203 */
[----:B------:R-:W-:Y:S01]  /*138f0*/  LEA.HI.X R7, R4, UR5, R3, 0x2, P0 ;  /* 0x0000000504077c11 */ /* 0x000fe200080f1403 */
[----:B------:R-:W-:-:S05]  /*13900*/  IMAD.MOV.U32 R3, RZ, RZ, -0x800000 ;  /* 0xff800000ff037424 */ /* 0x000fca00078e00ff */
[----:B------:R2:W-:Y:S02]  /*13910*/  STG.E desc[UR38][R6.64], R3 ;  /* 0x0000000306007986 */ /* 0x0005e4000c101926 */
.L_x_665:
[----:B------:R-:W-:Y:S05]  /*13920*/  BSYNC B1 ;  /* 0x0000000000017941 */ /* 0x000fea0003800000 */
.L_x_664:
[----:B------:R-:W-:Y:S01]  /*13930*/  ULDC.64 UR4, c[0x0][0xaa0] ;  /* 0x0002a80000047ab9 */ /* 0x000fe20000000a00 */
[----:B--2---:R-:W-:Y:S01]  /*13940*/  LEA R7, R202, R153, 0x5 ;  /* 0x00000099ca077211 */ /* 0x004fe200078e28ff */
[----:B------:R-:W-:Y:S02]  /*13950*/  IMAD R3, R11, UR4, RZ ;  /* 0x000000040b037c24 */ /* 0x000fe4000f8e02ff */
[----:B------:R-:W-:-:S04]  /*13960*/  IMAD.WIDE.U32 R4, R0, UR4, RZ ;  /* 0x0000000400047c25 */ /* 0x000fc8000f8e00ff */
[----:B------:R-:W-:Y:S01]  /*13970*/  IMAD R3, R0, UR5, R3 ;  /* 0x0000000500037c24 */ /* 0x000fe2000f8e0203 */
[----:B------:R-:W-:Y:S01]  /*13980*/  ULDC.64 UR4, c[0x0][0xae8] ;  /* 0x0002ba0000047ab9 */ /* 0x000fe20000000a00 */
[----:B------:R-:W-:Y:S02]  /*13990*/  IMAD R9, R208, 0x80, R7 ;  /* 0x00000080d0097824 */ /* 0x000fe400078e0207 */
[----:B------:R-:W-:Y:S02]  /*139a0*/  IMAD.IADD R5, R5, 0x1, R3 ;  /* 0x0000000105057824 */ /* 0x000fe400078e0203 */
[----:B------:R-:W-:Y:S01]  /*139b0*/  IMAD R6, R12, UR4, RZ ;  /* 0x000000040c067c24 */ /* 0x000fe2000f8e02ff */
[----:B------:R-:W-:Y:S01]  /*139c0*/  MOV R3, R9 ;  /* 0x0000000900037202 */ /* 0x000fe20000000f00 */
[----:B0-----:R-:W-:-:S04]  /*139d0*/  @P2 IMAD.HI.U32 R0, R9, R20, RZ ;  /* 0x0000001409002227 */ /* 0x001fc800078e00ff */
[C---:B------:R-:W-:Y:S01]  /*139e0*/  IMAD R7, R203.reuse, UR5, R6 ;  /* 0x00000005cb077c24 */ /* 0x040fe2000f8e0206 */
[----:B------:R-:W-:Y:S01]  /*139f0*/  @P2 SHF.R.U32.HI R3, RZ, R25, R0 ;  /* 0x00000019ff032219 */ /* 0x000fe20000011600 */
[----:B------:R-:W-:Y:S01]  /*13a00*/  IMAD.WIDE.U32 R4, R203, UR4, R4 ;  /* 0x00000004cb047c25 */ /* 0x000fe2000f8e0004 */
[----:B------:R-:W-:Y:S02]  /*13a10*/  ULDC.64 UR4, c[0x0][0xaf0] ;  /* 0x0002bc0000047ab9 */ /* 0x000fe40000000a00 */
[----:B------:R-:W-:Y:S01]  /*13a20*/  SHF.R.S32.HI R0, RZ, 0x1f, R3 ;  /* 0x0000001fff007819 */ /* 0x000fe20000011403 */
[----:B------:R-:W-:Y:S02]  /*13a30*/  IMAD R6, R209, UR4, RZ ;  /* 0x00000004d1067c24 */ /* 0x000fe4000f8e02ff */
[----:B------:R-:W-:Y:S02]  /*13a40*/  IMAD.IADD R5, R5, 0x1, R7 ;  /* 0x0000000105057824 */ /* 0x000fe400078e0207 */
[----:B------:R-:W-:-:S02]  /*13a50*/  IMAD R7, R13, UR5, R6 ;  /* 0x000000050d077c24 */ /* 0x000fc4000f8e0206 */
[----:B------:R-:W-:Y:S01]  /*13a60*/  IMAD.WIDE.U32 R4, R13, UR4, R4 ;  /* 0x000000040d047c25 */ /* 0x000fe2000f8e0004 */
[----:B------:R-:W-:-:S03]  /*13a70*/  ULDC.64 UR4, c[0x0][0xae0] ;  /* 0x0002b80000047ab9 */ /* 0x000fc60000000a00 */
[----:B------:R-:W-:Y:S01]  /*13a80*/  IMAD.MOV R6, RZ, RZ, -R3 ;  /* 0x000000ffff067224 */ /* 0x000fe200078e0a03 */
[----:B------:R-:W-:Y:S01]  /*13a90*/  IADD3 R5, R5, R7, RZ ;  /* 0x0000000705057210 */ /* 0x000fe20007ffe0ff */
[----:B------:R-:W-:Y:S02]  /*13aa0*/  IMAD R0, R0, UR4, RZ ;  /* 0x0000000400007c24 */ /* 0x000fe4000f8e02ff */
[----:B------:R-:W-:Y:S01]  /*13ab0*/  IMAD R7, R21, R6, R9 ;  /* 0x0000000615077224 */ /* 0x000fe200078e0209 */
[----:B------:R-:W-:Y:S01]  /*13ac0*/  LEA R6, R208, R153, 0x7 ;  /* 0x00000099d0067211 */ /* 0x000fe200078e38ff */
[C---:B------:R-:W-:Y:S02]  /*13ad0*/  IMAD R9, R3.reuse, UR5, R0 ;  /* 0x0000000503097c24 */ /* 0x040fe4000f8e0200 */
[----:B------:R-:W-:Y:S01]  /*13ae0*/  IMAD.WIDE.U32 R4, R3, UR4, R4 ;  /* 0x0000000403047c25 */ /* 0x000fe2000f8e0004 */
[----:B------:R-:W-:Y:S01]  /*13af0*/  SHF.R.S32.HI R0, RZ, 0x1f, R7 ;  /* 0x0000001fff007819 */ /* 0x000fe20000011407 */
[----:B------:R-:W-:-:S02]  /*13b00*/  ULDC.64 UR4, c[0x0][0xad8] ;  /* 0x0002b60000047ab9 */ /* 0x000fc40000000a00 */
[----:B------:R-:W-:Y:S02]  /*13b10*/  IMAD.IADD R5, R5, 0x1, R9 ;  /* 0x0000000105057824 */ /* 0x000fe400078e0209 */
[----:B------:R-:W-:Y:S02]  /*13b20*/  IMAD R0, R0, UR4, RZ ;  /* 0x0000000400007c24 */ /* 0x000fe4000f8e02ff */
[----:B------:R-:W-:-:S04]  /*13b30*/  IMAD.WIDE.U32 R4, R7, UR4, R4 ;  /* 0x0000000407047c25 */ /* 0x000fc8000f8e0004 */
[----:B------:R-:W-:Y:S01]  /*13b40*/  IMAD R3, R7, UR5, R0 ;  /* 0x0000000507037c24 */ /* 0x000fe2000f8e0200 */
[----:B------:R-:W-:Y:S02]  /*13b50*/  ULDC.64 UR4, c[0x0][0xa80] ;  /* 0x0002a00000047ab9 */ /* 0x000fe40000000a00 */
[----:B------:R-:W-:Y:S01]  /*13b60*/  LEA R0, P0, R4, UR4, 0x1 ;  /* 0x0000000404007c11 */ /* 0x000fe2000f8008ff */
[----:B------:R-:W-:Y:S01]  /*13b70*/  IMAD.IADD R3, R5, 0x1, R3 ;  /* 0x0000000105037824 */ /* 0x000fe200078e0203 */
[----:B------:R-:W-:-:S04]  /*13b80*/  UMOV UR4, 0xffffffff ;  /* 0xffffffff00047882 */ /* 0x000fc80000000000 */
[----:B------:R-:W-:Y:S01]  /*13b90*/  LEA.HI.X R4, R4, UR5, R3, 0x1, P0 ;  /* 0x0000000504047c11 */ /* 0x000fe200080f0c03 */
[----:B------:R-:W-:Y:S06]  /*13ba0*/  BRA.DIV UR4, `(.L_x_666) ;  /* 0x0000008204147947 */ /* 0x000fec000b800000 */
[----:B------:R0:W2:Y:S04]  /*13bb0*/  SHFL.IDX PT, R3, R4, RZ, 0x181f ;  /* 0x00181fff04037589 */ /* 0x0000a800000e0000 */
[----:B------:R0:W3:Y:S02]  /*13bc0*/  SHFL.IDX PT, R14, R0, RZ, 0x181f ;  /* 0x00181fff000e7589 */ /* 0x0000e400000e0000 */
.L_x_868:
[----:B------:R-:W-:Y:S01]  /*13bd0*/  IMAD R8, R8, R21, RZ ;  /* 0x0000001508087224 */ /* 0x000fe200078e02ff */
[----:B------:R-:W-:Y:S04]  /*13be0*/  BSSY B1, `(.L_x_667) ;  /* 0x000000c000017945 */ /* 0x000fe80003800000 */
[----:B------:R-:W-:-:S13]  /*13bf0*/  ISETP.GE.AND P0, PT, R6, R8, PT ;  /* 0x000000080600720c */ /* 0x000fda0003f06270 */
[----:B------:R-:W-:Y:S05]  /*13c00*/  @P0 BRA `(.L_x_668) ;  /* 0x0000000000240947 */ /* 0x000fea0003800000 */
[----:B------:R-:W-:Y:S02]  /*13c10*/  ULDC UR4, c[0x0][0xac8] ;  /* 0x0002b20000047ab9 */ /* 0x000fe40000000800 */
[----:B------:R-:W-:Y:S02]  /*13c20*/  ISETP.GE.AND P2, PT, R16, UR4, PT ;  /* 0x0000000410007c0c */ /* 0x000fe4000bf46270 */
[----:B------:R-:W-:-:S11]  /*13c30*/  ISETP.GE.AND P3, PT, R22, UR4, PT ;  /* 0x0000000416007c0c */ /* 0x000fd6000bf66270 */
[-C--:B---3--:R-:W-:Y:S02]  /*13c40*/  @!P2 LEA R10, P0, R16, R14.reuse, 0x1 ;  /* 0x0000000e100aa211 */ /* 0x088fe400078008ff */
[----:B------:R-:W-:Y:S02]  /*13c50*/  @!P3 LEA R14, P1, R22, R14, 0x1 ;  /* 0x0000000e160eb211 */ /* 0x000fe400078208ff */
[-C--:B--2---:R-:W-:Y:S02]  /*13c60*/  @!P2 LEA.HI.X R11, R16, R3.reuse, R17, 0x1, P0 ;  /* 0x00000003100ba211 */ /* 0x084fe400000f0c11 */
[----:B------:R-:W-:-:S03]  /*13c70*/  @!P3 LEA.HI.X R15, R22, R3, R2, 0x1, P1 ;  /* 0x00000003160fb211 */ /* 0x000fc600008f0c02 */
[----:B------:R4:W-:Y:S04]  /*13c80*/  @!P2 ST.E.128 desc[UR38][R10.64], RZ ;  /* 0x000000ff0a00a985 */ /* 0x0009e8000c101d26 */
[----:B------:R4:W-:Y:S02]  /*13c90*/  @!P3 ST.E.128 desc[UR38][R14.64], RZ ;  /* 0x000000ff0e00b985 */ /* 0x0009e4000c101d26 */
.L_x_668:
[----:B------:R-:W-:Y:S05]  /*13ca0*/  BSYNC B1 ;  /* 0x0000000000017941 */ /* 0x000fea0003800000 */
.L_x_667:
[----:B------:R-:W-:-:S03]  /*13cb0*/  UMOV UR4, 0xffffffff ;  /* 0xffffffff00047882 */ /* 0x000fc60000000000 */
[----:B------:R-:W-:Y:S05]  /*13cc0*/  BRA.DIV UR4, `(.L_x_669) ;  /* 0x0000008204007947 */ /* 0x000fea000b800000 */
[----:B--2---:R2:W0:Y:S04]  /*13cd0*/  SHFL.IDX PT, R3, R4, 0x1, 0x181f ;  /* 0x00381f0004037f89 */ /* 0x00442800000e0000 */
[----:B---34-:R2:W3:Y:S02]  /*13ce0*/  SHFL.IDX PT, R14, R0, 0x1, 0x181f ;  /* 0x00381f00000e7f89 */ /* 0x0184e400000e0000 */
.L_x_872:
[----:B------:R-:W-:Y:S01]  /*13cf0*/  VIADD R5, R6, 0x20 ;  /* 0x0000002006057836 */ /* 0x000fe20000000000 */
        /* <DEDUP_REMOVED lines=8> */
[-C--:B0-----:R-:W-:Y:S02]  /*13d80*/  @!P2 LEA.HI.X R11, R16, R3.reuse, R17, 0x1, P0 ;  /* 0x00000003100ba211 */ /* 0x081fe400000f0c11 */
[----:B------:R-:W-:-:S03]  /*13d90*/  @!P3 LEA.HI.X R15, R22, R3, R2, 0x1, P1 ;  /* 0x00000003160fb211 */ /* 0x000fc600008f0c02 */
[----:B------:R4:W-:Y:S04]  /*13da0*/  @!P2 ST.E.128 desc[UR38][R10.64], RZ ;  /* 0x000000ff0a00a985 */ /* 0x0009e8000c101d26 */
[----:B------:R4:W-:Y:S02]  /*13db0*/  @!P3 ST.E.128 desc[UR38][R14.64], RZ ;  /* 0x000000ff0e00b985 */ /* 0x0009e4000c101d26 */
.L_x_671:
[----:B------:R-:W-:Y:S05]  /*13dc0*/  BSYNC B1 ;  /* 0x0000000000017941 */ /* 0x000fea0003800000 */
.L_x_670:
[----:B------:R-:W-:-:S03]  /*13dd0*/  UMOV UR4, 0xffffffff ;  /* 0xffffffff00047882 */ /* 0x000fc60000000000 */
[----:B------:R-:W-:Y:S05]  /*13de0*/  BRA.DIV UR4, `(.L_x_672) ;  /* 0x0000008204007947 */ /* 0x000fea000b800000 */
[----:B0-----:R0:W0:Y:S04]  /*13df0*/  SHFL.IDX PT, R3, R4, 0x2, 0x181f ;  /* 0x00581f0004037f89 */ /* 0x00102800000e0000 */
[----:B---34-:R3:W4:Y:S02]  /*13e00*/  SHFL.IDX PT, R14, R0, 0x2, 0x181f ;  /* 0x00581f00000e7f89 */ /* 0x01872400000e0000 */
.L_x_876:
[----:B------:R-:W-:Y:S01]  /*13e10*/  VIADD R5, R6, 0x40 ;  /* 0x0000004006057836 */ /* 0x000fe20000000000 */
[----:B------:R-:W-:Y:S04]  /*13e20*/  BSSY B1, `(.L_x_673) ;  /* 0x000000c000017945 */ /* 0x000fe80003800000 */
[----:B------:R-:W-:-:S13]  /*13e30*/  ISETP.GE.AND P0, PT, R5, R8, PT ;  /* 0x000000080500720c */ /* 0x000fda0003f06270 */
[----:B------:R-:W-:Y:S05]  /*13e40*/  @P0 BRA `(.L_x_674) ;  /* 0x0000000000240947 */ /* 0x000fea0003800000 */
[----:B------:R-:W-:Y:S02]  /*13e50*/  ULDC UR4, c[0x0][0xac8] ;  /* 0x0002b20000047ab9 */ /* 0x000fe40000000800 */
[----:B------:R-:W-:Y:S02]  /*13e60*/  ISETP.GE.AND P2, PT, R16, UR4, PT ;  /* 0x0000000410007c0c */ /* 0x000fe4000bf46270 */
[----:B------:R-:W-:-:S11]  /*13e70*/  ISETP.GE.AND P3, PT, R22, UR4, PT ;  /* 0x0000000416007c0c */ /* 0x000fd6000bf66270 */
[-C--:B----4-:R-:W-:Y:S02]  /*13e80*/  @!P2 LEA R10, P0, R16, R14.reuse, 0x1 ;  /* 0x0000000e100aa211 */ /* 0x090fe400078008ff */
[----:B------:R-:W-:Y:S02]  /*13e90*/  @!P3 LEA R14, P1, R22, R14, 0x1 ;  /* 0x0000000e160eb211 */ /* 0x000fe400078208ff */
[-C--:B0-----:R-:W-:Y:S02]  /*13ea0*/  @!P2 LEA.HI.X R11, R16, R3.reuse, R17, 0x1, P0 ;  /* 0x00000003100ba211 */ /* 0x081fe400000f0c11 */
[----:B------:R-:W-:-:S03]  /*13eb0*/  @!P3 LEA.HI.X R15, R22, R3, R2, 0x1, P1 ;  /* 0x00000003160fb211 */ /* 0x000fc600008f0c02 */
[----:B------:R0:W-:Y:S04]  /*13ec0*/  @!P2 ST.E.128 desc[UR38][R10.64], RZ ;  /* 0x000000ff0a00a985 */ /* 0x0001e8000c101d26 */
[----:B------:R0:W-:Y:S02]  /*13ed0*/  @!P3 ST.E.128 desc[UR38][R14.64], RZ ;  /* 0x000000ff0e00b985 */ /* 0x0001e4000c101d26 */
.L_x_674:
[----:B------:R-:W-:Y:S05]  /*13ee0*/  BSYNC B1 ;  /* 0x0000000000017941 */ /* 0x000fea0003800000 */
.L_x_673:
[----:B------:R-:W-:-:S03]  /*13ef0*/  UMOV UR4, 0xffffffff ;  /* 0xffffffff00047882 */ /* 0x000fc60000000000 */
[----:B------:R-:W-:Y:S05]  /*13f00*/  BRA.DIV UR4, `(.L_x_675) ;  /* 0x0000008204007947 */ /* 0x000fea000b800000 */
[----:B0-----:R0:W0:Y:S04]  /*13f10*/  SHFL.IDX PT, R3, R4, 0x3, 0x181f ;  /* 0x00781f0004037f89 */ /* 0x00102800000e0000 */
[----:B----4-:R4:W0:Y:S02]  /*13f20*/  SHFL.IDX PT, R14, R0, 0x3, 0x181f ;  /* 0x00781f00000e7f89 */ /* 0x01082400000e0000 */
.L_x_880:
[----:B--234-:R-:W-:-:S04]  /*13f30*/  IADD3 R0, R6, 0x60, RZ ;  /* 0x0000006006007810 */ /* 0x01cfc80007ffe0ff */
[----:B------:R-:W-:-:S13]  /*13f40*/  ISETP.GE.AND P0, PT, R0, R8, PT ;  /* 0x000000080000720c */ /* 0x000fda0003f06270 */
        /* <DEDUP_REMOVED lines=8> */
[----:B------:R0:W-:Y:S04]  /*13fd0*/  @!P2 ST.E.128 desc[UR38][R4.64], RZ ;  /* 0x000000ff0400a985 */ /* 0x0001e8000c101d26 */
[----:B------:R0:W-:Y:S02]  /*13fe0*/  @!P3 ST.E.128 desc[UR38][R14.64], RZ ;  /* 0x000000ff0e00b985 */ /* 0x0001e4000c101d26 */
.L_x_662:
[----:B------:R-:W-:Y:S05]  /*13ff0*/  BSYNC B0 ;  /* 0x0000000000007941 */ /* 0x000fea0003800000 */
.L_x_653:
[----:B------:R-:W-:Y:S02]  /*14000*/  ULDC UR4, c[0x0][0xc3c] ;  /* 0x00030f0000047ab9 */ /* 0x000fe40000000800 */
[----:B-1----:R-:W-:-:S13]  /*14010*/  ISETP.GE.AND P0, PT, R43, UR4, PT ;  /* 0x000000042b007c0c */ /* 0x002fda000bf06270 */
[----:B------:R-:W-:Y:S05]  /*14020*/  @!P0 BRA `(.L_x_676) ;  /* 0xfffffed000408947 */ /* 0x000fea000383ffff */
[----:B------:R-:W-:Y:S05]  /*14030*/  BRA `(.L_x_480) ;  /* 0x0000006400947947 */ /* 0x000fea0003800000 */
.L_x_478:
[----:B------:R-:W-:-:S08]  /*14040*/  NOP ;  /* 0x0000000000007918 */ /* 0x000fd00000000000 */
[----:B--2---:R-:W0:-:S00]  /*14050*/  USETMAXREG.DEALLOC.CTAPOOL 0x28 ;  /* 0x00000028000079c8 */ /* 0x004e0000080e0500 */
[----:B0-----:R-:W-:Y:S01]  /*14060*/  LOP3.LUT R2, R2, 0x3, RZ, 0xc0, !PT ;  /* 0x0000000302027812 */ /* 0x001fe200078ec0ff */
[----:B------:R-:W-:Y:S01]  /*14070*/  IMAD.MOV.U32 R4, RZ, RZ, RZ ;  /* 0x000000ffff047224 */ /* 0x000fe200078e00ff */
[----:B------:R-:W-:-:S04]  /*14080*/  LOP3.LUT R32, R32, 0xfffffff7, RZ, 0xc0, !PT ;  /* 0xfffffff720207812 */ /* 0x000fc800078ec0ff */
[----:B------:R-:W0:Y:S02]  /*14090*/  SHFL.IDX PT, R2, R2, RZ, 0x1f ;  /* 0x00001fff02027589 */ /* 0x000e2400000e0000 */
[----:B0-----:R-:W-:-:S13]  /*140a0*/  ISETP.NE.AND P0, PT, R2, RZ, PT ;  /* 0x000000ff0200720c */ /* 0x001fda0003f05270 */
        /* <DEDUP_REMOVED lines=9> */
.L_x_677:
[----:B------:R-:W-:Y:S01]  /*14140*/  LOP3.LUT R5, R0, 0x1f, RZ, 0xc0, !PT ;  /* 0x0000001f00057812 */ /* 0x000fe200078ec0ff */
[----:B------:R-:W-:Y:S01]  /*14150*/  ULDC UR4, c[0x0][0xc3c] ;  /* 0x00030f0000047ab9 */ /* 0x000fe20000000800 */
[----:B------:R-:W0:Y:S01]  /*14160*/  S2UR UR6, SR_CTAID.X ;  /* 0x00000000000679c3 */ /* 0x000e220000002500 */
[----:B------:R-:W-:Y:S01]  /*14170*/  ULDC UR5, c[0x0][0xc38] ;  /* 0x00030e0000057ab9 */ /* 0x000fe20000000800 */
[----:B------:R-:W-:-:S04]  /*14180*/  ISETP.NE.AND P0, PT, R5, 0x1f, PT ;  /* 0x0000001f0500780c */ /* 0x000fc80003f05270 */
[----:B------:R-:W-:-:S13]  /*14190*/  ISETP.GE.OR P1, PT, R5, UR4, !P0 ;  /* 0x0000000405007c0c */ /* 0x000fda000c726670 */
[----:B------:R-:W1:Y:S02]  /*141a0*/  @!P1 LDC.64 R2, c[0x0][0xc80] ;  /* 0x00032000ff029b82 */ /* 0x000e640000000a00 */
[----:B-1----:R-:W-:-:S05]  /*141b0*/  @!P1 IMAD.WIDE.U32 R2, R5, 0x4, R2 ;  /* 0x0000000405029825 */ /* 0x002fca00078e0002 */
[----:B------:R-:W2:Y:S01]  /*141c0*/  @!P1 LDG.E R4, desc[UR38][R2.64] ;  /* 0x0000002602049981 */ /* 0x000ea2000c1e1900 */
[C---:B------:R-:W-:Y:S01]  /*141d0*/  ISETP.NE.AND P1, PT, R5.reuse, RZ, PT ;  /* 0x000000ff0500720c */ /* 0x040fe20003f25270 */
[----:B------:R-:W-:Y:S01]  /*141e0*/  UMOV UR4, URZ ;  /* 0x0000003f00047c82 */ /* 0x000fe20008000000 */
[C---:B------:R-:W-:Y:S01]  /*141f0*/  ISETP.GE.U32.AND P2, PT, R5.reuse, 0x2, PT ;  /* 0x000000020500780c */ /* 0x040fe20003f46070 */
[----:B------:R-:W-:Y:S01]  /*14200*/  IMAD.MOV.U32 R16, RZ, RZ, RZ ;  /* 0x000000ffff107224 */ /* 0x000fe200078e00ff */
[C---:B------:R-:W-:Y:S02]  /*14210*/  ISETP.GE.U32.AND P3, PT, R5.reuse, 0x4, PT ;  /* 0x000000040500780c */ /* 0x040fe40003f66070 */
[C---:B------:R-:W-:Y:S02]  /*14220*/  ISETP.GE.U32.AND P4, PT, R5.reuse, 0x8, PT ;  /* 0x000000080500780c */ /* 0x040fe40003f86070 */
[----:B------:R-:W-:Y:S01]  /*14230*/  ISETP.GE.U32.AND P5, PT, R5, 0x10, PT ;  /* 0x000000100500780c */ /* 0x000fe20003fa6070 */
[----:B--2---:R-:W1:Y:S02]  /*14240*/  SHFL.UP PT, R6, R4, 0x1, RZ ;  /* 0x0420000004067989 */ /* 0x004e6400000e00ff */
[----:B-1----:R-:W-:-:S05]  /*14250*/  SEL R7, R6, RZ, P1 ;  /* 0x000000ff06077207 */ /* 0x002fca0000800000 */
[----:B------:R-:W-:-:S05]  /*14260*/  IMAD.IADD R7, R4, 0x1, R7 ;  /* 0x0000000104077824 */ /* 0x000fca00078e0207 */
        /* <DEDUP_REMOVED lines=10> */
[----:B-1----:R-:W-:-:S04]  /*14310*/  SEL R7, R7, RZ, P5 ;  /* 0x000000ff07077207 */ /* 0x002fc80002800000 */
[----:B------:R-:W-:-:S05]  /*14320*/  IADD3 R7, R2, R7, RZ ;  /* 0x0000000702077210 */ /* 0x000fca0007ffe0ff */
[----:B------:R-:W1:Y:S02]  /*14330*/  SHFL.IDX PT, R6, R7, 0x1f, 0x1f ;  /* 0x03e01f0007067f89 */ /* 0x000e6400000e0000 */
[----:B-1----:R-:W-:-:S04]  /*14340*/  IMAD R6, R6, UR5, RZ ;  /* 0x0000000506067c24 */ /* 0x002fc8000f8e02ff */
[----:B------:R-:W-:Y:S01]  /*14350*/  IMAD.MOV.U32 R3, RZ, RZ, R6 ;  /* 0x000000ffff037224 */ /* 0x000fe200078e0006 */
[----:B0-----:R-:W-:-:S13]  /*14360*/  ISETP.GT.AND P6, PT, R6, UR6, PT ;  /* 0x0000000606007c0c */ /* 0x001fda000bfc4270 */
[----:B------:R-:W-:Y:S05]  /*14370*/  @P6 BRA `(.L_x_679) ;  /* 0x00000000009c6947 */ /* 0x000fea0003800000 */
[----:B------:R-:W0:Y:S01]  /*14380*/  LDC R10, c[0x0][0xc3c] ;  /* 0x00030f00ff0a7b82 */ /* 0x000e220000000800 */
[----:B------:R-:W-:Y:S01]  /*14390*/  MOV R6, R3 ;  /* 0x0000000300067202 */ /* 0x000fe20000000f00 */
[----:B------:R-:W-:Y:S01]  /*143a0*/  UMOV UR4, URZ ;  /* 0x0000003f00047c82 */ /* 0x000fe20008000000 */
[----:B------:R-:W-:Y:S01]  /*143b0*/  ULDC UR7, c[0x0][0xc3c] ;  /* 0x00030f0000077ab9 */ /* 0x000fe20000000800 */
[----:B------:R-:W-:-:S05]  /*143c0*/  ULDC UR5, c[0x0][0xc38] ;  /* 0x00030e0000057ab9 */ /* 0x000fca0000000800 */
.L_x_683:
[----:B------:R-:W-:Y:S01]  /*143d0*/  UIADD3 UR4, UR4, 0x1f, URZ ;  /* 0x0000001f04047890 */ /* 0x000fe2000fffe03f */
[----:B------:R-:W-:-:S05]  /*143e0*/  IMAD.U32 R19, RZ, RZ, UR7 ;  /* 0x00000007ff137e24 */ /* 0x000fca000f8e00ff */
[----:B0-----:R-:W-:-:S13]  /*143f0*/  ISETP.LE.AND P6, PT, R10, UR4, PT ;  /* 0x000000040a007c0c */ /* 0x001fda000bfc3270 */
[----:B------:R-:W-:Y:S05]  /*14400*/  @P6 BRA `(.L_x_680) ;  /* 0x0000000400246947 */ /* 0x000fea0003800000 */
[----:B------:R-:W-:Y:S01]  /*14410*/  VIADD R7, R5, UR4 ;  /* 0x0000000405077c36 */ /* 0x000fe20008000000 */
[----:B------:R-:W-:Y:S01]  /*14420*/  BSSY B0, `(.L_x_681) ;  /* 0x0000007000007945 */ /* 0x000fe20003800000 */
[----:B------:R-:W-:-:S03]  /*14430*/  MOV R4, RZ ;  /* 0x000000ff00047202 */ /* 0x000fc60000000f00 */
[----:B------:R-:W-:-:S13]  /*14440*/  ISETP.GE.OR P6, PT, R7, R10, !P0 ;  /* 0x0000000a0700720c */ /* 0x000fda00047c6670 */
[----:B------:R-:W-:Y:S05]  /*14450*/  @P6 BRA `(.L_x_682) ;  /* 0x00000000000c6947 */ /* 0x000fea0003800000 */
[----:B------:R-:W0:Y:S02]  /*14460*/  LDC.64 R2, c[0x0][0xc80] ;  /* 0x00032000ff027b82 */ /* 0x000e240000000a00 */
[----:B0-----:R-:W-:-:S05]  /*14470*/  IMAD.WIDE R2, R7, 0x4, R2 ;  /* 0x0000000407027825 */ /* 0x001fca00078e0202 */
[----:B------:R0:W5:Y:S02]  /*14480*/  LDG.E R4, desc[UR38][R2.64] ;  /* 0x0000002602047981 */ /* 0x000164000c1e1900 */
.L_x_682:
[----:B------:R-:W-:Y:S05]  /*14490*/  BSYNC B0 ;  /* 0x0000000000007941 */ /* 0x000fea0003800000 */
.L_x_681:
[----:B0----5:R-:W0:Y:S02]  /*144a0*/  SHFL.UP PT, R2, R4, 0x1, RZ ;  /* 0x0420000004027989 */ /* 0x021e2400000e00ff */
[----:B0-----:R-:W-:-:S05]  /*144b0*/  SEL R3, R2, RZ, P1 ;  /* 0x000000ff02037207 */ /* 0x001fca0000800000 */
[----:B------:R-:W-:-:S05]  /*144c0*/  IMAD.IADD R3, R4, 0x1, R3 ;  /* 0x0000000104037824 */ /* 0x000fca00078e0203 */
[----:B------:R-:W0:Y:S02]  /*144d0*/  SHFL.UP PT, R2, R3, 0x2, RZ ;  /* 0x0440000003027989 */ /* 0x000e2400000e00ff */
[----:B0-----:R-:W-:-:S05]  /*144e0*/  SEL R2, R2, RZ, P2 ;  /* 0x000000ff02027207 */ /* 0x001fca0001000000 */
[----:B------:R-:W-:-:S05]  /*144f0*/  IMAD.IADD R2, R3, 0x1, R2 ;  /* 0x0000000103027824 */ /* 0x000fca00078e0202 */
[----:B------:R-:W0:Y:S02]  /*14500*/  SHFL.UP PT, R7, R2, 0x4, RZ ;  /* 0x0480000002077989 */ /* 0x000e2400000e00ff */
        /* <DEDUP_REMOVED lines=14> */
.L_x_679:
        /* <DEDUP_REMOVED lines=10> */
[----:B0-----:R-:W-:-:S06]  /*14690*/  IADD3 R2, R8, 0xffffffe, RZ ;  /* 0x0ffffffe08027810 */ /* 0x001fcc0007ffe0ff */
[----:B------:R0:W1:Y:S01]  /*146a0*/  F2I.FTZ.U32.TRUNC.NTZ R3, R2 ;  /* 0x0000000200037305 */ /* 0x000062000021f000 */
[----:B------:R-:W-:Y:S05]  /*146b0*/  @!P0 BRA `(.L_x_684) ;  /* 0x0000000000088947 */ /* 0x000fea0003800000 */
[----:B------:R-:W-:-:S06]  /*146c0*/  VIADD R16, R19, 0xffffffff ;  /* 0xffffffff13107836 */ /* 0x000fcc0000000000 */
[----:B------:R2:W3:Y:S02]  /*146d0*/  SHFL.IDX PT, R16, R7, R16, 0x1f ;  /* 0x00001f1007107589 */ /* 0x0004e400000e0000 */
.L_x_684:
[----:B---3--:R-:W-:Y:S01]  /*146e0*/  IMAD R16, R16, UR5, R9 ;  /* 0x0000000510107c24 */ /* 0x008fe2000f8e0209 */
[----:B0-----:R-:W-:Y:S01]  /*146f0*/  IABS R2, R4 ;  /* 0x0000000400027213 */ /* 0x001fe20000000000 */
[----:B-12---:R-:W-:Y:S01]  /*14700*/  IMAD.MOV R7, RZ, RZ, -R3 ;  /* 0x000000ffff077224 */ /* 0x006fe200078e0a03 */
[----:B------:R-:W-:Y:S02]  /*14710*/  IADD3 R19, R19, UR4, RZ ;  /* 0x0000000413137c10 */ /* 0x000fe4000fffe0ff */
[----:B------:R-:W-:Y:S01]  /*14720*/  IADD3 R9, -R16, UR6, RZ ;  /* 0x0000000610097c10 */ /* 0x000fe2000fffe1ff */
[----:B------:R-:W-:Y:S01]  /*14730*/  IMAD R7, R7, R10, RZ ;  /* 0x0000000a07077224 */ /* 0x000fe200078e02ff */
[----:B------:R-:W-:Y:S01]  /*14740*/  IADD3 R8, RZ, -R2, RZ ;  /* 0x80000002ff087210 */ /* 0x000fe20007ffe0ff */
[----:B------:R-:W-:Y:S01]  /*14750*/  IMAD.MOV.U32 R2, RZ, RZ, RZ ;  /* 0x000000ffff027224 */ /* 0x000fe200078e00ff */
[----:B------:R-:W-:-:S03]  /*14760*/  IABS R6, R9 ;  /* 0x0000000900067213 */ /* 0x000fc60000000000 */
[----:B------:R-:W-:-:S04]  /*14770*/  IMAD.HI.U32 R2, R3, R7, R2 ;  /* 0x0000000703027227 */ /* 0x000fc800078e0002 */
[----:B------:R-:W-:Y:S01]  /*14780*/  IMAD.MOV.U32 R3, RZ, RZ, R6 ;  /* 0x000000ffff037224 */ /* 0x000fe200078e0006 */
[----:B------:R-:W-:-:S03]  /*14790*/  MOV R6, R8 ;  /* 0x0000000800067202 */ /* 0x000fc60000000f00 */
[----:B------:R-:W-:-:S04]  /*147a0*/  IMAD.HI.U32 R2, R2, R3, RZ ;  /* 0x0000000302027227 */ /* 0x000fc800078e00ff */
[----:B------:R-:W-:-:S05]  /*147b0*/  IMAD R3, R2, R6, R3 ;  /* 0x0000000602037224 */ /* 0x000fca00078e0203 */
[----:B------:R-:W-:-:S13]  /*147c0*/  ISETP.GT.U32.AND P1, PT, R10, R3, PT ;  /* 0x000000030a00720c */ /* 0x000fda0003f24070 */
[----:B------:R-:W-:Y:S02]  /*147d0*/  @!P1 IMAD.IADD R3, R3, 0x1, -R10 ;  /* 0x0000000103039824 */ /* 0x000fe400078e0a0a */
[----:B------:R-:W-:Y:S01]  /*147e0*/  @!P1 VIADD R2, R2, 0x1 ;  /* 0x0000000102029836 */ /* 0x000fe20000000000 */
[----:B------:R-:W-:Y:S02]  /*147f0*/  ISETP.NE.AND P1, PT, R4, RZ, PT ;  /* 0x000000ff0400720c */ /* 0x000fe40003f25270 */
[----:B------:R-:W-:Y:S02]  /*14800*/  ISETP.GE.U32.AND P0, PT, R3, R10, PT ;  /* 0x0000000a0300720c */ /* 0x000fe40003f06070 */
[----:B------:R-:W-:-:S04]  /*14810*/  LOP3.LUT R3, R9, R4, RZ, 0x3c, !PT ;  /* 0x0000000409037212 */ /* 0x000fc800078e3cff */
[----:B------:R-:W-:-:S07]  /*14820*/  ISETP.GE.AND P2, PT, R3, RZ, PT ;  /* 0x000000ff0300720c */ /* 0x000fce0003f46270 */
[----:B------:R-:W-:-:S06]  /*14830*/  @P0 IADD3 R2, R2, 0x1, RZ ;  /* 0x0000000102020810 */ /* 0x000fcc0007ffe0ff */
[----:B------:R-:W-:Y:S01]  /*14840*/  @!P2 IMAD.MOV R2, RZ, RZ, -R2 ;  /* 0x000000ffff02a224 */ /* 0x000fe200078e0a02 */
[----:B------:R-:W-:-:S05]  /*14850*/  @!P1 LOP3.LUT R2, RZ, R4, RZ, 0x33, !PT ;  /* 0x00000004ff029212 */ /* 0x000fca00078e33ff */
[--C-:B------:R-:W-:Y:S02]  /*14860*/  IMAD.MOV R17, RZ, RZ, -R2.reuse ;  /* 0x000000ffff117224 */ /* 0x100fe400078e0a02 */
[----:B------:R-:W-:Y:S02]  /*14870*/  IMAD.MOV.U32 R18, RZ, RZ, R2 ;  /* 0x000000ffff127224 */ /* 0x000fe400078e0002 */
[----:B------:R-:W-:Y:S01]  /*14880*/  IMAD R17, R4, R17, R9 ;  /* 0x0000001104117224 */ /* 0x000fe200078e0209 */
[----:B------:R-:W-:Y:S06]  /*14890*/  BRA `(.L_x_685) ;  /* 0x00000000000c7947 */ /* 0x000fec0003800000 */
.L_x_680:
[----:B------:R-:W-:Y:S01]  /*148a0*/  IMAD.MOV.U32 R17, RZ, RZ, RZ ;  /* 0x000000ffff117224 */ /* 0x000fe200078e00ff */
[----:B------:R-:W-:Y:S01]  /*148b0*/  MOV R16, UR6 ;  /* 0x0000000600107c02 */ /* 0x000fe20008000f00 */
[----:B------:R-:W-:-:S07]  /*148c0*/  IMAD.MOV.U32 R18, RZ, RZ, RZ ;  /* 0x000000ffff127224 */ /* 0x000fce00078e00ff */
.L_x_685:
[----:B------:R-:W-:-:S13]  /*148d0*/  ISETP.NE.AND P0, PT, R5, RZ, PT ;  /* 0x000000ff0500720c */ /* 0x000fda0003f05270 */
[----:B------:R-:W0:Y:S01]  /*148e0*/  @!P0 S2R R3, SR_CgaCtaId ;  /* 0x0000000000038919 */ /* 0x000e220000008800 */
[----:B------:R-:W-:-:S04]  /*148f0*/  @!P0 MOV R2, 0x400 ;  /* 0x0000040000028802 */ /* 0x000fc80000000f00 */
[----:B0-----:R-:W-:-:S05]  /*14900*/  @!P0 LEA R2, R3, R2, 0x18 ;  /* 0x0000000203028211 */ /* 0x001fca00078ec0ff */
[----:B------:R1:W-:Y:S01]  /*14910*/  @!P0 STS.128 [R2+0x288d0], R16 ;  /* 0x0288d01002008388 */ /* 0x0003e20000000c00 */
[----:B------:R-:W-:Y:S06]  /*14920*/  BAR.ARV 0x5, 0x180 ;  /* 0x0146000000007b1d */ /* 0x000fec0000002000 */
.L_x_678:
[----:B------:R2:W-:Y:S01]  /*14930*/  STL [R1+0x24], RZ ;  /* 0x000024ff01007387 */ /* 0x0005e20000100800 */
[----:B------:R-:W-:Y:S01]  /*14940*/  ULDC UR4, c[0x0][0xc3c] ;  /* 0x00030f0000047ab9 */ /* 0x000fe20000000800 */
[----:B------:R-:W-:Y:S01]  /*14950*/  IMAD.MOV.U32 R28, RZ, RZ, 0x1 ;  /* 0x00000001ff1c7424 */ /* 0x000fe200078e00ff */
[----:B0-----:R-:W-:Y:S02]  /*14960*/  ISETP.GE.AND P0, PT, R19, UR4, PT ;  /* 0x0000000413007c0c */ /* 0x001fe4000bf06270 */
[----:B------:R-:W-:-:S11]  /*14970*/  MOV R25, RZ ;  /* 0x000000ff00197202 */ /* 0x000fd60000000f00 */
[----:B--2---:R-:W-:Y:S05]  /*14980*/  @P0 BRA `(.L_x_686) ;  /* 0x0000005800640947 */ /* 0x004fea0003800000 */
[----:B-1----:R-:W2:Y:S01]  /*14990*/  LDL R2, [R1+0xc] ;  /* 0x00000c0001027983 */ /* 0x002ea20000100800 */
[----:B------:R-:W0:Y:S01]  /*149a0*/  S2UR UR5, SR_CgaCtaId ;  /* 0x00000000000579c3 */ /* 0x000e220000008800 */
[C---:B------:R-:W-:Y:S01]  /*149b0*/  IMAD.SHL.U32 R31, R0.reuse, 0x8, RZ ;  /* 0x00000008001f7824 */ /* 0x040fe200078e00ff */
[----:B------:R-:W-:Y:S01]  /*149c0*/  LOP3.LUT R4, R0, 0x7f, RZ, 0xc0, !PT ;  /* 0x0000007f00047812 */ /* 0x000fe200078ec0ff */
[----:B------:R-:W-:Y:S01]  /*149d0*/  UMOV UR4, 0x400 ;  /* 0x0000040000047882 */ /* 0x000fe20000000000 */
[----:B------:R-:W-:Y:S01]  /*149e0*/  BSSY B8, `(.L_x_686) ;  /* 0x0000593000087945 */ /* 0x000fe20003800000 */
[----:B------:R-:W-:Y:S01]  /*149f0*/  MOV R28, 0x1 ;  /* 0x00000001001c7802 */ /* 0x000fe20000000f00 */
[----:B------:R-:W-:Y:S01]  /*14a00*/  IMAD.MOV.U32 R25, RZ, RZ, RZ ;  /* 0x000000ffff197224 */ /* 0x000fe200078e00ff */
[C---:B------:R-:W-:Y:S01]  /*14a10*/  LOP3.LUT R3, R31.reuse, 0x1f8, RZ, 0xc0, !PT ;  /* 0x000001f81f037812 */ /* 0x040fe200078ec0ff */
[----:B------:R-:W-:Y:S01]  /*14a20*/  IMAD.SHL.U32 R36, R4, 0x8, RZ ;  /* 0x0000000804247824 */ /* 0x000fe200078e00ff */
[----:B------:R-:W-:Y:S01]  /*14a30*/  LOP3.LUT R31, R31, 0x38, RZ, 0xc0, !PT ;  /* 0x000000381f1f7812 */ /* 0x000fe200078ec0ff */
[----:B------:R-:W-:Y:S01]  /*14a40*/  IMAD.MOV.U32 R29, RZ, RZ, 0x1 ;  /* 0x00000001ff1d7424 */ /* 0x000fe200078e00ff */
[----:B------:R-:W-:Y:S01]  /*14a50*/  LOP3.LUT R3, R3, 0x38, R0, 0x78, !PT ;  /* 0x0000003803037812 */ /* 0x000fe200078e7800 */
[----:B------:R-:W-:Y:S01]  /*14a60*/  ULDC.64 UR40, c[0x0][0x198] ;  /* 0x0000660000287ab9 */ /* 0x000fe20000000a00 */
[----:B------:R-:W-:Y:S01]  /*14a70*/  MOV R27, RZ ;  /* 0x000000ff001b7202 */ /* 0x000fe20000000f00 */
[----:B------:R-:W-:Y:S01]  /*14a80*/  ULDC UR36, c[0x0][0xc] ;  /* 0x0000030000247ab9 */ /* 0x000fe20000000800 */
[----:B------:R-:W-:-:S02]  /*14a90*/  LOP3.LUT R36, R3, 0x200, R36, 0xf8, !PT ;  /* 0x0000020003247812 */ /* 0x000fc400078ef824 */
[----:B------:R-:W-:Y:S01]  /*14aa0*/  LOP3.LUT R30, R31, 0x40, RZ, 0xfc, !PT ;  /* 0x000000401f1e7812 */ /* 0x000fe200078efcff */
[----:B0-----:R-:W-:-:S06]  /*14ab0*/  ULEA UR4, UR5, UR4, 0x18 ;  /* 0x0000000405047291 */ /* 0x001fcc000f8ec03f */
[----:B------:R-:W-:Y:S01]  /*14ac0*/  IMAD.U32 R22, RZ, RZ, UR4 ;  /* 0x00000004ff167e24 */ /* 0x000fe2000f8e00ff */
[----:B--2---:R-:W-:-:S05]  /*14ad0*/  LOP3.LUT R0, R2, 0x2, RZ, 0xfc, !PT ;  /* 0x0000000202007812 */ /* 0x004fca00078efcff */
[----:B------:R0:W-:Y:S04]  /*14ae0*/  STL [R1+0x2c], R0 ;  /* 0x00002c0001007387 */ /* 0x0001e80000100800 */
[----:B------:R1:W-:Y:S01]  /*14af0*/  STL [R1+0x24], RZ ;  /* 0x000024ff01007387 */ /* 0x0003e20000100800 */
[----:B0-----:R-:W-:-:S05]  /*14b00*/  IMAD R0, R36, 0x2, R22 ;  /* 0x0000000224007824 */ /* 0x001fca00078e0216 */
[----:B------:R1:W-:Y:S02]  /*14b10*/  STL [R1+0x8], R0 ;  /* 0x0000080001007387 */ /* 0x0003e40000100800 */
.L_x_785:
[----:B0-----:R-:W0:Y:S02]  /*14b20*/  LDC.64 R2, c[0x0][0xc88] ;  /* 0x00032200ff027b82 */ /* 0x001e240000000a00 */
[----:B0-----:R-:W-:-:S05]  /*14b30*/  IMAD.WIDE R2, R19, 0x4, R2 ;  /* 0x0000000413027825 */ /* 0x001fca00078e0202 */
[----:B-1----:R-:W1:Y:S01]  /*14b40*/  LDG.E R33, desc[UR38][R2.64] ;  /* 0x0000002602217981 */ /* 0x002e62000c1e1900 */
[----:B------:R-:W-:Y:S05]  /*14b50*/  YIELD ;  /* 0x0000000000007946 */ /* 0x000fea0003800000 */
[----:B------:R-:W-:Y:S01]  /*14b60*/  ULDC.64 UR4, c[0x0][0xa28] ;  /* 0x00028a0000047ab9 */ /* 0x000fe20000000a00 */
[----:B------:R-:W-:Y:S01]  /*14b70*/  MOV R9, RZ ;  /* 0x000000ff00097202 */ /* 0x000fe20000000f00 */
[----:B------:R-:W-:Y:S01]  /*14b80*/  IMAD.MOV.U32 R6, RZ, RZ, RZ ;  /* 0x000000ffff067224 */ /* 0x000fe200078e00ff */
[----:B------:R-:W-:Y:S01]  /*14b90*/  ISETP.NE.U32.AND P0, PT, RZ, UR4, PT ;  /* 0x00000004ff007c0c */ /* 0x000fe2000bf05070 */
[----:B------:R-:W-:Y:S01]  /*14ba0*/  ULDC.64 UR8, c[0x0][0xa18] ;  /* 0x0002860000087ab9 */ /* 0x000fe20000000a00 */
[----:B------:R-:W-:-:S02]  /*14bb0*/  ULDC.64 UR6, c[0x0][0xa10] ;  /* 0x0002840000067ab9 */ /* 0x000fc40000000a00 */
[----:B------:R-:W-:Y:S02]  /*14bc0*/  ISETP.NE.AND.EX P0, PT, RZ, UR5, PT, P0 ;  /* 0x00000005ff007c0c */ /* 0x000fe4000bf05300 */
[----:B-1----:R-:W-:-:S11]  /*14bd0*/  SHF.R.S32.HI R0, RZ, 0x1f, R33 ;  /* 0x0000001fff007819 */ /* 0x002fd60000011421 */
[C---:B------:R-:W-:Y:S01]  /*14be0*/  @P0 LEA R2, P1, R33.reuse, UR4, 0x2 ;  /* 0x0000000421020c11 */ /* 0x040fe2000f8210ff */
[C---:B------:R-:W-:Y:S01]  /*14bf0*/  IMAD.SHL.U32 R23, R33.reuse, 0x4, RZ ;  /* 0x0000000421177824 */ /* 0x040fe200078e00ff */
[C-C-:B------:R-:W-:Y:S01]  /*14c00*/  SHF.L.U64.HI R24, R33.reuse, 0x2, R0.reuse ;  /* 0x0000000221187819 */ /* 0x140fe20000010200 */
[----:B------:R0:W-:Y:S01]  /*14c10*/  STL [R1+0x18], R0 ;  /* 0x0000180001007387 */ /* 0x0001e20000100800 */
[----:B------:R-:W-:Y:S01]  /*14c20*/  @P0 LEA.HI.X R3, R33, UR5, R0, 0x2, P1 ;  /* 0x0000000521030c11 */ /* 0x000fe200088f1400 */
[----:B------:R-:W-:-:S04]  /*14c30*/  ULDC.64 UR4, c[0x0][0xa00] ;  /* 0x0002800000047ab9 */ /* 0x000fc80000000a00 */
[----:B--2---:R1:W2:Y:S01]  /*14c40*/  @P0 LDG.E R9, desc[UR38][R2.64] ;  /* 0x0000002602090981 */ /* 0x0042a2000c1e1900 */
[----:B------:R-:W-:Y:S02]  /*14c50*/  ISETP.NE.U32.AND P0, PT, RZ, UR4, PT ;  /* 0x00000004ff007c0c */ /* 0x000fe4000bf05070 */
[----:B------:R-:W-:Y:S02]  /*14c60*/  ISETP.NE.U32.AND P2, PT, RZ, UR8, PT ;  /* 0x00000008ff007c0c */ /* 0x000fe4000bf45070 */
[----:B------:R-:W-:Y:S02]  /*14c70*/  ISETP.NE.AND.EX P0, PT, RZ, UR5, PT, P0 ;  /* 0x00000005ff007c0c */ /* 0x000fe4000bf05300 */
[----:B------:R-:W-:Y:S02]  /*14c80*/  ISETP.NE.AND.EX P2, PT, RZ, UR9, PT, P2 ;  /* 0x00000009ff007c0c */ /* 0x000fe4000bf45320 */
[----:B------:R-:W-:Y:S02]  /*14c90*/  ISETP.NE.U32.AND P1, PT, RZ, UR6, PT ;  /* 0x00000006ff007c0c */ /* 0x000fe4000bf25070 */
[----:B-1----:R-:W-:-:S02]  /*14ca0*/  IADD3 R2, P3, R23, UR4, RZ ;  /* 0x0000000417027c10 */ /* 0x002fc4000ff7e0ff */
[----:B------:R-:W-:Y:S02]  /*14cb0*/  ISETP.NE.AND.EX P1, PT, RZ, UR7, PT, P1 ;  /* 0x00000007ff007c0c */ /* 0x000fe4000bf25310 */
[C---:B------:R-:W-:Y:S02]  /*14cc0*/  IADD3.X R3, R24.reuse, UR5, RZ, P3, !PT ;  /* 0x0000000518037c10 */ /* 0x040fe40009ffe4ff */
[----:B------:R-:W-:Y:S02]  /*14cd0*/  IADD3 R4, P4, R23, UR6, RZ ;  /* 0x0000000617047c10 */ /* 0x000fe4000ff9e0ff */
[----:B0-----:R-:W-:Y:S01]  /*14ce0*/  MOV R0, RZ ;  /* 0x000000ff00007202 */ /* 0x001fe20000000f00 */
[----:B------:R-:W3:Y:S01]  /*14cf0*/  @P0 LDG.E R6, desc[UR38][R2.64] ;  /* 0x0000002602060981 */ /* 0x000ee2000c1e1900 */
[----:B------:R-:W-:Y:S01]  /*14d00*/  ULDC UR4, c[0x0][0x288] ;  /* 0x0000a20000047ab9 */ /* 0x000fe20000000800 */
[----:B------:R-:W-:Y:S01]  /*14d10*/  IADD3.X R5, R24, UR7, RZ, P4, !PT ;  /* 0x0000000718057c10 */ /* 0x000fe2000a7fe4ff */
[----:B------:R-:W-:Y:S01]  /*14d20*/  IMAD.U32 R8, RZ, RZ, UR4 ;  /* 0x00000004ff087e24 */ /* 0x000fe2000f8e00ff */
[----:B------:R-:W-:-:S03]  /*14d30*/  ULDC.64 UR4, c[0x0][0x418] ;  /* 0x0001060000047ab9 */ /* 0x000fc60000000a00 */
[----:B------:R-:W5:Y:S04]  /*14d40*/  @P1 LDG.E R0, desc[UR38][R4.64] ;  /* 0x0000002604001981 */ /* 0x000f68000c1e1900 */
[----:B---3--:R0:W-:Y:S02]  /*14d50*/  STL [R1+0x10], R6 ;  /* 0x0000100601007387 */ /* 0x0081e40000100800 */
[----:B0-----:R-:W-:-:S04]  /*14d60*/  @P2 IADD3 R6, P3, R23, UR8, RZ ;  /* 0x0000000817062c10 */ /* 0x001fc8000ff7e0ff */
[----:B------:R-:W-:-:S05]  /*14d70*/  @P2 IADD3.X R7, R24, UR9, RZ, P3, !PT ;  /* 0x0000000918072c10 */ /* 0x000fca0009ffe4ff */
[----:B------:R0:W3:Y:S01]  /*14d80*/  @P2 LDG.E R8, desc[UR38][R6.64] ;  /* 0x0000002606082981 */ /* 0x0000e2000c1e1900 */
[----:B------:R-:W-:-:S03]  /*14d90*/  UISETP.NE.U32.AND UP0, UPT, UR4, URZ, UPT ;  /* 0x0000003f0400728c */ /* 0x000fc6000bf05070 */
[----:B------:R-:W-:Y:S01]  /*14da0*/  ULDC UR4, c[0x0][0x424] ;  /* 0x0001090000047ab9 */ /* 0x000fe20000000800 */
[----:B------:R-:W-:-:S03]  /*14db0*/  UISETP.NE.AND.EX UP0, UPT, UR5, URZ, UPT, UP0 ;  /* 0x0000003f0500728c */ /* 0x000fc6000bf05300 */
[----:B------:R-:W-:Y:S01]  /*14dc0*/  ULDC UR5, c[0x0][0x2f0] ;  /* 0x0000bc0000057ab9 */ /* 0x000fe20000000800 */
[----:B------:R-:W-:-:S04]  /*14dd0*/  USEL UR4, UR4, 0x1, UP0 ;  /* 0x0000000104047887 */ /* 0x000fc80008000000 */
[----:B------:R-:W-:Y:S01]  /*14de0*/  UIMAD UR4, UR4, UR5, URZ ;  /* 0x00000005040472a4 */ /* 0x000fe2000f8e023f */
[----:B--2---:R-:W-:Y:S02]  /*14df0*/  STL [R1], R9 ;  /* 0x0000000901007387 */ /* 0x004fe40000100800 */
[----:B------:R-:W-:Y:S02]  /*14e00*/  ULDC UR5, c[0x0][0x348] ;  /* 0x0000d20000057ab9 */ /* 0x000fe40000000800 */
[----:B0-----:R-:W-:Y:S01]  /*14e10*/  IMAD.U32 R6, RZ, RZ, UR5 ;  /* 0x00000005ff067e24 */ /* 0x001fe2000f8e00ff */
[----:B---3--:R0:W-:Y:S02]  /*14e20*/  STL [R1+0x1c], R8 ;  /* 0x00001c0801007387 */ /* 0x0081e40000100800 */
[----:B0-----:R-:W-:Y:S01]  /*14e30*/  MOV R8, UR4 ;  /* 0x0000000400087c02 */ /* 0x001fe20008000f00 */
[----:B------:R-:W-:Y:S06]  /*14e40*/  @P2 BRA `(.L_x_687) ;  /* 0x0000000000142947 */ /* 0x000fec0003800000 */
[----:B------:R-:W-:Y:S05]  /*14e50*/  @!P0 BRA `(.L_x_687) ;  /* 0x0000000000108947 */ /* 0x000fea0003800000 */
[----:B------:R-:W2:Y:S04]  /*14e60*/  LDG.E R10, desc[UR38][R2.64] ;  /* 0x00000026020a7981 */ /* 0x000ea8000c1e1900 */
[----:B------:R-:W2:Y:S02]  /*14e70*/  LDG.E R7, desc[UR38][R2.64+0x4] ;  /* 0x0000042602077981 */ /* 0x000ea4000c1e1900 */
[----:B--2---:R-:W-:-:S05]  /*14e80*/  IMAD.IADD R2, R7, 0x1, -R10 ;  /* 0x0000000107027824 */ /* 0x004fca00078e0a0a */
[----:B------:R0:W-:Y:S02]  /*14e90*/  STL [R1+0x1c], R2 ;  /* 0x00001c0201007387 */ /* 0x0001e40000100800 */
.L_x_687:
[----:B------:R-:W-:Y:S01]  /*14ea0*/  ULDC.64 UR4, c[0x0][0xa20] ;  /* 0x0002880000047ab9 */ /* 0x000fe20000000a00 */
[----:B------:R-:W-:Y:S01]  /*14eb0*/  IMAD.MOV.U32 R34, RZ, RZ, R33 ;  /* 0x000000ffff227224 */ /* 0x000fe200078e0021 */
[----:B------:R-:W-:-:S04]  /*14ec0*/  ISETP.NE.U32.AND P0, PT, RZ, UR4, PT ;  /* 0x00000004ff007c0c */ /* 0x000fc8000bf05070 */
[----:B------:R-:W-:-:S13]  /*14ed0*/  ISETP.NE.AND.EX P0, PT, RZ, UR5, PT, P0 ;  /* 0x00000005ff007c0c */ /* 0x000fda000bf05300 */
[----:B------:R-:W-:Y:S05]  /*14ee0*/  @!P0 BRA `(.L_x_688) ;  /* 0x0000000000108947 */ /* 0x000fea0003800000 */
[----:B0-----:R-:W-:-:S04]  /*14ef0*/  IADD3 R2, P0, R23, UR4, RZ ;  /* 0x0000000417027c10 */ /* 0x001fc8000ff1e0ff */
[----:B------:R-:W-:-:S05]  /*14f00*/  IADD3.X R3, R24, UR5, RZ, P0, !PT ;  /* 0x0000000518037c10 */ /* 0x000fca00087fe4ff */
[----:B------:R1:W5:Y:S01]  /*14f10*/  LDG.E R8, desc[UR38][R2.64] ;  /* 0x0000002602087981 */ /* 0x000362000c1e1900 */
[----:B------:R-:W-:Y:S05]  /*14f20*/  BRA `(.L_x_689) ;  /* 0x0000000000247947 */ /* 0x000fea0003800000 */
.L_x_688:
[----:B------:R-:W-:Y:S02]  /*14f30*/  ULDC.64 UR4, c[0x0][0xa08] ;  /* 0x0002820000047ab9 */ /* 0x000fe40000000a00 */
[----:B------:R-:W-:-:S04]  /*14f40*/  ISETP.NE.U32.AND P0, PT, RZ, UR4, PT ;  /* 0x00000004ff007c0c */ /* 0x000fc8000bf05070 */
[----:B------:R-:W-:-:S13]  /*14f50*/  ISETP.NE.AND.EX P0, PT, RZ, UR5, PT, P0 ;  /* 0x00000005ff007c0c */ /* 0x000fda000bf05300 */
[----:B------:R-:W-:Y:S05]  /*14f60*/  @!P0 BRA `(.L_x_689) ;  /* 0x0000000000148947 */ /* 0x000fea0003800000 */
[----:B0-----:R-:W0:Y:S02]  /*14f70*/  LDC.64 R2, c[0x0][0xa08] ;  /* 0x00028200ff027b82 */ /* 0x001e240000000a00 */
[----:B0-----:R-:W-:-:S05]  /*14f80*/  IMAD.WIDE R2, R34, 0x4, R2 ;  /* 0x0000000422027825 */ /* 0x001fca00078e0202 */
[----:B------:R-:W2:Y:S04]  /*14f90*/  LDG.E R8, desc[UR38][R2.64] ;  /* 0x0000002602087981 */ /* 0x000ea8000c1e1900 */
[----:B------:R-:W2:Y:S02]  /*14fa0*/  LDG.E R7, desc[UR38][R2.64+0x4] ;  /* 0x0000042602077981 */ /* 0x000ea4000c1e1900 */
[----:B--2---:R-:W-:-:S07]  /*14fb0*/  IADD3 R8, -R8, R7, RZ ;  /* 0x0000000708087210 */ /* 0x004fce0007ffe1ff */
.L_x_689:
[----:B-1----:R-:W2:Y:S04]  /*14fc0*/  @P1 LDG.E R3, desc[UR38][R4.64] ;  /* 0x0000002604031981 */ /* 0x002ea8000c1e1900 */
[----:B0-----:R-:W2:Y:S01]  /*14fd0*/  @P1 LDG.E R2, desc[UR38][R4.64+0x4] ;  /* 0x0000042604021981 */ /* 0x001ea2000c1e1900 */
[----:B------:R-:W-:Y:S01]  /*14fe0*/  BSSY B0, `(.L_x_690) ;  /* 0x000011a000007945 */ /* 0x000fe20003800000 */
[----:B--2---:R-:W-:Y:S02]  /*14ff0*/  @P1 IMAD.IADD R6, R2, 0x1, -R3 ;  /* 0x0000000102061824 */ /* 0x004fe400078e0a03 */
[----:B-----5:R-:W-:-:S05]  /*15000*/  IMAD.IADD R3, R8, 0x1, -R9 ;  /* 0x0000000108037824 */ /* 0x020fca00078e0a09 */
[----:B------:R-:W-:-:S05]  /*15010*/  IADD3 R37, R3, R6, RZ ;  /* 0x0000000603257210 */ /* 0x000fca0007ffe0ff */
[----:B------:R-:W-:-:S05]  /*15020*/  VIADD R2, R37, 0x7f ;  /* 0x0000007f25027836 */ /* 0x000fca0000000000 */
[----:B------:R-:W-:-:S04]  /*15030*/  SHF.R.S32.HI R7, RZ, 0x1f, R2 ;  /* 0x0000001fff077819 */ /* 0x000fc80000011402 */
[----:B------:R-:W-:-:S04]  /*15040*/  LEA.HI R4, R7, R2, RZ, 0x7 ;  /* 0x0000000207047211 */ /* 0x000fc800078f38ff */
[----:B------:R-:W-:Y:S01]  /*15050*/  LOP3.LUT R2, R4, 0xffffff80, RZ, 0xc0, !PT ;  /* 0xffffff8004027812 */ /* 0x000fe200078ec0ff */
[----:B------:R0:W-:Y:S03]  /*15060*/  STL [R1+0x20], R4 ;  /* 0x0000200401007387 */ /* 0x0001e60000100800 */
[----:B------:R-:W-:Y:S01]  /*15070*/  VIADDMNMX R7, R2, -R3, R6, PT ;  /* 0x8000000302077246 */ /* 0x000fe20003800106 */
[----:B------:R-:W-:-:S05]  /*15080*/  IMAD.MOV R2, RZ, RZ, -R3 ;  /* 0x000000ffff027224 */ /* 0x000fca00078e0a03 */
[----:B------:R-:W-:-:S04]  /*15090*/  VIMNMX R2, RZ, R2, !PT ;  /* 0x00000002ff027248 */ /* 0x000fc80007fe0100 */
[----:B------:R-:W-:Y:S02]  /*150a0*/  ISETP.GT.AND P0, PT, R7, R2, PT ;  /* 0x000000020700720c */ /* 0x000fe40003f04270 */
[----:B0-----:R-:W-:-:S11]  /*150b0*/  SHF.R.U32.HI R4, RZ, 0x7, R2 ;  /* 0x00000007ff047819 */ /* 0x001fd60000011602 */
[----:B------:R-:W-:-:S04]  /*150c0*/  @P0 IADD3 R3, R7, 0x7f, RZ ;  /* 0x0000007f07030810 */ /* 0x000fc80007ffe0ff */
[----:B------:R-:W-:-:S04]  /*150d0*/  @P0 SHF.R.S32.HI R2, RZ, 0x1f, R3 ;  /* 0x0000001fff020819 */ /* 0x000fc80000011403 */
[----:B------:R-:W-:Y:S01]  /*150e0*/  @P0 LEA.HI R2, R2, R3, RZ, 0x7 ;  /* 0x0000000302020211 */ /* 0x000fe200078f38ff */
[----:B------:R-:W-:-:S03]  /*150f0*/  IMAD.MOV.U32 R3, RZ, RZ, R4 ;  /* 0x000000ffff037224 */ /* 0x000fc600078e0004 */
[----:B------:R-:W-:Y:S02]  /*15100*/  @P0 SHF.R.S32.HI R3, RZ, 0x7, R2 ;  /* 0x00000007ff030819 */ /* 0x000fe40000011402 */
[----:B------:R-:W-:Y:S02]  /*15110*/  PLOP3.LUT P0, PT, PT, PT, PT, 0x80, 0x0 ;  /* 0x000000000000781c */ /* 0x000fe40003f0f070 */
[----:B------:R-:W-:-:S13]  /*15120*/  ISETP.GT.AND P2, PT, R3, R4, PT ;  /* 0x000000040300720c */ /* 0x000fda0003f44270 */
[----:B------:R-:W-:Y:S05]  /*15130*/  @!P2 BRA `(.L_x_691) ;  /* 0x000000100010a947 */ /* 0x000fea0003800000 */
[----:B------:R-:W-:Y:S01]  /*15140*/  UMOV UR4, 0xffffffff ;  /* 0xffffffff00047882 */ /* 0x000fe20000000000 */
[----:B------:R-:W-:Y:S02]  /*15150*/  SEL R2, R34, RZ, !P1 ;  /* 0x000000ff22027207 */ /* 0x000fe40004800000 */
[----:B------:R-:W-:Y:S05]  /*15160*/  BRA.DIV UR4, `(.L_x_692) ;  /* 0x0000006e04b07947 */ /* 0x000fea000b800000 */
[----:B------:R-:W0:Y:S02]  /*15170*/  S2R R5, SR_TID.X ;  /* 0x0000000000057919 */ /* 0x000e240000002100 */
[----:B0-----:R-:W-:-:S04]  /*15180*/  SHF.R.U32.HI R5, RZ, 0x5, R5 ;  /* 0x00000005ff057819 */ /* 0x001fc80000011605 */
[----:B------:R-:W-:-:S05]  /*15190*/  LOP3.LUT R5, R5, 0x3, RZ, 0xc0, !PT ;  /* 0x0000000305057812 */ /* 0x000fca00078ec0ff */
[----:B------:R0:W1:Y:S02]  /*151a0*/  SHFL.IDX PT, R14, R5, RZ, 0x1f ;  /* 0x00001fff050e7589 */ /* 0x00006400000e0000 */
.L_x_883:
[----:B-1----:R-:W-:Y:S02]  /*151b0*/  ISETP.NE.AND P0, PT, R14, RZ, PT ;  /* 0x000000ff0e00720c */ /* 0x002fe40003f05270 */
[----:B------:R-:W-:-:S11]  /*151c0*/  PLOP3.LUT P6, PT, PT, PT, PT, 0x8, 0x0 ;  /* 0x000000000000781c */ /* 0x000fd60003fce170 */
[----:B------:R-:W-:Y:S05]  /*151d0*/  @P0 BRA `(.L_x_693) ;  /* 0x00000000000c0947 */ /* 0x000fea0003800000 */
[----:B------:R-:W-:-:S03]  /*151e0*/  UMOV UR4, 0xffffffff ;  /* 0xffffffff00047882 */ /* 0x000fc60000000000 */
[----:B------:R-:W-:Y:S05]  /*151f0*/  BRA.DIV UR4, `(.L_x_694) ;  /* 0x0000006e04c07947 */ /* 0x000fea000b800000 */
[----:B------:R-:W-:-:S13]  /*15200*/  ELECT P6, URZ, PT ;  /* 0x00000000003f782f */ /* 0x000fda00038c0000 */
.L_x_693:
[----:B0-----:R-:W2:Y:S01]  /*15210*/  LDL R5, [R1+0x24] ;  /* 0x0000240001057983 */ /* 0x001ea20000100800 */
[----:B------:R-:W-:Y:S01]  /*15220*/  BSSY B1, `(.L_x_695) ;  /* 0x0000008000017945 */ /* 0x000fe20003800000 */
[----:B--2---:R-:W-:-:S05]  /*15230*/  VIADD R5, R5, 0x1 ;  /* 0x0000000105057836 */ /* 0x004fca0000000000 */
[----:B------:R-:W-:-:S04]  /*15240*/  LEA.HI R6, R5, R5, RZ, 0x1 ;  /* 0x0000000505067211 */ /* 0x000fc800078f08ff */
[----:B------:R-:W-:-:S04]  /*15250*/  LOP3.LUT R6, R6, 0xfffffffe, RZ, 0xc0, !PT ;  /* 0xfffffffe06067812 */ /* 0x000fc800078ec0ff */
[----:B------:R-:W-:-:S04]  /*15260*/  IADD3 R5, R5, -R6, RZ ;  /* 0x8000000605057210 */ /* 0x000fc80007ffe0ff */
[----:B------:R-:W-:-:S04]  /*15270*/  SHF.L.U32 R5, R5, 0x1f, RZ ;  /* 0x0000001f05057819 */ /* 0x000fc800000006ff */
[----:B------:R-:W0:Y:S02]  /*15280*/  SYNCS.PHASECHK.TRANS64.TRYWAIT P0, [R22+URZ+0x28820], R5 ;  /* 0x02882005160075a7 */ /* 0x000e24000800017f */
[----:B0-----:R-:W-:Y:S05]  /*15290*/  @!P0 BRA `(.L_x_696) ;  /* 0x0000006c00b88947 */ /* 0x001fea0003800000 */
.L_x_886:
[----:B------:R-:W-:Y:S05]  /*152a0*/  BSYNC B1 ;  /* 0x0000000000017941 */ /* 0x000fea0003800000 */
.L_x_695:
[----:B------:R-:W-:Y:S04]  /*152b0*/  BSSY B1, `(.L_x_697) ;  /* 0x000006e000017945 */ /* 0x000fe80003800000 */
[----:B------:R-:W-:Y:S05]  /*152c0*/  @!P6 BRA `(.L_x_698) ;  /* 0x0000000400b0e947 */ /* 0x000fea0003800000 */
[----:B0-----:R-:W-:Y:S01]  /*152d0*/  IMAD R5, R27, 0x8, R22 ;  /* 0x000000081b057824 */ /* 0x001fe200078e0216 */
[----:B------:R-:W-:Y:S01]  /*152e0*/  SHF.L.U32 R6, R29, 0x1f, RZ ;  /* 0x0000001f1d067819 */ /* 0x000fe200000006ff */
[----:B------:R-:W0:Y:S01]  /*152f0*/  S2R R7, SR_TID.X ;  /* 0x0000000000077919 */ /* 0x000e220000002100 */
[----:B------:R-:W-:Y:S02]  /*15300*/  BSSY B2, `(.L_x_699) ;  /* 0x0000005000027945 */ /* 0x000fe40003800000 */
[----:B------:R-:W1:Y:S01]  /*15310*/  SYNCS.PHASECHK.TRANS64.TRYWAIT P0, [R5+URZ+0x288a0], R6 ;  /* 0x0288a006050075a7 */ /* 0x000e62000800017f */
[----:B0-----:R-:W-:-:S04]  /*15320*/  LOP3.LUT R7, R7, 0x7f, RZ, 0xc0, !PT ;  /* 0x0000007f07077812 */ /* 0x001fc800078ec0ff */
[----:B------:R-:W-:Y:S01]  /*15330*/  ISETP.NE.AND P1, PT, R7, RZ, PT ;  /* 0x000000ff0700720c */ /* 0x000fe20003f25270 */
[----:B-1----:R-:W-:-:S12]  /*15340*/  @!P0 BRA `(.L_x_700) ;  /* 0x0000006c00a08947 */ /* 0x002fd80003800000 */
.L_x_887:
[----:B------:R-:W-:Y:S05]  /*15350*/  BSYNC B2 ;  /* 0x0000000000027941 */ /* 0x000fea0003800000 */
.L_x_699:
[----:B------:R-:W-:Y:S04]  /*15360*/  BSSY B2, `(.L_x_701) ;  /* 0x0000009000027945 */ /* 0x000fe80003800000 */
[----:B------:R-:W-:Y:S05]  /*15370*/  @P1 BRA `(.L_x_702) ;  /* 0x00000000001c1947 */ /* 0x000fea0003800000 */
[----:B------:R-:W1:Y:S01]  /*15380*/  S2R R8, SR_TID.X ;  /* 0x0000000000087919 */ /* 0x000e620000002100 */
[----:B------:R-:W-:-:S04]  /*15390*/  IMAD.MOV.U32 R7, RZ, RZ, 0x8000 ;  /* 0x00008000ff077424 */ /* 0x000fc800078e00ff */
[----:B------:R2:W-:Y:S01]  /*153a0*/  SYNCS.ARRIVE.TRANS64 RZ, [R5+URZ+0x28890], R7 ;  /* 0x0288900705ff79a7 */ /* 0x0005e2000800003f */
[----:B-1----:R-:W-:-:S04]  /*153b0*/  LOP3.LUT R8, R8, 0x1f, RZ, 0xc0, !PT ;  /* 0x0000001f08087812 */ /* 0x002fc800078ec0ff */
[----:B------:R-:W-:-:S13]  /*153c0*/  ISETP.NE.AND P0, PT, R8, RZ, PT ;  /* 0x000000ff0800720c */ /* 0x000fda0003f05270 */
[----:B--2---:R-:W-:Y:S05]  /*153d0*/  @!P0 BRA `(.L_x_702) ;  /* 0x0000000000048947 */ /* 0x004fea0003800000 */
[----:B------:R-:W-:Y:S01]  /*153e0*/  BPT.TRAP 0x1 ;  /* 0x000000040000795c */ /* 0x000fe20000300000 */
.L_x_702:
[----:B------:R-:W-:Y:S05]  /*153f0*/  BSYNC B2 ;  /* 0x0000000000027941 */ /* 0x000fea0003800000 */
.L_x_701:
[----:B------:R-:W-:Y:S01]  /*15400*/  MOV R12, RZ ;  /* 0x000000ff000c7202 */ /* 0x000fe20000000f00 */
[----:B------:R-:W-:Y:S01]  /*15410*/  IMAD R7, R3, 0x80, R0 ;  /* 0x0000008003077824 */ /* 0x000fe200078e0200 */
[----:B------:R-:W-:Y:S01]  /*15420*/  LEA R8, R27, R22, 0xf ;  /* 0x000000161b087211 */ /* 0x000fe200078e78ff */
[----:B------:R-:W-:Y:S01]  /*15430*/  UIADD3 UR4, UP0, UR40, 0x570, URZ ;  /* 0x0000057028047890 */ /* 0x000fe2000ff1e03f */
[----:B------:R-:W-:Y:S01]  /*15440*/  R2UR UR10, R12 ;  /* 0x000000000c0a72ca */ /* 0x000fe200000e0000 */
[----:B------:R-:W-:Y:S01]  /*15450*/  VIADD R7, R7, 0xffffff80 ;  /* 0xffffff8007077836 */ /* 0x000fe20000000000 */
[----:B------:R-:W-:Y:S01]  /*15460*/  PLOP3.LUT P0, PT, PT, PT, PT, 0x80, 0x0 ;  /* 0x000000000000781c */ /* 0x000fe20003f0f070 */
[----:B------:R-:W-:Y:S01]  /*15470*/  IMAD.SHL.U32 R9, R27, 0x4000, RZ ;  /* 0x000040001b097824 */ /* 0x000fe200078e00ff */
[----:B------:R-:W-:Y:S01]  /*15480*/  IADD3 R11, R8, 0x18400, RZ ;  /* 0x00018400080b7810 */ /* 0x000fe20007ffe0ff */
[----:B------:R-:W-:Y:S01]  /*15490*/  VIADD R10, R5, 0x28890 ;  /* 0x00028890050a7836 */ /* 0x000fe20000000000 */
[----:B------:R-:W-:Y:S01]  /*154a0*/  UIADD3.X UR5, URZ, UR41, URZ, UP0, !UPT ;  /* 0x000000293f057290 */ /* 0x000fe200087fe43f */
[----:B------:R-:W-:Y:S01]  /*154b0*/  UMOV UR6, 0x0 ;  /* 0x0000000000067882 */ /* 0x000fe20000000000 */
[----:B------:R-:W-:-:S10]  /*154c0*/  UMOV UR7, 0x12f00000 ;  /* 0x12f0000000077882 */ /* 0x000fd40000000000 */
.L_x_703:
[----:B------:R-:W-:-:S13]  /*154d0*/  @P0 ELECT P2, URZ, PT ;  /* 0x00000000003f082f */ /* 0x000fda0003840000 */
[----:B------:R-:W-:Y:S02]  /*154e0*/  @P2 R2UR UR13, R2 ;  /* 0x00000000020d22ca */ /* 0x000fe400000e0000 */
[----:B------:R-:W-:Y:S02]  /*154f0*/  @P2 R2UR UR12, R18 ;  /* 0x00000000120c22ca */ /* 0x000fe400000e0000 */
[----:B------:R-:W-:Y:S02]  /*15500*/  @P2 R2UR UR11, R7 ;  /* 0x00000000070b22ca */ /* 0x000fe400000e0000 */
[----:B------:R-:W-:Y:S02]  /*15510*/  @P2 R2UR UR9, R10 ;  /* 0x000000000a0922ca */ /* 0x000fe400000e0000 */
[----:B------:R-:W-:Y:S02]  /*15520*/  @P2 R2UR UR8, R11 ;  /* 0x000000000b0822ca */ /* 0x000fe400000e0000 */
[----:B------:R-:W-:-:S02]  /*15530*/  @P2 PLOP3.LUT P0, PT, P2, PT, PT, 0x8, 0x0 ;  /* 0x000000000000281c */ /* 0x000fc4000170e170 */
[----:B------:R-:W-:-:S09]  /*15540*/  PLOP3.LUT P2, PT, PT, PT, PT, 0x8, 0x0 ;  /* 0x000000000000781c */ /* 0x000fd20003f4e170 */
[----:B------:R1:W-:Y:S02]  /*15550*/  UTMALDG.4D [UR8], [UR4], desc[UR6] ;  /* 0x00000608040075b4 */ /* 0x0003e40008019000 */
[----:B-1----:R-:W-:Y:S05]  /*15560*/  @P0 BRA.U.ANY `(.L_x_703) ;  /* 0xfffffffd00d80947 */ /* 0x002fea000393ffff */
[----:B------:R-:W-:Y:S01]  /*15570*/  IMAD.MOV.U32 R13, RZ, RZ, 0x40 ;  /* 0x00000040ff0d7424 */ /* 0x000fe200078e00ff */
[----:B------:R-:W-:Y:S01]  /*15580*/  PLOP3.LUT P0, PT, PT, PT, PT, 0x80, 0x0 ;  /* 0x000000000000781c */ /* 0x000fe20003f0f070 */
[----:B------:R-:W-:Y:S01]  /*15590*/  VIADD R8, R8, 0x1c400 ;  /* 0x0001c40008087836 */ /* 0x000fe20000000000 */
[----:B------:R-:W-:Y:S01]  /*155a0*/  UMOV UR6, 0x0 ;  /* 0x0000000000067882 */ /* 0x000fe20000000000 */
[----:B------:R-:W-:Y:S01]  /*155b0*/  UMOV UR7, 0x12f00000 ;  /* 0x12f0000000077882 */ /* 0x000fe20000000000 */
[----:B------:R-:W-:-:S15]  /*155c0*/  R2UR UR10, R13 ;  /* 0x000000000d0a72ca */ /* 0x000fde00000e0000 */
.L_x_704:
        /* <DEDUP_REMOVED lines=10> */
[----:B------:R-:W1:Y:S01]  /*15670*/  SYNCS.PHASECHK.TRANS64.TRYWAIT P0, [R5+URZ+0x288c0], R6 ;  /* 0x0288c006050075a7 */ /* 0x000e62000800017f */
[----:B------:R-:W-:Y:S04]  /*15680*/  BSSY B2, `(.L_x_705) ;  /* 0x0000002000027945 */ /* 0x000fe80003800000 */
[----:B-1----:R-:W-:Y:S05]  /*15690*/  @!P0 BRA `(.L_x_706) ;  /* 0x0000006800e08947 */ /* 0x002fea0003800000 */
.L_x_888:
[----:B------:R-:W-:Y:S05]  /*156a0*/  BSYNC B2 ;  /* 0x0000000000027941 */ /* 0x000fea0003800000 */
.L_x_705:
[----:B------:R-:W-:Y:S01]  /*156b0*/  BSSY B2, `(.L_x_707) ;  /* 0x000000b000027945 */ /* 0x000fe20003800000 */
[----:B------:R-:W-:Y:S01]  /*156c0*/  MOV R10, 0x0 ;  /* 0x00000000000a7802 */ /* 0x000fe20000000f00 */
[----:B------:R-:W-:Y:S02]  /*156d0*/  IMAD.MOV.U32 R11, RZ, RZ, 0x12f00000 ;  /* 0x12f00000ff0b7424 */ /* 0x000fe400078e00ff */
[----:B------:R-:W-:Y:S05]  /*156e0*/  @P1 BRA `(.L_x_708) ;  /* 0x00000000001c1947 */ /* 0x000fea0003800000 */
[----:B------:R-:W2:Y:S01]  /*156f0*/  S2R R8, SR_TID.X ;  /* 0x0000000000087919 */ /* 0x000ea20000002100 */
[----:B01----:R-:W-:-:S04]  /*15700*/  IMAD.MOV.U32 R6, RZ, RZ, 0x8000 ;  /* 0x00008000ff067424 */ /* 0x003fc800078e00ff */
[----:B------:R3:W-:Y:S01]  /*15710*/  SYNCS.ARRIVE.TRANS64 RZ, [R5+URZ+0x288b0], R6 ;  /* 0x0288b00605ff79a7 */ /* 0x0007e2000800003f */
[----:B--2---:R-:W-:-:S04]  /*15720*/  LOP3.LUT R8, R8, 0x1f, RZ, 0xc0, !PT ;  /* 0x0000001f08087812 */ /* 0x004fc800078ec0ff */
[----:B------:R-:W-:-:S13]  /*15730*/  ISETP.NE.AND P0, PT, R8, RZ, PT ;  /* 0x000000ff0800720c */ /* 0x000fda0003f05270 */
[----:B---3--:R-:W-:Y:S05]  /*15740*/  @!P0 BRA `(.L_x_708) ;  /* 0x0000000000048947 */ /* 0x008fea0003800000 */
[----:B------:R-:W-:Y:S01]  /*15750*/  BPT.TRAP 0x1 ;  /* 0x000000040000795c */ /* 0x000fe20000300000 */
.L_x_708:
[----:B------:R-:W-:Y:S05]  /*15760*/  BSYNC B2 ;  /* 0x0000000000027941 */ /* 0x000fea0003800000 */
.L_x_707:
[----:B------:R-:W-:Y:S01]  /*15770*/  R2UR UR10, R12 ;  /* 0x000000000c0a72ca */ /* 0x000fe200000e0000 */
[----:B------:R-:W-:Y:S01]  /*15780*/  UIADD3 UR4, UP0, UR40, 0x670, URZ ;  /* 0x0000067028047890 */ /* 0x000fe2000ff1e03f */
[----:B------:R-:W-:Y:S01]  /*15790*/  R2UR UR6, R10 ;  /* 0x000000000a0672ca */ /* 0x000fe200000e0000 */
[----:B01----:R-:W-:Y:S01]  /*157a0*/  VIADD R5, R5, 0x288b0 ;  /* 0x000288b005057836 */ /* 0x003fe20000000000 */
[----:B------:R-:W-:Y:S01]  /*157b0*/  R2UR UR7, R11 ;  /* 0x000000000b0772ca */ /* 0x000fe200000e0000 */
[----:B------:R-:W-:Y:S01]  /*157c0*/  UIADD3.X UR5, URZ, UR41, URZ, UP0, !UPT ;  /* 0x000000293f057290 */ /* 0x000fe200087fe43f */
[----:B------:R-:W-:Y:S02]  /*157d0*/  LEA R9, R9, R22, 0x1 ;  /* 0x0000001609097211 */ /* 0x000fe400078e08ff */
[----:B------:R-:W-:-:S03]  /*157e0*/  PLOP3.LUT P0, PT, PT, PT, PT, 0x80, 0x0 ;  /* 0x000000000000781c */ /* 0x000fc60003f0f070 */
[----:B------:R-:W-:-:S10]  /*157f0*/  VIADD R6, R9, 0x400 ;  /* 0x0000040009067836 */ /* 0x000fd40000000000 */
.L_x_709:
        /* <DEDUP_REMOVED lines=9> */
[----:B0-----:R-:W-:Y:S05]  /*15890*/  @P0 BRA.U.ANY `(.L_x_709) ;  /* 0xfffffffd00d80947 */ /* 0x001fea000393ffff */
[----:B------:R-:W-:Y:S02]  /*158a0*/  R2UR UR10, R13 ;  /* 0x000000000d0a72ca */ /* 0x000fe400000e0000 */
[----:B------:R-:W-:Y:S02]  /*158b0*/  R2UR UR6, R10 ;  /* 0x000000000a0672ca */ /* 0x000fe400000e0000 */
[----:B------:R-:W-:Y:S02]  /*158c0*/  R2UR UR7, R11 ;  /* 0x000000000b0772ca */ /* 0x000fe400000e0000 */
[----:B------:R-:W-:Y:S02]  /*158d0*/  PLOP3.LUT P0, PT, PT, PT, PT, 0x80, 0x0 ;  /* 0x000000000000781c */ /* 0x000fe40003f0f070 */
[----:B------:R-:W-:-:S11]  /*158e0*/  IADD3 R9, R9, 0x4400, RZ ;  /* 0x0000440009097810 */ /* 0x000fd60007ffe0ff */
.L_x_710:
        /* <DEDUP_REMOVED lines=10> */
.L_x_698:
[----:B------:R-:W-:Y:S05]  /*15990*/  BSYNC B1 ;  /* 0x0000000000017941 */ /* 0x000fea0003800000 */
.L_x_697:
[----:B------:R-:W-:Y:S01]  /*159a0*/  VIADD R9, R3, 0xfffffffe ;  /* 0xfffffffe03097836 */ /* 0x000fe20000000000 */
[----:B------:R-:W-:Y:S01]  /*159b0*/  PLOP3.LUT P0, PT, PT, PT, PT, 0x8, 0x0 ;  /* 0x000000000000781c */ /* 0x000fe20003f0e170 */
[----:B------:R-:W-:-:S03]  /*159c0*/  VIADD R27, R27, 0x1 ;  /* 0x000000011b1b7836 */ /* 0x000fc60000000000 */
[----:B------:R-:W-:Y:S02]  /*159d0*/  ISETP.GE.AND P2, PT, R9, R4, PT ;  /* 0x000000040900720c */ /* 0x000fe40003f46270 */
[----:B------:R-:W-:-:S04]  /*159e0*/  ISETP.NE.AND P1, PT, R27, 0x2, PT ;  /* 0x000000021b00780c */ /* 0x000fc80003f25270 */
[----:B------:R-:W-:Y:S02]  /*159f0*/  SEL R6, RZ, 0x1, P1 ;  /* 0x00000001ff067807 */ /* 0x000fe40000800000 */
[----:B------:R-:W-:Y:S02]  /*15a00*/  SEL R27, R27, RZ, P1 ;  /* 0x000000ff1b1b7207 */ /* 0x000fe40000800000 */
[----:B------:R-:W-:-:S03]  /*15a10*/  LOP3.LUT R29, R29, R6, RZ, 0x3c, !PT ;  /* 0x000000061d1d7212 */ /* 0x000fc600078e3cff */
[----:B------:R-:W-:Y:S05]  /*15a20*/  @!P2 BRA `(.L_x_691) ;  /* 0x0000000400d4a947 */ /* 0x000fea0003800000 */
.L_x_725:
[----:B------:R-:W-:Y:S05]  /*15a30*/  YIELD ;  /* 0x0000000000007946 */ /* 0x000fea0003800000 */
[----:B------:R-:W-:Y:S04]  /*15a40*/  BSSY B1, `(.L_x_711) ;  /* 0x000006b000017945 */ /* 0x000fe80003800000 */
[----:B------:R-:W-:Y:S05]  /*15a50*/  @!P6 BRA `(.L_x_712) ;  /* 0x0000000400a4e947 */ /* 0x000fea0003800000 */
[----:B------:R-:W-:Y:S01]  /*15a60*/  LEA R8, R27, R22, 0x3 ;  /* 0x000000161b087211 */ /* 0x000fe200078e18ff */
[----:B------:R-:W1:Y:S01]  /*15a70*/  S2R R3, SR_TID.X ;  /* 0x0000000000037919 */ /* 0x000e620000002100 */
[----:B------:R-:W-:Y:S01]  /*15a80*/  SHF.L.U32 R7, R29, 0x1f, RZ ;  /* 0x0000001f1d077819 */ /* 0x000fe200000006ff */
[----:B------:R-:W-:Y:S03]  /*15a90*/  BSSY B2, `(.L_x_713) ;  /* 0x0000005000027945 */ /* 0x000fe60003800000 */
[----:B------:R-:W2:Y:S01]  /*15aa0*/  SYNCS.PHASECHK.TRANS64.TRYWAIT P1, [R8+URZ+0x288a0], R7 ;  /* 0x0288a007080075a7 */ /* 0x000ea2000802017f */
[----:B-1----:R-:W-:-:S04]  /*15ab0*/  LOP3.LUT R3, R3, 0x7f, RZ, 0xc0, !PT ;  /* 0x0000007f03037812 */ /* 0x002fc800078ec0ff */
[----:B------:R-:W-:Y:S01]  /*15ac0*/  ISETP.NE.AND P2, PT, R3, RZ, PT ;  /* 0x000000ff0300720c */ /* 0x000fe20003f45270 */
[----:B--2---:R-:W-:-:S12]  /*15ad0*/  @!P1 BRA `(.L_x_714) ;  /* 0x0000006400e49947 */ /* 0x004fd80003800000 */
.L_x_889:
[----:B------:R-:W-:Y:S05]  /*15ae0*/  BSYNC B2 ;  /* 0x0000000000027941 */ /* 0x000fea0003800000 */
.L_x_713:
[----:B------:R-:W-:Y:S04]  /*15af0*/  BSSY B2, `(.L_x_715) ;  /* 0x0000009000027945 */ /* 0x000fe80003800000 */
[----:B------:R-:W-:Y:S05]  /*15b00*/  @P2 BRA `(.L_x_716) ;  /* 0x00000000001c2947 */ /* 0x000fea0003800000 */
[----:B0-----:R-:W0:Y:S01]  /*15b10*/  S2R R5, SR_TID.X ;  /* 0x0000000000057919 */ /* 0x001e220000002100 */
[----:B------:R-:W-:-:S04]  /*15b20*/  IMAD.MOV.U32 R3, RZ, RZ, 0x8000 ;  /* 0x00008000ff037424 */ /* 0x000fc800078e00ff */
[----:B------:R2:W-:Y:S01]  /*15b30*/  SYNCS.ARRIVE.TRANS64 RZ, [R8+URZ+0x28890], R3 ;  /* 0x0288900308ff79a7 */ /* 0x0005e2000800003f */
[----:B0-----:R-:W-:-:S04]  /*15b40*/  LOP3.LUT R5, R5, 0x1f, RZ, 0xc0, !PT ;  /* 0x0000001f05057812 */ /* 0x001fc800078ec0ff */
[----:B------:R-:W-:-:S13]  /*15b50*/  ISETP.NE.AND P1, PT, R5, RZ, PT ;  /* 0x000000ff0500720c */ /* 0x000fda0003f25270 */
[----:B--2---:R-:W-:Y:S05]  /*15b60*/  @!P1 BRA `(.L_x_716) ;  /* 0x0000000000049947 */ /* 0x004fea0003800000 */
[----:B------:R-:W-:Y:S01]  /*15b70*/  BPT.TRAP 0x1 ;  /* 0x000000040000795c */ /* 0x000fe20000300000 */
.L_x_716:
[----:B------:R-:W-:Y:S05]  /*15b80*/  BSYNC B2 ;  /* 0x0000000000027941 */ /* 0x000fea0003800000 */
.L_x_715:
[----:B------:R-:W-:Y:S01]  /*15b90*/  IMAD.MOV.U32 R12, RZ, RZ, RZ ;  /* 0x000000ffff0c7224 */ /* 0x000fe200078e00ff */
[----:B------:R-:W-:Y:S01]  /*15ba0*/  LEA R6, R27, R22, 0xf ;  /* 0x000000161b067211 */ /* 0x000fe200078e78ff */
[----:B------:R-:W-:Y:S01]  /*15bb0*/  UIADD3 UR4, UP0, UR40, 0x570, URZ ;  /* 0x0000057028047890 */ /* 0x000fe2000ff1e03f */
[----:B------:R-:W-:Y:S01]  /*15bc0*/  PLOP3.LUT P1, PT, PT, PT, PT, 0x80, 0x0 ;  /* 0x000000000000781c */ /* 0x000fe20003f2f070 */
[----:B0-----:R-:W-:Y:S01]  /*15bd0*/  IMAD R5, R9, 0x80, R0 ;  /* 0x0000008009057824 */ /* 0x001fe200078e0200 */
[----:B------:R-:W-:Y:S01]  /*15be0*/  R2UR UR10, R12 ;  /* 0x000000000c0a72ca */ /* 0x000fe200000e0000 */
[----:B------:R-:W-:Y:S01]  /*15bf0*/  VIADD R3, R8, 0x28890 ;  /* 0x0002889008037836 */ /* 0x000fe20000000000 */
[----:B------:R-:W-:Y:S01]  /*15c00*/  IADD3 R10, R6, 0x18400, RZ ;  /* 0x00018400060a7810 */ /* 0x000fe20007ffe0ff */
[----:B------:R-:W-:Y:S01]  /*15c10*/  UIADD3.X UR5, URZ, UR41, URZ, UP0, !UPT ;  /* 0x000000293f057290 */ /* 0x000fe200087fe43f */
[----:B------:R-:W-:Y:S01]  /*15c20*/  UMOV UR6, 0x0 ;  /* 0x0000000000067882 */ /* 0x000fe20000000000 */
[----:B------:R-:W-:-:S10]  /*15c30*/  UMOV UR7, 0x12f00000 ;  /* 0x12f0000000077882 */ /* 0x000fd40000000000 */
.L_x_717:
        /* <DEDUP_REMOVED lines=10> */
[----:B------:R-:W-:Y:S01]  /*15ce0*/  IMAD.MOV.U32 R13, RZ, RZ, 0x40 ;  /* 0x00000040ff0d7424 */ /* 0x000fe200078e00ff */
[----:B------:R-:W-:Y:S01]  /*15cf0*/  PLOP3.LUT P1, PT, PT, PT, PT, 0x80, 0x0 ;  /* 0x000000000000781c */ /* 0x000fe20003f2f070 */
[----:B------:R-:W-:Y:S01]  /*15d00*/  VIADD R10, R6, 0x1c400 ;  /* 0x0001c400060a7836 */ /* 0x000fe20000000000 */
[----:B------:R-:W-:Y:S01]  /*15d10*/  UMOV UR6, 0x0 ;  /* 0x0000000000067882 */ /* 0x000fe20000000000 */
[----:B------:R-:W-:Y:S01]  /*15d20*/  UMOV UR7, 0x12f00000 ;  /* 0x12f0000000077882 */ /* 0x000fe20000000000 */
[----:B------:R-:W-:-:S15]  /*15d30*/  R2UR UR10, R13 ;  /* 0x000000000d0a72ca */ /* 0x000fde00000e0000 */
.L_x_718:
        /* <DEDUP_REMOVED lines=10> */
[----:B------:R-:W0:Y:S01]  /*15de0*/  SYNCS.PHASECHK.TRANS64.TRYWAIT P1, [R8+URZ+0x288c0], R7 ;  /* 0x0288c007080075a7 */ /* 0x000e22000802017f */
[----:B------:R-:W-:Y:S04]  /*15df0*/  BSSY B2, `(.L_x_719) ;  /* 0x0000002000027945 */ /* 0x000fe80003800000 */
[----:B0-----:R-:W-:Y:S05]  /*15e00*/  @!P1 BRA `(.L_x_720) ;  /* 0x00000064002c9947 */ /* 0x001fea0003800000 */
.L_x_890:
[----:B------:R-:W-:Y:S05]  /*15e10*/  BSYNC B2 ;  /* 0x0000000000027941 */ /* 0x000fea0003800000 */
.L_x_719:
[----:B------:R-:W-:Y:S01]  /*15e20*/  BSSY B2, `(.L_x_721) ;  /* 0x000000b000027945 */ /* 0x000fe20003800000 */
[----:B------:R-:W-:Y:S01]  /*15e30*/  MOV R10, 0x0 ;  /* 0x00000000000a7802 */ /* 0x000fe20000000f00 */
[----:B------:R-:W-:Y:S02]  /*15e40*/  IMAD.MOV.U32 R11, RZ, RZ, 0x12f00000 ;  /* 0x12f00000ff0b7424 */ /* 0x000fe400078e00ff */
[----:B------:R-:W-:Y:S05]  /*15e50*/  @P2 BRA `(.L_x_722) ;  /* 0x00000000001c2947 */ /* 0x000fea0003800000 */
[----:B------:R-:W2:Y:S01]  /*15e60*/  S2R R14, SR_TID.X ;  /* 0x00000000000e7919 */ /* 0x000ea20000002100 */
[----:B------:R-:W-:-:S04]  /*15e70*/  IMAD.MOV.U32 R3, RZ, RZ, 0x8000 ;  /* 0x00008000ff037424 */ /* 0x000fc800078e00ff */
[----:B------:R3:W-:Y:S01]  /*15e80*/  SYNCS.ARRIVE.TRANS64 RZ, [R8+URZ+0x288b0], R3 ;  /* 0x0288b00308ff79a7 */ /* 0x0007e2000800003f */
[----:B--2---:R-:W-:-:S04]  /*15e90*/  LOP3.LUT R14, R14, 0x1f, RZ, 0xc0, !PT ;  /* 0x0000001f0e0e7812 */ /* 0x004fc800078ec0ff */
[----:B------:R-:W-:-:S13]  /*15ea0*/  ISETP.NE.AND P1, PT, R14, RZ, PT ;  /* 0x000000ff0e00720c */ /* 0x000fda0003f25270 */
[----:B---3--:R-:W-:Y:S05]  /*15eb0*/  @!P1 BRA `(.L_x_722) ;  /* 0x0000000000049947 */ /* 0x008fea0003800000 */
[----:B------:R-:W-:Y:S01]  /*15ec0*/  BPT.TRAP 0x1 ;  /* 0x000000040000795c */ /* 0x000fe20000300000 */
.L_x_722:
[----:B------:R-:W-:Y:S05]  /*15ed0*/  BSYNC B2 ;  /* 0x0000000000027941 */ /* 0x000fea0003800000 */
.L_x_721:
[----:B------:R-:W-:Y:S01]  /*15ee0*/  R2UR UR10, R12 ;  /* 0x000000000c0a72ca */ /* 0x000fe200000e0000 */
[----:B------:R-:W-:Y:S01]  /*15ef0*/  UIADD3 UR4, UP0, UR40, 0x670, URZ ;  /* 0x0000067028047890 */ /* 0x000fe2000ff1e03f */
[----:B------:R-:W-:Y:S01]  /*15f00*/  R2UR UR6, R10 ;  /* 0x000000000a0672ca */ /* 0x000fe200000e0000 */
[----:B------:R-:W-:Y:S01]  /*15f10*/  VIADD R3, R6, 0x400 ;  /* 0x0000040006037836 */ /* 0x000fe20000000000 */
[----:B------:R-:W-:Y:S01]  /*15f20*/  R2UR UR7, R11 ;  /* 0x000000000b0772ca */ /* 0x000fe200000e0000 */
[----:B------:R-:W-:Y:S01]  /*15f30*/  UIADD3.X UR5, URZ, UR41, URZ, UP0, !UPT ;  /* 0x000000293f057290 */ /* 0x000fe200087fe43f */
[----:B------:R-:W-:Y:S02]  /*15f40*/  PLOP3.LUT P1, PT, PT, PT, PT, 0x80, 0x0 ;  /* 0x000000000000781c */ /* 0x000fe40003f2f070 */
[----:B01----:R-:W-:-:S11]  /*15f50*/  IADD3 R8, R8, 0x288b0, RZ ;  /* 0x000288b008087810 */ /* 0x003fd60007ffe0ff */
.L_x_723:
        /* <DEDUP_REMOVED lines=10> */
[----:B------:R-:W-:Y:S01]  /*16000*/  R2UR UR10, R13 ;  /* 0x000000000d0a72ca */ /* 0x000fe200000e0000 */
[----:B------:R-:W-:Y:S01]  /*16010*/  VIADD R6, R6, 0x4400 ;  /* 0x0000440006067836 */ /* 0x000fe20000000000 */
[----:B------:R-:W-:Y:S02]  /*16020*/  R2UR UR6, R10 ;  /* 0x000000000a0672ca */ /* 0x000fe400000e0000 */
[----:B------:R-:W-:Y:S02]  /*16030*/  R2UR UR7, R11 ;  /* 0x000000000b0772ca */ /* 0x000fe400000e0000 */
[----:B------:R-:W-:-:S13]  /*16040*/  PLOP3.LUT P1, PT, PT, PT, PT, 0x80, 0x0 ;  /* 0x000000000000781c */ /* 0x000fda0003f2f070 */
.L_x_724:
        /* <DEDUP_REMOVED lines=10> */
.L_x_712:
[----:B------:R-:W-:Y:S05]  /*160f0*/  BSYNC B1 ;  /* 0x0000000000017941 */ /* 0x000fea0003800000 */
.L_x_711:
[C---:B------:R-:W-:Y:S01]  /*16100*/  ISETP.GT.AND P2, PT, R9.reuse, R4, PT ;  /* 0x000000040900720c */ /* 0x040fe20003f44270 */
[----:B------:R-:W-:Y:S01]  /*16110*/  VIADD R9, R9, 0xffffffff ;  /* 0xffffffff09097836 */ /* 0x000fe20000000000 */
[----:B------:R-:W-:-:S04]  /*16120*/  IADD3 R27, R27, 0x1, RZ ;  /* 0x000000011b1b7810 */ /* 0x000fc80007ffe0ff */
[----:B------:R-:W-:-:S04]  /*16130*/  ISETP.NE.AND P1, PT, R27, 0x2, PT ;  /* 0x000000021b00780c */ /* 0x000fc80003f25270 */
[----:B------:R-:W-:Y:S02]  /*16140*/  SEL R6, RZ, 0x1, P1 ;  /* 0x00000001ff067807 */ /* 0x000fe40000800000 */
[----:B------:R-:W-:Y:S02]  /*16150*/  SEL R27, R27, RZ, P1 ;  /* 0x000000ff1b1b7207 */ /* 0x000fe40000800000 */
[----:B------:R-:W-:Y:S01]  /*16160*/  LOP3.LUT R29, R29, R6, RZ, 0x3c, !PT ;  /* 0x000000061d1d7212 */ /* 0x000fe200078e3cff */
[----:B------:R-:W-:Y:S06]  /*16170*/  @P2 BRA `(.L_x_725) ;  /* 0xfffffff8002c2947 */ /* 0x000fec000383ffff */
.L_x_691:
[----:B------:R-:W-:Y:S05]  /*16180*/  BSYNC B0 ;  /* 0x0000000000007941 */ /* 0x000fea0003800000 */
.L_x_690:
[----:B------:R-:W-:Y:S05]  /*16190*/  @!P0 WARPSYNC.ALL ;  /* 0x0000000000008948 */ /* 0x000fea0003800000 */
[----:B------:R-:W-:Y:S01]  /*161a0*/  @!P0 BAR.SYNC.DEFER_BLOCKING 0xc, 0x180 ;  /* 0x0306000000008b1d */ /* 0x000fe20000010000 */
[----:B------:R-:W-:-:S05]  /*161b0*/  ISETP.GT.AND P0, PT, R37, RZ, PT ;  /* 0x000000ff2500720c */ /* 0x000fca0003f04270 */
[----:B------:R-:W-:Y:S08]  /*161c0*/  BSSY B7, `(.L_x_726) ;  /* 0x0000376000077945 */ /* 0x000ff00003800000 */
[----:B------:R-:W-:Y:S05]  /*161d0*/  @P0 BRA `(.L_x_727) ;  /* 0x0000000000440947 */ /* 0x000fea0003800000 */
[----:B------:R-:W1:Y:S02]  /*161e0*/  S2R R3, SR_TID.X ;  /* 0x0000000000037919 */ /* 0x000e640000002100 */
[----:B-1----:R-:W-:-:S04]  /*161f0*/  LOP3.LUT R3, R3, 0x7f, RZ, 0xc0, !PT ;  /* 0x0000007f03037812 */ /* 0x002fc800078ec0ff */
[----:B------:R-:W-:-:S13]  /*16200*/  ISETP.NE.AND P0, PT, R3, RZ, PT ;  /* 0x000000ff0300720c */ /* 0x000fda0003f05270 */
[----:B------:R-:W-:Y:S05]  /*16210*/  @P0 BRA `(.L_x_728) ;  /* 0x0000003400c00947 */ /* 0x000fea0003800000 */
[----:B0-----:R-:W0:Y:S01]  /*16220*/  S2R R5, SR_LANEID ;  /* 0x0000000000057919 */ /* 0x001e220000000000 */
[----:B------:R-:W-:Y:S01]  /*16230*/  VOTEU.ANY UR4, UPT, PT ;  /* 0x0000000000047886 */ /* 0x000fe200038e0100 */
[----:B------:R-:W1:Y:S01]  /*16240*/  LDC.64 R2, c[0x0][0xc60] ;  /* 0x00031800ff027b82 */ /* 0x000e620000000a00 */
[----:B------:R-:W0:Y:S02]  /*16250*/  FLO.U32 R0, UR4 ;  /* 0x0000000400007d00 */ /* 0x000e2400080e0000 */
[----:B0-----:R-:W-:-:S06]  /*16260*/  ISETP.EQ.U32.AND P0, PT, R0, R5, PT ;  /* 0x000000050000720c */ /* 0x001fcc0003f02070 */
[----:B------:R-:W1:Y:S07]  /*16270*/  POPC R5, UR4 ;  /* 0x0000000400057d09 */ /* 0x000e6e0008000000 */
[----:B-1----:R-:W2:Y:S01]  /*16280*/  @P0 ATOMG.E.ADD.STRONG.GPU PT, R3, desc[UR38][R2.64], R5 ;  /* 0x00000005020309a8 */ /* 0x002ea200081ee1e6 */
[----:B------:R-:W0:Y:S02]  /*16290*/  S2R R4, SR_LTMASK ;  /* 0x0000000000047919 */ /* 0x000e240000003900 */
[----:B0-----:R-:W-:-:S04]  /*162a0*/  LOP3.LUT R4, R4, UR4, RZ, 0xc0, !PT ;  /* 0x0000000404047c12 */ /* 0x001fc8000f8ec0ff */
[----:B------:R-:W0:Y:S01]  /*162b0*/  POPC R7, R4 ;  /* 0x0000000400077309 */ /* 0x000e220000000000 */
[----:B--2---:R-:W0:Y:S02]  /*162c0*/  SHFL.IDX PT, R0, R3, R0, 0x1f ;  /* 0x00001f0003007589 */ /* 0x004e2400000e0000 */
[----:B0-----:R-:W-:Y:S01]  /*162d0*/  IADD3 R16, R0, UR36, R7 ;  /* 0x0000002400107c10 */ /* 0x001fe2000fffe007 */
[----:B------:R-:W-:Y:S06]  /*162e0*/  BRA `(.L_x_728) ;  /* 0x00000034008c7947 */ /* 0x000fec0003800000 */
.L_x_727:
        /* <DEDUP_REMOVED lines=8> */
[----:B------:R-:W-:Y:S01]  /*16370*/  MOV R4, UR6 ;  /* 0x0000000600047c02 */ /* 0x000fe20008000f00 */
[----:B0-----:R-:W-:Y:S01]  /*16380*/  IMAD.U32 R5, RZ, RZ, UR7 ;  /* 0x00000007ff057e24 */ /* 0x001fe2000f8e00ff */
[----:B------:R-:W0:Y:S01]  /*16390*/  LDC.64 R2, c[0x4][R2] ;  /* 0x0100000002027b82 */ /* 0x000e220000000a00 */
[----:B------:R-:W-:Y:S01]  /*163a0*/  IMAD.U32 R6, RZ, RZ, UR8 ;  /* 0x00000008ff067e24 */ /* 0x000fe2000f8e00ff */
[----:B------:R-:W-:Y:S01]  /*163b0*/  MOV R7, UR9 ;  /* 0x0000000900077c02 */ /* 0x000fe20008000f00 */
[----:B------:R-:W-:Y:S01]  /*163c0*/  IMAD.U32 R10, RZ, RZ, UR4 ;  /* 0x00000004ff0a7e24 */ /* 0x000fe2000f8e00ff */
[----:B------:R-:W-:Y:S01]  /*163d0*/  MOV R8, 0x70 ;  /* 0x0000007000087802 */ /* 0x000fe20000000f00 */
[----:B------:R-:W-:-:S02]  /*163e0*/  IMAD.U32 R11, RZ, RZ, UR5 ;  /* 0x00000005ff0b7e24 */ /* 0x000fc4000f8e00ff */
[----:B------:R-:W-:Y:S02]  /*163f0*/  IMAD.MOV.U32 R12, RZ, RZ, 0x1 ;  /* 0x00000001ff0c7424 */ /* 0x000fe400078e00ff */
[----:B------:R-:W-:-:S07]  /*16400*/  IMAD.MOV.U32 R13, RZ, RZ, RZ ;  /* 0x000000ffff0d7224 */ /* 0x000fce00078e00ff */
[----:B------:R-:W-:-:S07]  /*16410*/  LEPC R20, `(.L_x_730) ;  /* 0x000000001014794e */ /* 0x000fce0000000000 */
[----:B0-----:R-:W-:Y:S05]  /*16420*/  CALL.ABS.NOINC R2 ;  /* 0x0000000002007343 */ /* 0x001fea0003c00000 */
.L_x_730:
[----:B------:R-:W-:Y:S05]  /*16430*/  BSYNC B6 ;  /* 0x0000000000067941 */ /* 0x000fea0003800000 */
.L_x_729:
[----:B------:R-:W-:Y:S01]  /*16440*/  IADD3 R0, R22, 0x400, RZ ;  /* 0x0000040016007810 */ /* 0x000fe20007ffe0ff */
[----:B------:R-:W-:Y:S03]  /*16450*/  BSSY B6, `(.L_x_731) ;  /* 0x0000022000067945 */ /* 0x000fe60003800000 */
        /* <DEDUP_REMOVED lines=9> */
[----:B0-----:R-:W-:Y:S01]  /*164f0*/  IMAD.U32 R5, RZ, RZ, UR7 ;  /* 0x00000007ff057e24 */ /* 0x001fe2000f8e00ff */
[----:B------:R-:W-:Y:S01]  /*16500*/  MOV R11, UR5 ;  /* 0x00000005000b7c02 */ /* 0x000fe20008000f00 */
[----:B------:R-:W-:Y:S01]  /*16510*/  IMAD.U32 R7, RZ, RZ, UR9 ;  /* 0x00000009ff077e24 */ /* 0x000fe2000f8e00ff */
[----:B------:R-:W-:Y:S01]  /*16520*/  MOV R13, RZ ;  /* 0x000000ff000d7202 */ /* 0x000fe20000000f00 */
[----:B------:R-:W-:-:S02]  /*16530*/  IMAD.U32 R10, RZ, RZ, UR4 ;  /* 0x00000004ff0a7e24 */ /* 0x000fc4000f8e00ff */
[----:B------:R-:W-:Y:S02]  /*16540*/  IMAD.MOV.U32 R8, RZ, RZ, 0x70 ;  /* 0x00000070ff087424 */ /* 0x000fe400078e00ff */
[----:B-1----:R-:W-:-:S07]  /*16550*/  IMAD.MOV.U32 R12, RZ, RZ, 0x1 ;  /* 0x00000001ff0c7424 */ /* 0x002fce00078e00ff */
[----:B------:R-:W-:-:S07]  /*16560*/  LEPC R20, `(.L_x_733) ;  /* 0x000000001014794e */ /* 0x000fce0000000000 */
[----:B--2---:R-:W-:Y:S05]  /*16570*/  CALL.ABS.NOINC R2 ;  /* 0x0000000002007343 */ /* 0x004fea0003c00000 */
.L_x_733:
[----:B------:R0:W1:Y:S01]  /*16580*/  LDC.64 R2, c[0x4][R26] ;  /* 0x010000001a027b82 */ /* 0x0000620000000a00 */
[----:B------:R-:W-:Y:S01]  /*16590*/  ULDC.64 UR4, c[0x4][0x80] ;  /* 0x0100200000047ab9 */ /* 0x000fe20000000a00 */
[----:B------:R-:W-:Y:S01]  /*165a0*/  ULDC.64 UR6, c[0x4][0x88] ;  /* 0x0100220000067ab9 */ /* 0x000fe20000000a00 */
[----:B------:R-:W-:Y:S01]  /*165b0*/  ULDC.64 UR8, c[0x4][0x18] ;  /* 0x0100060000087ab9 */ /* 0x000fe20000000a00 */
[----:B------:R-:W-:Y:S01]  /*165c0*/  IMAD.U32 R4, RZ, RZ, UR4 ;  /* 0x00000004ff047e24 */ /* 0x000fe2000f8e00ff */
[----:B------:R-:W-:Y:S01]  /*165d0*/  MOV R6, UR6 ;  /* 0x0000000600067c02 */ /* 0x000fe20008000f00 */
        /* <DEDUP_REMOVED lines=9> */
.L_x_732:
[----:B------:R-:W-:Y:S05]  /*16670*/  BSYNC B6 ;  /* 0x0000000000067941 */ /* 0x000fea0003800000 */
.L_x_731:
[----:B------:R-:W2:Y:S01]  /*16680*/  LDL R26, [R1+0x20] ;  /* 0x00002000011a7983 */ /* 0x000ea20000100800 */
[----:B------:R-:W-:Y:S01]  /*16690*/  ULDC.64 UR4, c[0x0][0x9f8] ;  /* 0x00027e0000047ab9 */ /* 0x000fe20000000a00 */
[----:B------:R-:W1:Y:S01]  /*166a0*/  LDC R7, c[0x0][0x430] ;  /* 0x00010c00ff077b82 */ /* 0x000e620000000800 */
[----:B------:R-:W-:Y:S01]  /*166b0*/  ISETP.NE.U32.AND P0, PT, RZ, UR4, PT ;  /* 0x00000004ff007c0c */ /* 0x000fe2000bf05070 */
[----:B------:R-:W0:Y:S03]  /*166c0*/  LDL R21, [R1] ;  /* 0x0000000001157983 */ /* 0x000e260000100800 */
[----:B------:R-:W-:Y:S01]  /*166d0*/  ISETP.NE.AND.EX P0, PT, RZ, UR5, PT, P0 ;  /* 0x00000005ff007c0c */ /* 0x000fe2000bf05300 */
[----:B------:R-:W3:Y:S01]  /*166e0*/  LDL R20, [R1+0x2c] ;  /* 0x00002c0001147983 */ /* 0x000ee20000100800 */
[----:B------:R-:W4:Y:S11]  /*166f0*/  S2R R35, SR_TID.X ;  /* 0x0000000000237919 */ /* 0x000f360000002100 */
[----:B------:R-:W-:Y:S01]  /*16700*/  @P0 IADD3 R2, P1, R23, UR4, RZ ;  /* 0x0000000417020c10 */ /* 0x000fe2000ff3e0ff */
[----:B------:R-:W4:Y:S01]  /*16710*/  S2R R0, SR_TID.X ;  /* 0x0000000000007919 */ /* 0x000f220000002100 */
[----:B------:R-:W-:-:S02]  /*16720*/  ULDC UR4, c[0x0][0x2f4] ;  /* 0x0000bd0000047ab9 */ /* 0x000fc40000000800 */
[----:B------:R-:W-:-:S05]  /*16730*/  @P0 IADD3.X R3, R24, UR5, RZ, P1, !PT ;  /* 0x0000000518030c10 */ /* 0x000fca0008ffe4ff */
[----:B------:R0:W3:Y:S01]  /*16740*/  @P0 LDG.E R34, desc[UR38][R2.64] ;  /* 0x0000002602220981 */ /* 0x0000e2000c1e1900 */
[----:B-1----:R-:W-:-:S13]  /*16750*/  ISETP.NE.AND P1, PT, R7, 0x1, PT ;  /* 0x000000010700780c */ /* 0x002fda0003f25270 */
[----:B------:R-:W1:Y:S01]  /*16760*/  @P1 LDC R6, c[0x0][0x434] ;  /* 0x00010d00ff061b82 */ /* 0x000e620000000800 */
[----:B----4-:R-:W-:-:S04]  /*16770*/  LOP3.LUT R35, R35, 0x7f, RZ, 0xc0, !PT ;  /* 0x0000007f23237812 */ /* 0x010fc800078ec0ff */
[----:B------:R-:W-:Y:S01]  /*16780*/  SHF.R.U32.HI R35, RZ, 0x3, R35 ;  /* 0x00000003ff237819 */ /* 0x000fe20000011623 */
[----:B------:R-:W-:-:S05]  /*16790*/  IMAD.SHL.U32 R0, R0, 0x10, RZ ;  /* 0x0000001000007824 */ /* 0x000fca00078e00ff */
[----:B------:R-:W-:Y:S02]  /*167a0*/  LOP3.LUT R0, R0, 0x70, RZ, 0xc0, !PT ;  /* 0x0000007000007812 */ /* 0x000fe400078ec0ff */
[----:B------:R-:W-:Y:S01]  /*167b0*/  LOP3.LUT R32, R32, 0xfffffffb, RZ, 0xc0, !PT ;  /* 0xfffffffb20207812 */ /* 0x000fe200078ec0ff */
[----:B------:R-:W-:Y:S01]  /*167c0*/  UMOV UR5, 0xffffffff ;  /* 0xffffffff00057882 */ /* 0x000fe20000000000 */
[----:B--2---:R-:W-:-:S05]  /*167d0*/  LEA.HI.SX32 R26, R26, 0xffffffff, 0x19 ;  /* 0xffffffff1a1a7811 */ /* 0x004fca00078fcaff */
[----:B------:R-:W-:-:S05]  /*167e0*/  IMAD.SHL.U32 R8, R26, 0x80, RZ ;  /* 0x000000801a087824 */ /* 0x000fca00078e00ff */
[----:B------:R-:W-:Y:S02]  /*167f0*/  LOP3.LUT R4, R8, R35, R0, 0xfe, !PT ;  /* 0x0000002308047212 */ /* 0x000fe400078efe00 */
[----:B------:R-:W2:Y:S02]  /*16800*/  @P1 LDC R0, c[0x0][0x438] ;  /* 0x00010e00ff001b82 */ /* 0x000ea40000000800 */
[C---:B------:R-:W-:Y:S02]  /*16810*/  ISETP.GE.AND P0, PT, R4.reuse, R37, PT ;  /* 0x000000250400720c */ /* 0x040fe40003f06270 */
[----:B0-----:R-:W-:-:S11]  /*16820*/  IADD3 R5, R4, R21, RZ ;  /* 0x0000001504057210 */ /* 0x001fd60007ffe0ff */
[----:B------:R-:W0:Y:S01]  /*16830*/  @!P0 LDC.64 R2, c[0x0][0x428] ;  /* 0x00010a00ff028b82 */ /* 0x000e220000000a00 */
[----:B-1----:R-:W-:-:S04]  /*16840*/  @P1 IMAD.HI.U32 R6, R5, R6, RZ ;  /* 0x0000000605061227 */ /* 0x002fc800078e00ff */
[----:B------:R-:W-:Y:S01]  /*16850*/  IMAD.MOV.U32 R4, RZ, RZ, R5 ;  /* 0x000000ffff047224 */ /* 0x000fe200078e0005 */
[----:B--2---:R-:W-:Y:S02]  /*16860*/  @P1 SHF.R.U32.HI R4, RZ, R0, R6 ;  /* 0x00000000ff041219 */ /* 0x004fe40000011606 */
[----:B---3--:R-:W-:-:S03]  /*16870*/  SHF.R.S32.HI R9, RZ, 0x1f, R34 ;  /* 0x0000001fff097819 */ /* 0x008fc60000011422 */
[----:B------:R-:W-:-:S04]  /*16880*/  IMAD.MOV R0, RZ, RZ, -R4 ;  /* 0x000000ffff007224 */ /* 0x000fc800078e0a04 */
[----:B------:R-:W-:Y:S01]  /*16890*/  IMAD R0, R7, R0, R5 ;  /* 0x0000000007007224 */ /* 0x000fe200078e0205 */
[--C-:B------:R-:W-:Y:S01]  /*168a0*/  @!P0 SHF.R.S32.HI R5, RZ, 0x1f, R4.reuse ;  /* 0x0000001fff058819 */ /* 0x100fe20000011404 */
[-C--:B0-----:R-:W-:Y:S02]  /*168b0*/  @!P0 IMAD R6, R9, R2.reuse, RZ ;  /* 0x0000000209068224 */ /* 0x081fe400078e02ff */
[----:B------:R-:W-:-:S04]  /*168c0*/  @!P0 IMAD.WIDE.U32 R4, R34, R2, R4 ;  /* 0x0000000222048225 */ /* 0x000fc800078e0004 */
[----:B------:R-:W-:Y:S02]  /*168d0*/  @!P0 IMAD R6, R34, R3, R6 ;  /* 0x0000000322068224 */ /* 0x000fe400078e0206 */
[----:B------:R-:W0:Y:S03]  /*168e0*/  @!P0 LDC.64 R2, c[0x0][0x418] ;  /* 0x00010600ff028b82 */ /* 0x000e260000000a00 */
[----:B------:R-:W-:Y:S02]  /*168f0*/  @!P0 IADD3 R6, R5, R6, RZ ;  /* 0x0000000605068210 */ /* 0x000fe40007ffe0ff */
[----:B------:R-:W-:Y:S02]  /*16900*/  ISETP.NE.AND P2, PT, R20, 0x3, PT ;  /* 0x000000031400780c */ /* 0x000fe40003f45270 */
[----:B0-----:R-:W-:-:S04]  /*16910*/  @!P0 LEA R2, P1, R4, R2, 0x2 ;  /* 0x0000000204028211 */ /* 0x001fc800078210ff */
[----:B------:R-:W-:Y:S01]  /*16920*/  @!P0 LEA.HI.X R3, R4, R3, R6, 0x2, P1 ;  /* 0x0000000304038211 */ /* 0x000fe200008f1406 */
[----:B------:R-:W-:-:S06]  /*16930*/  IMAD.MOV.U32 R4, RZ, RZ, RZ ;  /* 0x000000ffff047224 */ /* 0x000fcc00078e00ff */
[----:B------:R0:W5:Y:S01]  /*16940*/  @!P0 LDG.E R4, desc[UR38][R2.64] ;  /* 0x0000002602048981 */ /* 0x000162000c1e1900 */
[----:B------:R-:W-:Y:S02]  /*16950*/  ISETP.GE.AND P0, PT, R31, UR4, PT ;  /* 0x000000041f007c0c */ /* 0x000fe4000bf06270 */
[----:B------:R-:W-:Y:S01]  /*16960*/  @P2 LOP3.LUT R32, R32, 0x4, RZ, 0xfc, !PT ;  /* 0x0000000420202812 */ /* 0x000fe200078efcff */
[----:B------:R0:W-:Y:S03]  /*16970*/  STL [R1+0x4], R9 ;  /* 0x0000040901007387 */ /* 0x0001e60000100800 */
[----:B------:R-:W-:-:S07]  /*16980*/  LOP3.LUT R32, R32, 0xfffffffd, RZ, 0xc0, !PT ;  /* 0xfffffffd20207812 */ /* 0x000fce00078ec0ff */
[----:B------:R-:W-:Y:S02]  /*16990*/  @P0 LOP3.LUT R32, R32, 0x2, RZ, 0xfc, !PT ;  /* 0x0000000220200812 */ /* 0x000fe400078efcff */
[----:B------:R-:W-:Y:S02]  /*169a0*/  ISETP.GE.AND P0, PT, R30, UR4, PT ;  /* 0x000000041e007c0c */ /* 0x000fe4000bf06270 */
[----:B------:R-:W-:-:S11]  /*169b0*/  LOP3.LUT R32, R32, 0xfffffffe, RZ, 0xc0, !PT ;  /* 0xfffffffe20207812 */ /* 0x000fd600078ec0ff */
[----:B------:R-:W-:Y:S01]  /*169c0*/  @P0 LOP3.LUT R32, R32, 0x1, RZ, 0xfc, !PT ;  /* 0x0000000120200812 */ /* 0x000fe200078efcff */
[----:B0-----:R-:W-:Y:S06]  /*169d0*/  BRA.DIV UR5, `(.L_x_734) ;  /* 0x0000005a054c7947 */ /* 0x001fec000b800000 */
.L_x_893:
[----:B------:R-:W-:Y:S01]  /*169e0*/  SHF.R.S32.HI R35, RZ, 0x1f, R18 ;  /* 0x0000001fff237819 */ /* 0x000fe20000011412 */
[----:B------:R-:W-:Y:S06]  /*169f0*/  @!P2 BRA `(.L_x_735) ;  /* 0x000000000004a947 */ /* 0x000fec0003800000 */
[----:B------:R-:W-:Y:S01]  /*16a00*/  BPT.TRAP 0x1 ;  /* 0x000000040000795c */ /* 0x000fe20000300000 */
.L_x_735:
[----:B------:R-:W-:Y:S01]  /*16a10*/  SHF.R.S32.HI R5, RZ, 0x1f, R0 ;  /* 0x0000001fff057819 */ /* 0x000fe20000011400 */
[----:B------:R-:W-:Y:S01]  /*16a20*/  ULDC.64 UR4, c[0x0][0x328] ;  /* 0x0000ca0000047ab9 */ /* 0x000fe20000000a00 */
[----:B------:R-:W-:Y:S01]  /*16a30*/  BSSY B0, `(.L_x_736) ;  /* 0x0000017000007945 */ /* 0x000fe20003800000 */
[----:B------:R-:W-:-:S04]  /*16a40*/  IMAD.WIDE.U32 R2, R0, UR4, RZ ;  /* 0x0000000400027c25 */ /* 0x000fc8000f8e00ff */
[----:B------:R-:W-:-:S04]  /*16a50*/  IMAD R6, R5, UR4, RZ ;  /* 0x0000000405067c24 */ /* 0x000fc8000f8e02ff */
[----:B------:R-:W-:Y:S01]  /*16a60*/  IMAD R6, R0, UR5, R6 ;  /* 0x0000000500067c24 */ /* 0x000fe2000f8e0206 */
[----:B------:R-:W-:-:S03]  /*16a70*/  ULDC.64 UR4, c[0x0][0x338] ;  /* 0x0000ce0000047ab9 */ /* 0x000fc60000000a00 */
[----:B------:R-:W-:Y:S01]  /*16a80*/  IMAD.IADD R3, R3, 0x1, R6 ;  /* 0x0000000103037824 */ /* 0x000fe200078e0206 */
[----:B-----5:R-:W-:Y:S01]  /*16a90*/  SHF.R.S32.HI R6, RZ, 0x1f, R4 ;  /* 0x0000001fff067819 */ /* 0x020fe20000011404 */
[----:B------:R-:W-:-:S04]  /*16aa0*/  IMAD.WIDE.U32 R2, R4, UR4, R2 ;  /* 0x0000000404027c25 */ /* 0x000fc8000f8e0002 */
[----:B------:R-:W-:-:S04]  /*16ab0*/  IMAD R7, R6, UR4, RZ ;  /* 0x0000000406077c24 */ /* 0x000fc8000f8e02ff */
[----:B------:R-:W-:Y:S01]  /*16ac0*/  IMAD R7, R4, UR5, R7 ;  /* 0x0000000504077c24 */ /* 0x000fe2000f8e0207 */
[----:B------:R-:W-:-:S04]  /*16ad0*/  ULDC.64 UR4, c[0x0][0x330] ;  /* 0x0000cc0000047ab9 */ /* 0x000fc80000000a00 */
[----:B------:R-:W-:Y:S01]  /*16ae0*/  IADD3 R3, R3, R7, RZ ;  /* 0x0000000703037210 */ /* 0x000fe20007ffe0ff */
        /* <DEDUP_REMOVED lines=11> */
.L_x_894:
[----:B------:R-:W-:Y:S05]  /*16ba0*/  BSYNC B0 ;  /* 0x0000000000007941 */ /* 0x000fea0003800000 */
.L_x_736:
        /* <DEDUP_REMOVED lines=9> */
[----:B------:R-:W-:Y:S02]  /*16c40*/  IADD3 R3, R3, R5, RZ ;  /* 0x0000000503037210 */ /* 0x000fe40007ffe0ff */
[C---:B------:R-:W-:Y:S01]  /*16c50*/  IMAD R6, R4.reuse, UR5, R6 ;  /* 0x0000000504067c24 */ /* 0x040fe2000f8e0206 */
[----:B------:R-:W-:Y:S01]  /*16c60*/  LEA R5, R25, R36, 0xe ;  /* 0x0000002419057211 */ /* 0x000fe200078e70ff */
[----:B------:R-:W-:Y:S01]  /*16c70*/  IMAD.WIDE.U32 R2, R4, UR4, R2 ;  /* 0x0000000404027c25 */ /* 0x000fe2000f8e0002 */
[----:B------:R-:W-:-:S03]  /*16c80*/  ULDC.64 UR4, c[0x0][0x308] ;  /* 0x0000c20000047ab9 */ /* 0x000fc60000000a00 */
[----:B------:R-:W-:Y:S02]  /*16c90*/  IMAD.IADD R3, R3, 0x1, R6 ;  /* 0x0000000103037824 */ /* 0x000fe400078e0206 */
[----:B------:R-:W-:Y:S02]  /*16ca0*/  IMAD R0, R35, UR4, RZ ;  /* 0x0000000423007c24 */ /* 0x000fe4000f8e02ff */
[----:B------:R-:W-:-:S04]  /*16cb0*/  IMAD.WIDE.U32 R2, R18, UR4, R2 ;  /* 0x0000000412027c25 */ /* 0x000fc8000f8e0002 */
[----:B------:R-:W-:Y:S01]  /*16cc0*/  IMAD R0, R18, UR5, R0 ;  /* 0x0000000512007c24 */ /* 0x000fe2000f8e0200 */
[----:B-1----:R-:W-:Y:S01]  /*16cd0*/  LOP3.LUT R9, R9, 0x7f, RZ, 0xc0, !PT ;  /* 0x0000007f09097812 */ /* 0x002fe200078ec0ff */
[----:B------:R-:W-:Y:S02]  /*16ce0*/  ULDC.64 UR4, c[0x0][0x2e8] ;  /* 0x0000ba0000047ab9 */ /* 0x000fe40000000a00 */
[----:B------:R-:W-:Y:S01]  /*16cf0*/  IMAD.IADD R0, R3, 0x1, R0 ;  /* 0x0000000103007824 */ /* 0x000fe200078e0200 */
[----:B------:R-:W-:Y:S02]  /*16d00*/  SHF.R.U32.HI R9, RZ, 0x3, R9 ;  /* 0x00000003ff097819 */ /* 0x000fe40000011609 */
[C---:B------:R-:W-:Y:S01]  /*16d10*/  LEA R4, P0, R2.reuse, UR4, 0x1 ;  /* 0x0000000402047c11 */ /* 0x040fe2000f8008ff */
[----:B------:R-:W-:Y:S01]  /*16d20*/  UMOV UR4, 0xffffffff ;  /* 0xffffffff00047882 */ /* 0x000fe20000000000 */
[----:B------:R-:W-:Y:S02]  /*16d30*/  IADD3 R6, -R9, R37, -R8 ;  /* 0x0000002509067210 */ /* 0x000fe40007ffe908 */
[----:B------:R-:W-:-:S02]  /*16d40*/  LEA.HI.X R0, R2, UR5, R0, 0x1, P0 ;  /* 0x0000000502007c11 */ /* 0x000fc400080f0c00 */
[----:B------:R-:W-:Y:S01]  /*16d50*/  ISETP.GE.AND P0, PT, R6, 0x1, PT ;  /* 0x000000010600780c */ /* 0x000fe20003f06270 */
[----:B------:R-:W-:-:S12]  /*16d60*/  BRA.DIV UR4, `(.L_x_738) ;  /* 0x0000005604b07947 */ /* 0x000fd8000b800000 */
[----:B------:R-:W0:Y:S01]  /*16d70*/  SHFL.IDX PT, R3, R4, RZ, 0x181f ;  /* 0x00181fff04037589 */ /* 0x000e2200000e0000 */
[----:B------:R-:W-:-:S03]  /*16d80*/  @P0 IMAD R8, R5, 0x2, R22 ;  /* 0x0000000205080824 */ /* 0x000fc600078e0216 */
[----:B------:R-:W1:Y:S01]  /*16d90*/  SHFL.IDX PT, R2, R0, RZ, 0x181f ;  /* 0x00181fff00027589 */ /* 0x000e6200000e0000 */
[----:B0-----:R-:W-:-:S05]  /*16da0*/  @P0 LEA R3, P1, R31, R3, 0x1 ;  /* 0x000000031f030211 */ /* 0x001fca00078208ff */
[----:B-1----:R-:W-:-:S05]  /*16db0*/  @P0 IMAD.X R2, RZ, RZ, R2, P1 ;  /* 0x000000ffff020224 */ /* 0x002fca00008e0602 */
[----:B------:R-:W-:-:S04]  /*16dc0*/  @P0 LOP3.LUT R3, R3, R2, RZ, 0x3c, !PT ;  /* 0x0000000203030212 */ /* 0x000fc800078e3cff */
[----:B------:R-:W-:-:S04]  /*16dd0*/  @P0 LOP3.LUT R2, R3, R2, RZ, 0x3c, !PT ;  /* 0x0000000203020212 */ /* 0x000fc800078e3cff */
[----:B------:R-:W-:-:S05]  /*16de0*/  @P0 LOP3.LUT R3, R3, R2, RZ, 0x3c, !PT ;  /* 0x0000000203030212 */ /* 0x000fca00078e3cff */
[----:B------:R-:W-:Y:S01]  /*16df0*/  @!PT LDS RZ, [RZ] ;  /* 0x00000000fffff984 */ /* 0x000fe20000000800 */
[----:B------:R-:W-:Y:S04]  /*16e00*/  @P0 LDGSTS.E.BYPASS.LTC128B.128 [R8+0x18400], desc[UR38][R2.64], !P3 ;  /* 0x1840000002080fae */ /* 0x000fe8000d901d66 */
[----:B------:R0:W-:Y:S01]  /*16e10*/  @P0 LDGSTS.E.BYPASS.LTC128B.128 [R8+0x1c400], desc[UR38][R2.64+0x80], !P2 ;  /* 0x1c40008002080fae */ /* 0x0001e2000d101d66 */
[----:B------:R-:W-:-:S03]  /*16e20*/  ISETP.GE.AND P0, PT, R6, 0x11, PT ;  /* 0x000000110600780c */ /* 0x000fc60003f06270 */
[----:B0-----:R-:W0:Y:S10]  /*16e30*/  SHFL.IDX PT, R3, R4, 0x1, 0x181f ;  /* 0x00381f0004037f89 */ /* 0x001e3400000e0000 */
[----:B------:R-:W-:Y:S01]  /*16e40*/  @P0 IMAD R8, R5, 0x2, R22 ;  /* 0x0000000205080824 */ /* 0x000fe200078e0216 */
        /* <DEDUP_REMOVED lines=57> */
[----:B0-----:R-:W-:-:S05]  /*171e0*/  @P0 LEA R3, P1, R31, R3, 0x1 ;  /* 0x000000031f030211 */ /* 0x001fca00078208ff */
[----:B-1----:R-:W-:-:S05]  /*171f0*/  @P0 IMAD.X R2, RZ, RZ, R2, P1 ;  /* 0x000000ffff020224 */ /* 0x002fca00008e0602 */
[----:B------:R-:W-:-:S04]  /*17200*/  @P0 LOP3.LUT R3, R3, R2, RZ, 0x3c, !PT ;  /* 0x0000000203030212 */ /* 0x000fc800078e3cff */
[----:B------:R-:W-:-:S04]  /*17210*/  @P0 LOP3.LUT R2, R3, R2, RZ, 0x3c, !PT ;  /* 0x0000000203020212 */ /* 0x000fc800078e3cff */
[----:B------:R-:W-:-:S05]  /*17220*/  @P0 LOP3.LUT R3, R3, R2, RZ, 0x3c, !PT ;  /* 0x0000000203030212 */ /* 0x000fca00078e3cff */
[----:B------:R-:W-:Y:S04]  /*17230*/  @P0 LDGSTS.E.BYPASS.LTC128B.128 [R8+0x1b400], desc[UR38][R2.64], !P3 ;  /* 0x1b40000002080fae */ /* 0x000fe8000d901d66 */
[----:B------:R0:W-:Y:S04]  /*17240*/  @P0 LDGSTS.E.BYPASS.LTC128B.128 [R8+0x1f400], desc[UR38][R2.64+0x80], !P2 ;  /* 0x1f40008002080fae */ /* 0x0001e8000d101d66 */
[----:B0-2---:R0:W1:Y:S02]  /*17250*/  SHFL.IDX PT, R2, R4, 0x7, 0x181f ;  /* 0x00f81f0004027f89 */ /* 0x00506400000e0000 */
.L_x_912:
[----:B------:R-:W-:-:S13]  /*17260*/  ISETP.GE.AND P0, PT, R6, 0x71, PT ;  /* 0x000000710600780c */ /* 0x000fda0003f06270 */
[----:B-1----:R-:W-:Y:S01]  /*17270*/  @P0 LEA R2, P1, R31, R2, 0x1 ;  /* 0x000000021f020211 */ /* 0x002fe200078208ff */
[----:B------:R-:W-:-:S03]  /*17280*/  @P0 IMAD R5, R5, 0x2, R22 ;  /* 0x0000000205050824 */ /* 0x000fc600078e0216 */
[----:B------:R-:W-:-:S05]  /*17290*/  @P0 IADD3.X R3, RZ, R0, RZ, P1, !PT ;  /* 0x00000000ff030210 */ /* 0x000fca0000ffe4ff */
[----:B------:R-:W-:Y:S01]  /*172a0*/  @!PT LDS RZ, [RZ] ;  /* 0x00000000fffff984 */ /* 0x000fe20000000800 */
[----:B------:R-:W-:Y:S01]  /*172b0*/  @!PT LDS RZ, [RZ] ;  /* 0x00000000fffff984 */ /* 0x000fe20000000800 */
[----:B------:R-:W-:Y:S01]  /*172c0*/  @!PT LDS RZ, [RZ] ;  /* 0x00000000fffff984 */ /* 0x000fe20000000800 */
[----:B------:R1:W-:Y:S04]  /*172d0*/  @P0 LDGSTS.E.BYPASS.LTC128B.128 [R5+0x1bc00], desc[UR38][R2.64], !P3 ;  /* 0x1bc0000002050fae */ /* 0x0003e8000d901d66 */
[----:B------:R1:W-:Y:S01]  /*172e0*/  @P0 LDGSTS.E.BYPASS.LTC128B.128 [R5+0x1fc00], desc[UR38][R2.64+0x80], !P2 ;  /* 0x1fc0008002050fae */ /* 0x0003e2000d101d66 */
[----:B------:R-:W-:Y:S01]  /*172f0*/  PLOP3.LUT P0, PT, PT, PT, PT, 0x80, 0x0 ;  /* 0x000000000000781c */ /* 0x000fe20003f0f070 */
[----:B------:R-:W-:-:S12]  /*17300*/  NOP ;  /* 0x0000000000007918 */ /* 0x000fd80000000000 */
.L_x_739:
[----:B------:R-:W-:Y:S02]  /*17310*/  PLOP3.LUT P1, PT, P1, P0, PT, 0xa2, 0x0 ;  /* 0x000000000000781c */ /* 0x000fe40000f21472 */
[----:B------:R-:W-:-:S08]  /*17320*/  @P0 R2UR P1, UR4, R7 ;  /* 0x00000000070402ca */ /* 0x000fd00000020000 */
[----:B------:R-:W-:-:S05]  /*17330*/  @P0 PLOP3.LUT P0, PT, P1, PT, PT, 0x80, 0x0 ;  /* 0x000000000000081c */ /* 0x000fca0000f0f070 */
[----:B------:R-:W-:Y:S01]  /*17340*/  @!P1 SYNCS.ARRIVE.TRANS64.RED.A0T1 RZ, [UR4+0x28830], RZ ;  /* 0x028830ffffff99a7 */ /* 0x000fe20008200404 */
[----:B------:R-:W-:Y:S07]  /*17350*/  @!P1 ARRIVES.LDGSTSBAR.64.TRANSCNT [UR4+0x28830] ;  /* 0x02883000ff0099b0 */ /* 0x000fee0008000a84 */
[----:B------:R-:W-:Y:S05]  /*17360*/  @P0 BRA.U.ANY `(.L_x_739) ;  /* 0xfffffffd00e80947 */ /* 0x000fea000393ffff */
[----:B------:R-:W-:Y:S01]  /*17370*/  NOP ;  /* 0x0000000000007918 */ /* 0x000fe20000000000 */
[----:B------:R-:W2:Y:S02]  /*17380*/  LDL R0, [R1+0x2c] ;  /* 0x00002c0001007983 */ /* 0x000ea40000100800 */
[----:B--2---:R-:W-:-:S13]  /*17390*/  ISETP.NE.AND P2, PT, R0, 0x3, PT ;  /* 0x000000030000780c */ /* 0x004fda0003f45270 */
[----:B------:R-:W-:Y:S05]  /*173a0*/  @!P2 BRA `(.L_x_740) ;  /* 0x000000000004a947 */ /* 0x000fea0003800000 */
[----:B------:R-:W-:Y:S01]  /*173b0*/  BPT.TRAP 0x1 ;  /* 0x000000040000795c */ /* 0x000fe20000300000 */
.L_x_740:
[----:B-1----:R1:W5:Y:S01]  /*173c0*/  LDL.LU R3, [R1+0x10] ;  /* 0x0000100001037983 */ /* 0x0023620000300800 */
[----:B------:R1:W-:Y:S03]  /*173d0*/  SYNCS.ARRIVE.TRANS64.A1T0 RZ, [R7+URZ+0x28830], RZ ;  /* 0x028830ff07ff79a7 */ /* 0x0003e6000810003f */
[----:B0-----:R1:W5:Y:S02]  /*173e0*/  LDL.LU R4, [R1+0x18] ;  /* 0x0000180001047983 */ /* 0x0013640000300800 */
[----:B------:R-:W-:Y:S05]  /*173f0*/  WARPSYNC.ALL ;  /* 0x0000000000007948 */ /* 0x000fea0003800000 */
[----:B------:R-:W-:Y:S01]  /*17400*/  ULDC.64 UR4, c[0x0][0x298] ;  /* 0x0000a60000047ab9 */ /* 0x000fe20000000a00 */
[----:B------:R-:W-:Y:S01]  /*17410*/  ULDC.64 UR6, c[0x0][0xa00] ;  /* 0x0002800000067ab9 */ /* 0x000fe20000000a00 */
[----:B------:R-:W-:Y:S01]  /*17420*/  VIADD R2, R22, 0x10400 ;  /* 0x0001040016027836 */ /* 0x000fe20000000000 */
[----:B------:R-:W-:Y:S01]  /*17430*/  BAR.SYNC.DEFER_BLOCKING 0x8, 0x180 ;  /* 0x0206000000007b1d */ /* 0x000fe20000010000 */
[----:B------:R-:W-:-:S03]  /*17440*/  ISETP.NE.U32.AND P0, PT, RZ, UR6, PT ;  /* 0x00000006ff007c0c */ /* 0x000fc6000bf05070 */
[----:B------:R-:W-:Y:S02]  /*17450*/  LOP3.LUT P1, RZ, R2, 0x3ff, RZ, 0xc0, !PT ;  /* 0x000003ff02ff7812 */ /* 0x000fe4000782c0ff */
[----:B------:R-:W-:Y:S01]  /*17460*/  ISETP.NE.AND.EX P0, PT, RZ, UR7, PT, P0 ;  /* 0x00000007ff007c0c */ /* 0x000fe2000bf05300 */
[----:B------:R-:W-:Y:S03]  /*17470*/  BSSY B6, `(.L_x_741) ;  /* 0x000001c000067945 */ /* 0x000fe60003800000 */
[----:B------:R-:W-:Y:S02]  /*17480*/  SEL R33, R33, RZ, !P0 ;  /* 0x000000ff21217207 */ /* 0x000fe40004000000 */
[----:B-----5:R-:W-:Y:S02]  /*17490*/  SHF.R.S32.HI R0, RZ, 0x1f, R3 ;  /* 0x0000001fff007819 */ /* 0x020fe40000011403 */
[----:B------:R-:W-:-:S03]  /*174a0*/  SEL R4, R4, RZ, !P0 ;  /* 0x000000ff04047207 */ /* 0x000fc60004000000 */
[----:B------:R-:W-:-:S04]  /*174b0*/  IMAD R0, R0, UR4, RZ ;  /* 0x0000000400007c24 */ /* 0x000fc8000f8e02ff */
[C---:B------:R-:W-:Y:S02]  /*174c0*/  IMAD R0, R3.reuse, UR5, R0 ;  /* 0x0000000503007c24 */ /* 0x040fe4000f8e0200 */
[----:B------:R-:W-:-:S05]  /*174d0*/  IMAD.WIDE.U32 R2, R3, UR4, RZ ;  /* 0x0000000403027c25 */ /* 0x000fca000f8e00ff */
[----:B------:R-:W-:Y:S01]  /*174e0*/  IADD3 R0, R3, R0, RZ ;  /* 0x0000000003007210 */ /* 0x000fe20007ffe0ff */
        /* <DEDUP_REMOVED lines=9> */
[----:B------:R-:W-:Y:S01]  /*17580*/  MOV R6, UR6 ;  /* 0x0000000600067c02 */ /* 0x000fe20008000f00 */
[----:B------:R-:W0:Y:S01]  /*17590*/  LDC.64 R2, c[0x4][R2] ;  /* 0x0100000002027b82 */ /* 0x000e220000000a00 */
[----:B------:R-:W-:Y:S01]  /*175a0*/  IMAD.U32 R5, RZ, RZ, UR5 ;  /* 0x00000005ff057e24 */ /* 0x000fe2000f8e00ff */
[----:B------:R-:W-:Y:S01]  /*175b0*/  MOV R11, UR9 ;  /* 0x00000009000b7c02 */ /* 0x000fe20008000f00 */
[----:B-1----:R-:W-:Y:S01]  /*175c0*/  IMAD.U32 R7, RZ, RZ, UR7 ;  /* 0x00000007ff077e24 */ /* 0x002fe2000f8e00ff */
[----:B------:R-:W-:Y:S01]  /*175d0*/  MOV R13, RZ ;  /* 0x000000ff000d7202 */ /* 0x000fe20000000f00 */
[----:B------:R-:W-:-:S02]  /*175e0*/  IMAD.U32 R10, RZ, RZ, UR8 ;  /* 0x00000008ff0a7e24 */ /* 0x000fc4000f8e00ff */
[----:B------:R-:W-:Y:S02]  /*175f0*/  IMAD.MOV.U32 R8, RZ, RZ, 0x70 ;  /* 0x00000070ff087424 */ /* 0x000fe400078e00ff */
[----:B------:R-:W-:-:S07]  /*17600*/  IMAD.MOV.U32 R12, RZ, RZ, 0x1 ;  /* 0x00000001ff0c7424 */ /* 0x000fce00078e00ff */
[----:B------:R-:W-:-:S07]  /*17610*/  LEPC R20, `(.L_x_742) ;  /* 0x000000001014794e */ /* 0x000fce0000000000 */
[----:B0-----:R-:W-:Y:S05]  /*17620*/  CALL.ABS.NOINC R2 ;  /* 0x0000000002007343 */ /* 0x001fea0003c00000 */
.L_x_742:
[----:B------:R-:W-:Y:S05]  /*17630*/  BSYNC B6 ;  /* 0x0000000000067941 */ /* 0x000fea0003800000 */
.L_x_741:
[----:B------:R-:W2:Y:S01]  /*17640*/  LDL.LU R20, [R1+0x28] ;  /* 0x0000280001147983 */ /* 0x000ea20000300800 */
[----:B------:R-:W-:Y:S01]  /*17650*/  ULDC.64 UR4, c[0x0][0x2d8] ;  /* 0x0000b60000047ab9 */ /* 0x000fe20000000a00 */
[----:B------:R-:W3:Y:S01]  /*17660*/  LDC R8, c[0x0][0x448] ;  /* 0x00011200ff087b82 */ /* 0x000ee20000000800 */
[----:B------:R-:W4:Y:S01]  /*17670*/  S2R R6, SR_TID.X ;  /* 0x0000000000067919 */ /* 0x000f220000002100 */
[----:B0-----:R-:W-:Y:S01]  /*17680*/  IMAD.SHL.U32 R4, R17, 0x80, RZ ;  /* 0x0000008011047824 */ /* 0x001fe200078e00ff */
[----:B------:R-:W-:Y:S01]  /*17690*/  ULDC.64 UR6, c[0x0][0x280] ;  /* 0x0000a00000067ab9 */ /* 0x000fe20000000a00 */
[----:B------:R-:W4:Y:S04]  /*176a0*/  LDL.LU R21, [R1+0x18] ;  /* 0x0000180001157983 */ /* 0x000f280000300800 */
[----:B------:R-:W4:Y:S01]  /*176b0*/  LDL.LU.64 R2, [R1+0x10] ;  /* 0x0000100001027983 */ /* 0x000f220000300a00 */
[----:B------:R-:W-:-:S03]  /*176c0*/  IMAD R0, R35, UR4, RZ ;  /* 0x0000000423007c24 */ /* 0x000fc6000f8e02ff */
[----:B------:R0:W5:Y:S01]  /*176d0*/  LDL R9, [R1+0x8] ;  /* 0x0000080001097983 */ /* 0x0001620000100800 */
[----:B------:R-:W-:Y:S01]  /*176e0*/  IMAD R5, R18, UR5, R0 ;  /* 0x0000000512057c24 */ /* 0x000fe2000f8e0200 */
[----:B---3--:R-:W-:Y:S01]  /*176f0*/  ISETP.NE.AND P0, PT, R8, 0x1, PT ;  /* 0x000000010800780c */ /* 0x008fe20003f05270 */
[----:B----4-:R-:W-:Y:S02]  /*17700*/  IMAD.MOV.U32 R3, RZ, RZ, R21 ;  /* 0x000000ffff037224 */ /* 0x010fe400078e0015 */
[----:B------:R-:W-:Y:S01]  /*17710*/  IMAD.WIDE.U32 R2, R18, UR4, R2 ;  /* 0x0000000412027c25 */ /* 0x000fe2000f8e0002 */
[----:B------:R-:W-:-:S03]  /*17720*/  ULDC.64 UR4, c[0x0][0x2e0] ;  /* 0x0000b80000047ab9 */ /* 0x000fc60000000a00 */
[----:B--2---:R-:W-:Y:S02]  /*17730*/  IMAD R0, R20, UR4, RZ ;  /* 0x0000000414007c24 */ /* 0x004fe4000f8e02ff */
[----:B------:R-:W2:Y:S01]  /*17740*/  S2R R20, SR_TID.X ;  /* 0x0000000000147919 */ /* 0x000ea20000002100 */
[----:B------:R-:W-:Y:S02]  /*17750*/  IMAD.IADD R3, R3, 0x1, R5 ;  /* 0x0000000103037824 */ /* 0x000fe400078e0205 */
[C---:B------:R-:W-:Y:S01]  /*17760*/  IMAD R0, R33.reuse, UR5, R0 ;  /* 0x0000000521007c24 */ /* 0x040fe2000f8e0200 */
[----:B------:R-:W1:Y:S01]  /*17770*/  @P0 LDC R5, c[0x0][0x44c] ;  /* 0x00011300ff050b82 */ /* 0x000e620000000800 */
[----:B------:R-:W-:Y:S01]  /*17780*/  IMAD.WIDE.U32 R2, R33, UR4, R2 ;  /* 0x0000000421027c25 */ /* 0x000fe2000f8e0002 */
[----:B------:R-:W-:-:S04]  /*17790*/  ULDC.64 UR4, c[0x0][0x2d0] ;  /* 0x0000b40000047ab9 */ /* 0x000fc80000000a00 */
[----:B------:R-:W-:Y:S02]  /*177a0*/  IADD3 R3, R3, R0, RZ ;  /* 0x0000000003037210 */ /* 0x000fe40007ffe0ff */
[----:B------:R-:W3:Y:S01]  /*177b0*/  @P0 LDC R0, c[0x0][0x450] ;  /* 0x00011400ff000b82 */ /* 0x000ee20000000800 */
[----:B--2---:R-:W-:-:S04]  /*177c0*/  LOP3.LUT R20, R20, 0x7f, RZ, 0xc0, !PT ;  /* 0x0000007f14147812 */ /* 0x004fc800078ec0ff */
[----:B------:R-:W-:Y:S02]  /*177d0*/  SHF.R.U32.HI R10, RZ, 0x3, R20 ;  /* 0x00000003ff0a7819 */ /* 0x000fe40000011614 */
[----:B------:R0:W5:Y:S01]  /*177e0*/  LDL R20, [R1+0x1c] ;  /* 0x00001c0001147983 */ /* 0x0001620000100800 */
[----:B------:R-:W-:-:S05]  /*177f0*/  IMAD.SHL.U32 R6, R6, 0x10, RZ ;  /* 0x0000001006067824 */ /* 0x000fca00078e00ff */
[----:B------:R-:W-:-:S04]  /*17800*/  LOP3.LUT R6, R6, 0x70, RZ, 0xc0, !PT ;  /* 0x0000007006067812 */ /* 0x000fc800078ec0ff */
[----:B------:R-:W-:-:S05]  /*17810*/  LOP3.LUT R6, R4, R10, R6, 0xfe, !PT ;  /* 0x0000000a04067212 */ /* 0x000fca00078efe06 */
[----:B-1----:R-:W-:Y:S01]  /*17820*/  @P0 IMAD.HI.U32 R7, R6, R5, RZ ;  /* 0x0000000506070227 */ /* 0x002fe200078e00ff */
[----:B------:R-:W-:-:S04]  /*17830*/  MOV R5, R6 ;  /* 0x0000000600057202 */ /* 0x000fc80000000f00 */
[----:B---3--:R-:W-:-:S05]  /*17840*/  @P0 SHF.R.U32.HI R5, RZ, R0, R7 ;  /* 0x00000000ff050219 */ /* 0x008fca0000011607 */
[----:B------:R-:W-:-:S04]  /*17850*/  IMAD.MOV R0, RZ, RZ, -R5 ;  /* 0x000000ffff007224 */ /* 0x000fc800078e0a05 */
[----:B------:R-:W-:Y:S01]  /*17860*/  IMAD R0, R8, R0, R6 ;  /* 0x0000000008007224 */ /* 0x000fe200078e0206 */
[----:B------:R-:W-:Y:S01]  /*17870*/  SHF.R.S32.HI R6, RZ, 0x1f, R5 ;  /* 0x0000001fff067819 */ /* 0x000fe20000011405 */
[----:B------:R-:W-:-:S04]  /*17880*/  IMAD.WIDE.U32 R2, R5, UR4, R2 ;  /* 0x0000000405027c25 */ /* 0x000fc8000f8e0002 */
[----:B------:R-:W-:-:S04]  /*17890*/  IMAD R6, R6, UR4, RZ ;  /* 0x0000000406067c24 */ /* 0x000fc8000f8e02ff */
[----:B------:R-:W-:Y:S01]  /*178a0*/  IMAD R5, R5, UR5, R6 ;  /* 0x0000000505057c24 */ /* 0x000fe2000f8e0206 */
[----:B------:R-:W-:-:S03]  /*178b0*/  ULDC.64 UR4, c[0x0][0x2c8] ;  /* 0x0000b20000047ab9 */ /* 0x000fc60000000a00 */
[----:B------:R-:W-:Y:S01]  /*178c0*/  IMAD.IADD R3, R3, 0x1, R5 ;  /* 0x0000000103037824 */ /* 0x000fe200078e0205 */
[----:B------:R-:W-:-:S05]  /*178d0*/  SHF.R.S32.HI R5, RZ, 0x1f, R0 ;  /* 0x0000001fff057819 */ /* 0x000fca0000011400 */
[----:B------:R-:W-:Y:S02]  /*178e0*/  IMAD R5, R5, UR4, RZ ;  /* 0x0000000405057c24 */ /* 0x000fe4000f8e02ff */
[----:B------:R-:W-:Y:S01]  /*178f0*/  IMAD.WIDE.U32 R2, R0, UR4, R2 ;  /* 0x0000000400027c25 */ /* 0x000fe2000f8e0002 */
[----:B------:R-:W-:-:S03]  /*17900*/  ULDC UR4, c[0x0][0x2b8] ;  /* 0x0000ae0000047ab9 */ /* 0x000fc60000000800 */
[----:B------:R-:W-:Y:S01]  /*17910*/  IMAD R5, R0, UR5, R5 ;  /* 0x0000000500057c24 */ /* 0x000fe2000f8e0205 */
[----:B------:R-:W-:Y:S02]  /*17920*/  LEA R0, P2, R2, UR6, 0x1 ;  /* 0x0000000602007c11 */ /* 0x000fe4000f8408ff */
[----:B------:R-:W-:Y:S02]  /*17930*/  ISETP.GE.AND P0, PT, R31, UR4, PT ;  /* 0x000000041f007c0c */ /* 0x000fe4000bf06270 */
[----:B------:R-:W-:Y:S02]  /*17940*/  IADD3 R5, R3, R5, RZ ;  /* 0x0000000503057210 */ /* 0x000fe40007ffe0ff */
[----:B------:R-:W-:Y:S01]  /*17950*/  ISETP.GE.AND P1, PT, R30, UR4, PT ;  /* 0x000000041e007c0c */ /* 0x000fe2000bf26270 */
[----:B------:R-:W-:Y:S01]  /*17960*/  UMOV UR4, 0xffffffff ;  /* 0xffffffff00047882 */ /* 0x000fe20000000000 */
[----:B------:R-:W-:Y:S02]  /*17970*/  LEA.HI.X R5, R2, UR7, R5, 0x1, P2 ;  /* 0x0000000702057c11 */ /* 0x000fe400090f0c05 */
[----:B0-----:R-:W-:Y:S09]  /*17980*/  BRA.DIV UR4, `(.L_x_743) ;  /* 0x0000005604807947 */ /* 0x001ff2000b800000 */
[----:B------:R-:W0:Y:S01]  /*17990*/  SHFL.IDX PT, R14, R0, RZ, 0x181f ;  /* 0x00181fff000e7589 */ /* 0x000e2200000e0000 */
[----:B-----5:R-:W-:Y:S02]  /*179a0*/  IMAD R6, R20, R8, RZ ;  /* 0x0000000814067224 */ /* 0x020fe400078e02ff */
[----:B------:R-:W-:Y:S01]  /*179b0*/  IMAD.IADD R4, R10, 0x1, R4 ;  /* 0x000000010a047824 */ /* 0x000fe200078e0204 */
[----:B------:R-:W1:Y:S03]  /*179c0*/  SHFL.IDX PT, R2, R5, RZ, 0x181f ;  /* 0x00181fff05027589 */ /* 0x000e6600000e0000 */
[C---:B------:R-:W-:Y:S01]  /*179d0*/  VIADD R7, R4.reuse, 0x10 ;  /* 0x0000001004077836 */ /* 0x040fe20000000000 */
[----:B------:R-:W-:-:S13]  /*179e0*/  ISETP.GE.AND P3, PT, R4, R6, PT ;  /* 0x000000060400720c */ /* 0x000fda0003f66270 */
[----:B0-----:R-:W-:-:S05]  /*179f0*/  @!P3 LEA R14, P2, R31, R14, 0x1 ;  /* 0x0000000e1f0eb211 */ /* 0x001fca00078408ff */
[----:B-1----:R-:W-:Y:S01]  /*17a00*/  @!P3 IMAD.X R3, RZ, RZ, R2, P2 ;  /* 0x000000ffff03b224 */ /* 0x002fe200010e0602 */
[----:B------:R-:W-:Y:S02]  /*17a10*/  @!P3 MOV R2, R14 ;  /* 0x0000000e0002b202 */ /* 0x000fe40000000f00 */
        /* <DEDUP_REMOVED lines=19> */
[----:B------:R-:W-:Y:S01]  /*17b50*/  @!P3 IMAD.MOV.U32 R3, RZ, RZ, R7 ;  /* 0x000000ffff03b224 */ /* 0x000fe200078e0007 */
[----:B------:R-:W-:-:S04]  /*17b60*/  IADD3 R7, R4, 0x30, RZ ;  /* 0x0000003004077810 */ /* 0x000fc80007ffe0ff */
        /* <DEDUP_REMOVED lines=34> */
[----:B0-----:R-:W-:Y:S01]  /*17d90*/  @!P3 LEA R14, P2, R31, R14, 0x1 ;  /* 0x0000000e1f0eb211 */ /* 0x001fe200078408ff */
[----:B------:R-:W0:Y:S04]  /*17da0*/  SHFL.IDX PT, R5, R5, 0x7, 0x181f ;  /* 0x00f81f0005057f89 */ /* 0x000e2800000e0000 */
[----:B-1----:R-:W-:-:S02]  /*17db0*/  @!P3 IMAD.X R7, RZ, RZ, R2, P2 ;  /* 0x000000ffff07b224 */ /* 0x002fc400010e0602 */
[----:B------:R-:W-:Y:S02]  /*17dc0*/  @!P3 IMAD.MOV.U32 R2, RZ, RZ, R14 ;  /* 0x000000ffff02b224 */ /* 0x000fe400078e000e */
[----:B------:R1:W2:Y:S01]  /*17dd0*/  SHFL.IDX PT, R14, R0, 0x7, 0x181f ;  /* 0x00f81f00000e7f89 */ /* 0x0002a200000e0000 */
[----:B------:R-:W-:-:S05]  /*17de0*/  @!P3 MOV R3, R7 ;  /* 0x000000070003b202 */ /* 0x000fca0000000f00 */
[----:B------:R1:W-:Y:S04]  /*17df0*/  @!P3 LDGSTS.E.BYPASS.LTC128B.128 [R9+0x13400], desc[UR38][R2.64], !P0 ;  /* 0x134000000209bfae */ /* 0x0003e8000c101d66 */
[----:B0-----:R1:W-:Y:S02]  /*17e00*/  @!P3 LDGSTS.E.BYPASS.LTC128B.128 [R9+0x17400], desc[UR38][R2.64+0x80], !P1 ;  /* 0x174000800209bfae */ /* 0x0013e4000c901d66 */
.L_x_929:
        /* <DEDUP_REMOVED lines=11> */
.L_x_745:
[----:B------:R-:W-:Y:S05]  /*17ec0*/  BSYNC B0 ;  /* 0x0000000000007941 */ /* 0x000fea0003800000 */
.L_x_744:
[----:B------:R-:W-:Y:S01]  /*17ed0*/  NOP ;  /* 0x0000000000007918 */ /* 0x000fe20000000000 */
[----:B------:R-:W-:-:S13]  /*17ee0*/  PLOP3.LUT P0, PT, PT, PT, PT, 0x80, 0x0 ;  /* 0x000000000000781c */ /* 0x000fda0003f0f070 */
.L_x_746:
[----:B------:R-:W-:Y:S02]  /*17ef0*/  PLOP3.LUT P1, PT, P1, P0, PT, 0xa2, 0x0 ;  /* 0x000000000000781c */ /* 0x000fe40000f21472 */
[----:B------:R-:W-:-:S08]  /*17f00*/  @P0 R2UR P1, UR4, R22 ;  /* 0x00000000160402ca */ /* 0x000fd00000020000 */
[----:B------:R-:W-:-:S05]  /*17f10*/  @P0 PLOP3.LUT P0, PT, P1, PT, PT, 0x80, 0x0 ;  /* 0x000000000000081c */ /* 0x000fca0000f0f070 */
[----:B------:R-:W-:Y:S01]  /*17f20*/  @!P1 SYNCS.ARRIVE.TRANS64.RED.A0T1 RZ, [UR4+0x28800], RZ ;  /* 0x028800ffffff99a7 */ /* 0x000fe20008200404 */
[----:B------:R-:W-:Y:S07]  /*17f30*/  @!P1 ARRIVES.LDGSTSBAR.64.TRANSCNT [UR4+0x28800] ;  /* 0x02880000ff0099b0 */ /* 0x000fee0008000a84 */
[----:B------:R-:W-:Y:S05]  /*17f40*/  @P0 BRA.U.ANY `(.L_x_746) ;  /* 0xfffffffd00e80947 */ /* 0x000fea000393ffff */
[----:B0-----:R-:W3:Y:S02]  /*17f50*/  LDL.LU R2, [R1+0x24] ;  /* 0x0000240001027983 */ /* 0x001ee40000300800 */
[----:B---3--:R-:W-:-:S04]  /*17f60*/  IADD3 R2, R2, 0x1, RZ ;  /* 0x0000000102027810 */ /* 0x008fc80007ffe0ff */
[----:B------:R-:W-:Y:S01]  /*17f70*/  LEA.HI R0, R2, R2, RZ, 0x1 ;  /* 0x0000000202007211 */ /* 0x000fe200078f08ff */
[----:B------:R0:W-:Y:S03]  /*17f80*/  STL [R1+0x24], R2 ;  /* 0x0000240201007387 */ /* 0x0001e60000100800 */
[----:B------:R-:W-:-:S05]  /*17f90*/  LOP3.LUT R0, R0, 0xfffffffe, RZ, 0xc0, !PT ;  /* 0xfffffffe00007812 */ /* 0x000fca00078ec0ff */
[----:B------:R-:W-:-:S05]  /*17fa0*/  IMAD.IADD R0, R2, 0x1, -R0 ;  /* 0x0000000102007824 */ /* 0x000fca00078e0a00 */
[----:B------:R-:W-:Y:S01]  /*17fb0*/  SHF.L.U32 R3, R0, 0x1f, RZ ;  /* 0x0000001f00037819 */ /* 0x000fe200000006ff */
[----:B------:R-:W-:Y:S01]  /*17fc0*/  NOP ;  /* 0x0000000000007918 */ /* 0x000fe20000000000 */
[----:B------:R0:W-:Y:S01]  /*17fd0*/  SYNCS.ARRIVE.TRANS64.A1T0 RZ, [R22+URZ+0x28800], RZ ;  /* 0x028800ff16ff79a7 */ /* 0x0001e2000810003f */
[----:B------:R-:W-:Y:S01]  /*17fe0*/  BSSY B0, `(.L_x_747) ;  /* 0x0000004000007945 */ /* 0x000fe20003800000 */
[----:B------:R-:W-:Y:S01]  /*17ff0*/  ISETP.GE.AND P1, PT, R37, 0x81, PT ;  /* 0x000000812500780c */ /* 0x000fe20003f26270 */
[----:B------:R-:W1:Y:S02]  /*18000*/  SYNCS.PHASECHK.TRANS64.TRYWAIT P0, [R22+URZ+0x28820], R3 ;  /* 0x02882003160075a7 */ /* 0x000e64000800017f */
[----:B01----:R-:W-:Y:S10]  /*18010*/  @!P0 BRA `(.L_x_748) ;  /* 0x00000058005c8947 */ /* 0x003ff40003800000 */
.L_x_930:
[----:B------:R-:W-:Y:S05]  /*18020*/  BSYNC B0 ;  /* 0x0000000000007941 */ /* 0x000fea0003800000 */
.L_x_747:
[----:B------:R-:W-:Y:S04]  /*18030*/  BSSY B0, `(.L_x_749) ;  /* 0x000010f000007945 */ /* 0x000fe80003800000 */
[----:B------:R-:W-:Y:S05]  /*18040*/  @!P1 BRA `(.L_x_750) ;  /* 0x0000001000349947 */ /* 0x000fea0003800000 */
[----:B------:R-:W3:Y:S01]  /*18050*/  LDL.LU R0, [R1+0x20] ;  /* 0x0000200001007983 */ /* 0x000ee20000300800 */
[----:B------:R-:W-:Y:S01]  /*18060*/  ULDC UR4, c[0x0][0x2f4] ;  /* 0x0000bd0000047ab9 */ /* 0x000fe20000000800 */
[----:B------:R-:W-:Y:S01]  /*18070*/  IMAD.MOV.U32 R17, RZ, RZ, R28 ;  /* 0x000000ffff117224 */ /* 0x000fe200078e001c */
[----:B------:R-:W-:Y:S01]  /*18080*/  ISETP.GE.AND P2, PT, R31, UR4, PT ;  /* 0x000000041f007c0c */ /* 0x000fe2000bf46270 */
[----:B------:R-:W-:Y:S01]  /*18090*/  IMAD.MOV.U32 R33, RZ, RZ, R26 ;  /* 0x000000ffff217224 */ /* 0x000fe200078e001a */
[----:B------:R-:W-:Y:S02]  /*180a0*/  ISETP.GE.AND P1, PT, R30, UR4, PT ;  /* 0x000000041e007c0c */ /* 0x000fe4000bf26270 */
[----:B------:R-:W-:Y:S02]  /*180b0*/  MOV R10, R25 ;  /* 0x00000019000a7202 */ /* 0x000fe40000000f00 */
[----:B---3--:R-:W-:-:S09]  /*180c0*/  LEA.HI.SX32 R6, R0, 0xfffffffe, 0x19 ;  /* 0xfffffffe00067811 */ /* 0x008fd200078fcaff */
.L_x_763:
[----:B------:R-:W3:Y:S01]  /*180d0*/  LDL R9, [R1] ;  /* 0x0000000001097983 */ /* 0x000ee20000100800 */
[----:B------:R-:W1:Y:S03]  /*180e0*/  LDC R0, c[0x0][0x430] ;  /* 0x00010c00ff007b82 */ /* 0x000e660000000800 */
[----:B------:R-:W4:Y:S01]  /*180f0*/  LDL R5, [R1+0x4] ;  /* 0x0000040001057983 */ /* 0x000f220000100800 */
[----:B------:R-:W5:Y:S01]  /*18100*/  S2R R2, SR_TID.X ;  /* 0x0000000000027919 */ /* 0x000f620000002100 */
[----:B------:R-:W2:Y:S02]  /*18110*/  S2R R4, SR_TID.X ;  /* 0x0000000000047919 */ /* 0x000ea40000002100 */
[----:B------:R-:W4:Y:S01]  /*18120*/  LDL R7, [R1+0x2c] ;  /* 0x00002c0001077983 */ /* 0x000f220000100800 */
[----:B------:R-:W-:Y:S05]  /*18130*/  YIELD ;  /* 0x0000000000007946 */ /* 0x000fea0003800000 */
[----:B------:R-:W-:Y:S01]  /*18140*/  ULDC.64 UR4, c[0x0][0x428] ;  /* 0x00010a0000047ab9 */ /* 0x000fe20000000a00 */
[----:B-1----:R-:W-:-:S13]  /*18150*/  ISETP.NE.AND P0, PT, R0, 0x1, PT ;  /* 0x000000010000780c */ /* 0x002fda0003f05270 */
[----:B0-----:R-:W0:Y:S01]  /*18160*/  @P0 LDC R3, c[0x0][0x434] ;  /* 0x00010d00ff030b82 */ /* 0x001e220000000800 */
[----:B-----5:R-:W-:Y:S01]  /*18170*/  LOP3.LUT R2, R2, 0x7f, RZ, 0xc0, !PT ;  /* 0x0000007f02027812 */ /* 0x020fe200078ec0ff */
[----:B--2---:R-:W-:-:S03]  /*18180*/  IMAD.SHL.U32 R4, R4, 0x10, RZ ;  /* 0x0000001004047824 */ /* 0x004fc600078e00ff */
[----:B------:R-:W-:-:S03]  /*18190*/  SHF.R.U32.HI R2, RZ, 0x3, R2 ;  /* 0x00000003ff027819 */ /* 0x000fc60000011602 */
[----:B------:R-:W1:Y:S01]  /*181a0*/  @P0 LDC R8, c[0x0][0x438] ;  /* 0x00010e00ff080b82 */ /* 0x000e620000000800 */
[----:B------:R-:W-:Y:S02]  /*181b0*/  LOP3.LUT R4, R4, 0x70, RZ, 0xc0, !PT ;  /* 0x0000007004047812 */ /* 0x000fe400078ec0ff */
[----:B------:R-:W-:-:S04]  /*181c0*/  LEA R2, R6, R2, 0x7 ;  /* 0x0000000206027211 */ /* 0x000fc800078e38ff */
[----:B---3--:R-:W-:Y:S01]  /*181d0*/  IADD3 R4, R4, R2, R9 ;  /* 0x0000000204047210 */ /* 0x008fe20007ffe009 */
[----:B----4-:R-:W-:-:S04]  /*181e0*/  IMAD R5, R5, UR4, RZ ;  /* 0x0000000405057c24 */ /* 0x010fc8000f8e02ff */
[----:B0-----:R-:W-:-:S04]  /*181f0*/  @P0 IMAD.HI.U32 R3, R4, R3, RZ ;  /* 0x0000000304030227 */ /* 0x001fc800078e00ff */
[----:B------:R-:W-:Y:S01]  /*18200*/  IMAD.MOV.U32 R2, RZ, RZ, R4 ;  /* 0x000000ffff027224 */ /* 0x000fe200078e0004 */
[----:B-1----:R-:W-:Y:S01]  /*18210*/  @P0 SHF.R.U32.HI R2, RZ, R8, R3 ;  /* 0x00000008ff020219 */ /* 0x002fe20000011603 */
[----:B------:R-:W-:-:S04]  /*18220*/  IMAD R5, R34, UR5, R5 ;  /* 0x0000000522057c24 */ /* 0x000fc8000f8e0205 */
[----:B------:R-:W-:-:S04]  /*18230*/  IMAD.MOV R3, RZ, RZ, -R2 ;  /* 0x000000ffff037224 */ /* 0x000fc800078e0a02 */
[----:B------:R-:W-:Y:S01]  /*18240*/  IMAD R0, R0, R3, R4 ;  /* 0x0000000300007224 */ /* 0x000fe200078e0204 */
[----:B------:R-:W-:-:S03]  /*18250*/  SHF.R.S32.HI R3, RZ, 0x1f, R2 ;  /* 0x0000001fff037819 */ /* 0x000fc60000011402 */
[----:B------:R-:W-:Y:S01]  /*18260*/  IMAD.WIDE.U32 R2, R34, UR4, R2 ;  /* 0x0000000422027c25 */ /* 0x000fe2000f8e0002 */
[----:B------:R-:W-:-:S04]  /*18270*/  ULDC.64 UR4, c[0x0][0x418] ;  /* 0x0001060000047ab9 */ /* 0x000fc80000000a00 */
[----:B------:R-:W-:Y:S02]  /*18280*/  IADD3 R3, R5, R3, RZ ;  /* 0x0000000305037210 */ /* 0x000fe40007ffe0ff */
[----:B------:R-:W-:-:S04]  /*18290*/  LEA R4, P0, R2, UR4, 0x2 ;  /* 0x0000000402047c11 */ /* 0x000fc8000f8010ff */
[----:B------:R-:W-:-:S05]  /*182a0*/  LEA.HI.X R5, R2, UR5, R3, 0x2, P0 ;  /* 0x0000000502057c11 */ /* 0x000fca00080f1403 */
[----:B------:R-:W2:Y:S01]  /*182b0*/  LDG.E R4, desc[UR38][R4.64] ;  /* 0x0000002604047981 */ /* 0x000ea2000c1e1900 */
[----:B------:R-:W-:Y:S01]  /*182c0*/  ISETP.NE.AND P3, PT, R7, 0x3, PT ;  /* 0x000000030700780c */ /* 0x000fe20003f65270 */
[----:B------:R-:W-:Y:S02]  /*182d0*/  VIADD R25, R10, 0x1 ;  /* 0x000000010a197836 */ /* 0x000fe40000000000 */
[----:B------:R-:W-:-:S03]  /*182e0*/  IMAD.MOV.U32 R26, RZ, RZ, R6 ;  /* 0x000000ffff1a7224 */ /* 0x000fc600078e0006 */
[----:B------:R-:W-:-:S04]  /*182f0*/  ISETP.NE.AND P0, PT, R25, 0x2, PT ;  /* 0x000000021900780c */ /* 0x000fc80003f05270 */
[----:B------:R-:W-:Y:S02]  /*18300*/  SEL R28, RZ, 0x1, P0 ;  /* 0x00000001ff1c7807 */ /* 0x000fe40000000000 */
[----:B------:R-:W-:Y:S02]  /*18310*/  SEL R25, R25, RZ, P0 ;  /* 0x000000ff19197207 */ /* 0x000fe40000000000 */
[----:B------:R-:W-:Y:S02]  /*18320*/  LOP3.LUT R28, R17, R28, RZ, 0x3c, !PT ;  /* 0x0000001c111c7212 */ /* 0x000fe400078e3cff */
[----:B--2---:R-:W-:Y:S01]  /*18330*/  SHF.R.S32.HI R21, RZ, 0x1f, R4 ;  /* 0x0000001fff157819 */ /* 0x004fe20000011404 */
[----:B------:R-:W-:Y:S06]  /*18340*/  @!P3 BRA `(.L_x_751) ;  /* 0x000000000004b947 */ /* 0x000fec0003800000 */
[----:B------:R-:W-:Y:S01]  /*18350*/  BPT.TRAP 0x1 ;  /* 0x000000040000795c */ /* 0x000fe20000300000 */
.L_x_751:
[----:B------:R-:W-:Y:S01]  /*18360*/  LEA R6, R25, R22, 0x3 ;  /* 0x0000001619067211 */ /* 0x000fe200078e18ff */
[----:B------:R-:W-:Y:S01]  /*18370*/  BSSY B1, `(.L_x_752) ;  /* 0x0000004000017945 */ /* 0x000fe20003800000 */
[----:B------:R-:W-:-:S04]  /*18380*/  SHF.L.U32 R3, R28, 0x1f, RZ ;  /* 0x0000001f1c037819 */ /* 0x000fc800000006ff */
[----:B------:R-:W0:Y:S02]  /*18390*/  SYNCS.PHASECHK.TRANS64.TRYWAIT P0, [R6+URZ+0x28840], R3 ;  /* 0x02884003060075a7 */ /* 0x000e24000800017f */
[----:B0-----:R-:W-:Y:S05]  /*183a0*/  @!P0 BRA `(.L_x_753) ;  /* 0x00000054008c8947 */ /* 0x001fea0003800000 */
.L_x_931:
[----:B------:R-:W-:Y:S05]  /*183b0*/  BSYNC B1 ;  /* 0x0000000000017941 */ /* 0x000fea0003800000 */
.L_x_752:
[----:B------:R-:W-:Y:S01]  /*183c0*/  SHF.R.S32.HI R20, RZ, 0x1f, R0 ;  /* 0x0000001fff147819 */ /* 0x000fe20000011400 */
[----:B------:R-:W-:Y:S01]  /*183d0*/  ULDC.64 UR4, c[0x0][0x300] ;  /* 0x0000c00000047ab9 */ /* 0x000fe20000000a00 */
[----:B------:R-:W-:Y:S01]  /*183e0*/  LOP3.LUT P4, RZ, R32, 0x2, RZ, 0xc0, !PT ;  /* 0x0000000220ff7812 */ /* 0x000fe2000788c0ff */
        /* <DEDUP_REMOVED lines=22> */
[----:B------:R-:W-:Y:S02]  /*18550*/  IMAD.SHL.U32 R5, R31, 0x2, RZ ;  /* 0x000000021f057824 */ /* 0x000fe400078e00ff */
[----:B------:R-:W-:Y:S01]  /*18560*/  IMAD R8, R8, 0x2, R22 ;  /* 0x0000000208087824 */ /* 0x000fe200078e0216 */
[----:B------:R-:W1:Y:S02]  /*18570*/  SHFL.IDX PT, R3, R9, RZ, 0x181f ;  /* 0x00181fff09037589 */ /* 0x000e6400000e0000 */
[----:B0-----:R-:W-:-:S04]  /*18580*/  IADD3 R2, P0, R2, R5, RZ ;  /* 0x0000000502027210 */ /* 0x001fc80007f1e0ff */
[----:B-1----:R-:W-:-:S05]  /*18590*/  IADD3.X R3, RZ, R3, RZ, P0, !PT ;  /* 0x00000003ff037210 */ /* 0x002fca00007fe4ff */
        /* <DEDUP_REMOVED lines=35> */
[----:B------:R-:W2:Y:S01]  /*187d0*/  SHFL.IDX PT, R9, R9, 0x7, 0x181f ;  /* 0x00f81f0009097f89 */ /* 0x000ea200000e0000 */
[----:B0-----:R-:W-:-:S05]  /*187e0*/  IADD3 R2, P0, R2, R5, RZ ;  /* 0x0000000502027210 */ /* 0x001fca0007f1e0ff */
[----:B-1----:R-:W-:-:S05]  /*187f0*/  IMAD.X R3, RZ, RZ, R3, P0 ;  /* 0x000000ffff037224 */ /* 0x002fca00000e0603 */
[----:B------:R-:W-:Y:S04]  /*18800*/  LDGSTS.E.BYPASS.LTC128B.128 [R8+0x1b400], desc[UR38][R2.64], !P4 ;  /* 0x1b40000002087fae */ /* 0x000fe8000e101d66 */
[----:B------:R0:W-:Y:S04]  /*18810*/  LDGSTS.E.BYPASS.LTC128B.128 [R8+0x1f400], desc[UR38][R2.64+0x80], !P3 ;  /* 0x1f40008002087fae */ /* 0x0001e8000d901d66 */
[----:B0-2---:R0:W1:Y:S02]  /*18820*/  SHFL.IDX PT, R2, R7, 0x7, 0x181f ;  /* 0x00f81f0007027f89 */ /* 0x00506400000e0000 */
.L_x_949:
        /* <DEDUP_REMOVED lines=9> */
.L_x_755:
[----:B------:R-:W-:Y:S02]  /*188c0*/  PLOP3.LUT P3, PT, P3, P0, PT, 0xa2, 0x0 ;  /* 0x000000000000781c */ /* 0x000fe40001f61472 */
[----:B------:R-:W-:-:S08]  /*188d0*/  @P0 R2UR P3, UR4, R6 ;  /* 0x00000000060402ca */ /* 0x000fd00000060000 */
[----:B------:R-:W-:-:S05]  /*188e0*/  @P0 PLOP3.LUT P0, PT, P3, PT, PT, 0x80, 0x0 ;  /* 0x000000000000081c */ /* 0x000fca0001f0f070 */
[----:B------:R-:W-:Y:S01]  /*188f0*/  @!P3 SYNCS.ARRIVE.TRANS64.RED.A0T1 RZ, [UR4+0x28830], RZ ;  /* 0x028830ffffffb9a7 */ /* 0x000fe20008200404 */
[----:B------:R-:W-:Y:S07]  /*18900*/  @!P3 ARRIVES.LDGSTSBAR.64.TRANSCNT [UR4+0x28830] ;  /* 0x02883000ff00b9b0 */ /* 0x000fee0008000a84 */
[----:B------:R-:W-:Y:S05]  /*18910*/  @P0 BRA.U.ANY `(.L_x_755) ;  /* 0xfffffffd00e80947 */ /* 0x000fea000393ffff */
[----:B------:R-:W-:Y:S01]  /*18920*/  NOP ;  /* 0x0000000000007918 */ /* 0x000fe20000000000 */
[----:B-1----:R-:W2:Y:S02]  /*18930*/  LDL R2, [R1+0x2c] ;  /* 0x00002c0001027983 */ /* 0x002ea40000100800 */
[----:B--2---:R-:W-:-:S13]  /*18940*/  ISETP.NE.AND P4, PT, R2, 0x3, PT ;  /* 0x000000030200780c */ /* 0x004fda0003f85270 */
[----:B------:R-:W-:Y:S05]  /*18950*/  @!P4 BRA `(.L_x_756) ;  /* 0x000000000004c947 */ /* 0x000fea0003800000 */
[----:B------:R-:W-:Y:S01]  /*18960*/  BPT.TRAP 0x1 ;  /* 0x000000040000795c */ /* 0x000fe20000300000 */
.L_x_756:
[----:B------:R1:W-:Y:S01]  /*18970*/  SYNCS.ARRIVE.TRANS64.A1T0 RZ, [R6+URZ+0x28830], RZ ;  /* 0x028830ff06ff79a7 */ /* 0x0003e2000810003f */
[----:B------:R-:W-:Y:S05]  /*18980*/  @!P4 BRA `(.L_x_757) ;  /* 0x000000000004c947 */ /* 0x000fea0003800000 */
[----:B------:R-:W-:Y:S01]  /*18990*/  BPT.TRAP 0x1 ;  /* 0x000000040000795c */ /* 0x000fe20000300000 */
.L_x_757:
[----:B------:R-:W-:Y:S01]  /*189a0*/  SHF.L.U32 R2, R17, 0x1f, RZ ;  /* 0x0000001f11027819 */ /* 0x000fe200000006ff */
[----:B------:R-:W-:Y:S01]  /*189b0*/  BSSY B1, `(.L_x_758) ;  /* 0x0000004000017945 */ /* 0x000fe20003800000 */
[----:B-1----:R-:W-:-:S04]  /*189c0*/  LEA R6, R10, R22, 0x3 ;  /* 0x000000160a067211 */ /* 0x002fc800078e18ff */
[----:B------:R-:W1:Y:S02]  /*189d0*/  SYNCS.PHASECHK.TRANS64.TRYWAIT P0, [R6+URZ+0x28860], R2 ;  /* 0x02886002060075a7 */ /* 0x000e64000800017f */
[----:B-1----:R-:W-:Y:S05]  /*189e0*/  @!P0 BRA `(.L_x_759) ;  /* 0x00000058005c8947 */ /* 0x002fea0003800000 */
.L_x_950:
[----:B------:R-:W-:Y:S05]  /*189f0*/  BSYNC B1 ;  /* 0x0000000000017941 */ /* 0x000fea0003800000 */
.L_x_758:
[----:B------:R-:W2:Y:S01]  /*18a00*/  S2R R3, SR_TID.X ;  /* 0x0000000000037919 */ /* 0x000ea20000002100 */
[----:B------:R-:W-:Y:S01]  /*18a10*/  UMOV UR4, 0xffffffff ;  /* 0xffffffff00047882 */ /* 0x000fe20000000000 */
[----:B------:R-:W-:Y:S02]  /*18a20*/  IMAD R8, R33, -0x80, R37 ;  /* 0xffffff8021087824 */ /* 0x000fe400078e0225 */
[----:B0-----:R-:W-:Y:S01]  /*18a30*/  IMAD R7, R10, 0x4000, R36 ;  /* 0x000040000a077824 */ /* 0x001fe200078e0224 */
[----:B--2---:R-:W-:-:S04]  /*18a40*/  LOP3.LUT R3, R3, 0x7f, RZ, 0xc0, !PT ;  /* 0x0000007f03037812 */ /* 0x004fc800078ec0ff */
[----:B------:R-:W-:-:S05]  /*18a50*/  SHF.R.U32.HI R3, RZ, 0x3, R3 ;  /* 0x00000003ff037819 */ /* 0x000fca0000011603 */
[----:B------:R-:W-:Y:S01]  /*18a60*/  IMAD.IADD R8, R8, 0x1, -R3 ;  /* 0x0000000108087824 */ /* 0x000fe200078e0a03 */
[----:B------:R-:W-:Y:S06]  /*18a70*/  BRA.DIV UR4, `(.L_x_760) ;  /* 0x0000005a044c7947 */ /* 0x000fec000b800000 */
[----:B-1----:R-:W0:Y:S01]  /*18a80*/  SHFL.IDX PT, R2, R23, RZ, 0x181f ;  /* 0x00181fff17027589 */ /* 0x002e2200000e0000 */
[----:B------:R-:W-:-:S03]  /*18a90*/  IMAD R7, R7, 0x2, R22 ;  /* 0x0000000207077824 */ /* 0x000fc600078e0216 */
[----:B------:R-:W1:Y:S04]  /*18aa0*/  SHFL.IDX PT, R3, R24, RZ, 0x181f ;  /* 0x00181fff18037589 */ /* 0x000e6800000e0000 */
[----:B------:R-:W-:Y:S01]  /*18ab0*/  SHFL.IDX PT, R14, R23, 0x7, 0x181f ;  /* 0x00f81f00170e7f89 */ /* 0x000fe200000e0000 */
[----:B0-----:R-:W-:-:S04]  /*18ac0*/  IADD3 R2, P0, R2, R5, RZ ;  /* 0x0000000502027210 */ /* 0x001fc80007f1e0ff */
[----:B-1----:R-:W-:Y:S02]  /*18ad0*/  IADD3.X R3, RZ, R3, RZ, P0, !PT ;  /* 0x00000003ff037210 */ /* 0x002fe400007fe4ff */
[----:B------:R-:W-:-:S13]  /*18ae0*/  ISETP.LT.OR P0, PT, R8, 0x1, P2 ;  /* 0x000000010800780c */ /* 0x000fda0001701670 */
[----:B------:R-:W-:Y:S01]  /*18af0*/  LDGSTS.E.BYPASS.LTC128B.128 [R7+0x400], desc[UR38][R2.64], !P0 ;  /* 0x0040000002077fae */ /* 0x000fe2000c101d66 */
[----:B------:R-:W-:-:S13]  /*18b00*/  ISETP.LT.OR P0, PT, R8, 0x1, P1 ;  /* 0x000000010800780c */ /* 0x000fda0000f01670 */
[----:B------:R0:W-:Y:S04]  /*18b10*/  LDGSTS.E.BYPASS.LTC128B.128 [R7+0x4400], desc[UR38][R2.64+0x80], !P0 ;  /* 0x0440008002077fae */ /* 0x0001e8000c101d66 */
[----:B0-----:R-:W0:Y:S04]  /*18b20*/  SHFL.IDX PT, R2, R23, 0x1, 0x181f ;  /* 0x00381f0017027f89 */ /* 0x001e2800000e0000 */
[----:B------:R-:W1:Y:S01]  /*18b30*/  SHFL.IDX PT, R3, R24, 0x1, 0x181f ;  /* 0x00381f0018037f89 */ /* 0x000e6200000e0000 */
[----:B0-----:R-:W-:-:S05]  /*18b40*/  IADD3 R2, P0, R2, R5, RZ ;  /* 0x0000000502027210 */ /* 0x001fca0007f1e0ff */
[----:B-1----:R-:W-:Y:S01]  /*18b50*/  IMAD.X R3, RZ, RZ, R3, P0 ;  /* 0x000000ffff037224 */ /* 0x002fe200000e0603 */
[----:B------:R-:W-:-:S13]  /*18b60*/  ISETP.LT.OR P0, PT, R8, 0x11, P2 ;  /* 0x000000110800780c */ /* 0x000fda0001701670 */
[----:B------:R-:W-:Y:S01]  /*18b70*/  LDGSTS.E.BYPASS.LTC128B.128 [R7+0xc00], desc[UR38][R2.64], !P0 ;  /* 0x00c0000002077fae */ /* 0x000fe2000c101d66 */
[----:B------:R-:W-:-:S13]  /*18b80*/  ISETP.LT.OR P0, PT, R8, 0x11, P1 ;  /* 0x000000110800780c */ /* 0x000fda0000f01670 */
[----:B------:R0:W-:Y:S04]  /*18b90*/  LDGSTS.E.BYPASS.LTC128B.128 [R7+0x4c00], desc[UR38][R2.64+0x80], !P0 ;  /* 0x04c0008002077fae */ /* 0x0001e8000c101d66 */
[----:B0-----:R-:W0:Y:S04]  /*18ba0*/  SHFL.IDX PT, R2, R23, 0x2, 0x181f ;  /* 0x00581f0017027f89 */ /* 0x001e2800000e0000 */
[----:B------:R-:W1:Y:S01]  /*18bb0*/  SHFL.IDX PT, R3, R24, 0x2, 0x181f ;  /* 0x00581f0018037f89 */ /* 0x000e6200000e0000 */
        /* <DEDUP_REMOVED lines=31> */
[----:B------:R-:W1:Y:S04]  /*18db0*/  SHFL.IDX PT, R3, R24, 0x6, 0x181f ;  /* 0x00d81f0018037f89 */ /* 0x000e6800000e0000 */
[----:B------:R-:W2:Y:S01]  /*18dc0*/  SHFL.IDX PT, R24, R24, 0x7, 0x181f ;  /* 0x00f81f0018187f89 */ /* 0x000ea200000e0000 */
[----:B0-----:R-:W-:-:S05]  /*18dd0*/  IADD3 R2, P0, R2, R5, RZ ;  /* 0x0000000502027210 */ /* 0x001fca0007f1e0ff */
[----:B-1----:R-:W-:Y:S01]  /*18de0*/  IMAD.X R3, RZ, RZ, R3, P0 ;  /* 0x000000ffff037224 */ /* 0x002fe200000e0603 */
[----:B------:R-:W-:-:S13]  /*18df0*/  ISETP.LT.OR P0, PT, R8, 0x61, P2 ;  /* 0x000000610800780c */ /* 0x000fda0001701670 */
[----:B------:R1:W-:Y:S01]  /*18e00*/  LDGSTS.E.BYPASS.LTC128B.128 [R7+0x3400], desc[UR38][R2.64], !P0 ;  /* 0x0340000002077fae */ /* 0x0003e2000c101d66 */
[----:B------:R-:W-:-:S13]  /*18e10*/  ISETP.LT.OR P0, PT, R8, 0x61, P1 ;  /* 0x000000610800780c */ /* 0x000fda0000f01670 */
[----:B--2---:R1:W-:Y:S02]  /*18e20*/  LDGSTS.E.BYPASS.LTC128B.128 [R7+0x7400], desc[UR38][R2.64+0x80], !P0 ;  /* 0x0740008002077fae */ /* 0x0043e4000c101d66 */
.L_x_968:
[----:B01----:R-:W-:Y:S01]  /*18e30*/  IADD3 R2, P0, R14, R5, RZ ;  /* 0x000000050e027210 */ /* 0x003fe20007f1e0ff */
[----:B------:R-:W-:Y:S02]  /*18e40*/  ULDC.64 UR4, c[0x0][0x328] ;  /* 0x0000ca0000047ab9 */ /* 0x000fe40000000a00 */
[----:B------:R-:W-:Y:S02]  /*18e50*/  IMAD R5, R20, UR4, RZ ;  /* 0x0000000414057c24 */ /* 0x000fe4000f8e02ff */
[----:B------:R-:W-:Y:S01]  /*18e60*/  IMAD.X R3, RZ, RZ, R24, P0 ;  /* 0x000000ffff037224 */ /* 0x000fe200000e0618 */
        /* <DEDUP_REMOVED lines=9> */
[----:B------:R-:W-:Y:S01]  /*18f00*/  ULDC.64 UR4, c[0x0][0x338] ;  /* 0x0000ce0000047ab9 */ /* 0x000fe20000000a00 */
[----:B------:R-:W-:Y:S02]  /*18f10*/  NOP ;  /* 0x0000000000007918 */ /* 0x000fe40000000000 */
[----:B------:R-:W-:Y:S01]  /*18f20*/  IMAD R21, R21, UR4, RZ ;  /* 0x0000000415157c24 */ /* 0x000fe2000f8e02ff */
[----:B------:R-:W-:-:S03]  /*18f30*/  IADD3 R3, R3, R5, RZ ;  /* 0x0000000503037210 */ /* 0x000fc60007ffe0ff */
        /* <DEDUP_REMOVED lines=10> */
[----:B------:R-:W-:Y:S02]  /*18fe0*/  LEA.HI.X R24, R2, UR5, R3, 0x1, P0 ;  /* 0x0000000502187c11 */ /* 0x000fe400080f0c03 */
[----:B------:R-:W-:-:S13]  /*18ff0*/  PLOP3.LUT P0, PT, PT, PT, PT, 0x80, 0x0 ;  /* 0x000000000000781c */ /* 0x000fda0003f0f070 */
.L_x_761:
        /* <DEDUP_REMOVED lines=11> */
.L_x_762:
[C---:B------:R-:W-:Y:S01]  /*190b0*/  ISETP.GT.AND P0, PT, R26.reuse, RZ, PT ;  /* 0x000000ff1a00720c */ /* 0x040fe20003f04270 */
[----:B------:R0:W-:Y:S01]  /*190c0*/  SYNCS.ARRIVE.TRANS64.A1T0 RZ, [R6+URZ+0x28850], RZ ;  /* 0x028850ff06ff79a7 */ /* 0x0001e2000810003f */
[----:B------:R-:W-:Y:S01]  /*190d0*/  IMAD.MOV.U32 R17, RZ, RZ, R28 ;  /* 0x000000ffff117224 */ /* 0x000fe200078e001c */
[----:B------:R-:W-:Y:S01]  /*190e0*/  MOV R33, R26 ;  /* 0x0000001a00217202 */ /* 0x000fe20000000f00 */
[----:B------:R-:W-:Y:S01]  /*190f0*/  IMAD.MOV.U32 R10, RZ, RZ, R25 ;  /* 0x000000ffff0a7224 */ /* 0x000fe200078e0019 */
[----:B0-----:R-:W-:-:S08]  /*19100*/  IADD3 R6, R26, -0x1, RZ ;  /* 0xffffffff1a067810 */ /* 0x001fd00007ffe0ff */
[----:B------:R-:W-:Y:S05]  /*19110*/  @P0 BRA `(.L_x_763) ;  /* 0xffffffec00ec0947 */ /* 0x000fea000383ffff */
.L_x_750:
[----:B------:R-:W-:Y:S05]  /*19120*/  BSYNC B0 ;  /* 0x0000000000007941 */ /* 0x000fea0003800000 */
.L_x_749:
        /* <DEDUP_REMOVED lines=17> */
.L_x_765:
[----:B------:R-:W-:Y:S05]  /*19240*/  BSYNC B0 ;  /* 0x0000000000007941 */ /* 0x000fea0003800000 */
.L_x_764:
[----:B------:R-:W3:Y:S02]  /*19250*/  LDL R0, [R1+0x2c] ;  /* 0x00002c0001007983 */ /* 0x000ee40000100800 */
[----:B---3--:R-:W-:-:S13]  /*19260*/  ISETP.NE.AND P0, PT, R0, 0x3, PT ;  /* 0x000000030000780c */ /* 0x008fda0003f05270 */
[----:B------:R-:W-:Y:S05]  /*19270*/  @!P0 BRA `(.L_x_766) ;  /* 0x0000000000048947 */ /* 0x000fea0003800000 */
[----:B------:R-:W-:Y:S01]  /*19280*/  BPT.TRAP 0x1 ;  /* 0x000000040000795c */ /* 0x000fe20000300000 */
.L_x_766:
[----:B------:R-:W-:Y:S01]  /*19290*/  IMAD R0, R25, 0x8, R22 ;  /* 0x0000000819007824 */ /* 0x000fe200078e0216 */
[----:B0-----:R-:W-:Y:S01]  /*192a0*/  SHF.L.U32 R3, R28, 0x1f, RZ ;  /* 0x0000001f1c037819 */ /* 0x001fe200000006ff */
[----:B------:R-:W-:Y:S01]  /*192b0*/  BSSY B0, `(.L_x_767) ;  /* 0x0000004000007945 */ /* 0x000fe20003800000 */
[----:B------:R-:W-:Y:S02]  /*192c0*/  IMAD R6, R26, -0x80, R37 ;  /* 0xffffff801a067824 */ /* 0x000fe400078e0225 */
[----:B------:R-:W0:Y:S02]  /*192d0*/  SYNCS.PHASECHK.TRANS64.TRYWAIT P0, [R0+URZ+0x28860], R3 ;  /* 0x02886003000075a7 */ /* 0x000e24000800017f */
[----:B0-----:R-:W-:Y:S05]  /*192e0*/  @!P0 BRA `(.L_x_768) ;  /* 0x0000005800b88947 */ /* 0x001fea0003800000 */
.L_x_969:
[----:B------:R-:W-:Y:S05]  /*192f0*/  BSYNC B0 ;  /* 0x0000000000007941 */ /* 0x000fea0003800000 */
.L_x_767:
[----:B------:R-:W1:Y:S01]  /*19300*/  S2R R2, SR_TID.X ;  /* 0x0000000000027919 */ /* 0x000e620000002100 */
[----:B------:R-:W-:Y:S01]  /*19310*/  UMOV UR4, 0xffffffff ;  /* 0xffffffff00047882 */ /* 0x000fe20000000000 */
[----:B------:R-:W-:Y:S02]  /*19320*/  LEA R9, R25, R36, 0xe ;  /* 0x0000002419097211 */ /* 0x000fe400078e70ff */
        /* <DEDUP_REMOVED lines=40> */
[----:B------:R-:W0:Y:S02]  /*195b0*/  SHFL.IDX PT, R14, R23, 0x5, 0x181f ;  /* 0x00b81f00170e7f89 */ /* 0x000e2400000e0000 */
[----:B------:R-:W-:Y:S02]  /*195c0*/  IADD3.X R3, RZ, R7, RZ, P4, !PT ;  /* 0x00000007ff037210 */ /* 0x000fe400027fe4ff */
        /* <DEDUP_REMOVED lines=15> */
[----:B------:R0:W0:Y:S02]  /*196c0*/  SHFL.IDX PT, R14, R23, 0x7, 0x181f ;  /* 0x00f81f00170e7f89 */ /* 0x00002400000e0000 */
[----:B--2---:R-:W-:-:S05]  /*196d0*/  IMAD.X R3, RZ, RZ, R7, P4 ;  /* 0x000000ffff037224 */ /* 0x004fca00020e0607 */
[----:B------:R-:W-:Y:S01]  /*196e0*/  LDGSTS.E.BYPASS.LTC128B.128 [R4+0x2c00], desc[UR38][R2.64], !P2 ;  /* 0x02c0000002047fae */ /* 0x000fe2000d101d66 */
[----:B------:R-:W-:-:S03]  /*196f0*/  ISETP.LT.OR P2, PT, R6, 0x61, P1 ;  /* 0x000000610600780c */ /* 0x000fc60000f41670 */
[----:B------:R3:W-:Y:S01]  /*19700*/  LDGSTS.E.BYPASS.LTC128B.128 [R4+0x6c00], desc[UR38][R2.64+0x80], !P3 ;  /* 0x06c0008002047fae */ /* 0x0007e2000d901d66 */
[----:B------:R-:W-:Y:S02]  /*19710*/  ISETP.LT.OR P3, PT, R6, 0x61, P0 ;  /* 0x000000610600780c */ /* 0x000fe40000761670 */
[----:B---3--:R-:W-:-:S04]  /*19720*/  IADD3 R2, P4, R10, R5, RZ ;  /* 0x000000050a027210 */ /* 0x008fc80007f9e0ff */
[----:B-1----:R-:W-:-:S05]  /*19730*/  IADD3.X R3, RZ, R8, RZ, P4, !PT ;  /* 0x00000008ff037210 */ /* 0x002fca00027fe4ff */
[----:B------:R1:W-:Y:S04]  /*19740*/  LDGSTS.E.BYPASS.LTC128B.128 [R4+0x3400], desc[UR38][R2.64], !P2 ;  /* 0x0340000002047fae */ /* 0x0003e8000d101d66 */
[----:B0---4-:R1:W-:Y:S02]  /*19750*/  LDGSTS.E.BYPASS.LTC128B.128 [R4+0x7400], desc[UR38][R2.64+0x80], !P3 ;  /* 0x0740008002047fae */ /* 0x0113e4000d901d66 */
.L_x_987:
        /* <DEDUP_REMOVED lines=11> */
.L_x_770:
[----:B------:R-:W-:Y:S02]  /*19810*/  PLOP3.LUT P1, PT, P1, P0, PT, 0xa2, 0x0 ;  /* 0x000000000000781c */ /* 0x000fe40000f21472 */
[----:B------:R-:W-:-:S08]  /*19820*/  @P0 R2UR P1, UR4, R0 ;  /* 0x00000000000402ca */ /* 0x000fd00000020000 */
[----:B------:R-:W-:-:S05]  /*19830*/  @P0 PLOP3.LUT P0, PT, P1, PT, PT, 0x80, 0x0 ;  /* 0x000000000000081c */ /* 0x000fca0000f0f070 */
[----:B------:R-:W-:Y:S01]  /*19840*/  @!P1 SYNCS.ARRIVE.TRANS64.RED.A0T1 RZ, [UR4+0x28850], RZ ;  /* 0x028850ffffff99a7 */ /* 0x000fe20008200404 */
[----:B------:R-:W-:Y:S07]  /*19850*/  @!P1 ARRIVES.LDGSTSBAR.64.TRANSCNT [UR4+0x28850] ;  /* 0x02885000ff0099b0 */ /* 0x000fee0008000a84 */
[----:B------:R-:W-:Y:S05]  /*19860*/  @P0 BRA.U.ANY `(.L_x_770) ;  /* 0xfffffffd00e80947 */ /* 0x000fea000393ffff */
[----:B------:R-:W-:Y:S01]  /*19870*/  NOP ;  /* 0x0000000000007918 */ /* 0x000fe20000000000 */
[----:B0-----:R-:W2:Y:S02]  /*19880*/  LDL R2, [R1+0x2c] ;  /* 0x00002c0001027983 */ /* 0x001ea40000100800 */
[----:B--2---:R-:W-:-:S13]  /*19890*/  ISETP.NE.AND P2, PT, R2, 0x3, PT ;  /* 0x000000030200780c */ /* 0x004fda0003f45270 */
[----:B------:R-:W-:Y:S05]  /*198a0*/  @!P2 BRA `(.L_x_771) ;  /* 0x000000000004a947 */ /* 0x000fea0003800000 */
[----:B------:R-:W-:Y:S01]  /*198b0*/  BPT.TRAP 0x1 ;  /* 0x000000040000795c */ /* 0x000fe20000300000 */
.L_x_771:
[----:B------:R0:W-:Y:S01]  /*198c0*/  SYNCS.ARRIVE.TRANS64.A1T0 RZ, [R0+URZ+0x28850], RZ ;  /* 0x028850ff00ff79a7 */ /* 0x0001e2000810003f */
[----:B------:R-:W-:-:S05]  /*198d0*/  VIADD R25, R25, 0x1 ;  /* 0x0000000119197836 */ /* 0x000fca0000000000 */
[----:B------:R-:W-:-:S04]  /*198e0*/  ISETP.NE.AND P0, PT, R25, 0x2, PT ;  /* 0x000000021900780c */ /* 0x000fc80003f05270 */
[----:B------:R-:W-:Y:S02]  /*198f0*/  SEL R3, RZ, 0x1, P0 ;  /* 0x00000001ff037807 */ /* 0x000fe40000000000 */
[----:B------:R-:W-:Y:S02]  /*19900*/  SEL R25, R25, RZ, P0 ;  /* 0x000000ff19197207 */ /* 0x000fe40000000000 */
[----:B0-----:R-:W-:-:S07]  /*19910*/  LOP3.LUT R28, R28, R3, RZ, 0x3c, !PT ;  /* 0x000000031c1c7212 */ /* 0x001fce00078e3cff */
.L_x_728:
[----:B------:R-:W-:Y:S05]  /*19920*/  BSYNC B7 ;  /* 0x0000000000077941 */ /* 0x000fea0003800000 */
.L_x_726:
[----:B------:R-:W-:-:S13]  /*19930*/  LOP3.LUT P0, RZ, R32, 0x8, RZ, 0xc0, !PT ;  /* 0x0000000820ff7812 */ /* 0x000fda000780c0ff */
[----:B------:R-:W-:Y:S05]  /*19940*/  @!P0 BRA `(.L_x_772) ;  /* 0x0000000000248947 */ /* 0x000fea0003800000 */
[----:B------:R-:W-:Y:S05]  /*19950*/  WARPSYNC.ALL ;  /* 0x0000000000007948 */ /* 0x000fea0003800000 */
[----:B------:R-:W1:Y:S08]  /*19960*/  S2UR UR5, SR_CgaCtaId ;  /* 0x00000000000579c3 */ /* 0x000e700000008800 */
[----:B------:R-:W-:Y:S06]  /*19970*/  BAR.SYNC.DEFER_BLOCKING 0x5, 0x180 ;  /* 0x0146000000007b1d */ /* 0x000fec0000010000 */
[----:B------:R-:W-:-:S02]  /*19980*/  UMOV UR4, 0x400 ;  /* 0x0000040000047882 */ /* 0x000fc40000000000 */
[----:B-1----:R-:W-:-:S06]  /*19990*/  ULEA UR4, UR5, UR4, 0x18 ;  /* 0x0000000405047291 */ /* 0x002fcc000f8ec03f */
[----:B0-----:R-:W-:-:S05]  /*199a0*/  MOV R22, UR4 ;  /* 0x0000000400167c02 */ /* 0x001fca0008000f00 */
[----:B------:R2:W3:Y:S01]  /*199b0*/  LDS.128 R16, [R22+0x288d0] ;  /* 0x0288d00016107984 */ /* 0x0004e20000000c00 */
[----:B------:R-:W-:Y:S06]  /*199c0*/  BAR.ARV 0x4, 0x180 ;  /* 0x0106000000007b1d */ /* 0x000fec0000002000 */
[----:B------:R-:W-:Y:S05]  /*199d0*/  BRA `(.L_x_773) ;  /* 0x0000000800407947 */ /* 0x000fea0003800000 */
.L_x_772:
[----:B------:R-:W1:Y:S01]  /*199e0*/  S2R R8, SR_TID.X ;  /* 0x0000000000087919 */ /* 0x000e620000002100 */
[----:B------:R-:W-:Y:S01]  /*199f0*/  UMOV UR4, 0xffffffff ;  /* 0xffffffff00047882 */ /* 0x000fe20000000000 */
[----:B-1----:R-:W-:-:S04]  /*19a00*/  LOP3.LUT R8, R8, 0x1f, RZ, 0xc0, !PT ;  /* 0x0000001f08087812 */ /* 0x002fc800078ec0ff */
[----:B------:R-:W-:Y:S01]  /*19a10*/  ISETP.NE.AND P0, PT, R8, 0x1f, PT ;  /* 0x0000001f0800780c */ /* 0x000fe20003f05270 */
[----:B------:R-:W-:-:S12]  /*19a20*/  BRA.DIV UR4, `(.L_x_774) ;  /* 0x0000005e04787947 */ /* 0x000fd8000b800000 */
[----:B0-----:R-:W-:Y:S01]  /*19a30*/  IMAD.IADD R5, R19, 0x1, R8 ;  /* 0x0000000113057824 */ /* 0x001fe200078e0208 */
[----:B------:R-:W-:-:S04]  /*19a40*/  ULDC UR4, c[0x0][0xc3c] ;  /* 0x00030f0000047ab9 */ /* 0x000fc80000000800 */
[----:B------:R-:W-:-:S13]  /*19a50*/  ISETP.GE.OR P1, PT, R5, UR4, !P0 ;  /* 0x0000000405007c0c */ /* 0x000fda000c726670 */
[----:B------:R-:W0:Y:S02]  /*19a60*/  @!P1 LDC.64 R2, c[0x0][0xc80] ;  /* 0x00032000ff029b82 */ /* 0x000e240000000a00 */
[----:B0-----:R-:W-:-:S06]  /*19a70*/  @!P1 IMAD.WIDE R2, R5, 0x4, R2 ;  /* 0x0000000405029825 */ /* 0x001fcc00078e0202 */
[----:B------:R-:W2:Y:S01]  /*19a80*/  @!P1 LDG.E R2, desc[UR38][R2.64] ;  /* 0x0000002602029981 */ /* 0x000ea2000c1e1900 */
[----:B------:R-:W-:Y:S01]  /*19a90*/  IMAD.MOV.U32 R4, RZ, RZ, RZ ;  /* 0x000000ffff047224 */ /* 0x000fe200078e00ff */
[C---:B------:R-:W-:Y:S02]  /*19aa0*/  ISETP.GE.U32.AND P2, PT, R8.reuse, 0x2, PT ;  /* 0x000000020800780c */ /* 0x040fe40003f46070 */
[C---:B------:R-:W-:Y:S01]  /*19ab0*/  ISETP.GE.U32.AND P3, PT, R8.reuse, 0x4, PT ;  /* 0x000000040800780c */ /* 0x040fe20003f66070 */
[----:B------:R-:W-:Y:S01]  /*19ac0*/  SHFL.IDX PT, R0, R16, 0x1, 0x1f ;  /* 0x00201f0010007f89 */ /* 0x000fe200000e0000 */
[C---:B------:R-:W-:Y:S02]  /*19ad0*/  ISETP.GE.U32.AND P4, PT, R8.reuse, 0x8, PT ;  /* 0x000000080800780c */ /* 0x040fe40003f86070 */
[----:B------:R-:W-:Y:S02]  /*19ae0*/  ISETP.GE.U32.AND P5, PT, R8, 0x10, PT ;  /* 0x000000100800780c */ /* 0x000fe40003fa6070 */
[----:B--2---:R-:W-:-:S02]  /*19af0*/  @!P1 MOV R4, R2 ;  /* 0x0000000200049202 */ /* 0x004fc40000000f00 */
[----:B------:R-:W-:-:S03]  /*19b00*/  ISETP.NE.AND P1, PT, R8, RZ, PT ;  /* 0x000000ff0800720c */ /* 0x000fc60003f25270 */
[----:B------:R-:W0:Y:S02]  /*19b10*/  SHFL.UP PT, R14, R4, 0x1, RZ ;  /* 0x04200000040e7989 */ /* 0x000e2400000e00ff */
[----:B0-----:R-:W-:-:S05]  /*19b20*/  SEL R5, R14, RZ, P1 ;  /* 0x000000ff0e057207 */ /* 0x001fca0000800000 */
[----:B------:R-:W-:Y:S02]  /*19b30*/  IMAD.IADD R6, R4, 0x1, R5 ;  /* 0x0000000104067824 */ /* 0x000fe400078e0205 */
[----:B------:R-:W-:Y:S04]  /*19b40*/  SHFL.IDX PT, R5, R16, RZ, 0x1f ;  /* 0x00001fff10057589 */ /* 0x000fe800000e0000 */
        /* <DEDUP_REMOVED lines=12> */
[----:B------:R0:W1:Y:S02]  /*19c10*/  SHFL.IDX PT, R14, R2, 0x1f, 0x1f ;  /* 0x03e01f00020e7f89 */ /* 0x00006400000e0000 */
.L_x_997:
[----:B------:R-:W-:Y:S02]  /*19c20*/  ULDC UR4, c[0x0][0xc38] ;  /* 0x00030e0000047ab9 */ /* 0x000fe40000000800 */
[----:B------:R-:W-:-:S05]  /*19c30*/  MOV R7, UR4 ;  /* 0x0000000400077c02 */ /* 0x000fca0008000f00 */
[----:B-1----:R-:W-:-:S04]  /*19c40*/  IMAD R3, R14, R7, RZ ;  /* 0x000000070e037224 */ /* 0x002fc800078e02ff */
[----:B------:R-:W-:-:S05]  /*19c50*/  IMAD.IADD R6, R0, 0x1, R3 ;  /* 0x0000000100067824 */ /* 0x000fca00078e0203 */
[----:B------:R-:W-:-:S13]  /*19c60*/  ISETP.GT.AND P6, PT, R6, R5, PT ;  /* 0x000000050600720c */ /* 0x000fda0003fc4270 */
[----:B------:R-:W-:Y:S05]  /*19c70*/  @P6 BRA `(.L_x_775) ;  /* 0x00000000009c6947 */ /* 0x000fea0003800000 */
.L_x_780:
[----:B------:R-:W1:Y:S01]  /*19c80*/  LDC R0, c[0x0][0xc3c] ;  /* 0x00030f00ff007b82 */ /* 0x000e620000000800 */
[----:B------:R-:W-:-:S05]  /*19c90*/  VIADD R19, R19, 0x1f ;  /* 0x0000001f13137836 */ /* 0x000fca0000000000 */
[----:B-1----:R-:W-:-:S13]  /*19ca0*/  ISETP.GE.AND P6, PT, R19, R0, PT ;  /* 0x000000001300720c */ /* 0x002fda0003fc6270 */
[----:B------:R-:W-:Y:S05]  /*19cb0*/  @P6 BRA `(.L_x_776) ;  /* 0x0000000400446947 */ /* 0x000fea0003800000 */
[----:B0-----:R-:W0:Y:S01]  /*19cc0*/  S2R R2, SR_TID.X ;  /* 0x0000000000027919 */ /* 0x001e220000002100 */
[----:B------:R-:W-:Y:S01]  /*19cd0*/  BSSY B0, `(.L_x_777) ;  /* 0x0000009000007945 */ /* 0x000fe20003800000 */
[----:B------:R-:W-:Y:S01]  /*19ce0*/  IMAD.MOV.U32 R4, RZ, RZ, RZ ;  /* 0x000000ffff047224 */ /* 0x000fe200078e00ff */
[----:B0-----:R-:W-:-:S04]  /*19cf0*/  LOP3.LUT R2, R2, 0x1f, RZ, 0xc0, !PT ;  /* 0x0000001f02027812 */ /* 0x001fc800078ec0ff */
[----:B------:R-:W-:-:S04]  /*19d00*/  IADD3 R7, R19, R2, RZ ;  /* 0x0000000213077210 */ /* 0x000fc80007ffe0ff */
[----:B------:R-:W-:-:S13]  /*19d10*/  ISETP.GE.OR P6, PT, R7, R0, !P0 ;  /* 0x000000000700720c */ /* 0x000fda00047c6670 */
[----:B------:R-:W-:Y:S05]  /*19d20*/  @P6 BRA `(.L_x_778) ;  /* 0x00000000000c6947 */ /* 0x000fea0003800000 */
[----:B------:R-:W0:Y:S02]  /*19d30*/  LDC.64 R2, c[0x0][0xc80] ;  /* 0x00032000ff027b82 */ /* 0x000e240000000a00 */
[----:B0-----:R-:W-:-:S05]  /*19d40*/  IMAD.WIDE R2, R7, 0x4, R2 ;  /* 0x0000000407027825 */ /* 0x001fca00078e0202 */
[----:B------:R0:W5:Y:S02]  /*19d50*/  LDG.E R4, desc[UR38][R2.64] ;  /* 0x0000002602047981 */ /* 0x000164000c1e1900 */
.L_x_778:
[----:B------:R-:W-:Y:S05]  /*19d60*/  BSYNC B0 ;  /* 0x0000000000007941 */ /* 0x000fea0003800000 */
.L_x_777:
[----:B------:R-:W-:-:S03]  /*19d70*/  UMOV UR4, 0xffffffff ;  /* 0xffffffff00047882 */ /* 0x000fc60000000000 */
[----:B------:R-:W-:Y:S05]  /*19d80*/  BRA.DIV UR4, `(.L_x_779) ;  /* 0x0000005e04c47947 */ /* 0x000fea000b800000 */
[----:B-----5:R-:W1:Y:S02]  /*19d90*/  SHFL.UP PT, R14, R4, 0x1, RZ ;  /* 0x04200000040e7989 */ /* 0x020e6400000e00ff */
[----:B-1----:R-:W-:-:S05]  /*19da0*/  SEL R13, R14, RZ, P1 ;  /* 0x000000ff0e0d7207 */ /* 0x002fca0000800000 */
[----:B------:R-:W-:-:S05]  /*19db0*/  IMAD.IADD R13, R4, 0x1, R13 ;  /* 0x00000001040d7824 */ /* 0x000fca00078e020d */
[----:B------:R-:W1:Y:S02]  /*19dc0*/  SHFL.UP PT, R14, R13, 0x2, RZ ;  /* 0x044000000d0e7989 */ /* 0x000e6400000e00ff */
[----:B-1----:R-:W-:-:S04]  /*19dd0*/  SEL R0, R14, RZ, P2 ;  /* 0x000000ff0e007207 */ /* 0x002fc80001000000 */
        /* <DEDUP_REMOVED lines=10> */
[----:B------:R0:W1:Y:S02]  /*19e80*/  SHFL.IDX PT, R14, R2, 0x1f, 0x1f ;  /* 0x03e01f00020e7f89 */ /* 0x00006400000e0000 */
.L_x_1005:
[----:B------:R-:W-:Y:S02]  /*19e90*/  ULDC UR4, c[0x0][0xc38] ;  /* 0x00030e0000047ab9 */ /* 0x000fe40000000800 */
[----:B------:R-:W-:-:S04]  /*19ea0*/  IMAD.U32 R7, RZ, RZ, UR4 ;  /* 0x00000004ff077e24 */ /* 0x000fc8000f8e00ff */
[----:B-1----:R-:W-:-:S04]  /*19eb0*/  IMAD R3, R14, R7, RZ ;  /* 0x000000070e037224 */ /* 0x002fc800078e02ff */
[----:B------:R-:W-:-:S05]  /*19ec0*/  IMAD.IADD R6, R3, 0x1, R6 ;  /* 0x0000000103067824 */ /* 0x000fca00078e0206 */
[----:B------:R-:W-:-:S13]  /*19ed0*/  ISETP.GT.AND P6, PT, R6, R5, PT ;  /* 0x000000050600720c */ /* 0x000fda0003fc4270 */
[----:B------:R-:W-:Y:S05]  /*19ee0*/  @!P6 BRA `(.L_x_780) ;  /* 0xfffffffc0064e947 */ /* 0x000fea000383ffff */
.L_x_775:
[----:B------:R-:W-:Y:S01]  /*19ef0*/  IADD3 R6, -R3, R6, RZ ;  /* 0x0000000603067210 */ /* 0x000fe20007ffe1ff */
[----:B------:R-:W-:-:S04]  /*19f00*/  UMOV UR4, 0xffffffff ;  /* 0xffffffff00047882 */ /* 0x000fc80000000000 */
[----:B------:R-:W-:-:S05]  /*19f10*/  IMAD R0, R2, R7, R6 ;  /* 0x0000000702007224 */ /* 0x000fca00078e0206 */
[----:B------:R-:W-:Y:S01]  /*19f20*/  ISETP.GT.AND P6, PT, R0, R5, PT ;  /* 0x000000050000720c */ /* 0x000fe20003fc4270 */
[----:B------:R-:W-:-:S12]  /*19f30*/  BRA.DIV UR4, `(.L_x_781) ;  /* 0x0000006204147947 */ /* 0x000fd8000b800000 */
[----:B------:R-:W-:-:S04]  /*19f40*/  VOTE.ANY R3, PT, !P6 ;  /* 0x0000000000037806 */ /* 0x000fc800070e0100 */
[----:B------:R-:W1:Y:S02]  /*19f50*/  POPC R0, R3 ;  /* 0x0000000300007309 */ /* 0x000e640000000000 */
[----:B-1----:R1:W2:Y:S02]  /*19f60*/  SHFL.IDX PT, R4, R4, R0, 0x1f ;  /* 0x00001f0004047589 */ /* 0x0022a400000e0000 */
.L_x_1009:
[----:B------:R-:W-:Y:S01]  /*19f70*/  ISETP.NE.AND P0, PT, R3, RZ, PT ;  /* 0x000000ff0300720c */ /* 0x000fe20003f05270 */
[----:B------:R-:W-:-:S12]  /*19f80*/  IMAD.MOV.U32 R14, RZ, RZ, RZ ;  /* 0x000000ffff0e7224 */ /* 0x000fd800078e00ff */
[----:B------:R-:W-:Y:S05]  /*19f90*/  @!P0 BRA `(.L_x_782) ;  /* 0x0000000000108947 */ /* 0x000fea0003800000 */
[----:B------:R-:W-:Y:S01]  /*19fa0*/  UMOV UR4, 0xffffffff ;  /* 0xffffffff00047882 */ /* 0x000fe20000000000 */
[----:B------:R-:W-:Y:S02]  /*19fb0*/  VIADD R12, R0, 0xffffffff ;  /* 0xffffffff000c7836 */ /* 0x000fe40000000000 */
[----:B------:R-:W-:Y:S05]  /*19fc0*/  BRA.DIV UR4, `(.L_x_783) ;  /* 0x0000006204387947 */ /* 0x000fea000b800000 */
[----:B------:R3:W4:Y:S02]  /*19fd0*/  SHFL.IDX PT, R14, R2, R12, 0x1f ;  /* 0x00001f0c020e7589 */ /* 0x00072400000e0000 */
.L_x_782:
[----:B--2---:R-:W-:Y:S01]  /*19fe0*/  IABS R8, R4 ;  /* 0x0000000400087213 */ /* 0x004fe20000000000 */
[----:B----4-:R-:W-:Y:S02]  /*19ff0*/  IMAD R16, R14, R7, R6 ;  /* 0x000000070e107224 */ /* 0x010fe400078e0206 */
[----:B------:R-:W-:Y:S01]  /*1a000*/  IMAD.IADD R19, R0, 0x1, R19 ;  /* 0x0000000100137824 */ /* 0x000fe200078e0213 */
[----:B------:R-:W2:Y:S08]  /*1a010*/  I2F.RP R9, R8 ;  /* 0x0000000800097306 */ /* 0x000eb00000209400 */
[----:B--2---:R-:W0:Y:S02]  /*1a020*/  MUFU.RCP R9, R9 ;  /* 0x0000000900097308 */ /* 0x004e240000001000 */
[----:B0--3--:R-:W-:-:S06]  /*1a030*/  IADD3 R2, R9, 0xffffffe, RZ ;  /* 0x0ffffffe09027810 */ /* 0x009fcc0007ffe0ff */
[----:B------:R0:W2:Y:S02]  /*1a040*/  F2I.FTZ.U32.TRUNC.NTZ R3, R2 ;  /* 0x0000000200037305 */ /* 0x0000a4000021f000 */
[----:B0-----:R-:W-:Y:S02]  /*1a050*/  IMAD.MOV.U32 R2, RZ, RZ, RZ ;  /* 0x000000ffff027224 */ /* 0x001fe400078e00ff */
[----:B--2---:R-:W-:-:S04]  /*1a060*/  IMAD.MOV R7, RZ, RZ, -R3 ;  /* 0x000000ffff077224 */ /* 0x004fc800078e0a03 */
[----:B------:R-:W-:-:S04]  /*1a070*/  IMAD R7, R7, R8, RZ ;  /* 0x0000000807077224 */ /* 0x000fc800078e02ff */
[----:B------:R-:W-:Y:S01]  /*1a080*/  IMAD.HI.U32 R3, R3, R7, R2 ;  /* 0x0000000703037227 */ /* 0x000fe200078e0002 */
[----:B------:R-:W-:Y:S02]  /*1a090*/  IADD3 R7, R5, -R16, RZ ;  /* 0x8000001005077210 */ /* 0x000fe40007ffe0ff */
[----:B------:R-:W-:Y:S02]  /*1a0a0*/  IABS R5, R4 ;  /* 0x0000000400057213 */ /* 0x000fe40000000000 */
[----:B------:R-:W-:-:S03]  /*1a0b0*/  IABS R2, R7 ;  /* 0x0000000700027213 */ /* 0x000fc60000000000 */
[----:B------:R-:W-:Y:S02]  /*1a0c0*/  IMAD.MOV R5, RZ, RZ, -R5 ;  /* 0x000000ffff057224 */ /* 0x000fe400078e0a05 */
        /* <DEDUP_REMOVED lines=12> */
[----:B------:R-:W-:Y:S01]  /*1a190*/  IADD3 R17, -R3, RZ, RZ ;  /* 0x000000ff03117210 */ /* 0x000fe20007ffe1ff */
[----:B------:R-:W-:-:S04]  /*1a1a0*/  IMAD.MOV.U32 R18, RZ, RZ, R3 ;  /* 0x000000ffff127224 */ /* 0x000fc800078e0003 */
[----:B------:R-:W-:Y:S01]  /*1a1b0*/  IMAD R17, R4, R17, R7 ;  /* 0x0000001104117224 */ /* 0x000fe200078e0207 */
[----:B------:R-:W-:Y:S06]  /*1a1c0*/  BRA `(.L_x_784) ;  /* 0x00000000001c7947 */ /* 0x000fec0003800000 */
.L_x_776:
[----:B------:R-:W-:Y:S01]  /*1a1d0*/  UMOV UR4, URZ ;  /* 0x0000003f00047c82 */ /* 0x000fe20008000000 */
[----:B------:R-:W-:Y:S01]  /*1a1e0*/  UMOV UR5, URZ ;  /* 0x0000003f00057c82 */ /* 0x000fe20008000000 */
[----:B------:R-:W-:Y:S01]  /*1a1f0*/  ULDC UR6, c[0x0][0xc3c] ;  /* 0x00030f0000067ab9 */ /* 0x000fe20000000800 */
[----:B------:R-:W-:Y:S01]  /*1a200*/  MOV R16, R5 ;  /* 0x0000000500107202 */ /* 0x000fe20000000f00 */
[----:B------:R-:W-:Y:S01]  /*1a210*/  IMAD.U32 R17, RZ, RZ, UR4 ;  /* 0x00000004ff117e24 */ /* 0x000fe2000f8e00ff */
[----:B------:R-:W-:Y:S01]  /*1a220*/  MOV R19, UR6 ;  /* 0x0000000600137c02 */ /* 0x000fe20008000f00 */
[----:B------:R-:W-:-:S07]  /*1a230*/  IMAD.U32 R18, RZ, RZ, UR5 ;  /* 0x00000005ff127e24 */ /* 0x000fce000f8e00ff */
.L_x_784:
[----:B-1----:R-:W1:Y:S01]  /*1a240*/  S2R R0, SR_TID.X ;  /* 0x0000000000007919 */ /* 0x002e620000002100 */
[----:B------:R-:W-:Y:S05]  /*1a250*/  WARPSYNC.ALL ;  /* 0x0000000000007948 */ /* 0x000fea0003800000 */
[----:B------:R-:W-:Y:S01]  /*1a260*/  BAR.SYNC.DEFER_BLOCKING 0x4, 0x180 ;  /* 0x0106000000007b1d */ /* 0x000fe20000010000 */
[----:B-1----:R-:W-:-:S04]  /*1a270*/  LOP3.LUT R0, R0, 0x1f, RZ, 0xc0, !PT ;  /* 0x0000001f00007812 */ /* 0x002fc800078ec0ff */
[----:B------:R-:W-:-:S13]  /*1a280*/  ISETP.NE.AND P0, PT, R0, RZ, PT ;  /* 0x000000ff0000720c */ /* 0x000fda0003f05270 */
[----:B------:R-:W1:Y:S01]  /*1a290*/  @!P0 S2R R3, SR_CgaCtaId ;  /* 0x0000000000038919 */ /* 0x000e620000008800 */
[----:B------:R-:W-:-:S04]  /*1a2a0*/  @!P0 MOV R0, 0x400 ;  /* 0x0000040000008802 */ /* 0x000fc80000000f00 */
[----:B-1----:R-:W-:-:S05]  /*1a2b0*/  @!P0 LEA R22, R3, R0, 0x18 ;  /* 0x0000000003168211 */ /* 0x002fca00078ec0ff */
[----:B------:R1:W-:Y:S01]  /*1a2c0*/  @!P0 STS.128 [R22+0x288d0], R16 ;  /* 0x0288d01016008388 */ /* 0x0003e20000000c00 */
[----:B------:R-:W-:Y:S06]  /*1a2d0*/  BAR.ARV 0x5, 0x180 ;  /* 0x0146000000007b1d */ /* 0x000fec0000002000 */
.L_x_773:
[----:B------:R-:W-:Y:S02]  /*1a2e0*/  ULDC UR4, c[0x0][0xc3c] ;  /* 0x00030f0000047ab9 */ /* 0x000fe40000000800 */
[----:B---3--:R-:W-:-:S13]  /*1a2f0*/  ISETP.GE.AND P0, PT, R19, UR4, PT ;  /* 0x0000000413007c0c */ /* 0x008fda000bf06270 */
[----:B------:R-:W-:Y:S05]  /*1a300*/  @!P0 BRA `(.L_x_785) ;  /* 0xffffffa800048947 */ /* 0x000fea000383ffff */
[----:B------:R-:W-:Y:S05]  /*1a310*/  BSYNC B8 ;  /* 0x0000000000087941 */ /* 0x000fea0003800000 */
.L_x_686:
[----:B------:R-:W3:Y:S01]  /*1a320*/  LDL.LU R0, [R1+0x24] ;  /* 0x0000240001007983 */ /* 0x000ee20000300800 */
[----:B------:R-:W-:Y:S01]  /*1a330*/  BSSY B0, `(.L_x_786) ;  /* 0x000000b000007945 */ /* 0x000fe20003800000 */
[----:B------:R-:W4:Y:S01]  /*1a340*/  S2R R5, SR_CgaCtaId ;  /* 0x0000000000057919 */ /* 0x000f220000008800 */
[----:B---3--:R-:W-:-:S05]  /*1a350*/  VIADD R0, R0, 0x1 ;  /* 0x0000000100007836 */ /* 0x008fca0000000000 */
[----:B01----:R-:W-:-:S04]  /*1a360*/  LEA.HI R2, R0, R0, RZ, 0x1 ;  /* 0x0000000000027211 */ /* 0x003fc800078f08ff */
[----:B------:R-:W-:Y:S02]  /*1a370*/  LOP3.LUT R3, R2, 0xfffffffe, RZ, 0xc0, !PT ;  /* 0xfffffffe02037812 */ /* 0x000fe400078ec0ff */
[----:B------:R-:W-:-:S03]  /*1a380*/  MOV R2, 0x400 ;  /* 0x0000040000027802 */ /* 0x000fc60000000f00 */
[----:B------:R-:W-:Y:S01]  /*1a390*/  IMAD.IADD R0, R0, 0x1, -R3 ;  /* 0x0000000100007824 */ /* 0x000fe200078e0a03 */
[----:B----4-:R-:W-:-:S04]  /*1a3a0*/  LEA R4, R5, R2, 0x18 ;  /* 0x0000000205047211 */ /* 0x010fc800078ec0ff */
[----:B------:R-:W-:-:S04]  /*1a3b0*/  SHF.L.U32 R0, R0, 0x1f, RZ ;  /* 0x0000001f00007819 */ /* 0x000fc800000006ff */
[----:B------:R-:W0:Y:S02]  /*1a3c0*/  SYNCS.PHASECHK.TRANS64.TRYWAIT P0, [R4+URZ+0x28820], R0 ;  /* 0x02882000040075a7 */ /* 0x000e24000800017f */
[----:B0-----:R-:W-:Y:S05]  /*1a3d0*/  @!P0 BRA `(.L_x_787) ;  /* 0x0000005c00588947 */ /* 0x001fea0003800000 */
.L_x_1012:
[----:B------:R-:W-:Y:S05]  /*1a3e0*/  BSYNC B0 ;  /* 0x0000000000007941 */ /* 0x000fea0003800000 */
.L_x_786:
[----:B------:R-:W-:-:S03]  /*1a3f0*/  UMOV UR4, 0xffffffff ;  /* 0xffffffff00047882 */ /* 0x000fc60000000000 */
[----:B------:R-:W-:Y:S05]  /*1a400*/  BRA.DIV UR4, `(.L_x_788) ;  /* 0x0000005e04607947 */ /* 0x000fea000b800000 */
[----:B0-----:R-:W0:Y:S02]  /*1a410*/  S2R R0, SR_TID.X ;  /* 0x0000000000007919 */ /* 0x001e240000002100 */
[----:B0-----:R-:W-:-:S04]  /*1a420*/  SHF.R.U32.HI R0, RZ, 0x5, R0 ;  /* 0x00000005ff007819 */ /* 0x001fc80000011600 */
[----:B------:R-:W-:-:S05]  /*1a430*/  LOP3.LUT R0, R0, 0x3, RZ, 0xc0, !PT ;  /* 0x0000000300007812 */ /* 0x000fca00078ec0ff */
[----:B------:R0:W1:Y:S02]  /*1a440*/  SHFL.IDX PT, R14, R0, RZ, 0x1f ;  /* 0x00001fff000e7589 */ /* 0x00006400000e0000 */
.L_x_1015:
[----:B-1----:R-:W-:-:S13]  /*1a450*/  ISETP.NE.AND P0, PT, R14, RZ, PT ;  /* 0x000000ff0e00720c */ /* 0x002fda0003f05270 */
[----:B------:R-:W-:Y:S05]  /*1a460*/  @P0 BRA `(.L_x_480) ;  /* 0x0000000000880947 */ /* 0x000fea0003800000 */
[----:B------:R-:W-:-:S03]  /*1a470*/  UMOV UR4, 0xffffffff ;  /* 0xffffffff00047882 */ /* 0x000fc60000000000 */
[----:B------:R-:W-:Y:S05]  /*1a480*/  BRA.DIV UR4, `(.L_x_789) ;  /* 0x0000005e04747947 */ /* 0x000fea000b800000 */
[----:B------:R-:W-:-:S13]  /*1a490*/  ELECT P6, URZ, PT ;  /* 0x00000000003f782f */ /* 0x000fda00038c0000 */
.L_x_1018:
[----:B------:R-:W-:Y:S05]  /*1a4a0*/  @!P6 BRA `(.L_x_480) ;  /* 0x000000000078e947 */ /* 0x000fea0003800000 */
[----:B0-----:R-:W3:Y:S02]  /*1a4b0*/  LDL.LU R0, [R1+0xc] ;  /* 0x00000c0001007983 */ /* 0x001ee40000300800 */
[----:B---3--:R-:W-:-:S04]  /*1a4c0*/  LOP3.LUT R0, R0, 0x2, RZ, 0xfc, !PT ;  /* 0x0000000200007812 */ /* 0x008fc800078efcff */
[----:B------:R-:W-:-:S13]  /*1a4d0*/  ISETP.NE.AND P0, PT, R0, 0x3, PT ;  /* 0x000000030000780c */ /* 0x000fda0003f05270 */
[----:B------:R-:W-:Y:S05]  /*1a4e0*/  @!P0 BRA `(.L_x_790) ;  /* 0x0000000000048947 */ /* 0x000fea0003800000 */
[----:B------:R-:W-:Y:S01]  /*1a4f0*/  BPT.TRAP 0x1 ;  /* 0x000000040000795c */ /* 0x000fe20000300000 */
.L_x_790:
[C---:B------:R-:W-:Y:S01]  /*1a500*/  LEA R5, R25.reuse, R4, 0x3 ;  /* 0x0000000419057211 */ /* 0x040fe200078e18ff */
[----:B------:R-:W-:Y:S01]  /*1a510*/  VIADD R25, R25, 0x1 ;  /* 0x0000000119197836 */ /* 0x000fe20000000000 */
[----:B------:R-:W-:-:S04]  /*1a520*/  SHF.L.U32 R0, R28, 0x1f, RZ ;  /* 0x0000001f1c007819 */ /* 0x000fc800000006ff */
[----:B------:R-:W0:Y:S01]  /*1a530*/  SYNCS.PHASECHK.TRANS64.TRYWAIT P1, [R5+URZ+0x28840], R0 ;  /* 0x02884000050075a7 */ /* 0x000e22000802017f */
[----:B------:R-:W-:-:S04]  /*1a540*/  ISETP.NE.AND P2, PT, R25, 0x2, PT ;  /* 0x000000021900780c */ /* 0x000fc80003f45270 */
[----:B------:R-:W-:Y:S01]  /*1a550*/  SEL R3, RZ, 0x1, P2 ;  /* 0x00000001ff037807 */ /* 0x000fe20001000000 */
[----:B0-----:R-:W-:Y:S08]  /*1a560*/  @!P1 BRA `(.L_x_791) ;  /* 0x0000005c005c9947 */ /* 0x001ff00003800000 */
.L_x_1019:
[----:B------:R-:W-:Y:S02]  /*1a570*/  SEL R25, R25, RZ, P2 ;  /* 0x000000ff19197207 */ /* 0x000fe40001000000 */
[----:B------:R-:W-:Y:S01]  /*1a580*/  LOP3.LUT R2, R28, R3, RZ, 0x3c, !PT ;  /* 0x000000031c027212 */ /* 0x000fe200078e3cff */
[----:B------:R-:W-:Y:S06]  /*1a590*/  @!P0 BRA `(.L_x_792) ;  /* 0x0000000000048947 */ /* 0x000fec0003800000 */
[----:B------:R-:W-:Y:S01]  /*1a5a0*/  BPT.TRAP 0x1 ;  /* 0x000000040000795c */ /* 0x000fe20000300000 */
.L_x_792:
[----:B------:R-:W-:Y:S01]  /*1a5b0*/  IMAD R25, R25, 0x8, R4 ;  /* 0x0000000819197824 */ /* 0x000fe200078e0204 */
[----:B------:R-:W-:-:S04]  /*1a5c0*/  SHF.L.U32 R2, R2, 0x1f, RZ ;  /* 0x0000001f02027819 */ /* 0x000fc800000006ff */
[----:B------:R-:W1:Y:S02]  /*1a5d0*/  SYNCS.PHASECHK.TRANS64.TRYWAIT P1, [R25+URZ+0x28840], R2 ;  /* 0x02884002190075a7 */ /* 0x000e64000802017f */
[----:B-1----:R-:W-:Y:S05]  /*1a5e0*/  @!P1 BRA `(.L_x_793) ;  /* 0x0000005c00509947 */ /* 0x002fea0003800000 */
.L_x_1020:
[----:B------:R-:W-:Y:S05]  /*1a5f0*/  @!P0 BRA `(.L_x_794) ;  /* 0x0000000000048947 */ /* 0x000fea0003800000 */
[----:B------:R-:W-:Y:S01]  /*1a600*/  BPT.TRAP 0x1 ;  /* 0x000000040000795c */ /* 0x000fe20000300000 */
.L_x_794:
[----:B------:R-:W3:Y:S02]  /*1a610*/  SYNCS.PHASECHK.TRANS64.TRYWAIT P1, [R5+URZ+0x28860], R0 ;  /* 0x02886000050075a7 */ /* 0x000ee4000802017f */
[----:B---3--:R-:W-:Y:S05]  /*1a620*/  @!P1 BRA `(.L_x_795) ;  /* 0x0000005c00549947 */ /* 0x008fea0003800000 */
.L_x_1021:
[----:B------:R-:W-:Y:S05]  /*1a630*/  @!P0 BRA `(.L_x_796) ;  /* 0x0000000000048947 */ /* 0x000fea0003800000 */
[----:B------:R-:W-:Y:S01]  /*1a640*/  BPT.TRAP 0x1 ;  /* 0x000000040000795c */ /* 0x000fe20000300000 */
.L_x_796:
[----:B----4-:R4:W0:Y:S02]  /*1a650*/  SYNCS.PHASECHK.TRANS64.TRYWAIT P0, [R25+URZ+0x28860], R2 ;  /* 0x02886002190075a7 */ /* 0x010824000800017f */
[----:B0-----:R-:W-:Y:S05]  /*1a660*/  @!P0 NANOSLEEP.SYNCS 0x989680 ;  /* 0x009896800000895d */ /* 0x001fea0003900000 */
[----:B------:R-:W0:Y:S02]  /*1a670*/  @!P0 SYNCS.PHASECHK.TRANS64 P0, [R25+URZ+0x28860], R2 ;  /* 0x02886002190085a7 */ /* 0x000e24000800007f */
[----:B0-----:R-:W-:Y:S05]  /*1a680*/  @!P0 BRA `(.L_x_796) ;  /* 0xfffffffc00f08947 */ /* 0x001fea000383ffff */
.L_x_480:
[----:B------:R-:W-:Y:S05]  /*1a690*/  BSYNC B9 ;  /* 0x0000000000097941 */ /* 0x000fea0003800000 */
.L_x_477:
[----:B------:R-:W-:Y:S05]  /*1a6a0*/  EXIT ;  /* 0x000000000000794d */ /* 0x000fea0003800000 */
.L_x_502:
[----:B0-----:R0:W1:Y:S02]  /*1a6b0*/  SYNCS.PHASECHK.TRANS64.TRYWAIT P6, [R92+URZ+0x28890], R103 ;  /* 0x028890675c0075a7 */ /* 0x00106400080c017f */
[----:B-1----:R-:W-:Y:S05]  /*1a6c0*/  @!P6 NANOSLEEP.SYNCS 0x989680 ;  /* 0x009896800000e95d */ /* 0x002fea0003900000 */
[----:B------:R-:W1:Y:S02]  /*1a6d0*/  @!P6 SYNCS.PHASECHK.TRANS64 P6, [R92+URZ+0x28890], R103 ;  /* 0x028890675c00e5a7 */ /* 0x000e6400080c007f */
[----:B-1----:R-:W-:Y:S05]  /*1a6e0*/  @!P6 BRA `(.L_x_502) ;  /* 0xfffffffc00f0e947 */ /* 0x002fea000383ffff */
[----:B------:R-:W-:Y:S05]  /*1a6f0*/  BRA `(.L_x_797) ;  /* 0xfffffe88000c7947 */ /* 0x000fea000383ffff */
.L_x_503:
        /* <DEDUP_REMOVED lines=8> */
.L_x_799:
[----:B------:R-:W-:Y:S05]  /*1a780*/  BSYNC B1 ;  /* 0x0000000000017941 */ /* 0x000fea0003800000 */
.L_x_798:
[----:B------:R-:W-:Y:S01]  /*1a790*/  IMAD.MOV.U32 R13, RZ, RZ, R109 ;  /* 0x000000ffff0d7224 */ /* 0x000fe200078e006d */
[----:B------:R-:W-:Y:S01]  /*1a7a0*/  MOV R12, RZ ;  /* 0x000000ff000c7202 */ /* 0x000fe20000000f00 */
[----:B------:R-:W-:Y:S02]  /*1a7b0*/  IMAD.MOV.U32 R11, RZ, RZ, 0x181f ;  /* 0x0000181fff0b7424 */ /* 0x000fe400078e00ff */
[----:B------:R-:W-:Y:S02]  /*1a7c0*/  IMAD.MOV.U32 R15, RZ, RZ, -0x1 ;  /* 0xffffffffff0f7424 */ /* 0x000fe400078e00ff */
[----:B------:R-:W-:-:S07]  /*1a7d0*/  IMAD.MOV.U32 R79, RZ, RZ, R14 ;  /* 0x000000ffff4f7224 */ /* 0x000fce00078e000e */
[----:B------:R-:W-:Y:S05]  /*1a7e0*/  WARPSYNC.COLLECTIVE R15, `(.L_x_800) ;  /* 0x000000000f087348 */ /* 0x000fea0003c00000 */
[----:B------:R0:W1:Y:S02]  /*1a7f0*/  SHFL.IDX P6, R14, R13, R12, R11 ;  /* 0x0000000c0d0e7389 */ /* 0x00006400000c000b */
[----:B01----:R-:W-:Y:S01]  /*1a800*/  ENDCOLLECTIVE ;  /* 0x000000000000791b */ /* 0x003fe20003800000 */
.L_x_800:
[----:B------:R-:W-:Y:S01]  /*1a810*/  MOV R105, R14 ;  /* 0x0000000e00697202 */ /* 0x000fe20000000f00 */
[----:B------:R-:W-:Y:S06]  /*1a820*/  BRA `(.L_x_801) ;  /* 0xfffffe8400d47947 */ /* 0x000fec000383ffff */
.L_x_512:
[----:B------:R-:W-:Y:S01]  /*1a830*/  BSSY B1, `(.L_x_802) ;  /* 0x0000008000017945 */ /* 0x000fe20003800000 */
[----:B0---4-:R-:W-:Y:S01]  /*1a840*/  IMAD.MOV.U32 R13, RZ, RZ, R108 ;  /* 0x000000ffff0d7224 */ /* 0x011fe200078e006c */
[----:B------:R-:W-:Y:S01]  /*1a850*/  MOV R11, 0x181f ;  /* 0x0000181f000b7802 */ /* 0x000fe20000000f00 */
[----:B------:R-:W-:Y:S02]  /*1a860*/  IMAD.MOV.U32 R12, RZ, RZ, 0x1 ;  /* 0x00000001ff0c7424 */ /* 0x000fe400078e00ff */
[----:B------:R-:W-:-:S07]  /*1a870*/  IMAD.MOV.U32 R15, RZ, RZ, -0x1 ;  /* 0xffffffffff0f7424 */ /* 0x000fce00078e00ff */
[----:B-123--:R-:W-:Y:S05]  /*1a880*/  WARPSYNC.COLLECTIVE R15, `(.L_x_803) ;  /* 0x000000000f087348 */ /* 0x00efea0003c00000 */
[----:B------:R0:W4:Y:S02]  /*1a890*/  SHFL.IDX P6, R14, R13, R12, R11 ;  /* 0x0000000c0d0e7389 */ /* 0x00012400000c000b */
[----:B01234-:R-:W-:Y:S01]  /*1a8a0*/  ENDCOLLECTIVE ;  /* 0x000000000000791b */ /* 0x01ffe20003800000 */
.L_x_803:
[----:B------:R-:W-:Y:S05]  /*1a8b0*/  BSYNC B1 ;  /* 0x0000000000017941 */ /* 0x000fea0003800000 */
.L_x_802:
[----:B------:R-:W-:Y:S01]  /*1a8c0*/  MOV R13, R109 ;  /* 0x0000006d000d7202 */ /* 0x000fe20000000f00 */
[----:B------:R-:W-:Y:S01]  /*1a8d0*/  IMAD.MOV.U32 R12, RZ, RZ, 0x1 ;  /* 0x00000001ff0c7424 */ /* 0x000fe200078e00ff */
[----:B------:R-:W-:Y:S01]  /*1a8e0*/  MOV R15, 0xffffffff ;  /* 0xffffffff000f7802 */ /* 0x000fe20000000f00 */
[----:B------:R-:W-:Y:S02]  /*1a8f0*/  IMAD.MOV.U32 R11, RZ, RZ, 0x181f ;  /* 0x0000181fff0b7424 */ /* 0x000fe400078e00ff */
[----:B------:R-:W-:-:S07]  /*1a900*/  IMAD.MOV.U32 R71, RZ, RZ, R14 ;  /* 0x000000ffff477224 */ /* 0x000fce00078e000e */
[----:B------:R-:W-:Y:S05]  /*1a910*/  WARPSYNC.COLLECTIVE R15, `(.L_x_804) ;  /* 0x000000000f087348 */ /* 0x000fea0003c00000 */
[----:B------:R0:W1:Y:S02]  /*1a920*/  SHFL.IDX P6, R14, R13, R12, R11 ;  /* 0x0000000c0d0e7389 */ /* 0x00006400000c000b */
[----:B01----:R-:W-:Y:S01]  /*1a930*/  ENDCOLLECTIVE ;  /* 0x000000000000791b */ /* 0x003fe20003800000 */
.L_x_804:
[----:B------:R-:W-:Y:S01]  /*1a940*/  IMAD.MOV.U32 R73, RZ, RZ, R14 ;  /* 0x000000ffff497224 */ /* 0x000fe200078e000e */
[----:B------:R-:W-:Y:S06]  /*1a950*/  BRA `(.L_x_805) ;  /* 0xfffffe8c00387947 */ /* 0x000fec000383ffff */
.L_x_521:
        /* <DEDUP_REMOVED lines=8> */
.L_x_807:
[----:B------:R-:W-:Y:S05]  /*1a9e0*/  BSYNC B1 ;  /* 0x0000000000017941 */ /* 0x000fea0003800000 */
.L_x_806:
[----:B------:R-:W-:Y:S01]  /*1a9f0*/  IMAD.MOV.U32 R13, RZ, RZ, R109 ;  /* 0x000000ffff0d7224 */ /* 0x000fe200078e006d */
[----:B------:R-:W-:Y:S01]  /*1aa00*/  MOV R11, 0x181f ;  /* 0x0000181f000b7802 */ /* 0x000fe20000000f00 */
[----:B------:R-:W-:Y:S01]  /*1aa10*/  IMAD.MOV.U32 R12, RZ, RZ, 0x2 ;  /* 0x00000002ff0c7424 */ /* 0x000fe200078e00ff */
[----:B------:R-:W-:Y:S01]  /*1aa20*/  MOV R63, R14 ;  /* 0x0000000e003f7202 */ /* 0x000fe20000000f00 */
[----:B------:R-:W-:-:S07]  /*1aa30*/  IMAD.MOV.U32 R15, RZ, RZ, -0x1 ;  /* 0xffffffffff0f7424 */ /* 0x000fce00078e00ff */
[----:B------:R-:W-:Y:S05]  /*1aa40*/  WARPSYNC.COLLECTIVE R15, `(.L_x_808) ;  /* 0x000000000f087348 */ /* 0x000fea0003c00000 */
[----:B------:R0:W1:Y:S02]  /*1aa50*/  SHFL.IDX P6, R14, R13, R12, R11 ;  /* 0x0000000c0d0e7389 */ /* 0x00006400000c000b */
[----:B01----:R-:W-:Y:S01]  /*1aa60*/  ENDCOLLECTIVE ;  /* 0x000000000000791b */ /* 0x003fe20003800000 */
.L_x_808:
[----:B------:R-:W-:Y:S01]  /*1aa70*/  IMAD.MOV.U32 R65, RZ, RZ, R14 ;  /* 0x000000ffff417224 */ /* 0x000fe200078e000e */
[----:B------:R-:W-:Y:S06]  /*1aa80*/  BRA `(.L_x_809) ;  /* 0xfffffe90009c7947 */ /* 0x000fec000383ffff */
.L_x_530:
[----:B------:R-:W-:Y:S01]  /*1aa90*/  BSSY B1, `(.L_x_810) ;  /* 0x0000008000017945 */ /* 0x000fe20003800000 */
[----:B0---4-:R-:W-:Y:S01]  /*1aaa0*/  MOV R13, R108 ;  /* 0x0000006c000d7202 */ /* 0x011fe20000000f00 */
[----:B------:R-:W-:Y:S01]  /*1aab0*/  IMAD.MOV.U32 R12, RZ, RZ, 0x3 ;  /* 0x00000003ff0c7424 */ /* 0x000fe200078e00ff */
[----:B------:R-:W-:Y:S01]  /*1aac0*/  MOV R15, 0xffffffff ;  /* 0xffffffff000f7802 */ /* 0x000fe20000000f00 */
[----:B------:R-:W-:-:S07]  /*1aad0*/  IMAD.MOV.U32 R11, RZ, RZ, 0x181f ;  /* 0x0000181fff0b7424 */ /* 0x000fce00078e00ff */
[----:B-123--:R-:W-:Y:S05]  /*1aae0*/  WARPSYNC.COLLECTIVE R15, `(.L_x_811) ;  /* 0x000000000f087348 */ /* 0x00efea0003c00000 */
[----:B------:R0:W4:Y:S02]  /*1aaf0*/  SHFL.IDX P6, R14, R13, R12, R11 ;  /* 0x0000000c0d0e7389 */ /* 0x00012400000c000b */
[----:B01234-:R-:W-:Y:S01]  /*1ab00*/  ENDCOLLECTIVE ;  /* 0x000000000000791b */ /* 0x01ffe20003800000 */
.L_x_811:
[----:B------:R-:W-:Y:S05]  /*1ab10*/  BSYNC B1 ;  /* 0x0000000000017941 */ /* 0x000fea0003800000 */
.L_x_810:
[----:B------:R-:W-:Y:S01]  /*1ab20*/  IMAD.MOV.U32 R13, RZ, RZ, R109 ;  /* 0x000000ffff0d7224 */ /* 0x000fe200078e006d */
[----:B------:R-:W-:Y:S01]  /*1ab30*/  MOV R12, 0x3 ;  /* 0x00000003000c7802 */ /* 0x000fe20000000f00 */
[----:B------:R-:W-:Y:S02]  /*1ab40*/  IMAD.MOV.U32 R11, RZ, RZ, 0x181f ;  /* 0x0000181fff0b7424 */ /* 0x000fe400078e00ff */
[----:B------:R-:W-:Y:S02]  /*1ab50*/  IMAD.MOV.U32 R15, RZ, RZ, -0x1 ;  /* 0xffffffffff0f7424 */ /* 0x000fe400078e00ff */
[----:B------:R-:W-:-:S07]  /*1ab60*/  IMAD.MOV.U32 R55, RZ, RZ, R14 ;  /* 0x000000ffff377224 */ /* 0x000fce00078e000e */
[----:B------:R-:W-:Y:S05]  /*1ab70*/  WARPSYNC.COLLECTIVE R15, `(.L_x_812) ;  /* 0x000000000f087348 */ /* 0x000fea0003c00000 */
[----:B------:R0:W1:Y:S02]  /*1ab80*/  SHFL.IDX P6, R14, R13, R12, R11 ;  /* 0x0000000c0d0e7389 */ /* 0x00006400000c000b */
[----:B01----:R-:W-:Y:S01]  /*1ab90*/  ENDCOLLECTIVE ;  /* 0x000000000000791b */ /* 0x003fe20003800000 */
.L_x_812:
[----:B------:R-:W-:Y:S01]  /*1aba0*/  MOV R109, R14 ;  /* 0x0000000e006d7202 */ /* 0x000fe20000000f00 */
[----:B------:R-:W-:Y:S06]  /*1abb0*/  BRA `(.L_x_813) ;  /* 0xfffffe9400fc7947 */ /* 0x000fec000383ffff */
.L_x_542:
[----:B-1----:R1:W2:Y:S02]  /*1abc0*/  SYNCS.PHASECHK.TRANS64.TRYWAIT P4, [R92+URZ+0x28890], R103 ;  /* 0x028890675c0075a7 */ /* 0x0022a4000808017f */
[----:B--2---:R-:W-:Y:S05]  /*1abd0*/  @!P4 NANOSLEEP.SYNCS 0x989680 ;  /* 0x009896800000c95d */ /* 0x004fea0003900000 */
[----:B------:R-:W2:Y:S02]  /*1abe0*/  @!P4 SYNCS.PHASECHK.TRANS64 P4, [R92+URZ+0x28890], R103 ;  /* 0x028890675c00c5a7 */ /* 0x000ea4000808007f */
[----:B--2---:R-:W-:Y:S05]  /*1abf0*/  @!P4 BRA `(.L_x_542) ;  /* 0xfffffffc00f0c947 */ /* 0x004fea000383ffff */
[----:B------:R-:W-:Y:S05]  /*1ac00*/  BRA `(.L_x_814) ;  /* 0xfffffea400cc7947 */ /* 0x000fea000383ffff */
.L_x_543:
[----:B------:R-:W-:Y:S01]  /*1ac10*/  BSSY B1, `(.L_x_815) ;  /* 0x0000008000017945 */ /* 0x000fe20003800000 */
[----:B------:R-:W-:Y:S01]  /*1ac20*/  IMAD.MOV.U32 R13, RZ, RZ, R108 ;  /* 0x000000ffff0d7224 */ /* 0x000fe200078e006c */
[----:B------:R-:W-:Y:S01]  /*1ac30*/  MOV R11, 0x181f ;  /* 0x0000181f000b7802 */ /* 0x000fe20000000f00 */
[----:B------:R-:W-:Y:S02]  /*1ac40*/  IMAD.MOV.U32 R12, RZ, RZ, RZ ;  /* 0x000000ffff0c7224 */ /* 0x000fe400078e00ff */
[----:B------:R-:W-:-:S07]  /*1ac50*/  IMAD.MOV.U32 R15, RZ, RZ, -0x1 ;  /* 0xffffffffff0f7424 */ /* 0x000fce00078e00ff */
[----:B-1----:R-:W-:Y:S05]  /*1ac60*/  WARPSYNC.COLLECTIVE R15, `(.L_x_816) ;  /* 0x000000000f087348 */ /* 0x002fea0003c00000 */
[----:B------:R0:W2:Y:S02]  /*1ac70*/  SHFL.IDX P6, R14, R13, R12, R11 ;  /* 0x0000000c0d0e7389 */ /* 0x0000a400000c000b */
[----:B012---:R-:W-:Y:S01]  /*1ac80*/  ENDCOLLECTIVE ;  /* 0x000000000000791b */ /* 0x007fe20003800000 */
.L_x_816:
[----:B------:R-:W-:Y:S05]  /*1ac90*/  BSYNC B1 ;  /* 0x0000000000017941 */ /* 0x000fea0003800000 */
.L_x_815:
[----:B------:R-:W-:Y:S01]  /*1aca0*/  MOV R13, R109 ;  /* 0x0000006d000d7202 */ /* 0x000fe20000000f00 */
[----:B------:R-:W-:Y:S01]  /*1acb0*/  IMAD.MOV.U32 R12, RZ, RZ, RZ ;  /* 0x000000ffff0c7224 */ /* 0x000fe200078e00ff */
[----:B------:R-:W-:Y:S01]  /*1acc0*/  MOV R15, 0xffffffff ;  /* 0xffffffff000f7802 */ /* 0x000fe20000000f00 */
[----:B------:R-:W-:Y:S02]  /*1acd0*/  IMAD.MOV.U32 R11, RZ, RZ, 0x181f ;  /* 0x0000181fff0b7424 */ /* 0x000fe400078e00ff */
[----:B------:R-:W-:-:S07]  /*1ace0*/  IMAD.MOV.U32 R107, RZ, RZ, R14 ;  /* 0x000000ffff6b7224 */ /* 0x000fce00078e000e */
[----:B------:R-:W-:Y:S05]  /*1acf0*/  WARPSYNC.COLLECTIVE R15, `(.L_x_817) ;  /* 0x000000000f087348 */ /* 0x000fea0003c00000 */
[----:B------:R0:W1:Y:S02]  /*1ad00*/  SHFL.IDX P6, R14, R13, R12, R11 ;  /* 0x0000000c0d0e7389 */ /* 0x00006400000c000b */
[----:B01----:R-:W-:Y:S01]  /*1ad10*/  ENDCOLLECTIVE ;  /* 0x000000000000791b */ /* 0x003fe20003800000 */
.L_x_817:
[----:B------:R-:W-:Y:S01]  /*1ad20*/  IMAD.MOV.U32 R106, RZ, RZ, R14 ;  /* 0x000000ffff6a7224 */ /* 0x000fe200078e000e */
[----:B------:R-:W-:Y:S06]  /*1ad30*/  BRA `(.L_x_818) ;  /* 0xfffffea400987947 */ /* 0x000fec000383ffff */
.L_x_548:
[----:B------:R-:W-:Y:S01]  /*1ad40*/  BSSY B1, `(.L_x_819) ;  /* 0x0000008000017945 */ /* 0x000fe20003800000 */
[----:B----4-:R-:W-:Y:S01]  /*1ad50*/  IMAD.MOV.U32 R13, RZ, RZ, R108 ;  /* 0x000000ffff0d7224 */ /* 0x010fe200078e006c */
[----:B------:R-:W-:Y:S01]  /*1ad60*/  MOV R12, 0x1 ;  /* 0x00000001000c7802 */ /* 0x000fe20000000f00 */
[----:B------:R-:W-:Y:S02]  /*1ad70*/  IMAD.MOV.U32 R11, RZ, RZ, 0x181f ;  /* 0x0000181fff0b7424 */ /* 0x000fe400078e00ff */
[----:B------:R-:W-:-:S07]  /*1ad80*/  IMAD.MOV.U32 R15, RZ, RZ, -0x1 ;  /* 0xffffffffff0f7424 */ /* 0x000fce00078e00ff */
[----:B0123--:R-:W-:Y:S05]  /*1ad90*/  WARPSYNC.COLLECTIVE R15, `(.L_x_820) ;  /* 0x000000000f087348 */ /* 0x00ffea0003c00000 */
[----:B------:R4:W0:Y:S02]  /*1ada0*/  SHFL.IDX P6, R14, R13, R12, R11 ;  /* 0x0000000c0d0e7389 */ /* 0x00082400000c000b */
[----:B01234-:R-:W-:Y:S01]  /*1adb0*/  ENDCOLLECTIVE ;  /* 0x000000000000791b */ /* 0x01ffe20003800000 */
.L_x_820:
[----:B------:R-:W-:Y:S05]  /*1adc0*/  BSYNC B1 ;  /* 0x0000000000017941 */ /* 0x000fea0003800000 */
.L_x_819:
        /* <DEDUP_REMOVED lines=8> */
.L_x_821:
[----:B------:R-:W-:Y:S01]  /*1ae50*/  IMAD.MOV.U32 R50, RZ, RZ, R14 ;  /* 0x000000ffff327224 */ /* 0x000fe200078e000e */
[----:B------:R-:W-:Y:S06]  /*1ae60*/  BRA `(.L_x_822) ;  /* 0xfffffeac00347947 */ /* 0x000fec000383ffff */
.L_x_553:
        /* <DEDUP_REMOVED lines=8> */
.L_x_824:
[----:B------:R-:W-:Y:S05]  /*1aef0*/  BSYNC B1 ;  /* 0x0000000000017941 */ /* 0x000fea0003800000 */
.L_x_823:
        /* <DEDUP_REMOVED lines=8> */
.L_x_825:
[----:B------:R-:W-:Y:S01]  /*1af80*/  MOV R50, R14 ;  /* 0x0000000e00327202 */ /* 0x000fe20000000f00 */
[----:B------:R-:W-:Y:S06]  /*1af90*/  BRA `(.L_x_826) ;  /* 0xfffffeb000d07947 */ /* 0x000fec000383ffff */
.L_x_558:
        /* <DEDUP_REMOVED lines=8> */
.L_x_828:
[----:B------:R-:W-:Y:S05]  /*1b020*/  BSYNC B1 ;  /* 0x0000000000017941 */ /* 0x000fea0003800000 */
.L_x_827:
        /* <DEDUP_REMOVED lines=8> */
.L_x_829:
[----:B------:R-:W-:Y:S01]  /*1b0b0*/  IMAD.MOV.U32 R50, RZ, RZ, R14 ;  /* 0x000000ffff327224 */ /* 0x000fe200078e000e */
[----:B------:R-:W-:Y:S06]  /*1b0c0*/  BRA `(.L_x_830) ;  /* 0xfffffeb8006c7947 */ /* 0x000fec000383ffff */
.L_x_563:
[----:B0-----:R0:W1:Y:S02]  /*1b0d0*/  SYNCS.PHASECHK.TRANS64.TRYWAIT P3, [R92+URZ+0x28890], R103 ;  /* 0x028890675c0075a7 */ /* 0x001064000806017f */
[----:B-1----:R-:W-:Y:S05]  /*1b0e0*/  @!P3 NANOSLEEP.SYNCS 0x989680 ;  /* 0x009896800000b95d */ /* 0x002fea0003900000 */
[----:B------:R-:W1:Y:S02]  /*1b0f0*/  @!P3 SYNCS.PHASECHK.TRANS64 P3, [R92+URZ+0x28890], R103 ;  /* 0x028890675c00b5a7 */ /* 0x000e64000806007f */
[----:B-1----:R-:W-:Y:S05]  /*1b100*/  @!P3 BRA `(.L_x_563) ;  /* 0xfffffffc00f0b947 */ /* 0x002fea000383ffff */
[----:B------:R-:W-:Y:S05]  /*1b110*/  BRA `(.L_x_831) ;  /* 0xfffffec000547947 */ /* 0x000fea000383ffff */
.L_x_564:
[----:B------:R-:W-:Y:S01]  /*1b120*/  BSSY B1, `(.L_x_832) ;  /* 0x0000008000017945 */ /* 0x000fe20003800000 */
[----:B------:R-:W-:Y:S01]  /*1b130*/  IMAD.MOV.U32 R13, RZ, RZ, R46 ;  /* 0x000000ffff0d7224 */ /* 0x000fe200078e002e */
[----:B------:R-:W-:Y:S01]  /*1b140*/  MOV R12, RZ ;  /* 0x000000ff000c7202 */ /* 0x000fe20000000f00 */
[----:B------:R-:W-:Y:S02]  /*1b150*/  IMAD.MOV.U32 R11, RZ, RZ, 0x181f ;  /* 0x0000181fff0b7424 */ /* 0x000fe400078e00ff */
[----:B------:R-:W-:-:S07]  /*1b160*/  IMAD.MOV.U32 R15, RZ, RZ, -0x1 ;  /* 0xffffffffff0f7424 */ /* 0x000fce00078e00ff */
[----:B0-----:R-:W-:Y:S05]  /*1b170*/  WARPSYNC.COLLECTIVE R15, `(.L_x_833) ;  /* 0x000000000f087348 */ /* 0x001fea0003c00000 */
[----:B------:R1:W2:Y:S02]  /*1b180*/  SHFL.IDX P6, R14, R13, R12, R11 ;  /* 0x0000000c0d0e7389 */ /* 0x0002a400000c000b */
[----:B012---:R-:W-:Y:S01]  /*1b190*/  ENDCOLLECTIVE ;  /* 0x000000000000791b */ /* 0x007fe20003800000 */
.L_x_833:
[----:B------:R-:W-:Y:S05]  /*1b1a0*/  BSYNC B1 ;  /* 0x0000000000017941 */ /* 0x000fea0003800000 */
.L_x_832:
[----:B------:R-:W-:Y:S01]  /*1b1b0*/  IMAD.MOV.U32 R13, RZ, RZ, R44 ;  /* 0x000000ffff0d7224 */ /* 0x000fe200078e002c */
[----:B------:R-:W-:Y:S01]  /*1b1c0*/  MOV R11, 0x181f ;  /* 0x0000181f000b7802 */ /* 0x000fe20000000f00 */
[----:B------:R-:W-:Y:S01]  /*1b1d0*/  IMAD.MOV.U32 R12, RZ, RZ, RZ ;  /* 0x000000ffff0c7224 */ /* 0x000fe200078e00ff */
[----:B------:R-:W-:Y:S01]  /*1b1e0*/  MOV R45, R14 ;  /* 0x0000000e002d7202 */ /* 0x000fe20000000f00 */
[----:B------:R-:W-:-:S07]  /*1b1f0*/  IMAD.MOV.U32 R15, RZ, RZ, -0x1 ;  /* 0xffffffffff0f7424 */ /* 0x000fce00078e00ff */
[----:B------:R-:W-:Y:S05]  /*1b200*/  WARPSYNC.COLLECTIVE R15, `(.L_x_834) ;  /* 0x000000000f087348 */ /* 0x000fea0003c00000 */
[----:B------:R0:W1:Y:S02]  /*1b210*/  SHFL.IDX P6, R14, R13, R12, R11 ;  /* 0x0000000c0d0e7389 */ /* 0x00006400000c000b */
[----:B01----:R-:W-:Y:S01]  /*1b220*/  ENDCOLLECTIVE ;  /* 0x000000000000791b */ /* 0x003fe20003800000 */
.L_x_834:
[----:B------:R-:W-:Y:S05]  /*1b230*/  BRA `(.L_x_835) ;  /* 0xfffffec0007c7947 */ /* 0x000fea000383ffff */
.L_x_567:
[----:B------:R-:W-:Y:S01]  /*1b240*/  BSSY B1, `(.L_x_836) ;  /* 0x0000008000017945 */ /* 0x000fe20003800000 */
[----:B----4-:R-:W-:Y:S01]  /*1b250*/  IMAD.MOV.U32 R13, RZ, RZ, R46 ;  /* 0x000000ffff0d7224 */ /* 0x010fe200078e002e */
[----:B------:R-:W-:Y:S01]  /*1b260*/  MOV R12, 0x1 ;  /* 0x00000001000c7802 */ /* 0x000fe20000000f00 */
[----:B------:R-:W-:Y:S02]  /*1b270*/  IMAD.MOV.U32 R11, RZ, RZ, 0x181f ;  /* 0x0000181fff0b7424 */ /* 0x000fe400078e00ff */
[----:B------:R-:W-:-:S07]  /*1b280*/  IMAD.MOV.U32 R15, RZ, RZ, -0x1 ;  /* 0xffffffffff0f7424 */ /* 0x000fce00078e00ff */
[----:B0123--:R-:W-:Y:S05]  /*1b290*/  WARPSYNC.COLLECTIVE R15, `(.L_x_837) ;  /* 0x000000000f087348 */ /* 0x00ffea0003c00000 */
[----:B---3--:R3:W4:Y:S02]  /*1b2a0*/  SHFL.IDX P6, R14, R13, R12, R11 ;  /* 0x0000000c0d0e7389 */ /* 0x00872400000c000b */
[----:B01234-:R-:W-:Y:S01]  /*1b2b0*/  ENDCOLLECTIVE ;  /* 0x000000000000791b */ /* 0x01ffe20003800000 */
.L_x_837:
[----:B------:R-:W-:Y:S05]  /*1b2c0*/  BSYNC B1 ;  /* 0x0000000000017941 */ /* 0x000fea0003800000 */
.L_x_836:
        /* <DEDUP_REMOVED lines=8> */
.L_x_838:
[----:B------:R-:W-:Y:S05]  /*1b350*/  BRA `(.L_x_839) ;  /* 0xfffffec0007c7947 */ /* 0x000fea000383ffff */
.L_x_570:
        /* <DEDUP_REMOVED lines=8> */
.L_x_841:
[----:B------:R-:W-:Y:S05]  /*1b3e0*/  BSYNC B1 ;  /* 0x0000000000017941 */ /* 0x000fea0003800000 */
.L_x_840:
        /* <DEDUP_REMOVED lines=8> */
.L_x_842:
[----:B------:R-:W-:Y:S05]  /*1b470*/  BRA `(.L_x_843) ;  /* 0xfffffec000807947 */ /* 0x000fea000383ffff */
.L_x_573:
[----:B------:R-:W-:Y:S01]  /*1b480*/  BSSY B1, `(.L_x_844) ;  /* 0x0000008000017945 */ /* 0x000fe20003800000 */
[----:B0-----:R-:W-:Y:S01]  /*1b490*/  IMAD.MOV.U32 R13, RZ, RZ, R46 ;  /* 0x000000ffff0d7224 */ /* 0x001fe200078e002e */
[----:B------:R-:W-:Y:S01]  /*1b4a0*/  MOV R12, 0x3 ;  /* 0x00000003000c7802 */ /* 0x000fe20000000f00 */
[----:B------:R-:W-:Y:S02]  /*1b4b0*/  IMAD.MOV.U32 R11, RZ, RZ, 0x181f ;  /* 0x0000181fff0b7424 */ /* 0x000fe400078e00ff */
[----:B------:R-:W-:-:S07]  /*1b4c0*/  IMAD.MOV.U32 R15, RZ, RZ, -0x1 ;  /* 0xffffffffff0f7424 */ /* 0x000fce00078e00ff */
[----:B-1234-:R-:W-:Y:S05]  /*1b4d0*/  WARPSYNC.COLLECTIVE R15, `(.L_x_845) ;  /* 0x000000000f087348 */ /* 0x01efea0003c00000 */
[----:B----4-:R0:W4:Y:S02]  /*1b4e0*/  SHFL.IDX P6, R14, R13, R12, R11 ;  /* 0x0000000c0d0e7389 */ /* 0x01012400000c000b */
[----:B01234-:R-:W-:Y:S01]  /*1b4f0*/  ENDCOLLECTIVE ;  /* 0x000000000000791b */ /* 0x01ffe20003800000 */
.L_x_845:
[----:B------:R-:W-:Y:S05]  /*1b500*/  BSYNC B1 ;  /* 0x0000000000017941 */ /* 0x000fea0003800000 */
.L_x_844:
        /* <DEDUP_REMOVED lines=8> */
.L_x_846:
[----:B------:R-:W-:Y:S05]  /*1b590*/  BRA `(.L_x_847) ;  /* 0xfffffec000847947 */ /* 0x000fea000383ffff */
.L_x_577:
[----:B------:R0:W0:Y:S02]  /*1b5a0*/  SYNCS.PHASECHK.TRANS64.TRYWAIT P4, [R92+URZ+0x288b0], R103 ;  /* 0x0288b0675c0075a7 */ /* 0x000024000808017f */
[----:B0-----:R-:W-:Y:S05]  /*1b5b0*/  @!P4 NANOSLEEP.SYNCS 0x989680 ;  /* 0x009896800000c95d */ /* 0x001fea0003900000 */
[----:B------:R-:W0:Y:S02]  /*1b5c0*/  @!P4 SYNCS.PHASECHK.TRANS64 P4, [R92+URZ+0x288b0], R103 ;  /* 0x0288b0675c00c5a7 */ /* 0x000e24000808007f */
[----:B0-----:R-:W-:Y:S05]  /*1b5d0*/  @!P4 BRA `(.L_x_577) ;  /* 0xfffffffc00f0c947 */ /* 0x001fea000383ffff */
[----:B------:R-:W-:Y:S05]  /*1b5e0*/  BRA `(.L_x_848) ;  /* 0xfffffec400007947 */ /* 0x000fea000383ffff */
.L_x_589:
[----:B------:R-:W-:Y:S01]  /*1b5f0*/  BSSY B0, `(.L_x_849) ;  /* 0x0000008000007945 */ /* 0x000fe20003800000 */
[----:B---3--:R-:W-:Y:S01]  /*1b600*/  IMAD.MOV.U32 R13, RZ, RZ, R221 ;  /* 0x000000ffff0d7224 */ /* 0x008fe200078e00dd */
[----:B------:R-:W-:Y:S01]  /*1b610*/  MOV R12, RZ ;  /* 0x000000ff000c7202 */ /* 0x000fe20000000f00 */
[----:B------:R-:W-:Y:S02]  /*1b620*/  IMAD.MOV.U32 R11, RZ, RZ, 0x1f ;  /* 0x0000001fff0b7424 */ /* 0x000fe400078e00ff */
[----:B------:R-:W-:-:S07]  /*1b630*/  IMAD.MOV.U32 R15, RZ, RZ, -0x1 ;  /* 0xffffffffff0f7424 */ /* 0x000fce00078e00ff */
[----:B-----5:R-:W-:Y:S05]  /*1b640*/  WARPSYNC.COLLECTIVE R15, `(.L_x_850) ;  /* 0x000000000f087348 */ /* 0x020fea0003c00000 */
[----:B------:R0:W1:Y:S02]  /*1b650*/  SHFL.IDX P6, R14, R13, R12, R11 ;  /* 0x0000000c0d0e7389 */ /* 0x00006400000c000b */
[----:B01---5:R-:W-:Y:S01]  /*1b660*/  ENDCOLLECTIVE ;  /* 0x000000000000791b */ /* 0x023fe20003800000 */
.L_x_850:
[----:B------:R-:W-:Y:S05]  /*1b670*/  BSYNC B0 ;  /* 0x0000000000007941 */ /* 0x000fea0003800000 */
.L_x_849:
[----:B------:R-:W-:Y:S01]  /*1b680*/  MOV R194, R14 ;  /* 0x0000000e00c27202 */ /* 0x000fe20000000f00 */
[----:B------:R-:W-:Y:S06]  /*1b690*/  BRA `(.L_x_851) ;  /* 0xfffffecc00307947 */ /* 0x000fec000383ffff */
.L_x_599:
[----:B------:R-:W-:Y:S01]  /*1b6a0*/  BSSY B1, `(.L_x_852) ;  /* 0x0000008000017945 */ /* 0x000fe20003800000 */
[----:B---3--:R-:W-:Y:S01]  /*1b6b0*/  IMAD.MOV.U32 R13, RZ, RZ, R25 ;  /* 0x000000ffff0d7224 */ /* 0x008fe200078e0019 */
[----:B------:R-:W-:Y:S01]  /*1b6c0*/  MOV R11, 0x181f ;  /* 0x0000181f000b7802 */ /* 0x000fe20000000f00 */
[----:B------:R-:W-:Y:S02]  /*1b6d0*/  IMAD.MOV.U32 R12, RZ, RZ, RZ ;  /* 0x000000ffff0c7224 */ /* 0x000fe400078e00ff */
[----:B------:R-:W-:-:S07]  /*1b6e0*/  IMAD.MOV.U32 R15, RZ, RZ, -0x1 ;  /* 0xffffffffff0f7424 */ /* 0x000fce00078e00ff */
[----:B0-----:R-:W-:Y:S05]  /*1b6f0*/  WARPSYNC.COLLECTIVE R15, `(.L_x_853) ;  /* 0x000000000f087348 */ /* 0x001fea0003c00000 */
[----:B------:R1:W2:Y:S02]  /*1b700*/  SHFL.IDX P6, R14, R13, R12, R11 ;  /* 0x0000000c0d0e7389 */ /* 0x0002a400000c000b */
[----:B012---:R-:W-:Y:S01]  /*1b710*/  ENDCOLLECTIVE ;  /* 0x000000000000791b */ /* 0x007fe20003800000 */
.L_x_853:
[----:B------:R-:W-:Y:S05]  /*1b720*/  BSYNC B1 ;  /* 0x0000000000017941 */ /* 0x000fea0003800000 */
.L_x_852:
        /* <DEDUP_REMOVED lines=8> */
.L_x_854:
[----:B------:R-:W-:Y:S02]  /*1b7b0*/  IMAD.MOV.U32 R13, RZ, RZ, R28 ;  /* 0x000000ffff0d7224 */ /* 0x000fe400078e001c */
[----:B------:R-:W-:-:S07]  /*1b7c0*/  IMAD.MOV.U32 R3, RZ, RZ, R14 ;  /* 0x000000ffff037224 */ /* 0x000fce00078e000e */
[----:B------:R-:W-:Y:S05]  /*1b7d0*/  WARPSYNC.COLLECTIVE R15, `(.L_x_855) ;  /* 0x000000000f087348 */ /* 0x000fea0003c00000 */
[----:B------:R0:W1:Y:S02]  /*1b7e0*/  SHFL.IDX P6, R14, R13, R12, R11 ;  /* 0x0000000c0d0e7389 */ /* 0x00006400000c000b */
[----:B01----:R-:W-:Y:S01]  /*1b7f0*/  ENDCOLLECTIVE ;  /* 0x000000000000791b */ /* 0x003fe20003800000 */
.L_x_855:
[----:B------:R-:W-:Y:S01]  /*1b800*/  IMAD.MOV.U32 R13, RZ, RZ, R27 ;  /* 0x000000ffff0d7224 */ /* 0x000fe200078e001b */
[----:B------:R-:W-:-:S07]  /*1b810*/  MOV R4, R14 ;  /* 0x0000000e00047202 */ /* 0x000fce0000000f00 */
[----:B------:R-:W-:Y:S05]  /*1b820*/  WARPSYNC.COLLECTIVE R15, `(.L_x_856) ;  /* 0x000000000f087348 */ /* 0x000fea0003c00000 */
[----:B------:R0:W1:Y:S02]  /*1b830*/  SHFL.IDX P6, R14, R13, R12, R11 ;  /* 0x0000000c0d0e7389 */ /* 0x00006400000c000b */
[----:B01----:R-:W-:Y:S01]  /*1b840*/  ENDCOLLECTIVE ;  /* 0x000000000000791b */ /* 0x003fe20003800000 */
.L_x_856:
[----:B------:R-:W-:Y:S05]  /*1b850*/  BRA `(.L_x_857) ;  /* 0xfffffed000247947 */ /* 0x000fea000383ffff */
.L_x_603:
[----:B0-----:R0:W1:Y:S02]  /*1b860*/  SYNCS.PHASECHK.TRANS64.TRYWAIT P0, [R156+URZ+0x28800], R5 ;  /* 0x028800059c0075a7 */ /* 0x001064000800017f */
[----:B-1----:R-:W-:Y:S05]  /*1b870*/  @!P0 NANOSLEEP.SYNCS 0x989680 ;  /* 0x009896800000895d */ /* 0x002fea0003900000 */
[----:B------:R-:W1:Y:S02]  /*1b880*/  @!P0 SYNCS.PHASECHK.TRANS64 P0, [R156+URZ+0x28800], R5 ;  /* 0x028800059c0085a7 */ /* 0x000e64000800007f */
[----:B-1----:R-:W-:Y:S05]  /*1b890*/  @!P0 BRA `(.L_x_603) ;  /* 0xfffffffc00f08947 */ /* 0x002fea000383ffff */
[----:B------:R-:W-:Y:S05]  /*1b8a0*/  BRA `(.L_x_858) ;  /* 0xfffffed400107947 */ /* 0x000fea000383ffff */
.L_x_619:
[----:B------:R-:W-:Y:S01]  /*1b8b0*/  BSSY B1, `(.L_x_859) ;  /* 0x0000008000017945 */ /* 0x000fe20003800000 */
[----:B---3--:R-:W-:Y:S01]  /*1b8c0*/  IMAD.MOV.U32 R13, RZ, RZ, R25 ;  /* 0x000000ffff0d7224 */ /* 0x008fe200078e0019 */
[----:B------:R-:W-:Y:S01]  /*1b8d0*/  MOV R12, RZ ;  /* 0x000000ff000c7202 */ /* 0x000fe20000000f00 */
[----:B------:R-:W-:Y:S02]  /*1b8e0*/  IMAD.MOV.U32 R11, RZ, RZ, 0x181f ;  /* 0x0000181fff0b7424 */ /* 0x000fe400078e00ff */
[----:B------:R-:W-:-:S07]  /*1b8f0*/  IMAD.MOV.U32 R15, RZ, RZ, -0x1 ;  /* 0xffffffffff0f7424 */ /* 0x000fce00078e00ff */
[----:B0-----:R-:W-:Y:S05]  /*1b900*/  WARPSYNC.COLLECTIVE R15, `(.L_x_860) ;  /* 0x000000000f087348 */ /* 0x001fea0003c00000 */
[----:B------:R1:W2:Y:S02]  /*1b910*/  SHFL.IDX P6, R14, R13, R12, R11 ;  /* 0x0000000c0d0e7389 */ /* 0x0002a400000c000b */
[----:B012---:R-:W-:Y:S01]  /*1b920*/  ENDCOLLECTIVE ;  /* 0x000000000000791b */ /* 0x007fe20003800000 */
.L_x_860:
[----:B------:R-:W-:Y:S05]  /*1b930*/  BSYNC B1 ;  /* 0x0000000000017941 */ /* 0x000fea0003800000 */
.L_x_859:
        /* <DEDUP_REMOVED lines=8> */
.L_x_861:
[----:B------:R-:W-:Y:S01]  /*1b9c0*/  MOV R13, R28 ;  /* 0x0000001c000d7202 */ /* 0x000fe20000000f00 */
[----:B------:R-:W-:-:S07]  /*1b9d0*/  IMAD.MOV.U32 R3, RZ, RZ, R14 ;  /* 0x000000ffff037224 */ /* 0x000fce00078e000e */
[----:B------:R-:W-:Y:S05]  /*1b9e0*/  WARPSYNC.COLLECTIVE R15, `(.L_x_862) ;  /* 0x000000000f087348 */ /* 0x000fea0003c00000 */
[----:B------:R0:W1:Y:S02]  /*1b9f0*/  SHFL.IDX P6, R14, R13, R12, R11 ;  /* 0x0000000c0d0e7389 */ /* 0x00006400000c000b */
[----:B01----:R-:W-:Y:S01]  /*1ba00*/  ENDCOLLECTIVE ;  /* 0x000000000000791b */ /* 0x003fe20003800000 */
.L_x_862:
[----:B------:R-:W-:Y:S02]  /*1ba10*/  IMAD.MOV.U32 R13, RZ, RZ, R27 ;  /* 0x000000ffff0d7224 */ /* 0x000fe400078e001b */
[----:B------:R-:W-:-:S07]  /*1ba20*/  IMAD.MOV.U32 R20, RZ, RZ, R14 ;  /* 0x000000ffff147224 */ /* 0x000fce00078e000e */
[----:B------:R-:W-:Y:S05]  /*1ba30*/  WARPSYNC.COLLECTIVE R15, `(.L_x_863) ;  /* 0x000000000f087348 */ /* 0x000fea0003c00000 */
[----:B------:R0:W1:Y:S02]  /*1ba40*/  SHFL.IDX P6, R14, R13, R12, R11 ;  /* 0x0000000c0d0e7389 */ /* 0x00006400000c000b */
[----:B01----:R-:W-:Y:S01]  /*1ba50*/  ENDCOLLECTIVE ;  /* 0x000000000000791b */ /* 0x003fe20003800000 */
.L_x_863:
[----:B------:R-:W-:Y:S05]  /*1ba60*/  BRA `(.L_x_864) ;  /* 0xfffffee800287947 */ /* 0x000fea000383ffff */
.L_x_623:
[----:B0-----:R0:W1:Y:S02]  /*1ba70*/  SYNCS.PHASECHK.TRANS64.TRYWAIT P4, [R156+URZ+0x28800], R25 ;  /* 0x028800199c0075a7 */ /* 0x001064000808017f */
[----:B-1----:R-:W-:Y:S05]  /*1ba80*/  @!P4 NANOSLEEP.SYNCS 0x989680 ;  /* 0x009896800000c95d */ /* 0x002fea0003900000 */
[----:B------:R-:W1:Y:S02]  /*1ba90*/  @!P4 SYNCS.PHASECHK.TRANS64 P4, [R156+URZ+0x28800], R25 ;  /* 0x028800199c00c5a7 */ /* 0x000e64000808007f */
[----:B-1----:R-:W-:Y:S05]  /*1baa0*/  @!P4 BRA `(.L_x_623) ;  /* 0xfffffffc00f0c947 */ /* 0x002fea000383ffff */
[----:B------:R-:W-:Y:S05]  /*1bab0*/  BRA `(.L_x_865) ;  /* 0xfffffeec00087947 */ /* 0x000fea000383ffff */
.L_x_633:
[----:B--2---:R2:W4:Y:S02]  /*1bac0*/  SYNCS.PHASECHK.TRANS64.TRYWAIT P1, [R3+URZ+0x28830], R0 ;  /* 0x02883000030075a7 */ /* 0x004524000802017f */
[----:B----4-:R-:W-:Y:S05]  /*1bad0*/  @!P1 NANOSLEEP.SYNCS 0x989680 ;  /* 0x009896800000995d */ /* 0x010fea0003900000 */
[----:B------:R-:W4:Y:S02]  /*1bae0*/  @!P1 SYNCS.PHASECHK.TRANS64 P1, [R3+URZ+0x28830], R0 ;  /* 0x02883000030095a7 */ /* 0x000f24000802007f */
[----:B----4-:R-:W-:Y:S05]  /*1baf0*/  @!P1 BRA `(.L_x_633) ;  /* 0xfffffffc00f09947 */ /* 0x010fea000383ffff */
[----:B------:R-:W-:Y:S05]  /*1bb00*/  BRA `(.L_x_632) ;  /* 0xffffff0000e07947 */ /* 0x000fea000383ffff */
.L_x_640:
[----:B-1----:R1:W2:Y:S02]  /*1bb10*/  SYNCS.PHASECHK.TRANS64.TRYWAIT P2, [R5+URZ+0x28830], R6 ;  /* 0x02883006050075a7 */ /* 0x0022a4000804017f */
[----:B--2---:R-:W-:Y:S05]  /*1bb20*/  @!P2 NANOSLEEP.SYNCS 0x989680 ;  /* 0x009896800000a95d */ /* 0x004fea0003900000 */
[----:B------:R-:W2:Y:S02]  /*1bb30*/  @!P2 SYNCS.PHASECHK.TRANS64 P2, [R5+URZ+0x28830], R6 ;  /* 0x028830060500a5a7 */ /* 0x000ea4000804007f */
[----:B--2---:R-:W-:Y:S05]  /*1bb40*/  @!P2 BRA `(.L_x_640) ;  /* 0xfffffffc00f0a947 */ /* 0x004fea000383ffff */
[----:B------:R-:W-:Y:S05]  /*1bb50*/  BRA `(.L_x_639) ;  /* 0xffffff3000407947 */ /* 0x000fea000383ffff */
.L_x_644:
[----:B-1----:R1:W2:Y:S02]  /*1bb60*/  SYNCS.PHASECHK.TRANS64.TRYWAIT P1, [R5+URZ+0x28850], R4 ;  /* 0x02885004050075a7 */ /* 0x0022a4000802017f */
[----:B--2---:R-:W-:Y:S05]  /*1bb70*/  @!P1 NANOSLEEP.SYNCS 0x989680 ;  /* 0x009896800000995d */ /* 0x004fea0003900000 */
[----:B------:R-:W2:Y:S02]  /*1bb80*/  @!P1 SYNCS.PHASECHK.TRANS64 P1, [R5+URZ+0x28850], R4 ;  /* 0x02885004050095a7 */ /* 0x000ea4000802007f */
[----:B--2---:R-:W-:Y:S05]  /*1bb90*/  @!P1 BRA `(.L_x_644) ;  /* 0xfffffffc00f09947 */ /* 0x004fea000383ffff */
[----:B------:R-:W-:Y:S05]  /*1bba0*/  BRA `(.L_x_641) ;  /* 0xffffff34004c7947 */ /* 0x000fea000383ffff */
.L_x_651:
[----:B-1----:R1:W2:Y:S02]  /*1bbb0*/  SYNCS.PHASECHK.TRANS64.TRYWAIT P1, [R11+URZ+0x28850], R0 ;  /* 0x028850000b0075a7 */ /* 0x0022a4000802017f */
[----:B--2---:R-:W-:Y:S05]  /*1bbc0*/  @!P1 NANOSLEEP.SYNCS 0x989680 ;  /* 0x009896800000995d */ /* 0x004fea0003900000 */
[----:B------:R-:W2:Y:S02]  /*1bbd0*/  @!P1 SYNCS.PHASECHK.TRANS64 P1, [R11+URZ+0x28850], R0 ;  /* 0x028850000b0095a7 */ /* 0x000ea4000802007f */
[----:B--2---:R-:W-:Y:S05]  /*1bbe0*/  @!P1 BRA `(.L_x_651) ;  /* 0xfffffffc00f09947 */ /* 0x004fea000383ffff */
[----:B------:R-:W-:Y:S05]  /*1bbf0*/  BRA `(.L_x_650) ;  /* 0xffffff58008c7947 */ /* 0x000fea000383ffff */
.L_x_666:
[----:B------:R-:W-:Y:S01]  /*1bc00*/  MOV R13, R4 ;  /* 0x00000004000d7202 */ /* 0x000fe20000000f00 */
[----:B------:R-:W-:Y:S01]  /*1bc10*/  IMAD.MOV.U32 R12, RZ, RZ, RZ ;  /* 0x000000ffff0c7224 */ /* 0x000fe200078e00ff */
[----:B------:R-:W-:Y:S01]  /*1bc20*/  MOV R15, 0xffffffff ;  /* 0xffffffff000f7802 */ /* 0x000fe20000000f00 */
[----:B------:R-:W-:-:S07]  /*1bc30*/  IMAD.MOV.U32 R11, RZ, RZ, 0x181f ;  /* 0x0000181fff0b7424 */ /* 0x000fce00078e00ff */
[----:B-1----:R-:W-:Y:S05]  /*1bc40*/  WARPSYNC.COLLECTIVE R15, `(.L_x_866) ;  /* 0x000000000f087348 */ /* 0x002fea0003c00000 */
[----:B------:R0:W2:Y:S02]  /*1bc50*/  SHFL.IDX P6, R14, R13, R12, R11 ;  /* 0x0000000c0d0e7389 */ /* 0x0000a400000c000b */
[----:B012---:R-:W-:Y:S01]  /*1bc60*/  ENDCOLLECTIVE ;  /* 0x000000000000791b */ /* 0x007fe20003800000 */
.L_x_866:
[----:B------:R-:W-:Y:S02]  /*1bc70*/  IMAD.MOV.U32 R13, RZ, RZ, R0 ;  /* 0x000000ffff0d7224 */ /* 0x000fe400078e0000 */
[----:B------:R-:W-:-:S07]  /*1bc80*/  IMAD.MOV.U32 R3, RZ, RZ, R14 ;  /* 0x000000ffff037224 */ /* 0x000fce00078e000e */
[----:B------:R-:W-:Y:S05]  /*1bc90*/  WARPSYNC.COLLECTIVE R15, `(.L_x_867) ;  /* 0x000000000f087348 */ /* 0x000fea0003c00000 */
[----:B------:R0:W1:Y:S02]  /*1bca0*/  SHFL.IDX P6, R14, R13, R12, R11 ;  /* 0x0000000c0d0e7389 */ /* 0x00006400000c000b */
[----:B01----:R-:W-:Y:S01]  /*1bcb0*/  ENDCOLLECTIVE ;  /* 0x000000000000791b */ /* 0x003fe20003800000 */
.L_x_867:
[----:B------:R-:W-:Y:S05]  /*1bcc0*/  BRA `(.L_x_868) ;  /* 0xffffff7c00c07947 */ /* 0x000fea000383ffff */
.L_x_669:
[----:B------:R-:W-:Y:S01]  /*1bcd0*/  BSSY B1, `(.L_x_869) ;  /* 0x0000008000017945 */ /* 0x000fe20003800000 */
[----:B------:R-:W-:Y:S01]  /*1bce0*/  MOV R13, R4 ;  /* 0x00000004000d7202 */ /* 0x000fe20000000f00 */
[----:B------:R-:W-:Y:S01]  /*1bcf0*/  IMAD.MOV.U32 R12, RZ, RZ, 0x1 ;  /* 0x00000001ff0c7424 */ /* 0x000fe200078e00ff */
[----:B----4-:R-:W-:Y:S01]  /*1bd00*/  MOV R15, 0xffffffff ;  /* 0xffffffff000f7802 */ /* 0x010fe20000000f00 */
[----:B------:R-:W-:-:S07]  /*1bd10*/  IMAD.MOV.U32 R11, RZ, RZ, 0x181f ;  /* 0x0000181fff0b7424 */ /* 0x000fce00078e00ff */
[----:B0123--:R-:W-:Y:S05]  /*1bd20*/  WARPSYNC.COLLECTIVE R15, `(.L_x_870) ;  /* 0x000000000f087348 */ /* 0x00ffea0003c00000 */
[----:B---3--:R3:W4:Y:S02]  /*1bd30*/  SHFL.IDX P6, R14, R13, R12, R11 ;  /* 0x0000000c0d0e7389 */ /* 0x00872400000c000b */
[----:B01234-:R-:W-:Y:S01]  /*1bd40*/  ENDCOLLECTIVE ;  /* 0x000000000000791b */ /* 0x01ffe20003800000 */
.L_x_870:
[----:B------:R-:W-:Y:S05]  /*1bd50*/  BSYNC B1 ;  /* 0x0000000000017941 */ /* 0x000fea0003800000 */
.L_x_869:
        /* <DEDUP_REMOVED lines=8> */
.L_x_871:
[----:B------:R-:W-:Y:S05]  /*1bde0*/  BRA `(.L_x_872) ;  /* 0xffffff7c00c07947 */ /* 0x000fea000383ffff */
.L_x_672:
        /* <DEDUP_REMOVED lines=8> */
.L_x_874:
[----:B------:R-:W-:Y:S05]  /*1be70*/  BSYNC B1 ;  /* 0x0000000000017941 */ /* 0x000fea0003800000 */
.L_x_873:
        /* <DEDUP_REMOVED lines=8> */
.L_x_875:
[----:B------:R-:W-:Y:S05]  /*1bf00*/  BRA `(.L_x_876) ;  /* 0xffffff7c00c07947 */ /* 0x000fea000383ffff */
.L_x_675:
[----:B------:R-:W-:Y:S01]  /*1bf10*/  BSSY B1, `(.L_x_877) ;  /* 0x0000008000017945 */ /* 0x000fe20003800000 */
[----:B------:R-:W-:Y:S01]  /*1bf20*/  MOV R13, R4 ;  /* 0x00000004000d7202 */ /* 0x000fe20000000f00 */
[----:B------:R-:W-:Y:S01]  /*1bf30*/  IMAD.MOV.U32 R12, RZ, RZ, 0x3 ;  /* 0x00000003ff0c7424 */ /* 0x000fe200078e00ff */
[----:B0-----:R-:W-:Y:S01]  /*1bf40*/  MOV R15, 0xffffffff ;  /* 0xffffffff000f7802 */ /* 0x001fe20000000f00 */
[----:B------:R-:W-:-:S07]  /*1bf50*/  IMAD.MOV.U32 R11, RZ, RZ, 0x181f ;  /* 0x0000181fff0b7424 */ /* 0x000fce00078e00ff */
[----:B-1234-:R-:W-:Y:S05]  /*1bf60*/  WARPSYNC.COLLECTIVE R15, `(.L_x_878) ;  /* 0x000000000f087348 */ /* 0x01efea0003c00000 */
[----:B----4-:R0:W4:Y:S02]  /*1bf70*/  SHFL.IDX P6, R14, R13, R12, R11 ;  /* 0x0000000c0d0e7389 */ /* 0x01012400000c000b */
[----:B01234-:R-:W-:Y:S01]  /*1bf80*/  ENDCOLLECTIVE ;  /* 0x000000000000791b */ /* 0x01ffe20003800000 */
.L_x_878:
[----:B------:R-:W-:Y:S05]  /*1bf90*/  BSYNC B1 ;  /* 0x0000000000017941 */ /* 0x000fea0003800000 */
.L_x_877:
        /* <DEDUP_REMOVED lines=8> */
.L_x_879:
[----:B------:R-:W-:Y:S05]  /*1c020*/  BRA `(.L_x_880) ;  /* 0xffffff7c00c07947 */ /* 0x000fea000383ffff */
.L_x_692:
[----:B------:R-:W0:Y:S01]  /*1c030*/  S2R R9, SR_TID.X ;  /* 0x0000000000097919 */ /* 0x000e220000002100 */
[----:B------:R-:W-:Y:S01]  /*1c040*/  BSSY B1, `(.L_x_881) ;  /* 0x000000a000017945 */ /* 0x000fe20003800000 */
[----:B------:R-:W-:Y:S01]  /*1c050*/  IMAD.MOV.U32 R12, RZ, RZ, RZ ;  /* 0x000000ffff0c7224 */ /* 0x000fe200078e00ff */
[----:B------:R-:W-:Y:S01]  /*1c060*/  MOV R15, 0xffffffff ;  /* 0xffffffff000f7802 */ /* 0x000fe20000000f00 */
[----:B------:R-:W-:Y:S01]  /*1c070*/  IMAD.MOV.U32 R11, RZ, RZ, 0x1f ;  /* 0x0000001fff0b7424 */ /* 0x000fe200078e00ff */
[----:B0-----:R-:W-:-:S04]  /*1c080*/  SHF.R.U32.HI R9, RZ, 0x5, R9 ;  /* 0x00000005ff097819 */ /* 0x001fc80000011609 */
[----:B------:R-:W-:-:S04]  /*1c090*/  LOP3.LUT R9, R9, 0x3, RZ, 0xc0, !PT ;  /* 0x0000000309097812 */ /* 0x000fc800078ec0ff */
[----:B------:R-:W-:-:S07]  /*1c0a0*/  MOV R13, R9 ;  /* 0x00000009000d7202 */ /* 0x000fce0000000f00 */
[----:B------:R-:W-:Y:S05]  /*1c0b0*/  WARPSYNC.COLLECTIVE R15, `(.L_x_882) ;  /* 0x000000000f087348 */ /* 0x000fea0003c00000 */
[----:B------:R0:W1:Y:S02]  /*1c0c0*/  SHFL.IDX P6, R14, R13, R12, R11 ;  /* 0x0000000c0d0e7389 */ /* 0x00006400000c000b */
[----:B01----:R-:W-:Y:S01]  /*1c0d0*/  ENDCOLLECTIVE ;  /* 0x000000000000791b */ /* 0x003fe20003800000 */
.L_x_882:
[----:B------:R-:W-:Y:S05]  /*1c0e0*/  BSYNC B1 ;  /* 0x0000000000017941 */ /* 0x000fea0003800000 */
.L_x_881:
[----:B------:R-:W-:Y:S05]  /*1c0f0*/  BRA `(.L_x_883) ;  /* 0xffffff90002c7947 */ /* 0x000fea000383ffff */
.L_x_694:
[----:B------:R-:W-:Y:S01]  /*1c100*/  BSSY B1, `(.L_x_884) ;  /* 0x0000006000017945 */ /* 0x000fe20003800000 */
[----:B------:R-:W-:-:S07]  /*1c110*/  IMAD.MOV.U32 R15, RZ, RZ, -0x1 ;  /* 0xffffffffff0f7424 */ /* 0x000fce00078e00ff */
[----:B0-----:R-:W-:Y:S05]  /*1c120*/  WARPSYNC.COLLECTIVE R15, `(.L_x_885) ;  /* 0x000000000f0c7348 */ /* 0x001fea0003c00000 */
[----:B------:R-:W-:Y:S02]  /*1c130*/  ELECT P6, UR62, PT ;  /* 0x00000000003e782f */ /* 0x000fe400038c0000 */
[----:B------:R-:W-:Y:S01]  /*1c140*/  MOV R14, UR62 ;  /* 0x0000003e000e7c02 */ /* 0x000fe20008000f00 */
[----:B0-----:R-:W-:Y:S10]  /*1c150*/  ENDCOLLECTIVE ;  /* 0x000000000000791b */ /* 0x001ff40003800000 */
.L_x_885:
[----:B------:R-:W-:Y:S05]  /*1c160*/  BSYNC B1 ;  /* 0x0000000000017941 */ /* 0x000fea0003800000 */
.L_x_884:
[----:B------:R-:W-:Y:S05]  /*1c170*/  BRA `(.L_x_693) ;  /* 0xffffff9000247947 */ /* 0x000fea000383ffff */
.L_x_696:
[----:B0-----:R0:W1:Y:S02]  /*1c180*/  SYNCS.PHASECHK.TRANS64.TRYWAIT P0, [R22+URZ+0x28820], R5 ;  /* 0x02882005160075a7 */ /* 0x001064000800017f */
[----:B-1----:R-:W-:Y:S05]  /*1c190*/  @!P0 NANOSLEEP.SYNCS 0x989680 ;  /* 0x009896800000895d */ /* 0x002fea0003900000 */
[----:B------:R-:W1:Y:S02]  /*1c1a0*/  @!P0 SYNCS.PHASECHK.TRANS64 P0, [R22+URZ+0x28820], R5 ;  /* 0x02882005160085a7 */ /* 0x000e64000800007f */
[----:B-1----:R-:W-:Y:S05]  /*1c1b0*/  @!P0 BRA `(.L_x_696) ;  /* 0xfffffffc00f08947 */ /* 0x002fea000383ffff */
[----:B------:R-:W-:Y:S05]  /*1c1c0*/  BRA `(.L_x_886) ;  /* 0xffffff9000347947 */ /* 0x000fea000383ffff */
.L_x_700:
[----:B0-----:R0:W1:Y:S02]  /*1c1d0*/  SYNCS.PHASECHK.TRANS64.TRYWAIT P0, [R5+URZ+0x288a0], R6 ;  /* 0x0288a006050075a7 */ /* 0x001064000800017f */
[----:B-1----:R-:W-:Y:S05]  /*1c1e0*/  @!P0 NANOSLEEP.SYNCS 0x989680 ;  /* 0x009896800000895d */ /* 0x002fea0003900000 */
[----:B------:R-:W1:Y:S02]  /*1c1f0*/  @!P0 SYNCS.PHASECHK.TRANS64 P0, [R5+URZ+0x288a0], R6 ;  /* 0x0288a006050085a7 */ /* 0x000e64000800007f */
[----:B-1----:R-:W-:Y:S05]  /*1c200*/  @!P0 BRA `(.L_x_700) ;  /* 0xfffffffc00f08947 */ /* 0x002fea000383ffff */
[----:B------:R-:W-:Y:S05]  /*1c210*/  BRA `(.L_x_887) ;  /* 0xffffff90004c7947 */ /* 0x000fea000383ffff */
.L_x_706:
[----:B-1----:R1:W2:Y:S02]  /*1c220*/  SYNCS.PHASECHK.TRANS64.TRYWAIT P0, [R5+URZ+0x288c0], R6 ;  /* 0x0288c006050075a7 */ /* 0x0022a4000800017f */
[----:B--2---:R-:W-:Y:S05]  /*1c230*/  @!P0 NANOSLEEP.SYNCS 0x989680 ;  /* 0x009896800000895d */ /* 0x004fea0003900000 */
[----:B------:R-:W2:Y:S02]  /*1c240*/  @!P0 SYNCS.PHASECHK.TRANS64 P0, [R5+URZ+0x288c0], R6 ;  /* 0x0288c006050085a7 */ /* 0x000ea4000800007f */
[----:B--2---:R-:W-:Y:S05]  /*1c250*/  @!P0 BRA `(.L_x_706) ;  /* 0xfffffffc00f08947 */ /* 0x004fea000383ffff */
[----:B------:R-:W-:Y:S05]  /*1c260*/  BRA `(.L_x_888) ;  /* 0xffffff94000c7947 */ /* 0x000fea000383ffff */
.L_x_714:
[----:B-1----:R1:W2:Y:S02]  /*1c270*/  SYNCS.PHASECHK.TRANS64.TRYWAIT P1, [R8+URZ+0x288a0], R7 ;  /* 0x0288a007080075a7 */ /* 0x0022a4000802017f */
[----:B--2---:R-:W-:Y:S05]  /*1c280*/  @!P1 NANOSLEEP.SYNCS 0x989680 ;  /* 0x009896800000995d */ /* 0x004fea0003900000 */
[----:B------:R-:W2:Y:S02]  /*1c290*/  @!P1 SYNCS.PHASECHK.TRANS64 P1, [R8+URZ+0x288a0], R7 ;  /* 0x0288a007080095a7 */ /* 0x000ea4000802007f */
[----:B--2---:R-:W-:Y:S05]  /*1c2a0*/  @!P1 BRA `(.L_x_714) ;  /* 0xfffffffc00f09947 */ /* 0x004fea000383ffff */
[----:B------:R-:W-:Y:S05]  /*1c2b0*/  BRA `(.L_x_889) ;  /* 0xffffff9800087947 */ /* 0x000fea000383ffff */
.L_x_720:
[----:B0-----:R0:W2:Y:S02]  /*1c2c0*/  SYNCS.PHASECHK.TRANS64.TRYWAIT P1, [R8+URZ+0x288c0], R7 ;  /* 0x0288c007080075a7 */ /* 0x0010a4000802017f */
[----:B--2---:R-:W-:Y:S05]  /*1c2d0*/  @!P1 NANOSLEEP.SYNCS 0x989680 ;  /* 0x009896800000995d */ /* 0x004fea0003900000 */
[----:B------:R-:W2:Y:S02]  /*1c2e0*/  @!P1 SYNCS.PHASECHK.TRANS64 P1, [R8+URZ+0x288c0], R7 ;  /* 0x0288c007080095a7 */ /* 0x000ea4000802007f */
[----:B--2---:R-:W-:Y:S05]  /*1c2f0*/  @!P1 BRA `(.L_x_720) ;  /* 0xfffffffc00f09947 */ /* 0x004fea000383ffff */
[----:B------:R-:W-:Y:S05]  /*1c300*/  BRA `(.L_x_890) ;  /* 0xffffff9800c07947 */ /* 0x000fea000383ffff */
.L_x_734:
[----:B------:R-:W0:Y:S01]  /*1c310*/  S2R R9, SR_TID.X ;  /* 0x0000000000097919 */ /* 0x000e220000002100 */
[----:B------:R-:W-:Y:S01]  /*1c320*/  BSSY B0, `(.L_x_891) ;  /* 0x000000a000007945 */ /* 0x000fe20003800000 */
[----:B------:R-:W-:Y:S01]  /*1c330*/  MOV R12, RZ ;  /* 0x000000ff000c7202 */ /* 0x000fe20000000f00 */
[----:B------:R-:W-:Y:S02]  /*1c340*/  IMAD.MOV.U32 R11, RZ, RZ, 0x1f ;  /* 0x0000001fff0b7424 */ /* 0x000fe400078e00ff */
[----:B------:R-:W-:Y:S01]  /*1c350*/  IMAD.MOV.U32 R15, RZ, RZ, -0x1 ;  /* 0xffffffffff0f7424 */ /* 0x000fe200078e00ff */
[----:B0-----:R-:W-:-:S04]  /*1c360*/  SHF.R.U32.HI R9, RZ, 0x5, R9 ;  /* 0x00000005ff097819 */ /* 0x001fc80000011609 */
[----:B------:R-:W-:-:S05]  /*1c370*/  LOP3.LUT R9, R9, 0x3, RZ, 0xc0, !PT ;  /* 0x0000000309097812 */ /* 0x000fca00078ec0ff */
[----:B------:R-:W-:-:S07]  /*1c380*/  IMAD.MOV.U32 R13, RZ, RZ, R9 ;  /* 0x000000ffff0d7224 */ /* 0x000fce00078e0009 */
[----:B-----5:R-:W-:Y:S05]  /*1c390*/  WARPSYNC.COLLECTIVE R15, `(.L_x_892) ;  /* 0x000000000f087348 */ /* 0x020fea0003c00000 */
[----:B------:R0:W1:Y:S02]  /*1c3a0*/  SHFL.IDX P6, R14, R13, R12, R11 ;  /* 0x0000000c0d0e7389 */ /* 0x00006400000c000b */
[----:B01---5:R-:W-:Y:S01]  /*1c3b0*/  ENDCOLLECTIVE ;  /* 0x000000000000791b */ /* 0x023fe20003800000 */
.L_x_892:
[----:B------:R-:W-:Y:S05]  /*1c3c0*/  BSYNC B0 ;  /* 0x0000000000007941 */ /* 0x000fea0003800000 */
.L_x_891:
[----:B------:R-:W-:Y:S05]  /*1c3d0*/  BRA `(.L_x_893) ;  /* 0xffffffa400807947 */ /* 0x000fea000383ffff */
.L_x_737:
[----:B0-----:R0:W1:Y:S02]  /*1c3e0*/  SYNCS.PHASECHK.TRANS64.TRYWAIT P0, [R7+URZ+0x28840], R2 ;  /* 0x02884002070075a7 */ /* 0x001064000800017f */
[----:B-1----:R-:W-:Y:S05]  /*1c3f0*/  @!P0 NANOSLEEP.SYNCS 0x989680 ;  /* 0x009896800000895d */ /* 0x002fea0003900000 */
[----:B------:R-:W1:Y:S02]  /*1c400*/  @!P0 SYNCS.PHASECHK.TRANS64 P0, [R7+URZ+0x28840], R2 ;  /* 0x02884002070085a7 */ /* 0x000e64000800007f */
[----:B-1----:R-:W-:Y:S05]  /*1c410*/  @!P0 BRA `(.L_x_737) ;  /* 0xfffffffc00f08947 */ /* 0x002fea000383ffff */
[----:B------:R-:W-:Y:S05]  /*1c420*/  BRA `(.L_x_894) ;  /* 0xffffffa400dc7947 */ /* 0x000fea000383ffff */
.L_x_738:
[----:B------:R-:W-:Y:S01]  /*1c430*/  BSSY B0, `(.L_x_895) ;  /* 0x0000008000007945 */ /* 0x000fe20003800000 */
[----:B------:R-:W-:Y:S01]  /*1c440*/  MOV R13, R0 ;  /* 0x00000000000d7202 */ /* 0x000fe20000000f00 */
[----:B------:R-:W-:Y:S01]  /*1c450*/  IMAD.MOV.U32 R12, RZ, RZ, RZ ;  /* 0x000000ffff0c7224 */ /* 0x000fe200078e00ff */
[----:B------:R-:W-:Y:S01]  /*1c460*/  MOV R15, 0xffffffff ;  /* 0xffffffff000f7802 */ /* 0x000fe20000000f00 */
[----:B------:R-:W-:-:S07]  /*1c470*/  IMAD.MOV.U32 R11, RZ, RZ, 0x181f ;  /* 0x0000181fff0b7424 */ /* 0x000fce00078e00ff */
[----:B------:R-:W-:Y:S05]  /*1c480*/  WARPSYNC.COLLECTIVE R15, `(.L_x_896) ;  /* 0x000000000f087348 */ /* 0x000fea0003c00000 */
[----:B------:R0:W1:Y:S02]  /*1c490*/  SHFL.IDX P6, R14, R13, R12, R11 ;  /* 0x0000000c0d0e7389 */ /* 0x00006400000c000b */
[----:B01----:R-:W-:Y:S01]  /*1c4a0*/  ENDCOLLECTIVE ;  /* 0x000000000000791b */ /* 0x003fe20003800000 */
.L_x_896:
[----:B------:R-:W-:Y:S05]  /*1c4b0*/  BSYNC B0 ;  /* 0x0000000000007941 */ /* 0x000fea0003800000 */
.L_x_895:
[----:B------:R-:W-:Y:S01]  /*1c4c0*/  IMAD.MOV.U32 R13, RZ, RZ, R4 ;  /* 0x000000ffff0d7224 */ /* 0x000fe200078e0004 */
[----:B------:R-:W-:Y:S01]  /*1c4d0*/  MOV R12, RZ ;  /* 0x000000ff000c7202 */ /* 0x000fe20000000f00 */
[----:B------:R-:W-:Y:S02]  /*1c4e0*/  IMAD.MOV.U32 R11, RZ, RZ, 0x181f ;  /* 0x0000181fff0b7424 */ /* 0x000fe400078e00ff */
[----:B------:R-:W-:Y:S02]  /*1c4f0*/  IMAD.MOV.U32 R15, RZ, RZ, -0x1 ;  /* 0xffffffffff0f7424 */ /* 0x000fe400078e00ff */
[----:B------:R-:W-:Y:S02]  /*1c500*/  IMAD.MOV.U32 R2, RZ, RZ, R14 ;  /* 0x000000ffff027224 */ /* 0x000fe400078e000e */
[----:B------:R-:W-:-:S07]  /*1c510*/  @P0 IMAD R8, R5, 0x2, R22 ;  /* 0x0000000205080824 */ /* 0x000fce00078e0216 */
[----:B------:R-:W-:Y:S05]  /*1c520*/  WARPSYNC.COLLECTIVE R15, `(.L_x_897) ;  /* 0x000000000f087348 */ /* 0x000fea0003c00000 */
[----:B------:R0:W1:Y:S02]  /*1c530*/  SHFL.IDX P6, R14, R13, R12, R11 ;  /* 0x0000000c0d0e7389 */ /* 0x00006400000c000b */
[----:B01----:R-:W-:Y:S01]  /*1c540*/  ENDCOLLECTIVE ;  /* 0x000000000000791b */ /* 0x003fe20003800000 */
.L_x_897:
[----:B------:R-:W-:Y:S01]  /*1c550*/  MOV R13, R0 ;  /* 0x00000000000d7202 */ /* 0x000fe20000000f00 */
[----:B------:R-:W-:Y:S01]  /*1c560*/  IMAD.MOV.U32 R12, RZ, RZ, 0x1 ;  /* 0x00000001ff0c7424 */ /* 0x000fe200078e00ff */
[----:B------:R-:W-:-:S07]  /*1c570*/  MOV R3, R14 ;  /* 0x0000000e00037202 */ /* 0x000fce0000000f00 */
[----:B------:R-:W-:Y:S05]  /*1c580*/  WARPSYNC.COLLECTIVE R15, `(.L_x_898) ;  /* 0x000000000f087348 */ /* 0x000fea0003c00000 */
[----:B------:R0:W1:Y:S02]  /*1c590*/  SHFL.IDX P6, R14, R13, R12, R11 ;  /* 0x0000000c0d0e7389 */ /* 0x00006400000c000b */
[----:B01----:R-:W-:Y:S01]  /*1c5a0*/  ENDCOLLECTIVE ;  /* 0x000000000000791b */ /* 0x003fe20003800000 */
.L_x_898:
[----:B------:R-:W-:-:S05]  /*1c5b0*/  @P0 LEA R3, P1, R31, R3, 0x1 ;  /* 0x000000031f030211 */ /* 0x000fca00078208ff */
[----:B------:R-:W-:-:S05]  /*1c5c0*/  @P0 IMAD.X R2, RZ, RZ, R2, P1 ;  /* 0x000000ffff020224 */ /* 0x000fca00008e0602 */
        /* <DEDUP_REMOVED lines=14> */
.L_x_899:
[----:B------:R-:W-:Y:S01]  /*1c6b0*/  @P0 LEA R8, R5, R22, 0x1 ;  /* 0x0000001605080211 */ /* 0x000fe200078e08ff */
[----:B------:R-:W-:Y:S02]  /*1c6c0*/  IMAD.MOV.U32 R13, RZ, RZ, R0 ;  /* 0x000000ffff0d7224 */ /* 0x000fe400078e0000 */
[----:B------:R-:W-:Y:S02]  /*1c6d0*/  IMAD.MOV.U32 R12, RZ, RZ, 0x2 ;  /* 0x00000002ff0c7424 */ /* 0x000fe400078e00ff */
[----:B------:R-:W-:-:S07]  /*1c6e0*/  IMAD.MOV.U32 R3, RZ, RZ, R14 ;  /* 0x000000ffff037224 */ /* 0x000fce00078e000e */
[----:B------:R-:W-:Y:S05]  /*1c6f0*/  WARPSYNC.COLLECTIVE R15, `(.L_x_900) ;  /* 0x000000000f087348 */ /* 0x000fea0003c00000 */
[----:B------:R0:W1:Y:S02]  /*1c700*/  SHFL.IDX P6, R14, R13, R12, R11 ;  /* 0x0000000c0d0e7389 */ /* 0x00006400000c000b */
[----:B01----:R-:W-:Y:S01]  /*1c710*/  ENDCOLLECTIVE ;  /* 0x000000000000791b */ /* 0x003fe20003800000 */
.L_x_900:
        /* <DEDUP_REMOVED lines=16> */
.L_x_901:
[----:B------:R-:W-:Y:S02]  /*1c820*/  @P0 IMAD R8, R5, 0x2, R22 ;  /* 0x0000000205080824 */ /* 0x000fe400078e0216 */
[----:B------:R-:W-:Y:S01]  /*1c830*/  IMAD.MOV.U32 R13, RZ, RZ, R0 ;  /* 0x000000ffff0d7224 */ /* 0x000fe200078e0000 */
[----:B------:R-:W-:Y:S01]  /*1c840*/  MOV R12, 0x3 ;  /* 0x00000003000c7802 */ /* 0x000fe20000000f00 */
[----:B------:R-:W-:-:S07]  /*1c850*/  IMAD.MOV.U32 R3, RZ, RZ, R14 ;  /* 0x000000ffff037224 */ /* 0x000fce00078e000e */
[----:B------:R-:W-:Y:S05]  /*1c860*/  WARPSYNC.COLLECTIVE R15, `(.L_x_902) ;  /* 0x000000000f087348 */ /* 0x000fea0003c00000 */
[----:B------:R0:W1:Y:S02]  /*1c870*/  SHFL.IDX P6, R14, R13, R12, R11 ;  /* 0x0000000c0d0e7389 */ /* 0x00006400000c000b */
[----:B01----:R-:W-:Y:S01]  /*1c880*/  ENDCOLLECTIVE ;  /* 0x000000000000791b */ /* 0x003fe20003800000 */
.L_x_902:
[----:B------:R-:W-:-:S04]  /*1c890*/  @P0 LEA R3, P1, R31, R3, 0x1 ;  /* 0x000000031f030211 */ /* 0x000fc800078208ff */
[----:B------:R-:W-:-:S04]  /*1c8a0*/  @P0 IADD3.X R2, RZ, R2, RZ, P1, !PT ;  /* 0x00000002ff020210 */ /* 0x000fc80000ffe4ff */
        /* <DEDUP_REMOVED lines=14> */
.L_x_903:
[----:B------:R-:W-:Y:S01]  /*1c990*/  @P0 IMAD R8, R5, 0x2, R22 ;  /* 0x0000000205080824 */ /* 0x000fe200078e0216 */
[----:B------:R-:W-:Y:S01]  /*1c9a0*/  MOV R13, R0 ;  /* 0x00000000000d7202 */ /* 0x000fe20000000f00 */
[----:B------:R-:W-:Y:S01]  /*1c9b0*/  IMAD.MOV.U32 R12, RZ, RZ, 0x4 ;  /* 0x00000004ff0c7424 */ /* 0x000fe200078e00ff */
[----:B------:R-:W-:-:S07]  /*1c9c0*/  MOV R3, R14 ;  /* 0x0000000e00037202 */ /* 0x000fce0000000f00 */
[----:B------:R-:W-:Y:S05]  /*1c9d0*/  WARPSYNC.COLLECTIVE R15, `(.L_x_904) ;  /* 0x000000000f087348 */ /* 0x000fea0003c00000 */
[----:B------:R0:W1:Y:S02]  /*1c9e0*/  SHFL.IDX P6, R14, R13, R12, R11 ;  /* 0x0000000c0d0e7389 */ /* 0x00006400000c000b */
[----:B01----:R-:W-:Y:S01]  /*1c9f0*/  ENDCOLLECTIVE ;  /* 0x000000000000791b */ /* 0x003fe20003800000 */
.L_x_904:
        /* <DEDUP_REMOVED lines=16> */
.L_x_905:
[----:B------:R-:W-:Y:S01]  /*1cb00*/  @P0 LEA R8, R5, R22, 0x1 ;  /* 0x0000001605080211 */ /* 0x000fe200078e08ff */
[----:B------:R-:W-:Y:S02]  /*1cb10*/  IMAD.MOV.U32 R13, RZ, RZ, R0 ;  /* 0x000000ffff0d7224 */ /* 0x000fe400078e0000 */
[----:B------:R-:W-:Y:S02]  /*1cb20*/  IMAD.MOV.U32 R12, RZ, RZ, 0x5 ;  /* 0x00000005ff0c7424 */ /* 0x000fe400078e00ff */
[----:B------:R-:W-:-:S07]  /*1cb30*/  IMAD.MOV.U32 R3, RZ, RZ, R14 ;  /* 0x000000ffff037224 */ /* 0x000fce00078e000e */
[----:B------:R-:W-:Y:S05]  /*1cb40*/  WARPSYNC.COLLECTIVE R15, `(.L_x_906) ;  /* 0x000000000f087348 */ /* 0x000fea0003c00000 */
[----:B------:R0:W1:Y:S02]  /*1cb50*/  SHFL.IDX P6, R14, R13, R12, R11 ;  /* 0x0000000c0d0e7389 */ /* 0x00006400000c000b */
[----:B01----:R-:W-:Y:S01]  /*1cb60*/  ENDCOLLECTIVE ;  /* 0x000000000000791b */ /* 0x003fe20003800000 */
.L_x_906:
        /* <DEDUP_REMOVED lines=16> */
.L_x_907:
[----:B------:R-:W-:Y:S02]  /*1cc70*/  @P0 IMAD R8, R5, 0x2, R22 ;  /* 0x0000000205080824 */ /* 0x000fe400078e0216 */
[----:B------:R-:W-:Y:S01]  /*1cc80*/  IMAD.MOV.U32 R13, RZ, RZ, R0 ;  /* 0x000000ffff0d7224 */ /* 0x000fe200078e0000 */
[----:B------:R-:W-:Y:S01]  /*1cc90*/  MOV R12, 0x6 ;  /* 0x00000006000c7802 */ /* 0x000fe20000000f00 */
[----:B------:R-:W-:-:S07]  /*1cca0*/  IMAD.MOV.U32 R3, RZ, RZ, R14 ;  /* 0x000000ffff037224 */ /* 0x000fce00078e000e */
[----:B------:R-:W-:Y:S05]  /*1ccb0*/  WARPSYNC.COLLECTIVE R15, `(.L_x_908) ;  /* 0x000000000f087348 */ /* 0x000fea0003c00000 */
[----:B------:R0:W1:Y:S02]  /*1ccc0*/  SHFL.IDX P6, R14, R13, R12, R11 ;  /* 0x0000000c0d0e7389 */ /* 0x00006400000c000b */
[----:B01----:R-:W-:Y:S01]  /*1ccd0*/  ENDCOLLECTIVE ;  /* 0x000000000000791b */ /* 0x003fe20003800000 */
.L_x_908:
        /* <DEDUP_REMOVED lines=16> */
.L_x_909:
[----:B------:R-:W-:Y:S01]  /*1cde0*/  @P0 IMAD R8, R5, 0x2, R22 ;  /* 0x0000000205080824 */ /* 0x000fe200078e0216 */
[----:B------:R-:W-:Y:S01]  /*1cdf0*/  MOV R13, R0 ;  /* 0x00000000000d7202 */ /* 0x000fe20000000f00 */
[----:B------:R-:W-:Y:S01]  /*1ce00*/  IMAD.MOV.U32 R12, RZ, RZ, 0x7 ;  /* 0x00000007ff0c7424 */ /* 0x000fe200078e00ff */
[----:B------:R-:W-:-:S07]  /*1ce10*/  MOV R3, R14 ;  /* 0x0000000e00037202 */ /* 0x000fce0000000f00 */
[----:B------:R-:W-:Y:S05]  /*1ce20*/  WARPSYNC.COLLECTIVE R15, `(.L_x_910) ;  /* 0x000000000f087348 */ /* 0x000fea0003c00000 */
[----:B------:R0:W1:Y:S02]  /*1ce30*/  SHFL.IDX P6, R14, R13, R12, R11 ;  /* 0x0000000c0d0e7389 */ /* 0x00006400000c000b */
[----:B01----:R-:W-:Y:S01]  /*1ce40*/  ENDCOLLECTIVE ;  /* 0x000000000000791b */ /* 0x003fe20003800000 */
.L_x_910:
[----:B------:R-:W-:-:S05]  /*1ce50*/  @P0 LEA R3, P1, R31, R3, 0x1 ;  /* 0x000000031f030211 */ /* 0x000fca00078208ff */
[----:B------:R-:W-:-:S05]  /*1ce60*/  @P0 IMAD.X R2, RZ, RZ, R2, P1 ;  /* 0x000000ffff020224 */ /* 0x000fca00008e0602 */
[----:B------:R-:W-:Y:S02]  /*1ce70*/  @P0 LOP3.LUT R3, R3, R2, RZ, 0x3c, !PT ;  /* 0x0000000203030212 */ /* 0x000fe400078e3cff */
[----:B------:R-:W-:Y:S02]  /*1ce80*/  MOV R13, R4 ;  /* 0x00000004000d7202 */ /* 0x000fe40000000f00 */
[----:B------:R-:W-:-:S04]  /*1ce90*/  @P0 LOP3.LUT R2, R3, R2, RZ, 0x3c, !PT ;  /* 0x0000000203020212 */ /* 0x000fc800078e3cff */
[----:B------:R-:W-:Y:S01]  /*1cea0*/  @P0 LOP3.LUT R3, R3, R2, RZ, 0x3c, !PT ;  /* 0x0000000203030212 */ /* 0x000fe200078e3cff */
[----:B------:R-:W-:-:S04]  /*1ceb0*/  IMAD.MOV.U32 R0, RZ, RZ, R14 ;  /* 0x000000ffff007224 */ /* 0x000fc800078e000e */
[----:B------:R-:W-:Y:S01]  /*1cec0*/  @!PT LDS RZ, [RZ] ;  /* 0x00000000fffff984 */ /* 0x000fe20000000800 */
[----:B------:R-:W-:Y:S01]  /*1ced0*/  @!PT LDS RZ, [RZ] ;  /* 0x00000000fffff984 */ /* 0x000fe20000000800 */
[----:B------:R-:W-:Y:S01]  /*1cee0*/  @!PT LDS RZ, [RZ] ;  /* 0x00000000fffff984 */ /* 0x000fe20000000800 */
[----:B------:R0:W-:Y:S03]  /*1cef0*/  @P0 LDGSTS.E.BYPASS.LTC128B.128 [R8+0x1b400], desc[UR38][R2.64], !P3 ;  /* 0x1b40000002080fae */ /* 0x0001e6000d901d66 */
[----:B0-----:R-:W-:Y:S05]  /*1cf00*/  WARPSYNC.COLLECTIVE R15, `(.L_x_911) ;  /* 0x000000000f087348 */ /* 0x001fea0003c00000 */
[----:B------:R1:W2:Y:S02]  /*1cf10*/  SHFL.IDX P6, R14, R13, R12, R11 ;  /* 0x0000000c0d0e7389 */ /* 0x0002a400000c000b */
[----:B012---:R-:W-:Y:S01]  /*1cf20*/  ENDCOLLECTIVE ;  /* 0x000000000000791b */ /* 0x007fe20003800000 */
.L_x_911:
[----:B------:R-:W-:Y:S01]  /*1cf30*/  @!PT LDS RZ, [RZ] ;  /* 0x00000000fffff984 */ /* 0x000fe20000000800 */
[----:B------:R-:W-:Y:S01]  /*1cf40*/  @!PT LDS RZ, [RZ] ;  /* 0x00000000fffff984 */ /* 0x000fe20000000800 */
[----:B------:R-:W-:Y:S01]  /*1cf50*/  @!PT LDS RZ, [RZ] ;  /* 0x00000000fffff984 */ /* 0x000fe20000000800 */
[----:B------:R0:W-:Y:S02]  /*1cf60*/  @P0 LDGSTS.E.BYPASS.LTC128B.128 [R8+0x1f400], desc[UR38][R2.64+0x80], !P2 ;  /* 0x1f40008002080fae */ /* 0x0001e4000d101d66 */
[----:B0-----:R-:W-:Y:S01]  /*1cf70*/  IMAD.MOV.U32 R2, RZ, RZ, R14 ;  /* 0x000000ffff027224 */ /* 0x001fe200078e000e */
[----:B------:R-:W-:Y:S06]  /*1cf80*/  BRA `(.L_x_912) ;  /* 0xffffffa000b47947 */ /* 0x000fec000383ffff */
.L_x_743:
[----:B------:R-:W-:Y:S01]  /*1cf90*/  IMAD.MOV.U32 R13, RZ, RZ, R5 ;  /* 0x000000ffff0d7224 */ /* 0x000fe200078e0005 */
[----:B------:R-:W-:Y:S01]  /*1cfa0*/  MOV R12, RZ ;  /* 0x000000ff000c7202 */ /* 0x000fe20000000f00 */
[----:B------:R-:W-:Y:S02]  /*1cfb0*/  IMAD.MOV.U32 R11, RZ, RZ, 0x181f ;  /* 0x0000181fff0b7424 */ /* 0x000fe400078e00ff */
[----:B------:R-:W-:Y:S02]  /*1cfc0*/  IMAD.MOV.U32 R15, RZ, RZ, -0x1 ;  /* 0xffffffffff0f7424 */ /* 0x000fe400078e00ff */
[----:B-----5:R-:W-:Y:S02]  /*1cfd0*/  IMAD R6, R20, R8, RZ ;  /* 0x0000000814067224 */ /* 0x020fe400078e02ff */
[----:B------:R-:W-:-:S07]  /*1cfe0*/  IMAD.IADD R4, R10, 0x1, R4 ;  /* 0x000000010a047824 */ /* 0x000fce00078e0204 */
[----:B------:R-:W-:Y:S05]  /*1cff0*/  WARPSYNC.COLLECTIVE R15, `(.L_x_913) ;  /* 0x000000000f087348 */ /* 0x000fea0003c00000 */
[----:B------:R0:W1:Y:S02]  /*1d000*/  SHFL.IDX P6, R14, R13, R12, R11 ;  /* 0x0000000c0d0e7389 */ /* 0x00006400000c000b */
[----:B01----:R-:W-:Y:S01]  /*1d010*/  ENDCOLLECTIVE ;  /* 0x000000000000791b */ /* 0x003fe20003800000 */
.L_x_913:
[C---:B------:R-:W-:Y:S01]  /*1d020*/  VIADD R7, R4.reuse, 0x10 ;  /* 0x0000001004077836 */ /* 0x040fe20000000000 */
[----:B------:R-:W-:Y:S01]  /*1d030*/  ISETP.GE.AND P3, PT, R4, R6, PT ;  /* 0x000000060400720c */ /* 0x000fe20003f66270 */
[----:B------:R-:W-:Y:S01]  /*1d040*/  IMAD.MOV.U32 R13, RZ, RZ, R0 ;  /* 0x000000ffff0d7224 */ /* 0x000fe200078e0000 */
[----:B------:R-:W-:-:S11]  /*1d050*/  MOV R2, R14 ;  /* 0x0000000e00027202 */ /* 0x000fd60000000f00 */
[----:B------:R-:W-:Y:S05]  /*1d060*/  WARPSYNC.COLLECTIVE R15, `(.L_x_914) ;  /* 0x000000000f087348 */ /* 0x000fea0003c00000 */
[----:B------:R0:W1:Y:S02]  /*1d070*/  SHFL.IDX P6, R14, R13, R12, R11 ;  /* 0x0000000c0d0e7389 */ /* 0x00006400000c000b */
[----:B01----:R-:W-:Y:S01]  /*1d080*/  ENDCOLLECTIVE ;  /* 0x000000000000791b */ /* 0x003fe20003800000 */
.L_x_914:
        /* <DEDUP_REMOVED lines=8> */
.L_x_915:
        /* <DEDUP_REMOVED lines=11> */
.L_x_916:
[----:B------:R-:W-:Y:S01]  /*1d1c0*/  IMAD.MOV.U32 R13, RZ, RZ, R5 ;  /* 0x000000ffff0d7224 */ /* 0x000fe200078e0005 */
[----:B------:R-:W-:Y:S02]  /*1d1d0*/  MOV R12, 0x2 ;  /* 0x00000002000c7802 */ /* 0x000fe40000000f00 */
[----:B------:R-:W-:-:S05]  /*1d1e0*/  @!P3 LEA R14, P2, R31, R14, 0x1 ;  /* 0x0000000e1f0eb211 */ /* 0x000fca00078408ff */
[----:B------:R-:W-:Y:S02]  /*1d1f0*/  @!P3 IMAD.X R7, RZ, RZ, R2, P2 ;  /* 0x000000ffff07b224 */ /* 0x000fe400010e0602 */
[----:B------:R-:W-:-:S07]  /*1d200*/  @!P3 IMAD.MOV.U32 R2, RZ, RZ, R14 ;  /* 0x000000ffff02b224 */ /* 0x000fce00078e000e */
[----:B------:R-:W-:Y:S05]  /*1d210*/  WARPSYNC.COLLECTIVE R15, `(.L_x_917) ;  /* 0x000000000f087348 */ /* 0x000fea0003c00000 */
[----:B------:R0:W1:Y:S02]  /*1d220*/  SHFL.IDX P6, R14, R13, R12, R11 ;  /* 0x0000000c0d0e7389 */ /* 0x00006400000c000b */
[----:B01----:R-:W-:Y:S01]  /*1d230*/  ENDCOLLECTIVE ;  /* 0x000000000000791b */ /* 0x003fe20003800000 */
.L_x_917:
[----:B------:R-:W-:Y:S01]  /*1d240*/  @!P3 MOV R3, R7 ;  /* 0x000000070003b202 */ /* 0x000fe20000000f00 */
[----:B------:R-:W-:-:S04]  /*1d250*/  VIADD R7, R4, 0x20 ;  /* 0x0000002004077836 */ /* 0x000fc80000000000 */
        /* <DEDUP_REMOVED lines=11> */
.L_x_918:
        /* <DEDUP_REMOVED lines=8> */
.L_x_919:
        /* <DEDUP_REMOVED lines=13> */
.L_x_920:
[----:B------:R-:W-:Y:S01]  /*1d460*/  MOV R13, R5 ;  /* 0x00000005000d7202 */ /* 0x000fe20000000f00 */
[----:B------:R-:W-:Y:S01]  /*1d470*/  IMAD.MOV.U32 R12, RZ, RZ, 0x4 ;  /* 0x00000004ff0c7424 */ /* 0x000fe200078e00ff */
[----:B------:R-:W-:-:S05]  /*1d480*/  @!P3 LEA R14, P2, R31, R14, 0x1 ;  /* 0x0000000e1f0eb211 */ /* 0x000fca00078408ff */
[----:B------:R-:W-:Y:S01]  /*1d490*/  @!P3 IMAD.X R7, RZ, RZ, R2, P2 ;  /* 0x000000ffff07b224 */ /* 0x000fe200010e0602 */
[----:B------:R-:W-:-:S07]  /*1d4a0*/  @!P3 MOV R2, R14 ;  /* 0x0000000e0002b202 */ /* 0x000fce0000000f00 */
[----:B------:R-:W-:Y:S05]  /*1d4b0*/  WARPSYNC.COLLECTIVE R15, `(.L_x_921) ;  /* 0x000000000f087348 */ /* 0x000fea0003c00000 */
[----:B------:R0:W1:Y:S02]  /*1d4c0*/  SHFL.IDX P6, R14, R13, R12, R11 ;  /* 0x0000000c0d0e7389 */ /* 0x00006400000c000b */
[----:B01----:R-:W-:Y:S01]  /*1d4d0*/  ENDCOLLECTIVE ;  /* 0x000000000000791b */ /* 0x003fe20003800000 */
.L_x_921:
[----:B------:R-:W-:Y:S02]  /*1d4e0*/  @!P3 IMAD.MOV.U32 R3, RZ, RZ, R7 ;  /* 0x000000ffff03b224 */ /* 0x000fe400078e0007 */
[----:B------:R-:W-:-:S03]  /*1d4f0*/  VIADD R7, R4, 0x40 ;  /* 0x0000004004077836 */ /* 0x000fc60000000000 */
        /* <DEDUP_REMOVED lines=11> */
.L_x_922:
        /* <DEDUP_REMOVED lines=8> */
.L_x_923:
        /* <DEDUP_REMOVED lines=13> */
.L_x_924:
        /* <DEDUP_REMOVED lines=8> */
.L_x_925:
[----:B------:R-:W-:-:S05]  /*1d780*/  @!P3 MOV R3, R7 ;  /* 0x000000070003b202 */ /* 0x000fca0000000f00 */
[----:B------:R-:W-:Y:S01]  /*1d790*/  @!PT LDS RZ, [RZ] ;  /* 0x00000000fffff984 */ /* 0x000fe20000000800 */
[----:B------:R-:W-:Y:S01]  /*1d7a0*/  @!PT LDS RZ, [RZ] ;  /* 0x00000000fffff984 */ /* 0x000fe20000000800 */
[----:B------:R-:W-:Y:S01]  /*1d7b0*/  @!PT LDS RZ, [RZ] ;  /* 0x00000000fffff984 */ /* 0x000fe20000000800 */
[----:B------:R-:W-:Y:S04]  /*1d7c0*/  @!P3 LDGSTS.E.BYPASS.LTC128B.128 [R9+0x12c00], desc[UR38][R2.64], !P0 ;  /* 0x12c000000209bfae */ /* 0x000fe8000c101d66 */
[----:B------:R0:W-:Y:S01]  /*1d7d0*/  @!P3 LDGSTS.E.BYPASS.LTC128B.128 [R9+0x16c00], desc[UR38][R2.64+0x80], !P1 ;  /* 0x16c000800209bfae */ /* 0x0001e2000c901d66 */
[----:B------:R-:W-:Y:S01]  /*1d7e0*/  MOV R13, R0 ;  /* 0x00000000000d7202 */ /* 0x000fe20000000f00 */
[----:B0-----:R-:W-:Y:S02]  /*1d7f0*/  VIADD R3, R4, 0x60 ;  /* 0x0000006004037836 */ /* 0x001fe40000000000 */
[----:B------:R-:W-:-:S07]  /*1d800*/  IMAD.MOV.U32 R2, RZ, RZ, R14 ;  /* 0x000000ffff027224 */ /* 0x000fce00078e000e */
[----:B------:R-:W-:Y:S05]  /*1d810*/  WARPSYNC.COLLECTIVE R15, `(.L_x_926) ;  /* 0x000000000f087348 */ /* 0x000fea0003c00000 */
[----:B------:R0:W1:Y:S02]  /*1d820*/  SHFL.IDX P6, R14, R13, R12, R11 ;  /* 0x0000000c0d0e7389 */ /* 0x00006400000c000b */
[----:B01----:R-:W-:Y:S01]  /*1d830*/  ENDCOLLECTIVE ;  /* 0x000000000000791b */ /* 0x003fe20003800000 */
.L_x_926:
[----:B------:R-:W-:Y:S01]  /*1d840*/  ISETP.GE.AND P3, PT, R3, R6, PT ;  /* 0x000000060300720c */ /* 0x000fe20003f66270 */
[----:B------:R-:W-:Y:S01]  /*1d850*/  IMAD.MOV.U32 R13, RZ, RZ, R5 ;  /* 0x000000ffff0d7224 */ /* 0x000fe200078e0005 */
[----:B------:R-:W-:-:S11]  /*1d860*/  MOV R12, 0x7 ;  /* 0x00000007000c7802 */ /* 0x000fd60000000f00 */
[----:B------:R-:W-:-:S04]  /*1d870*/  @!P3 LEA R14, P2, R31, R14, 0x1 ;  /* 0x0000000e1f0eb211 */ /* 0x000fc800078408ff */
[----:B------:R-:W-:Y:S01]  /*1d880*/  @!P3 IADD3.X R7, RZ, R2, RZ, P2, !PT ;  /* 0x00000002ff07b210 */ /* 0x000fe200017fe4ff */
[----:B------:R-:W-:-:S08]  /*1d890*/  @!P3 IMAD.MOV.U32 R2, RZ, RZ, R14 ;  /* 0x000000ffff02b224 */ /* 0x000fd000078e000e */
[----:B------:R-:W-:Y:S05]  /*1d8a0*/  WARPSYNC.COLLECTIVE R15, `(.L_x_927) ;  /* 0x000000000f087348 */ /* 0x000fea0003c00000 */
[----:B------:R0:W1:Y:S02]  /*1d8b0*/  SHFL.IDX P6, R14, R13, R12, R11 ;  /* 0x0000000c0d0e7389 */ /* 0x00006400000c000b */
[----:B01----:R-:W-:Y:S01]  /*1d8c0*/  ENDCOLLECTIVE ;  /* 0x000000000000791b */ /* 0x003fe20003800000 */
.L_x_927:
[----:B------:R-:W-:-:S05]  /*1d8d0*/  @!P3 MOV R3, R7 ;  /* 0x000000070003b202 */ /* 0x000fca0000000f00 */
[----:B------:R-:W-:Y:S01]  /*1d8e0*/  @!PT LDS RZ, [RZ] ;  /* 0x00000000fffff984 */ /* 0x000fe20000000800 */
[----:B------:R-:W-:Y:S01]  /*1d8f0*/  @!PT LDS RZ, [RZ] ;  /* 0x00000000fffff984 */ /* 0x000fe20000000800 */
[----:B------:R-:W-:Y:S01]  /*1d900*/  @!PT LDS RZ, [RZ] ;  /* 0x00000000fffff984 */ /* 0x000fe20000000800 */
[----:B------:R0:W-:Y:S04]  /*1d910*/  @!P3 LDGSTS.E.BYPASS.LTC128B.128 [R9+0x13400], desc[UR38][R2.64], !P0 ;  /* 0x134000000209bfae */ /* 0x0001e8000c101d66 */
[----:B------:R0:W-:Y:S01]  /*1d920*/  @!P3 LDGSTS.E.BYPASS.LTC128B.128 [R9+0x17400], desc[UR38][R2.64+0x80], !P1 ;  /* 0x174000800209bfae */ /* 0x0001e2000c901d66 */
[----:B------:R-:W-:Y:S01]  /*1d930*/  MOV R13, R0 ;  /* 0x00000000000d7202 */ /* 0x000fe20000000f00 */
[----:B------:R-:W-:-:S07]  /*1d940*/  IMAD.MOV.U32 R5, RZ, RZ, R14 ;  /* 0x000000ffff057224 */ /* 0x000fce00078e000e */
[----:B0-----:R-:W-:Y:S05]  /*1d950*/  WARPSYNC.COLLECTIVE R15, `(.L_x_928) ;  /* 0x000000000f087348 */ /* 0x001fea0003c00000 */
[----:B------:R1:W2:Y:S02]  /*1d960*/  SHFL.IDX P6, R14, R13, R12, R11 ;  /* 0x0000000c0d0e7389 */ /* 0x0002a400000c000b */
[----:B012---:R-:W-:Y:S01]  /*1d970*/  ENDCOLLECTIVE ;  /* 0x000000000000791b */ /* 0x007fe20003800000 */
.L_x_928:
[----:B------:R-:W-:Y:S05]  /*1d980*/  BRA `(.L_x_929) ;  /* 0xffffffa400207947 */ /* 0x000fea000383ffff */
.L_x_748:
[----:B0-----:R0:W1:Y:S02]  /*1d990*/  SYNCS.PHASECHK.TRANS64.TRYWAIT P0, [R22+URZ+0x28820], R3 ;  /* 0x02882003160075a7 */ /* 0x001064000800017f */
[----:B-1----:R-:W-:Y:S05]  /*1d9a0*/  @!P0 NANOSLEEP.SYNCS 0x989680 ;  /* 0x009896800000895d */ /* 0x002fea0003900000 */
[----:B------:R-:W1:Y:S02]  /*1d9b0*/  @!P0 SYNCS.PHASECHK.TRANS64 P0, [R22+URZ+0x28820], R3 ;  /* 0x02882003160085a7 */ /* 0x000e64000800007f */
[----:B-1----:R-:W-:Y:S05]  /*1d9c0*/  @!P0 BRA `(.L_x_748) ;  /* 0xfffffffc00f08947 */ /* 0x002fea000383ffff */
[----:B------:R-:W-:Y:S05]  /*1d9d0*/  BRA `(.L_x_930) ;  /* 0xffffffa400907947 */ /* 0x000fea000383ffff */
.L_x_753:
[----:B0-----:R0:W1:Y:S02]  /*1d9e0*/  SYNCS.PHASECHK.TRANS64.TRYWAIT P0, [R6+URZ+0x28840], R3 ;  /* 0x02884003060075a7 */ /* 0x001064000800017f */
[----:B-1----:R-:W-:Y:S05]  /*1d9f0*/  @!P0 NANOSLEEP.SYNCS 0x989680 ;  /* 0x009896800000895d */ /* 0x002fea0003900000 */
[----:B------:R-:W1:Y:S02]  /*1da00*/  @!P0 SYNCS.PHASECHK.TRANS64 P0, [R6+URZ+0x28840], R3 ;  /* 0x02884003060085a7 */ /* 0x000e64000800007f */
[----:B-1----:R-:W-:Y:S05]  /*1da10*/  @!P0 BRA `(.L_x_753) ;  /* 0xfffffffc00f08947 */ /* 0x002fea000383ffff */
[----:B------:R-:W-:Y:S05]  /*1da20*/  BRA `(.L_x_931) ;  /* 0xffffffa800607947 */ /* 0x000fea000383ffff */
.L_x_754:
[----:B------:R-:W-:Y:S01]  /*1da30*/  BSSY B1, `(.L_x_932) ;  /* 0x0000008000017945 */ /* 0x000fe20003800000 */
[----:B------:R-:W-:Y:S01]  /*1da40*/  IMAD.MOV.U32 R13, RZ, RZ, R9 ;  /* 0x000000ffff0d7224 */ /* 0x000fe200078e0009 */
[----:B------:R-:W-:Y:S01]  /*1da50*/  MOV R12, RZ ;  /* 0x000000ff000c7202 */ /* 0x000fe20000000f00 */
[----:B------:R-:W-:Y:S01]  /*1da60*/  IMAD.MOV.U32 R11, RZ, RZ, 0x181f ;  /* 0x0000181fff0b7424 */ /* 0x000fe200078e00ff */
[----:B------:R-:W-:-:S07]  /*1da70*/  MOV R15, 0xffffffff ;  /* 0xffffffff000f7802 */ /* 0x000fce0000000f00 */
[----:B------:R-:W-:Y:S05]  /*1da80*/  WARPSYNC.COLLECTIVE R15, `(.L_x_933) ;  /* 0x000000000f087348 */ /* 0x000fea0003c00000 */
[----:B------:R0:W1:Y:S02]  /*1da90*/  SHFL.IDX P6, R14, R13, R12, R11 ;  /* 0x0000000c0d0e7389 */ /* 0x00006400000c000b */
[----:B01----:R-:W-:Y:S01]  /*1daa0*/  ENDCOLLECTIVE ;  /* 0x000000000000791b */ /* 0x003fe20003800000 */
.L_x_933:
[----:B------:R-:W-:Y:S05]  /*1dab0*/  BSYNC B1 ;  /* 0x0000000000017941 */ /* 0x000fea0003800000 */
.L_x_932:
[----:B------:R-:W-:Y:S01]  /*1dac0*/  MOV R13, R7 ;  /* 0x00000007000d7202 */ /* 0x000fe20000000f00 */
[----:B------:R-:W-:Y:S01]  /*1dad0*/  IMAD.MOV.U32 R12, RZ, RZ, RZ ;  /* 0x000000ffff0c7224 */ /* 0x000fe200078e00ff */
[----:B------:R-:W-:Y:S01]  /*1dae0*/  MOV R11, 0x181f ;  /* 0x0000181f000b7802 */ /* 0x000fe20000000f00 */
[----:B------:R-:W-:Y:S02]  /*1daf0*/  IMAD.MOV.U32 R15, RZ, RZ, -0x1 ;  /* 0xffffffffff0f7424 */ /* 0x000fe400078e00ff */
[----:B------:R-:W-:Y:S02]  /*1db00*/  IMAD.MOV.U32 R3, RZ, RZ, R14 ;  /* 0x000000ffff037224 */ /* 0x000fe400078e000e */
[----:B------:R-:W-:-:S07]  /*1db10*/  IMAD.SHL.U32 R5, R31, 0x2, RZ ;  /* 0x000000021f057824 */ /* 0x000fce00078e00ff */
[----:B------:R-:W-:Y:S05]  /*1db20*/  WARPSYNC.COLLECTIVE R15, `(.L_x_934) ;  /* 0x000000000f087348 */ /* 0x000fea0003c00000 */
[----:B------:R0:W1:Y:S02]  /*1db30*/  SHFL.IDX P6, R14, R13, R12, R11 ;  /* 0x0000000c0d0e7389 */ /* 0x00006400000c000b */
[----:B01----:R-:W-:Y:S01]  /*1db40*/  ENDCOLLECTIVE ;  /* 0x000000000000791b */ /* 0x003fe20003800000 */
.L_x_934:
[----:B------:R-:W-:Y:S01]  /*1db50*/  IMAD R8, R8, 0x2, R22 ;  /* 0x0000000208087824 */ /* 0x000fe200078e0216 */
[----:B------:R-:W-:Y:S01]  /*1db60*/  MOV R13, R9 ;  /* 0x00000009000d7202 */ /* 0x000fe20000000f00 */
[----:B------:R-:W-:Y:S01]  /*1db70*/  IMAD.MOV.U32 R12, RZ, RZ, 0x1 ;  /* 0x00000001ff0c7424 */ /* 0x000fe200078e00ff */
[----:B------:R-:W-:-:S07]  /*1db80*/  MOV R2, R14 ;  /* 0x0000000e00027202 */ /* 0x000fce0000000f00 */
[----:B------:R-:W-:Y:S05]  /*1db90*/  WARPSYNC.COLLECTIVE R15, `(.L_x_935) ;  /* 0x000000000f087348 */ /* 0x000fea0003c00000 */
[----:B------:R0:W1:Y:S02]  /*1dba0*/  SHFL.IDX P6, R14, R13, R12, R11 ;  /* 0x0000000c0d0e7389 */ /* 0x00006400000c000b */
[----:B01----:R-:W-:Y:S01]  /*1dbb0*/  ENDCOLLECTIVE ;  /* 0x000000000000791b */ /* 0x003fe20003800000 */
.L_x_935:
        /* <DEDUP_REMOVED lines=12> */
.L_x_936:
[----:B------:R-:W-:Y:S01]  /*1dc80*/  MOV R13, R9 ;  /* 0x00000009000d7202 */ /* 0x000fe20000000f00 */
[----:B------:R-:W-:Y:S01]  /*1dc90*/  IMAD.MOV.U32 R12, RZ, RZ, 0x2 ;  /* 0x00000002ff0c7424 */ /* 0x000fe200078e00ff */
[----:B------:R-:W-:-:S07]  /*1dca0*/  MOV R2, R14 ;  /* 0x0000000e00027202 */ /* 0x000fce0000000f00 */
[----:B------:R-:W-:Y:S05]  /*1dcb0*/  WARPSYNC.COLLECTIVE R15, `(.L_x_937) ;  /* 0x000000000f087348 */ /* 0x000fea0003c00000 */
[----:B------:R0:W1:Y:S02]  /*1dcc0*/  SHFL.IDX P6, R14, R13, R12, R11 ;  /* 0x0000000c0d0e7389 */ /* 0x00006400000c000b */
[----:B01----:R-:W-:Y:S01]  /*1dcd0*/  ENDCOLLECTIVE ;  /* 0x000000000000791b */ /* 0x003fe20003800000 */
.L_x_937:
        /* <DEDUP_REMOVED lines=12> */
.L_x_938:
[----:B------:R-:W-:Y:S01]  /*1dda0*/  MOV R13, R9 ;  /* 0x00000009000d7202 */ /* 0x000fe20000000f00 */
[----:B------:R-:W-:Y:S01]  /*1ddb0*/  IMAD.MOV.U32 R12, RZ, RZ, 0x3 ;  /* 0x00000003ff0c7424 */ /* 0x000fe200078e00ff */
[----:B------:R-:W-:-:S07]  /*1ddc0*/  MOV R2, R14 ;  /* 0x0000000e00027202 */ /* 0x000fce0000000f00 */
[----:B------:R-:W-:Y:S05]  /*1ddd0*/  WARPSYNC.COLLECTIVE R15, `(.L_x_939) ;  /* 0x000000000f087348 */ /* 0x000fea0003c00000 */
[----:B------:R0:W1:Y:S02]  /*1dde0*/  SHFL.IDX P6, R14, R13, R12, R11 ;  /* 0x0000000c0d0e7389 */ /* 0x00006400000c000b */
[----:B01----:R-:W-:Y:S01]  /*1ddf0*/  ENDCOLLECTIVE ;  /* 0x000000000000791b */ /* 0x003fe20003800000 */
.L_x_939:
        /* <DEDUP_REMOVED lines=12> */
.L_x_940:
[----:B------:R-:W-:Y:S01]  /*1dec0*/  MOV R13, R9 ;  /* 0x00000009000d7202 */ /* 0x000fe20000000f00 */
[----:B------:R-:W-:Y:S01]  /*1ded0*/  IMAD.MOV.U32 R12, RZ, RZ, 0x4 ;  /* 0x00000004ff0c7424 */ /* 0x000fe200078e00ff */
[----:B------:R-:W-:-:S07]  /*1dee0*/  MOV R2, R14 ;  /* 0x0000000e00027202 */ /* 0x000fce0000000f00 */
[----:B------:R-:W-:Y:S05]  /*1def0*/  WARPSYNC.COLLECTIVE R15, `(.L_x_941) ;  /* 0x000000000f087348 */ /* 0x000fea0003c00000 */
[----:B------:R0:W1:Y:S02]  /*1df00*/  SHFL.IDX P6, R14, R13, R12, R11 ;  /* 0x0000000c0d0e7389 */ /* 0x00006400000c000b */
[----:B01----:R-:W-:Y:S01]  /*1df10*/  ENDCOLLECTIVE ;  /* 0x000000000000791b */ /* 0x003fe20003800000 */
.L_x_941:
        /* <DEDUP_REMOVED lines=12> */
.L_x_942:
[----:B------:R-:W-:Y:S01]  /*1dfe0*/  MOV R13, R9 ;  /* 0x00000009000d7202 */ /* 0x000fe20000000f00 */
[----:B------:R-:W-:Y:S01]  /*1dff0*/  IMAD.MOV.U32 R12, RZ, RZ, 0x5 ;  /* 0x00000005ff0c7424 */ /* 0x000fe200078e00ff */
[----:B------:R-:W-:-:S07]  /*1e000*/  MOV R2, R14 ;  /* 0x0000000e00027202 */ /* 0x000fce0000000f00 */
[----:B------:R-:W-:Y:S05]  /*1e010*/  WARPSYNC.COLLECTIVE R15, `(.L_x_943) ;  /* 0x000000000f087348 */ /* 0x000fea0003c00000 */
[----:B------:R0:W1:Y:S02]  /*1e020*/  SHFL.IDX P6, R14, R13, R12, R11 ;  /* 0x0000000c0d0e7389 */ /* 0x00006400000c000b */
[----:B01----:R-:W-:Y:S01]  /*1e030*/  ENDCOLLECTIVE ;  /* 0x000000000000791b */ /* 0x003fe20003800000 */
.L_x_943:
        /* <DEDUP_REMOVED lines=12> */
.L_x_944:
[----:B------:R-:W-:Y:S01]  /*1e100*/  MOV R13, R9 ;  /* 0x00000009000d7202 */ /* 0x000fe20000000f00 */
[----:B------:R-:W-:Y:S01]  /*1e110*/  IMAD.MOV.U32 R12, RZ, RZ, 0x6 ;  /* 0x00000006ff0c7424 */ /* 0x000fe200078e00ff */
[----:B------:R-:W-:-:S07]  /*1e120*/  MOV R2, R14 ;  /* 0x0000000e00027202 */ /* 0x000fce0000000f00 */
[----:B------:R-:W-:Y:S05]  /*1e130*/  WARPSYNC.COLLECTIVE R15, `(.L_x_945) ;  /* 0x000000000f087348 */ /* 0x000fea0003c00000 */
[----:B------:R0:W1:Y:S02]  /*1e140*/  SHFL.IDX P6, R14, R13, R12, R11 ;  /* 0x0000000c0d0e7389 */ /* 0x00006400000c000b */
[----:B01----:R-:W-:Y:S01]  /*1e150*/  ENDCOLLECTIVE ;  /* 0x000000000000791b */ /* 0x003fe20003800000 */
.L_x_945:
        /* <DEDUP_REMOVED lines=12> */
.L_x_946:
[----:B------:R-:W-:Y:S01]  /*1e220*/  MOV R13, R9 ;  /* 0x00000009000d7202 */ /* 0x000fe20000000f00 */
[----:B------:R-:W-:Y:S01]  /*1e230*/  IMAD.MOV.U32 R12, RZ, RZ, 0x7 ;  /* 0x00000007ff0c7424 */ /* 0x000fe200078e00ff */
[----:B------:R-:W-:-:S07]  /*1e240*/  MOV R2, R14 ;  /* 0x0000000e00027202 */ /* 0x000fce0000000f00 */
[----:B------:R-:W-:Y:S05]  /*1e250*/  WARPSYNC.COLLECTIVE R15, `(.L_x_947) ;  /* 0x000000000f087348 */ /* 0x000fea0003c00000 */
[----:B------:R0:W1:Y:S02]  /*1e260*/  SHFL.IDX P6, R14, R13, R12, R11 ;  /* 0x0000000c0d0e7389 */ /* 0x00006400000c000b */
[----:B01----:R-:W-:Y:S01]  /*1e270*/  ENDCOLLECTIVE ;  /* 0x000000000000791b */ /* 0x003fe20003800000 */
.L_x_947:
        /* <DEDUP_REMOVED lines=12> */
.L_x_948:
[----:B------:R-:W-:Y:S01]  /*1e340*/  MOV R2, R14 ;  /* 0x0000000e00027202 */ /* 0x000fe20000000f00 */
[----:B------:R-:W-:Y:S06]  /*1e350*/  BRA `(.L_x_949) ;  /* 0xffffffa400347947 */ /* 0x000fec000383ffff */
.L_x_759:
[----:B-1----:R1:W2:Y:S02]  /*1e360*/  SYNCS.PHASECHK.TRANS64.TRYWAIT P0, [R6+URZ+0x28860], R2 ;  /* 0x02886002060075a7 */ /* 0x0022a4000800017f */
[----:B--2---:R-:W-:Y:S05]  /*1e370*/  @!P0 NANOSLEEP.SYNCS 0x989680 ;  /* 0x009896800000895d */ /* 0x004fea0003900000 */
[----:B------:R-:W2:Y:S02]  /*1e380*/  @!P0 SYNCS.PHASECHK.TRANS64 P0, [R6+URZ+0x28860], R2 ;  /* 0x02886002060085a7 */ /* 0x000ea4000800007f */
[----:B--2---:R-:W-:Y:S05]  /*1e390*/  @!P0 BRA `(.L_x_759) ;  /* 0xfffffffc00f08947 */ /* 0x004fea000383ffff */
[----:B------:R-:W-:Y:S05]  /*1e3a0*/  BRA `(.L_x_950) ;  /* 0xffffffa400907947 */ /* 0x000fea000383ffff */
.L_x_760:
[----:B------:R-:W-:Y:S01]  /*1e3b0*/  BSSY B1, `(.L_x_951) ;  /* 0x0000008000017945 */ /* 0x000fe20003800000 */
[----:B------:R-:W-:Y:S01]  /*1e3c0*/  IMAD.MOV.U32 R13, RZ, RZ, R24 ;  /* 0x000000ffff0d7224 */ /* 0x000fe200078e0018 */
[----:B------:R-:W-:Y:S01]  /*1e3d0*/  MOV R12, RZ ;  /* 0x000000ff000c7202 */ /* 0x000fe20000000f00 */
[----:B------:R-:W-:Y:S01]  /*1e3e0*/  IMAD.MOV.U32 R11, RZ, RZ, 0x181f ;  /* 0x0000181fff0b7424 */ /* 0x000fe200078e00ff */
[----:B------:R-:W-:-:S07]  /*1e3f0*/  MOV R15, 0xffffffff ;  /* 0xffffffff000f7802 */ /* 0x000fce0000000f00 */
[----:B-1----:R-:W-:Y:S05]  /*1e400*/  WARPSYNC.COLLECTIVE R15, `(.L_x_952) ;  /* 0x000000000f087348 */ /* 0x002fea0003c00000 */
[----:B------:R0:W2:Y:S02]  /*1e410*/  SHFL.IDX P6, R14, R13, R12, R11 ;  /* 0x0000000c0d0e7389 */ /* 0x0000a400000c000b */
[----:B012---:R-:W-:Y:S01]  /*1e420*/  ENDCOLLECTIVE ;  /* 0x000000000000791b */ /* 0x007fe20003800000 */
.L_x_952:
[----:B------:R-:W-:Y:S05]  /*1e430*/  BSYNC B1 ;  /* 0x0000000000017941 */ /* 0x000fea0003800000 */
.L_x_951:
[----:B------:R-:W-:Y:S01]  /*1e440*/  MOV R13, R23 ;  /* 0x00000017000d7202 */ /* 0x000fe20000000f00 */
[----:B------:R-:W-:Y:S01]  /*1e450*/  IMAD.MOV.U32 R12, RZ, RZ, RZ ;  /* 0x000000ffff0c7224 */ /* 0x000fe200078e00ff */
[----:B------:R-:W-:Y:S01]  /*1e460*/  MOV R11, 0x181f ;  /* 0x0000181f000b7802 */ /* 0x000fe20000000f00 */
[----:B------:R-:W-:Y:S01]  /*1e470*/  IMAD.MOV.U32 R15, RZ, RZ, -0x1 ;  /* 0xffffffffff0f7424 */ /* 0x000fe200078e00ff */
[----:B------:R-:W-:Y:S01]  /*1e480*/  LEA R7, R7, R22, 0x1 ;  /* 0x0000001607077211 */ /* 0x000fe200078e08ff */
[----:B------:R-:W-:-:S07]  /*1e490*/  IMAD.MOV.U32 R3, RZ, RZ, R14 ;  /* 0x000000ffff037224 */ /* 0x000fce00078e000e */
[----:B------:R-:W-:Y:S05]  /*1e4a0*/  WARPSYNC.COLLECTIVE R15, `(.L_x_953) ;  /* 0x000000000f087348 */ /* 0x000fea0003c00000 */
[----:B------:R0:W1:Y:S02]  /*1e4b0*/  SHFL.IDX P6, R14, R13, R12, R11 ;  /* 0x0000000c0d0e7389 */ /* 0x00006400000c000b */
[----:B01----:R-:W-:Y:S01]  /*1e4c0*/  ENDCOLLECTIVE ;  /* 0x000000000000791b */ /* 0x003fe20003800000 */
.L_x_953:
[----:B------:R-:W-:Y:S01]  /*1e4d0*/  IMAD.MOV.U32 R13, RZ, RZ, R24 ;  /* 0x000000ffff0d7224 */ /* 0x000fe200078e0018 */
[----:B------:R-:W-:Y:S02]  /*1e4e0*/  MOV R12, 0x1 ;  /* 0x00000001000c7802 */ /* 0x000fe40000000f00 */
[----:B------:R-:W-:-:S07]  /*1e4f0*/  MOV R2, R14 ;  /* 0x0000000e00027202 */ /* 0x000fce0000000f00 */
[----:B------:R-:W-:Y:S05]  /*1e500*/  WARPSYNC.COLLECTIVE R15, `(.L_x_954) ;  /* 0x000000000f087348 */ /* 0x000fea0003c00000 */
[----:B------:R0:W1:Y:S02]  /*1e510*/  SHFL.IDX P6, R14, R13, R12, R11 ;  /* 0x0000000c0d0e7389 */ /* 0x00006400000c000b */
[----:B01----:R-:W-:Y:S01]  /*1e520*/  ENDCOLLECTIVE ;  /* 0x000000000000791b */ /* 0x003fe20003800000 */
.L_x_954:
[----:B------:R-:W-:-:S05]  /*1e530*/  IADD3 R2, P0, R2, R5, RZ ;  /* 0x0000000502027210 */ /* 0x000fca0007f1e0ff */
        /* <DEDUP_REMOVED lines=13> */
.L_x_955:
[----:B------:R-:W-:Y:S01]  /*1e610*/  IMAD.MOV.U32 R13, RZ, RZ, R24 ;  /* 0x000000ffff0d7224 */ /* 0x000fe200078e0018 */
[----:B------:R-:W-:Y:S01]  /*1e620*/  MOV R12, 0x2 ;  /* 0x00000002000c7802 */ /* 0x000fe20000000f00 */
[----:B------:R-:W-:-:S07]  /*1e630*/  IMAD.MOV.U32 R2, RZ, RZ, R14 ;  /* 0x000000ffff027224 */ /* 0x000fce00078e000e */
[----:B------:R-:W-:Y:S05]  /*1e640*/  WARPSYNC.COLLECTIVE R15, `(.L_x_956) ;  /* 0x000000000f087348 */ /* 0x000fea0003c00000 */
[----:B------:R0:W1:Y:S02]  /*1e650*/  SHFL.IDX P6, R14, R13, R12, R11 ;  /* 0x0000000c0d0e7389 */ /* 0x00006400000c000b */
[----:B01----:R-:W-:Y:S01]  /*1e660*/  ENDCOLLECTIVE ;  /* 0x000000000000791b */ /* 0x003fe20003800000 */
.L_x_956:
[----:B------:R-:W-:-:S04]  /*1e670*/  IADD3 R2, P0, R2, R5, RZ ;  /* 0x0000000502027210 */ /* 0x000fc80007f1e0ff */
[----:B------:R-:W-:Y:S02]  /*1e680*/  IADD3.X R3, RZ, R3, RZ, P0, !PT ;  /* 0x00000003ff037210 */ /* 0x000fe400007fe4ff */
        /* <DEDUP_REMOVED lines=12> */
.L_x_957:
[----:B------:R-:W-:Y:S01]  /*1e750*/  IMAD.MOV.U32 R13, RZ, RZ, R24 ;  /* 0x000000ffff0d7224 */ /* 0x000fe200078e0018 */
[----:B------:R-:W-:Y:S01]  /*1e760*/  MOV R12, 0x3 ;  /* 0x00000003000c7802 */ /* 0x000fe20000000f00 */
[----:B------:R-:W-:-:S07]  /*1e770*/  IMAD.MOV.U32 R2, RZ, RZ, R14 ;  /* 0x000000ffff027224 */ /* 0x000fce00078e000e */
[----:B------:R-:W-:Y:S05]  /*1e780*/  WARPSYNC.COLLECTIVE R15, `(.L_x_958) ;  /* 0x000000000f087348 */ /* 0x000fea0003c00000 */
[----:B------:R0:W1:Y:S02]  /*1e790*/  SHFL.IDX P6, R14, R13, R12, R11 ;  /* 0x0000000c0d0e7389 */ /* 0x00006400000c000b */
[----:B01----:R-:W-:Y:S01]  /*1e7a0*/  ENDCOLLECTIVE ;  /* 0x000000000000791b */ /* 0x003fe20003800000 */
.L_x_958:
        /* <DEDUP_REMOVED lines=14> */
.L_x_959:
[----:B------:R-:W-:Y:S01]  /*1e890*/  IMAD.MOV.U32 R13, RZ, RZ, R24 ;  /* 0x000000ffff0d7224 */ /* 0x000fe200078e0018 */
[----:B------:R-:W-:Y:S01]  /*1e8a0*/  MOV R12, 0x4 ;  /* 0x00000004000c7802 */ /* 0x000fe20000000f00 */
[----:B------:R-:W-:-:S07]  /*1e8b0*/  IMAD.MOV.U32 R2, RZ, RZ, R14 ;  /* 0x000000ffff027224 */ /* 0x000fce00078e000e */
[----:B------:R-:W-:Y:S05]  /*1e8c0*/  WARPSYNC.COLLECTIVE R15, `(.L_x_960) ;  /* 0x000000000f087348 */ /* 0x000fea0003c00000 */
[----:B------:R0:W1:Y:S02]  /*1e8d0*/  SHFL.IDX P6, R14, R13, R12, R11 ;  /* 0x0000000c0d0e7389 */ /* 0x00006400000c000b */
[----:B01----:R-:W-:Y:S01]  /*1e8e0*/  ENDCOLLECTIVE ;  /* 0x000000000000791b */ /* 0x003fe20003800000 */
.L_x_960:
        /* <DEDUP_REMOVED lines=14> */
.L_x_961:
[----:B------:R-:W-:Y:S01]  /*1e9d0*/  IMAD.MOV.U32 R13, RZ, RZ, R24 ;  /* 0x000000ffff0d7224 */ /* 0x000fe200078e0018 */
[----:B------:R-:W-:Y:S01]  /*1e9e0*/  MOV R12, 0x5 ;  /* 0x00000005000c7802 */ /* 0x000fe20000000f00 */
[----:B------:R-:W-:-:S07]  /*1e9f0*/  IMAD.MOV.U32 R2, RZ, RZ, R14 ;  /* 0x000000ffff027224 */ /* 0x000fce00078e000e */
[----:B------:R-:W-:Y:S05]  /*1ea00*/  WARPSYNC.COLLECTIVE R15, `(.L_x_962) ;  /* 0x000000000f087348 */ /* 0x000fea0003c00000 */
[----:B------:R0:W1:Y:S02]  /*1ea10*/  SHFL.IDX P6, R14, R13, R12, R11 ;  /* 0x0000000c0d0e7389 */ /* 0x00006400000c000b */
[----:B01----:R-:W-:Y:S01]  /*1ea20*/  ENDCOLLECTIVE ;  /* 0x000000000000791b */ /* 0x003fe20003800000 */
.L_x_962:
        /* <DEDUP_REMOVED lines=14> */
.L_x_963:
[----:B------:R-:W-:Y:S01]  /*1eb10*/  IMAD.MOV.U32 R13, RZ, RZ, R24 ;  /* 0x000000ffff0d7224 */ /* 0x000fe200078e0018 */
[----:B------:R-:W-:Y:S01]  /*1eb20*/  MOV R12, 0x6 ;  /* 0x00000006000c7802 */ /* 0x000fe20000000f00 */
[----:B------:R-:W-:-:S07]  /*1eb30*/  IMAD.MOV.U32 R2, RZ, RZ, R14 ;  /* 0x000000ffff027224 */ /* 0x000fce00078e000e */
[----:B------:R-:W-:Y:S05]  /*1eb40*/  WARPSYNC.COLLECTIVE R15, `(.L_x_964) ;  /* 0x000000000f087348 */ /* 0x000fea0003c00000 */
[----:B------:R0:W1:Y:S02]  /*1eb50*/  SHFL.IDX P6, R14, R13, R12, R11 ;  /* 0x0000000c0d0e7389 */ /* 0x00006400000c000b */
[----:B01----:R-:W-:Y:S01]  /*1eb60*/  ENDCOLLECTIVE ;  /* 0x000000000000791b */ /* 0x003fe20003800000 */
.L_x_964:
        /* <DEDUP_REMOVED lines=14> */
.L_x_965:
[----:B------:R-:W-:Y:S01]  /*1ec50*/  IMAD.MOV.U32 R13, RZ, RZ, R24 ;  /* 0x000000ffff0d7224 */ /* 0x000fe200078e0018 */
[----:B------:R-:W-:Y:S01]  /*1ec60*/  MOV R12, 0x7 ;  /* 0x00000007000c7802 */ /* 0x000fe20000000f00 */
[----:B------:R-:W-:-:S07]  /*1ec70*/  IMAD.MOV.U32 R2, RZ, RZ, R14 ;  /* 0x000000ffff027224 */ /* 0x000fce00078e000e */
[----:B------:R-:W-:Y:S05]  /*1ec80*/  WARPSYNC.COLLECTIVE R15, `(.L_x_966) ;  /* 0x000000000f087348 */ /* 0x000fea0003c00000 */
[----:B------:R0:W1:Y:S02]  /*1ec90*/  SHFL.IDX P6, R14, R13, R12, R11 ;  /* 0x0000000c0d0e7389 */ /* 0x00006400000c000b */
[----:B01----:R-:W-:Y:S01]  /*1eca0*/  ENDCOLLECTIVE ;  /* 0x000000000000791b */ /* 0x003fe20003800000 */
.L_x_966:
[----:B------:R-:W-:-:S04]  /*1ecb0*/  IADD3 R2, P0, R2, R5, RZ ;  /* 0x0000000502027210 */ /* 0x000fc80007f1e0ff */
[----:B------:R-:W-:Y:S02]  /*1ecc0*/  IADD3.X R3, RZ, R3, RZ, P0, !PT ;  /* 0x00000003ff037210 */ /* 0x000fe400007fe4ff */
        /* <DEDUP_REMOVED lines=11> */
.L_x_967:
[----:B------:R-:W-:Y:S01]  /*1ed80*/  @!PT LDS RZ, [RZ] ;  /* 0x00000000fffff984 */ /* 0x000fe20000000800 */
[----:B------:R-:W-:Y:S01]  /*1ed90*/  @!PT LDS RZ, [RZ] ;  /* 0x00000000fffff984 */ /* 0x000fe20000000800 */
[----:B------:R-:W-:Y:S01]  /*1eda0*/  @!PT LDS RZ, [RZ] ;  /* 0x00000000fffff984 */ /* 0x000fe20000000800 */
[----:B------:R0:W-:Y:S01]  /*1edb0*/  LDGSTS.E.BYPASS.LTC128B.128 [R7+0x7400], desc[UR38][R2.64+0x80], !P0 ;  /* 0x0740008002077fae */ /* 0x0001e2000c101d66 */
[----:B------:R-:W-:Y:S05]  /*1edc0*/  BRA `(.L_x_968) ;  /* 0xffffffa000187947 */ /* 0x000fea000383ffff */
.L_x_768:
[----:B0-----:R0:W1:Y:S02]  /*1edd0*/  SYNCS.PHASECHK.TRANS64.TRYWAIT P0, [R0+URZ+0x28860], R3 ;  /* 0x02886003000075a7 */ /* 0x001064000800017f */
[----:B-1----:R-:W-:Y:S05]  /*1ede0*/  @!P0 NANOSLEEP.SYNCS 0x989680 ;  /* 0x009896800000895d */ /* 0x002fea0003900000 */
[----:B------:R-:W1:Y:S02]  /*1edf0*/  @!P0 SYNCS.PHASECHK.TRANS64 P0, [R0+URZ+0x28860], R3 ;  /* 0x02886003000085a7 */ /* 0x000e64000800007f */
[----:B-1----:R-:W-:Y:S05]  /*1ee00*/  @!P0 BRA `(.L_x_768) ;  /* 0xfffffffc00f08947 */ /* 0x002fea000383ffff */
[----:B------:R-:W-:Y:S05]  /*1ee10*/  BRA `(.L_x_969) ;  /* 0xffffffa400347947 */ /* 0x000fea000383ffff */
.L_x_769:
[----:B------:R-:W-:Y:S01]  /*1ee20*/  BSSY B0, `(.L_x_970) ;  /* 0x0000008000007945 */ /* 0x000fe20003800000 */
[----:B------:R-:W-:Y:S01]  /*1ee30*/  IMAD.MOV.U32 R13, RZ, RZ, R24 ;  /* 0x000000ffff0d7224 */ /* 0x000fe200078e0018 */
[----:B------:R-:W-:Y:S01]  /*1ee40*/  MOV R12, RZ ;  /* 0x000000ff000c7202 */ /* 0x000fe20000000f00 */
[----:B------:R-:W-:Y:S01]  /*1ee50*/  IMAD.MOV.U32 R11, RZ, RZ, 0x181f ;  /* 0x0000181fff0b7424 */ /* 0x000fe200078e00ff */
[----:B------:R-:W-:-:S07]  /*1ee60*/  MOV R15, 0xffffffff ;  /* 0xffffffff000f7802 */ /* 0x000fce0000000f00 */
[----:B0-2---:R-:W-:Y:S05]  /*1ee70*/  WARPSYNC.COLLECTIVE R15, `(.L_x_971) ;  /* 0x000000000f087348 */ /* 0x005fea0003c00000 */
[----:B--2---:R1:W2:Y:S02]  /*1ee80*/  SHFL.IDX P6, R14, R13, R12, R11 ;  /* 0x0000000c0d0e7389 */ /* 0x0042a400000c000b */
[----:B012---:R-:W-:Y:S01]  /*1ee90*/  ENDCOLLECTIVE ;  /* 0x000000000000791b */ /* 0x007fe20003800000 */
.L_x_971:
[----:B------:R-:W-:Y:S05]  /*1eea0*/  BSYNC B0 ;  /* 0x0000000000007941 */ /* 0x000fea0003800000 */
.L_x_970:
[----:B------:R-:W-:Y:S01]  /*1eeb0*/  MOV R13, R23 ;  /* 0x00000017000d7202 */ /* 0x000fe20000000f00 */
[----:B------:R-:W-:Y:S01]  /*1eec0*/  IMAD.MOV.U32 R12, RZ, RZ, RZ ;  /* 0x000000ffff0c7224 */ /* 0x000fe200078e00ff */
[----:B------:R-:W-:Y:S01]  /*1eed0*/  MOV R11, 0x181f ;  /* 0x0000181f000b7802 */ /* 0x000fe20000000f00 */
[----:B------:R-:W-:Y:S01]  /*1eee0*/  IMAD.MOV.U32 R15, RZ, RZ, -0x1 ;  /* 0xffffffffff0f7424 */ /* 0x000fe200078e00ff */
[----:B------:R-:W-:Y:S01]  /*1eef0*/  SHF.L.U32 R5, R31, 0x1, RZ ;  /* 0x000000011f057819 */ /* 0x000fe200000006ff */
[----:B------:R-:W-:Y:S01]  /*1ef00*/  IMAD.MOV.U32 R3, RZ, RZ, R14 ;  /* 0x000000ffff037224 */ /* 0x000fe200078e000e */
[----:B------:R-:W-:-:S07]  /*1ef10*/  LEA R4, R9, R22, 0x1 ;  /* 0x0000001609047211 */ /* 0x000fce00078e08ff */
[----:B------:R-:W-:Y:S05]  /*1ef20*/  WARPSYNC.COLLECTIVE R15, `(.L_x_972) ;  /* 0x000000000f087348 */ /* 0x000fea0003c00000 */
[----:B------:R0:W1:Y:S02]  /*1ef30*/  SHFL.IDX P6, R14, R13, R12, R11 ;  /* 0x0000000c0d0e7389 */ /* 0x00006400000c000b */
[----:B01----:R-:W-:Y:S01]  /*1ef40*/  ENDCOLLECTIVE ;  /* 0x000000000000791b */ /* 0x003fe20003800000 */
.L_x_972:
[----:B------:R-:W-:Y:S02]  /*1ef50*/  ULDC UR4, c[0x0][0x2f4] ;  /* 0x0000bd0000047ab9 */ /* 0x000fe40000000800 */
[----:B------:R-:W-:Y:S02]  /*1ef60*/  ISETP.GE.AND P1, PT, R31, UR4, PT ;  /* 0x000000041f007c0c */ /* 0x000fe4000bf26270 */
[----:B------:R-:W-:Y:S02]  /*1ef70*/  ISETP.GE.AND P0, PT, R30, UR4, PT ;  /* 0x000000041e007c0c */ /* 0x000fe4000bf06270 */
[C---:B------:R-:W-:Y:S02]  /*1ef80*/  ISETP.LT.OR P3, PT, R6.reuse, 0x1, P1 ;  /* 0x000000010600780c */ /* 0x040fe40000f61670 */
[----:B------:R-:W-:Y:S01]  /*1ef90*/  ISETP.LT.OR P4, PT, R6, 0x1, P0 ;  /* 0x000000010600780c */ /* 0x000fe20000781670 */
[----:B------:R-:W-:Y:S01]  /*1efa0*/  IMAD.MOV.U32 R13, RZ, RZ, R24 ;  /* 0x000000ffff0d7224 */ /* 0x000fe200078e0018 */
[----:B------:R-:W-:-:S02]  /*1efb0*/  MOV R12, 0x1 ;  /* 0x00000001000c7802 */ /* 0x000fc40000000f00 */
[----:B------:R-:W-:-:S13]  /*1efc0*/  IADD3 R2, P2, R14, R5, RZ ;  /* 0x000000050e027210 */ /* 0x000fda0007f5e0ff */
[----:B------:R-:W-:Y:S05]  /*1efd0*/  WARPSYNC.COLLECTIVE R15, `(.L_x_973) ;  /* 0x000000000f087348 */ /* 0x000fea0003c00000 */
[----:B------:R0:W1:Y:S02]  /*1efe0*/  SHFL.IDX P6, R14, R13, R12, R11 ;  /* 0x0000000c0d0e7389 */ /* 0x00006400000c000b */
[----:B01----:R-:W-:Y:S01]  /*1eff0*/  ENDCOLLECTIVE ;  /* 0x000000000000791b */ /* 0x003fe20003800000 */
.L_x_973:
        /* <DEDUP_REMOVED lines=13> */
.L_x_974:
[----:B------:R-:W-:Y:S01]  /*1f0d0*/  IMAD.MOV.U32 R13, RZ, RZ, R24 ;  /* 0x000000ffff0d7224 */ /* 0x000fe200078e0018 */
[----:B------:R-:W-:Y:S01]  /*1f0e0*/  MOV R12, 0x2 ;  /* 0x00000002000c7802 */ /* 0x000fe20000000f00 */
[----:B------:R-:W-:-:S07]  /*1f0f0*/  IMAD.MOV.U32 R10, RZ, RZ, R14 ;  /* 0x000000ffff0a7224 */ /* 0x000fce00078e000e */
[----:B------:R-:W-:Y:S05]  /*1f100*/  WARPSYNC.COLLECTIVE R15, `(.L_x_975) ;  /* 0x000000000f087348 */ /* 0x000fea0003c00000 */
[----:B------:R0:W1:Y:S02]  /*1f110*/  SHFL.IDX P6, R14, R13, R12, R11 ;  /* 0x0000000c0d0e7389 */ /* 0x00006400000c000b */
[----:B01----:R-:W-:Y:S01]  /*1f120*/  ENDCOLLECTIVE ;  /* 0x000000000000791b */ /* 0x003fe20003800000 */
.L_x_975:
[----:B------:R-:W-:-:S04]  /*1f130*/  IADD3 R2, P2, R10, R5, RZ ;  /* 0x000000050a027210 */ /* 0x000fc80007f5e0ff */
[----:B------:R-:W-:-:S05]  /*1f140*/  IADD3.X R3, RZ, R7, RZ, P2, !PT ;  /* 0x00000007ff037210 */ /* 0x000fca00017fe4ff */
        /* <DEDUP_REMOVED lines=12> */
.L_x_976:
[----:B------:R-:W-:Y:S01]  /*1f210*/  MOV R13, R24 ;  /* 0x00000018000d7202 */ /* 0x000fe20000000f00 */
[----:B------:R-:W-:Y:S01]  /*1f220*/  IMAD.MOV.U32 R12, RZ, RZ, 0x3 ;  /* 0x00000003ff0c7424 */ /* 0x000fe200078e00ff */
[----:B------:R-:W-:-:S13]  /*1f230*/  IADD3 R2, P2, R14, R5, RZ ;  /* 0x000000050e027210 */ /* 0x000fda0007f5e0ff */
[----:B------:R-:W-:Y:S05]  /*1f240*/  WARPSYNC.COLLECTIVE R15, `(.L_x_977) ;  /* 0x000000000f087348 */ /* 0x000fea0003c00000 */
[----:B------:R0:W1:Y:S02]  /*1f250*/  SHFL.IDX P6, R14, R13, R12, R11 ;  /* 0x0000000c0d0e7389 */ /* 0x00006400000c000b */
[----:B01----:R-:W-:Y:S01]  /*1f260*/  ENDCOLLECTIVE ;  /* 0x000000000000791b */ /* 0x003fe20003800000 */
.L_x_977:
        /* <DEDUP_REMOVED lines=8> */
[----:B------:R-:W-:Y:S01]  /*1f2f0*/  IMAD.MOV.U32 R13, RZ, RZ, R23 ;  /* 0x000000ffff0d7224 */ /* 0x000fe200078e0017 */
[----:B------:R-:W-:-:S11]  /*1f300*/  MOV R7, R14 ;  /* 0x0000000e00077202 */ /* 0x000fd60000000f00 */
[----:B0-----:R-:W-:Y:S05]  /*1f310*/  WARPSYNC.COLLECTIVE R15, `(.L_x_978) ;  /* 0x000000000f087348 */ /* 0x001fea0003c00000 */
[----:B------:R1:W2:Y:S02]  /*1f320*/  SHFL.IDX P6, R14, R13, R12, R11 ;  /* 0x0000000c0d0e7389 */ /* 0x0002a400000c000b */
[----:B012---:R-:W-:Y:S01]  /*1f330*/  ENDCOLLECTIVE ;  /* 0x000000000000791b */ /* 0x007fe20003800000 */
.L_x_978:
[----:B------:R-:W-:Y:S01]  /*1f340*/  IMAD.MOV.U32 R13, RZ, RZ, R24 ;  /* 0x000000ffff0d7224 */ /* 0x000fe200078e0018 */
[----:B------:R-:W-:Y:S02]  /*1f350*/  MOV R12, 0x4 ;  /* 0x00000004000c7802 */ /* 0x000fe40000000f00 */
[----:B------:R-:W-:-:S13]  /*1f360*/  IADD3 R2, P2, R14, R5, RZ ;  /* 0x000000050e027210 */ /* 0x000fda0007f5e0ff */
[----:B------:R-:W-:Y:S05]  /*1f370*/  WARPSYNC.COLLECTIVE R15, `(.L_x_979) ;  /* 0x000000000f087348 */ /* 0x000fea0003c00000 */
[----:B------:R0:W1:Y:S02]  /*1f380*/  SHFL.IDX P6, R14, R13, R12, R11 ;  /* 0x0000000c0d0e7389 */ /* 0x00006400000c000b */
[----:B01----:R-:W-:Y:S01]  /*1f390*/  ENDCOLLECTIVE ;  /* 0x000000000000791b */ /* 0x003fe20003800000 */
.L_x_979:
[----:B------:R-:W-:-:S05]  /*1f3a0*/  IADD3.X R3, RZ, R7, RZ, P2, !PT ;  /* 0x00000007ff037210 */ /* 0x000fca00017fe4ff */
        /* <DEDUP_REMOVED lines=12> */
.L_x_980:
[----:B------:R-:W-:Y:S01]  /*1f470*/  IMAD.MOV.U32 R13, RZ, RZ, R24 ;  /* 0x000000ffff0d7224 */ /* 0x000fe200078e0018 */
[----:B------:R-:W-:Y:S01]  /*1f480*/  MOV R12, 0x5 ;  /* 0x00000005000c7802 */ /* 0x000fe20000000f00 */
[----:B------:R-:W-:-:S07]  /*1f490*/  IMAD.MOV.U32 R10, RZ, RZ, R14 ;  /* 0x000000ffff0a7224 */ /* 0x000fce00078e000e */
[----:B------:R-:W-:Y:S05]  /*1f4a0*/  WARPSYNC.COLLECTIVE R15, `(.L_x_981) ;  /* 0x000000000f087348 */ /* 0x000fea0003c00000 */
[----:B------:R0:W1:Y:S02]  /*1f4b0*/  SHFL.IDX P6, R14, R13, R12, R11 ;  /* 0x0000000c0d0e7389 */ /* 0x00006400000c000b */
[----:B01----:R-:W-:Y:S01]  /*1f4c0*/  ENDCOLLECTIVE ;  /* 0x000000000000791b */ /* 0x003fe20003800000 */
.L_x_981:
        /* <DEDUP_REMOVED lines=14> */
.L_x_982:
[----:B------:R-:W-:Y:S01]  /*1f5b0*/  MOV R13, R24 ;  /* 0x00000018000d7202 */ /* 0x000fe20000000f00 */
[----:B------:R-:W-:Y:S01]  /*1f5c0*/  IMAD.MOV.U32 R12, RZ, RZ, 0x6 ;  /* 0x00000006ff0c7424 */ /* 0x000fe200078e00ff */
[----:B------:R-:W-:-:S13]  /*1f5d0*/  IADD3 R2, P2, R14, R5, RZ ;  /* 0x000000050e027210 */ /* 0x000fda0007f5e0ff */
[----:B------:R-:W-:Y:S05]  /*1f5e0*/  WARPSYNC.COLLECTIVE R15, `(.L_x_983) ;  /* 0x000000000f087348 */ /* 0x000fea0003c00000 */
[----:B------:R0:W1:Y:S02]  /*1f5f0*/  SHFL.IDX P6, R14, R13, R12, R11 ;  /* 0x0000000c0d0e7389 */ /* 0x00006400000c000b */
[----:B01----:R-:W-:Y:S01]  /*1f600*/  ENDCOLLECTIVE ;  /* 0x000000000000791b */ /* 0x003fe20003800000 */
.L_x_983:
        /* <DEDUP_REMOVED lines=13> */
.L_x_984:
[----:B------:R-:W-:Y:S01]  /*1f6e0*/  MOV R13, R24 ;  /* 0x00000018000d7202 */ /* 0x000fe20000000f00 */
[----:B------:R-:W-:Y:S01]  /*1f6f0*/  IMAD.MOV.U32 R12, RZ, RZ, 0x7 ;  /* 0x00000007ff0c7424 */ /* 0x000fe200078e00ff */
[----:B------:R-:W-:-:S07]  /*1f700*/  MOV R10, R14 ;  /* 0x0000000e000a7202 */ /* 0x000fce0000000f00 */
[----:B------:R-:W-:Y:S05]  /*1f710*/  WARPSYNC.COLLECTIVE R15, `(.L_x_985) ;  /* 0x000000000f087348 */ /* 0x000fea0003c00000 */
[----:B------:R0:W1:Y:S02]  /*1f720*/  SHFL.IDX P6, R14, R13, R12, R11 ;  /* 0x0000000c0d0e7389 */ /* 0x00006400000c000b */
[----:B01----:R-:W-:Y:S01]  /*1f730*/  ENDCOLLECTIVE ;  /* 0x000000000000791b */ /* 0x003fe20003800000 */
.L_x_985:
        /* <DEDUP_REMOVED lines=12> */
.L_x_986:
[----:B------:R-:W-:Y:S05]  /*1f800*/  BRA `(.L_x_987) ;  /* 0xffffff9c00d47947 */ /* 0x000fea000383ffff */
.L_x_774:
[----:B------:R-:W-:Y:S01]  /*1f810*/  BSSY B0, `(.L_x_988) ;  /* 0x0000008000007945 */ /* 0x000fe20003800000 */
[----:B------:R-:W-:Y:S01]  /*1f820*/  MOV R13, R16 ;  /* 0x00000010000d7202 */ /* 0x000fe20000000f00 */
[----:B------:R-:W-:Y:S01]  /*1f830*/  IMAD.MOV.U32 R12, RZ, RZ, RZ ;  /* 0x000000ffff0c7224 */ /* 0x000fe200078e00ff */
[----:B------:R-:W-:Y:S01]  /*1f840*/  MOV R11, 0x1f ;  /* 0x0000001f000b7802 */ /* 0x000fe20000000f00 */
[----:B------:R-:W-:-:S07]  /*1f850*/  IMAD.MOV.U32 R15, RZ, RZ, -0x1 ;  /* 0xffffffffff0f7424 */ /* 0x000fce00078e00ff */
[----:B0-----:R-:W-:Y:S05]  /*1f860*/  WARPSYNC.COLLECTIVE R15, `(.L_x_989) ;  /* 0x000000000f087348 */ /* 0x001fea0003c00000 */
[----:B------:R1:W2:Y:S02]  /*1f870*/  SHFL.IDX P6, R14, R13, R12, R11 ;  /* 0x0000000c0d0e7389 */ /* 0x0002a400000c000b */
[----:B012---:R-:W-:Y:S01]  /*1f880*/  ENDCOLLECTIVE ;  /* 0x000000000000791b */ /* 0x007fe20003800000 */
.L_x_989:
[----:B------:R-:W-:Y:S05]  /*1f890*/  BSYNC B0 ;  /* 0x0000000000007941 */ /* 0x000fea0003800000 */
.L_x_988:
[----:B------:R-:W-:Y:S01]  /*1f8a0*/  IMAD.MOV.U32 R13, RZ, RZ, R16 ;  /* 0x000000ffff0d7224 */ /* 0x000fe200078e0010 */
[----:B------:R-:W-:Y:S01]  /*1f8b0*/  MOV R12, 0x1 ;  /* 0x00000001000c7802 */ /* 0x000fe20000000f00 */
[----:B------:R-:W-:Y:S01]  /*1f8c0*/  IMAD.MOV.U32 R11, RZ, RZ, 0x1f ;  /* 0x0000001fff0b7424 */ /* 0x000fe200078e00ff */
[----:B------:R-:W-:Y:S02]  /*1f8d0*/  MOV R15, 0xffffffff ;  /* 0xffffffff000f7802 */ /* 0x000fe40000000f00 */
[----:B------:R-:W-:Y:S02]  /*1f8e0*/  MOV R5, R14 ;  /* 0x0000000e00057202 */ /* 0x000fe40000000f00 */
[----:B------:R-:W-:-:S07]  /*1f8f0*/  IADD3 R7, R19, R8, RZ ;  /* 0x0000000813077210 */ /* 0x000fce0007ffe0ff */
[----:B------:R-:W-:Y:S05]  /*1f900*/  WARPSYNC.COLLECTIVE R15, `(.L_x_990) ;  /* 0x000000000f087348 */ /* 0x000fea0003c00000 */
[----:B------:R0:W1:Y:S02]  /*1f910*/  SHFL.IDX P6, R14, R13, R12, R11 ;  /* 0x0000000c0d0e7389 */ /* 0x00006400000c000b */
[----:B01----:R-:W-:Y:S01]  /*1f920*/  ENDCOLLECTIVE ;  /* 0x000000000000791b */ /* 0x003fe20003800000 */
.L_x_990:
[----:B------:R-:W-:Y:S02]  /*1f930*/  ULDC UR4, c[0x0][0xc3c] ;  /* 0x00030f0000047ab9 */ /* 0x000fe40000000800 */
[----:B------:R-:W-:-:S13]  /*1f940*/  ISETP.GE.OR P1, PT, R7, UR4, !P0 ;  /* 0x0000000407007c0c */ /* 0x000fda000c726670 */
[----:B------:R-:W0:Y:S01]  /*1f950*/  @!P1 LDC.64 R2, c[0x0][0xc80] ;  /* 0x00032000ff029b82 */ /* 0x000e220000000a00 */
[----:B------:R-:W-:Y:S01]  /*1f960*/  IMAD.MOV.U32 R4, RZ, RZ, RZ ;  /* 0x000000ffff047224 */ /* 0x000fe200078e00ff */
[----:B------:R-:W-:Y:S01]  /*1f970*/  MOV R11, RZ ;  /* 0x000000ff000b7202 */ /* 0x000fe20000000f00 */
        /* <DEDUP_REMOVED lines=13> */
.L_x_991:
[----:B------:R-:W-:Y:S01]  /*1fa50*/  IMAD.MOV.U32 R12, RZ, RZ, 0x2 ;  /* 0x00000002ff0c7424 */ /* 0x000fe200078e00ff */
[----:B------:R-:W-:-:S05]  /*1fa60*/  SEL R7, R14, RZ, P1 ;  /* 0x000000ff0e077207 */ /* 0x000fca0000800000 */
[----:B------:R-:W-:-:S05]  /*1fa70*/  IMAD.IADD R6, R4, 0x1, R7 ;  /* 0x0000000104067824 */ /* 0x000fca00078e0207 */
[----:B------:R-:W-:-:S07]  /*1fa80*/  MOV R13, R6 ;  /* 0x00000006000d7202 */ /* 0x000fce0000000f00 */
[----:B------:R-:W-:Y:S05]  /*1fa90*/  WARPSYNC.COLLECTIVE R15, `(.L_x_992) ;  /* 0x000000000f087348 */ /* 0x000fea0003c00000 */
[----:B------:R0:W1:Y:S02]  /*1faa0*/  SHFL.UP P6, R14, R13, R12, R11 ;  /* 0x0400000c0d0e7389 */ /* 0x00006400000c000b */
[----:B01----:R-:W-:Y:S01]  /*1fab0*/  ENDCOLLECTIVE ;  /* 0x000000000000791b */ /* 0x003fe20003800000 */
.L_x_992:
[----:B------:R-:W-:Y:S02]  /*1fac0*/  MOV R12, 0x4 ;  /* 0x00000004000c7802 */ /* 0x000fe40000000f00 */
[----:B------:R-:W-:-:S04]  /*1fad0*/  SEL R7, R14, RZ, P2 ;  /* 0x000000ff0e077207 */ /* 0x000fc80001000000 */
[----:B------:R-:W-:-:S05]  /*1fae0*/  IADD3 R7, R6, R7, RZ ;  /* 0x0000000706077210 */ /* 0x000fca0007ffe0ff */
[----:B------:R-:W-:-:S07]  /*1faf0*/  IMAD.MOV.U32 R13, RZ, RZ, R7 ;  /* 0x000000ffff0d7224 */ /* 0x000fce00078e0007 */
[----:B------:R-:W-:Y:S05]  /*1fb00*/  WARPSYNC.COLLECTIVE R15, `(.L_x_993) ;  /* 0x000000000f087348 */ /* 0x000fea0003c00000 */
[----:B------:R0:W1:Y:S02]  /*1fb10*/  SHFL.UP P6, R14, R13, R12, R11 ;  /* 0x0400000c0d0e7389 */ /* 0x00006400000c000b */
[----:B01----:R-:W-:Y:S01]  /*1fb20*/  ENDCOLLECTIVE ;  /* 0x000000000000791b */ /* 0x003fe20003800000 */
.L_x_993:
[----:B------:R-:W-:Y:S01]  /*1fb30*/  IMAD.MOV.U32 R12, RZ, RZ, 0x8 ;  /* 0x00000008ff0c7424 */ /* 0x000fe200078e00ff */
[----:B------:R-:W-:-:S05]  /*1fb40*/  SEL R2, R14, RZ, P3 ;  /* 0x000000ff0e027207 */ /* 0x000fca0001800000 */
[----:B------:R-:W-:-:S05]  /*1fb50*/  IMAD.IADD R2, R7, 0x1, R2 ;  /* 0x0000000107027824 */ /* 0x000fca00078e0202 */
[----:B------:R-:W-:-:S07]  /*1fb60*/  MOV R13, R2 ;  /* 0x00000002000d7202 */ /* 0x000fce0000000f00 */
[----:B------:R-:W-:Y:S05]  /*1fb70*/  WARPSYNC.COLLECTIVE R15, `(.L_x_994) ;  /* 0x000000000f087348 */ /* 0x000fea0003c00000 */
[----:B------:R0:W1:Y:S02]  /*1fb80*/  SHFL.UP P6, R14, R13, R12, R11 ;  /* 0x0400000c0d0e7389 */ /* 0x00006400000c000b */
[----:B01----:R-:W-:Y:S01]  /*1fb90*/  ENDCOLLECTIVE ;  /* 0x000000000000791b */ /* 0x003fe20003800000 */
.L_x_994:
[----:B------:R-:W-:Y:S02]  /*1fba0*/  MOV R12, 0x10 ;  /* 0x00000010000c7802 */ /* 0x000fe40000000f00 */
[----:B------:R-:W-:-:S04]  /*1fbb0*/  SEL R3, R14, RZ, P4 ;  /* 0x000000ff0e037207 */ /* 0x000fc80002000000 */
[----:B------:R-:W-:-:S05]  /*1fbc0*/  IADD3 R3, R2, R3, RZ ;  /* 0x0000000302037210 */ /* 0x000fca0007ffe0ff */
[----:B------:R-:W-:-:S07]  /*1fbd0*/  IMAD.MOV.U32 R13, RZ, RZ, R3 ;  /* 0x000000ffff0d7224 */ /* 0x000fce00078e0003 */
[----:B------:R-:W-:Y:S05]  /*1fbe0*/  WARPSYNC.COLLECTIVE R15, `(.L_x_995) ;  /* 0x000000000f087348 */ /* 0x000fea0003c00000 */
[----:B------:R0:W1:Y:S02]  /*1fbf0*/  SHFL.UP P6, R14, R13, R12, R11 ;  /* 0x0400000c0d0e7389 */ /* 0x00006400000c000b */
[----:B01----:R-:W-:Y:S01]  /*1fc00*/  ENDCOLLECTIVE ;  /* 0x000000000000791b */ /* 0x003fe20003800000 */
.L_x_995:
[----:B------:R-:W-:Y:S01]  /*1fc10*/  IMAD.MOV.U32 R12, RZ, RZ, 0x1f ;  /* 0x0000001fff0c7424 */ /* 0x000fe200078e00ff */
[----:B------:R-:W-:Y:S02]  /*1fc20*/  MOV R11, 0x1f ;  /* 0x0000001f000b7802 */ /* 0x000fe40000000f00 */
[----:B------:R-:W-:-:S05]  /*1fc30*/  SEL R2, R14, RZ, P5 ;  /* 0x000000ff0e027207 */ /* 0x000fca0002800000 */
[----:B------:R-:W-:-:S05]  /*1fc40*/  IMAD.IADD R2, R3, 0x1, R2 ;  /* 0x0000000103027824 */ /* 0x000fca00078e0202 */
[----:B------:R-:W-:-:S07]  /*1fc50*/  MOV R13, R2 ;  /* 0x00000002000d7202 */ /* 0x000fce0000000f00 */
[----:B------:R-:W-:Y:S05]  /*1fc60*/  WARPSYNC.COLLECTIVE R15, `(.L_x_996) ;  /* 0x000000000f087348 */ /* 0x000fea0003c00000 */
[----:B------:R0:W1:Y:S02]  /*1fc70*/  SHFL.IDX P6, R14, R13, R12, R11 ;  /* 0x0000000c0d0e7389 */ /* 0x00006400000c000b */
[----:B01----:R-:W-:Y:S01]  /*1fc80*/  ENDCOLLECTIVE ;  /* 0x000000000000791b */ /* 0x003fe20003800000 */
.L_x_996:
[----:B------:R-:W-:Y:S05]  /*1fc90*/  BRA `(.L_x_997) ;  /* 0xffffff9c00e07947 */ /* 0x000fea000383ffff */
.L_x_779:
[----:B------:R-:W-:Y:S01]  /*1fca0*/  BSSY B0, `(.L_x_998) ;  /* 0x0000008000007945 */ /* 0x000fe20003800000 */
[----:B-----5:R-:W-:Y:S01]  /*1fcb0*/  IMAD.MOV.U32 R13, RZ, RZ, R4 ;  /* 0x000000ffff0d7224 */ /* 0x020fe200078e0004 */
[----:B------:R-:W-:Y:S01]  /*1fcc0*/  MOV R12, 0x1 ;  /* 0x00000001000c7802 */ /* 0x000fe20000000f00 */
[----:B------:R-:W-:Y:S01]  /*1fcd0*/  IMAD.MOV.U32 R11, RZ, RZ, RZ ;  /* 0x000000ffff0b7224 */ /* 0x000fe200078e00ff */
[----:B------:R-:W-:-:S07]  /*1fce0*/  MOV R15, 0xffffffff ;  /* 0xffffffff000f7802 */ /* 0x000fce0000000f00 */
[----:B0-----:R-:W-:Y:S05]  /*1fcf0*/  WARPSYNC.COLLECTIVE R15, `(.L_x_999) ;  /* 0x000000000f087348 */ /* 0x001fea0003c00000 */
[----:B------:R1:W2:Y:S02]  /*1fd00*/  SHFL.UP P6, R14, R13, R12, R11 ;  /* 0x0400000c0d0e7389 */ /* 0x0002a400000c000b */
[----:B012---:R-:W-:Y:S01]  /*1fd10*/  ENDCOLLECTIVE ;  /* 0x000000000000791b */ /* 0x007fe20003800000 */
.L_x_999:
[----:B------:R-:W-:Y:S05]  /*1fd20*/  BSYNC B0 ;  /* 0x0000000000007941 */ /* 0x000fea0003800000 */
.L_x_998:
[----:B------:R-:W-:Y:S01]  /*1fd30*/  SEL R13, R14, RZ, P1 ;  /* 0x000000ff0e0d7207 */ /* 0x000fe20000800000 */
[----:B------:R-:W-:Y:S01]  /*1fd40*/  IMAD.MOV.U32 R11, RZ, RZ, RZ ;  /* 0x000000ffff0b7224 */ /* 0x000fe200078e00ff */
[----:B------:R-:W-:Y:S02]  /*1fd50*/  MOV R12, 0x2 ;  /* 0x00000002000c7802 */ /* 0x000fe40000000f00 */
[----:B------:R-:W-:Y:S01]  /*1fd60*/  MOV R15, 0xffffffff ;  /* 0xffffffff000f7802 */ /* 0x000fe20000000f00 */
[----:B------:R-:W-:-:S07]  /*1fd70*/  IMAD.IADD R13, R4, 0x1, R13 ;  /* 0x00000001040d7824 */ /* 0x000fce00078e020d */
[----:B------:R-:W-:Y:S05]  /*1fd80*/  WARPSYNC.COLLECTIVE R15, `(.L_x_1000) ;  /* 0x000000000f087348 */ /* 0x000fea0003c00000 */
[----:B------:R0:W1:Y:S02]  /*1fd90*/  SHFL.UP P6, R14, R13, R12, R11 ;  /* 0x0400000c0d0e7389 */ /* 0x00006400000c000b */
[----:B01----:R-:W-:Y:S01]  /*1fda0*/  ENDCOLLECTIVE ;  /* 0x000000000000791b */ /* 0x003fe20003800000 */
.L_x_1000:
[----:B------:R-:W-:Y:S01]  /*1fdb0*/  IMAD.MOV.U32 R12, RZ, RZ, 0x4 ;  /* 0x00000004ff0c7424 */ /* 0x000fe200078e00ff */
[----:B------:R-:W-:-:S05]  /*1fdc0*/  SEL R0, R14, RZ, P2 ;  /* 0x000000ff0e007207 */ /* 0x000fca0001000000 */
[----:B------:R-:W-:-:S05]  /*1fdd0*/  IMAD.IADD R0, R13, 0x1, R0 ;  /* 0x000000010d007824 */ /* 0x000fca00078e0200 */
[----:B------:R-:W-:-:S07]  /*1fde0*/  MOV R13, R0 ;  /* 0x00000000000d7202 */ /* 0x000fce0000000f00 */
[----:B------:R-:W-:Y:S05]  /*1fdf0*/  WARPSYNC.COLLECTIVE R15, `(.L_x_1001) ;  /* 0x000000000f087348 */ /* 0x000fea0003c00000 */
[----:B------:R0:W1:Y:S02]  /*1fe00*/  SHFL.UP P6, R14, R13, R12, R11 ;  /* 0x0400000c0d0e7389 */ /* 0x00006400000c000b */
[----:B01----:R-:W-:Y:S01]  /*1fe10*/  ENDCOLLECTIVE ;  /* 0x000000000000791b */ /* 0x003fe20003800000 */
.L_x_1001:
[----:B------:R-:W-:Y:S02]  /*1fe20*/  MOV R12, 0x8 ;  /* 0x00000008000c7802 */ /* 0x000fe40000000f00 */
[----:B------:R-:W-:-:S04]  /*1fe30*/  SEL R3, R14, RZ, P3 ;  /* 0x000000ff0e037207 */ /* 0x000fc80001800000 */
[----:B------:R-:W-:-:S05]  /*1fe40*/  IADD3 R2, R0, R3, RZ ;  /* 0x0000000300027210 */ /* 0x000fca0007ffe0ff */
[----:B------:R-:W-:-:S07]  /*1fe50*/  IMAD.MOV.U32 R13, RZ, RZ, R2 ;  /* 0x000000ffff0d7224 */ /* 0x000fce00078e0002 */
[----:B------:R-:W-:Y:S05]  /*1fe60*/  WARPSYNC.COLLECTIVE R15, `(.L_x_1002) ;  /* 0x000000000f087348 */ /* 0x000fea0003c00000 */
[----:B------:R0:W1:Y:S02]  /*1fe70*/  SHFL.UP P6, R14, R13, R12, R11 ;  /* 0x0400000c0d0e7389 */ /* 0x00006400000c000b */
[----:B01----:R-:W-:Y:S01]  /*1fe80*/  ENDCOLLECTIVE ;  /* 0x000000000000791b */ /* 0x003fe20003800000 */
.L_x_1002:
[----:B------:R-:W-:Y:S01]  /*1fe90*/  IMAD.MOV.U32 R12, RZ, RZ, 0x10 ;  /* 0x00000010ff0c7424 */ /* 0x000fe200078e00ff */
[----:B------:R-:W-:-:S05]  /*1fea0*/  SEL R3, R14, RZ, P4 ;  /* 0x000000ff0e037207 */ /* 0x000fca0002000000 */
[----:B------:R-:W-:-:S05]  /*1feb0*/  IMAD.IADD R3, R2, 0x1, R3 ;  /* 0x0000000102037824 */ /* 0x000fca00078e0203 */
[----:B------:R-:W-:-:S07]  /*1fec0*/  MOV R13, R3 ;  /* 0x00000003000d7202 */ /* 0x000fce0000000f00 */
[----:B------:R-:W-:Y:S05]  /*1fed0*/  WARPSYNC.COLLECTIVE R15, `(.L_x_1003) ;  /* 0x000000000f087348 */ /* 0x000fea0003c00000 */
[----:B------:R0:W1:Y:S02]  /*1fee0*/  SHFL.UP P6, R14, R13, R12, R11 ;  /* 0x0400000c0d0e7389 */ /* 0x00006400000c000b */
[----:B01----:R-:W-:Y:S01]  /*1fef0*/  ENDCOLLECTIVE ;  /* 0x000000000000791b */ /* 0x003fe20003800000 */
.L_x_1003:
[----:B------:R-:W-:Y:S01]  /*1ff00*/  MOV R12, 0x1f ;  /* 0x0000001f000c7802 */ /* 0x000fe20000000f00 */
[----:B------:R-:W-:Y:S01]  /*1ff10*/  IMAD.MOV.U32 R11, RZ, RZ, 0x1f ;  /* 0x0000001fff0b7424 */ /* 0x000fe200078e00ff */
[----:B------:R-:W-:-:S04]  /*1ff20*/  SEL R2, R14, RZ, P5 ;  /* 0x000000ff0e027207 */ /* 0x000fc80002800000 */
[----:B------:R-:W-:-:S05]  /*1ff30*/  IADD3 R2, R3, R2, RZ ;  /* 0x0000000203027210 */ /* 0x000fca0007ffe0ff */
[----:B------:R-:W-:-:S07]  /*1ff40*/  IMAD.MOV.U32 R13, RZ, RZ, R2 ;  /* 0x000000ffff0d7224 */ /* 0x000fce00078e0002 */
[----:B------:R-:W-:Y:S05]  /*1ff50*/  WARPSYNC.COLLECTIVE R15, `(.L_x_1004) ;  /* 0x000000000f087348 */ /* 0x000fea0003c00000 */
[----:B------:R0:W1:Y:S02]  /*1ff60*/  SHFL.IDX P6, R14, R13, R12, R11 ;  /* 0x0000000c0d0e7389 */ /* 0x00006400000c000b */
[----:B01----:R-:W-:Y:S01]  /*1ff70*/  ENDCOLLECTIVE ;  /* 0x000000000000791b */ /* 0x003fe20003800000 */
.L_x_1004:
[----:B------:R-:W-:Y:S05]  /*1ff80*/  BRA `(.L_x_1005) ;  /* 0xffffff9c00c07947 */ /* 0x000fea000383ffff */
.L_x_781:
[----:B------:R-:W-:Y:S01]  /*1ff90*/  BSSY B0, `(.L_x_1006) ;  /* 0x0000006000007945 */ /* 0x000fe20003800000 */
[----:B------:R-:W-:Y:S02]  /*1ffa0*/  PLOP3.LUT P6, PT, P6, PT, PT, 0x8, 0x0 ;  /* 0x000000000000781c */ /* 0x000fe400037ce170 */
[----:B------:R-:W-:-:S11]  /*1ffb0*/  MOV R15, 0xffffffff ;  /* 0xffffffff000f7802 */ /* 0x000fd60000000f00 */
[----:B0-----:R-:W-:Y:S05]  /*1ffc0*/  WARPSYNC.COLLECTIVE R15, `(.L_x_1007) ;  /* 0x000000000f087348 */ /* 0x001fea0003c00000 */
[----:B------:R-:W-:Y:S01]  /*1ffd0*/  VOTE.ANY R14, PT, P6 ;  /* 0x00000000000e7806 */ /* 0x000fe200030e0100 */
[----:B0-----:R-:W-:Y:S06]  /*1ffe0*/  ENDCOLLECTIVE ;  /* 0x000000000000791b */ /* 0x001fec0003800000 */
.L_x_1007:
[----:B------:R-:W-:Y:S05]  /*1fff0*/  BSYNC B0 ;  /* 0x0000000000007941 */ /* 0x000fea0003800000 */
.L_x_1006:
[----:B------:R-:W-:Y:S01]  /*20000*/  IMAD.MOV.U32 R3, RZ, RZ, R14 ;  /* 0x000000ffff037224 */ /* 0x000fe200078e000e */
[----:B------:R-:W-:Y:S01]  /*20010*/  MOV R13, R4 ;  /* 0x00000004000d7202 */ /* 0x000fe20000000f00 */
[----:B------:R-:W-:Y:S01]  /*20020*/  IMAD.MOV.U32 R15, RZ, RZ, -0x1 ;  /* 0xffffffffff0f7424 */ /* 0x000fe200078e00ff */
[----:B------:R-:W-:Y:S01]  /*20030*/  MOV R11, 0x1f ;  /* 0x0000001f000b7802 */ /* 0x000fe20000000f00 */
[----:B------:R-:W0:Y:S02]  /*20040*/  POPC R0, R3 ;  /* 0x0000000300007309 */ /* 0x000e240000000000 */
[----:B0-----:R-:W-:-:S07]  /*20050*/  IMAD.MOV.U32 R12, RZ, RZ, R0 ;  /* 0x000000ffff0c7224 */ /* 0x001fce00078e0000 */
[----:B------:R-:W-:Y:S05]  /*20060*/  WARPSYNC.COLLECTIVE R15, `(.L_x_1008) ;  /* 0x000000000f087348 */ /* 0x000fea0003c00000 */
[----:B------:R0:W1:Y:S02]  /*20070*/  SHFL.IDX P6, R14, R13, R12, R11 ;  /* 0x0000000c0d0e7389 */ /* 0x00006400000c000b */
[----:B01----:R-:W-:Y:S01]  /*20080*/  ENDCOLLECTIVE ;  /* 0x000000000000791b */ /* 0x003fe20003800000 */
.L_x_1008:
[----:B------:R-:W-:Y:S01]  /*20090*/  MOV R4, R14 ;  /* 0x0000000e00047202 */ /* 0x000fe20000000f00 */
[----:B------:R-:W-:Y:S06]  /*200a0*/  BRA `(.L_x_1009) ;  /* 0xffffff9c00b07947 */ /* 0x000fec000383ffff */
.L_x_783:
[----:B------:R-:W-:Y:S01]  /*200b0*/  BSSY B0, `(.L_x_1010) ;  /* 0x0000007000007945 */ /* 0x000fe20003800000 */
[----:B------:R-:W-:Y:S01]  /*200c0*/  IMAD.MOV.U32 R13, RZ, RZ, R2 ;  /* 0x000000ffff0d7224 */ /* 0x000fe200078e0002 */
[----:B------:R-:W-:Y:S01]  /*200d0*/  MOV R11, 0x1f ;  /* 0x0000001f000b7802 */ /* 0x000fe20000000f00 */
[----:B------:R-:W-:-:S07]  /*200e0*/  IMAD.MOV.U32 R15, RZ, RZ, -0x1 ;  /* 0xffffffffff0f7424 */ /* 0x000fce00078e00ff */
[----:B012---:R-:W-:Y:S05]  /*200f0*/  WARPSYNC.COLLECTIVE R15, `(.L_x_1011) ;  /* 0x000000000f087348 */ /* 0x007fea0003c00000 */
[----:B------:R3:W4:Y:S02]  /*20100*/  SHFL.IDX P6, R14, R13, R12, R11 ;  /* 0x0000000c0d0e7389 */ /* 0x00072400000c000b */
[----:B01234-:R-:W-:Y:S01]  /*20110*/  ENDCOLLECTIVE ;  /* 0x000000000000791b */ /* 0x01ffe20003800000 */
.L_x_1011:
[----:B------:R-:W-:Y:S05]  /*20120*/  BSYNC B0 ;  /* 0x0000000000007941 */ /* 0x000fea0003800000 */
.L_x_1010:
[----:B------:R-:W-:Y:S05]  /*20130*/  BRA `(.L_x_782) ;  /* 0xffffff9c00a87947 */ /* 0x000fea000383ffff */
.L_x_787:
[----:B0-----:R0:W1:Y:S02]  /*20140*/  SYNCS.PHASECHK.TRANS64.TRYWAIT P0, [R4+URZ+0x28820], R0 ;  /* 0x02882000040075a7 */ /* 0x001064000800017f */
[----:B-1----:R-:W-:Y:S05]  /*20150*/  @!P0 NANOSLEEP.SYNCS 0x989680 ;  /* 0x009896800000895d */ /* 0x002fea0003900000 */
[----:B------:R-:W1:Y:S02]  /*20160*/  @!P0 SYNCS.PHASECHK.TRANS64 P0, [R4+URZ+0x28820], R0 ;  /* 0x02882000040085a7 */ /* 0x000e64000800007f */
[----:B-1----:R-:W-:Y:S05]  /*20170*/  @!P0 BRA `(.L_x_787) ;  /* 0xfffffffc00f08947 */ /* 0x002fea000383ffff */
[----:B------:R-:W-:Y:S05]  /*20180*/  BRA `(.L_x_1012) ;  /* 0xffffffa000947947 */ /* 0x000fea000383ffff */
.L_x_788:
[----:B------:R-:W1:Y:S01]  /*20190*/  S2R R2, SR_TID.X ;  /* 0x0000000000027919 */ /* 0x000e620000002100 */
[----:B------:R-:W-:Y:S01]  /*201a0*/  BSSY B0, `(.L_x_1013) ;  /* 0x000000a000007945 */ /* 0x000fe20003800000 */
[----:B------:R-:W-:Y:S01]  /*201b0*/  IMAD.MOV.U32 R12, RZ, RZ, RZ ;  /* 0x000000ffff0c7224 */ /* 0x000fe200078e00ff */
[----:B------:R-:W-:Y:S01]  /*201c0*/  MOV R11, 0x1f ;  /* 0x0000001f000b7802 */ /* 0x000fe20000000f00 */
[----:B------:R-:W-:Y:S01]  /*201d0*/  IMAD.MOV.U32 R15, RZ, RZ, -0x1 ;  /* 0xffffffffff0f7424 */ /* 0x000fe200078e00ff */
[----:B-1----:R-:W-:-:S04]  /*201e0*/  SHF.R.U32.HI R2, RZ, 0x5, R2 ;  /* 0x00000005ff027819 */ /* 0x002fc80000011602 */
[----:B------:R-:W-:-:S04]  /*201f0*/  LOP3.LUT R2, R2, 0x3, RZ, 0xc0, !PT ;  /* 0x0000000302027812 */ /* 0x000fc800078ec0ff */
[----:B------:R-:W-:-:S07]  /*20200*/  MOV R13, R2 ;  /* 0x00000002000d7202 */ /* 0x000fce0000000f00 */
[----:B0-2---:R-:W-:Y:S05]  /*20210*/  WARPSYNC.COLLECTIVE R15, `(.L_x_1014) ;  /* 0x000000000f087348 */ /* 0x005fea0003c00000 */
[----:B------:R1:W3:Y:S02]  /*20220*/  SHFL.IDX P6, R14, R13, R12, R11 ;  /* 0x0000000c0d0e7389 */ /* 0x0002e400000c000b */
[----:B0123--:R-:W-:Y:S01]  /*20230*/  ENDCOLLECTIVE ;  /* 0x000000000000791b */ /* 0x00ffe20003800000 */
.L_x_1014:
[----:B------:R-:W-:Y:S05]  /*20240*/  BSYNC B0 ;  /* 0x0000000000007941 */ /* 0x000fea0003800000 */
.L_x_1013:
[----:B------:R-:W-:Y:S05]  /*20250*/  BRA `(.L_x_1015) ;  /* 0xffffffa0007c7947 */ /* 0x000fea000383ffff */
.L_x_789:
[----:B------:R-:W-:Y:S01]  /*20260*/  BSSY B0, `(.L_x_1016) ;  /* 0x0000006000007945 */ /* 0x000fe20003800000 */
[----:B------:R-:W-:-:S07]  /*20270*/  MOV R15, 0xffffffff ;  /* 0xffffffff000f7802 */ /* 0x000fce0000000f00 */
[----:B0-2---:R-:W-:Y:S05]  /*20280*/  WARPSYNC.COLLECTIVE R15, `(.L_x_1017) ;  /* 0x000000000f0c7348 */ /* 0x005fea0003c00000 */
[----:B------:R-:W-:Y:S02]  /*20290*/  ELECT P6, UR62, PT ;  /* 0x00000000003e782f */ /* 0x000fe400038c0000 */
[----:B------:R-:W-:Y:S01]  /*202a0*/  MOV R14, UR62 ;  /* 0x0000003e000e7c02 */ /* 0x000fe20008000f00 */
[----:B0-2---:R-:W-:Y:S10]  /*202b0*/  ENDCOLLECTIVE ;  /* 0x000000000000791b */ /* 0x005ff40003800000 */
.L_x_1017:
[----:B------:R-:W-:Y:S05]  /*202c0*/  BSYNC B0 ;  /* 0x0000000000007941 */ /* 0x000fea0003800000 */
.L_x_1016:
[----:B------:R-:W-:Y:S05]  /*202d0*/  BRA `(.L_x_1018) ;  /* 0xffffffa000707947 */ /* 0x000fea000383ffff */
.L_x_791:
[----:B0-----:R0:W1:Y:S02]  /*202e0*/  SYNCS.PHASECHK.TRANS64.TRYWAIT P1, [R5+URZ+0x28840], R0 ;  /* 0x02884000050075a7 */ /* 0x001064000802017f */
[----:B-1----:R-:W-:Y:S05]  /*202f0*/  @!P1 NANOSLEEP.SYNCS 0x989680 ;  /* 0x009896800000995d */ /* 0x002fea0003900000 */
[----:B------:R-:W1:Y:S02]  /*20300*/  @!P1 SYNCS.PHASECHK.TRANS64 P1, [R5+URZ+0x28840], R0 ;  /* 0x02884000050095a7 */ /* 0x000e64000802007f */
[----:B-1----:R-:W-:Y:S05]  /*20310*/  @!P1 BRA `(.L_x_791) ;  /* 0xfffffffc00f09947 */ /* 0x002fea000383ffff */
[----:B------:R-:W-:Y:S05]  /*20320*/  BRA `(.L_x_1019) ;  /* 0xffffffa000907947 */ /* 0x000fea000383ffff */
.L_x_793:
[----:B-1----:R1:W3:Y:S02]  /*20330*/  SYNCS.PHASECHK.TRANS64.TRYWAIT P1, [R25+URZ+0x28840], R2 ;  /* 0x02884002190075a7 */ /* 0x0022e4000802017f */
[----:B---3--:R-:W-:Y:S05]  /*20340*/  @!P1 NANOSLEEP.SYNCS 0x989680 ;  /* 0x009896800000995d */ /* 0x008fea0003900000 */
[----:B------:R-:W3:Y:S02]  /*20350*/  @!P1 SYNCS.PHASECHK.TRANS64 P1, [R25+URZ+0x28840], R2 ;  /* 0x02884002190095a7 */ /* 0x000ee4000802007f */
[----:B---3--:R-:W-:Y:S05]  /*20360*/  @!P1 BRA `(.L_x_793) ;  /* 0xfffffffc00f09947 */ /* 0x008fea000383ffff */
[----:B------:R-:W-:Y:S05]  /*20370*/  BRA `(.L_x_1020) ;  /* 0xffffffa0009c7947 */ /* 0x000fea000383ffff */
.L_x_795:
[----:B---3--:R3:W4:Y:S02]  /*20380*/  SYNCS.PHASECHK.TRANS64.TRYWAIT P1, [R5+URZ+0x28860], R0 ;  /* 0x02886000050075a7 */ /* 0x008724000802017f */
[----:B----4-:R-:W-:Y:S05]  /*20390*/  @!P1 NANOSLEEP.SYNCS 0x989680 ;  /* 0x009896800000995d */ /* 0x010fea0003900000 */
[----:B------:R-:W4:Y:S02]  /*203a0*/  @!P1 SYNCS.PHASECHK.TRANS64 P1, [R5+URZ+0x28860], R0 ;  /* 0x02886000050095a7 */ /* 0x000f24000802007f */
[----:B----4-:R-:W-:Y:S05]  /*203b0*/  @!P1 BRA `(.L_x_795) ;  /* 0xfffffffc00f09947 */ /* 0x010fea000383ffff */
[----:B------:R-:W-:Y:S05]  /*203c0*/  BRA `(.L_x_1021) ;  /* 0xffffffa000987947 */ /* 0x000fea000383ffff */
.L_x_1022:
        /* <DEDUP_REMOVED lines=11> */
.L_x_3480:


//--------------------- .text._ZN7cutlass13device_kernelIN5flash11enable_sm90INS1_16FlashAttnFwdSm90INS1_25CollectiveMainloopFwdSm90ILi2EN4cute5tupleIJNS5_1CILi1EEES8_S8_EEENS6_IJNS7_ILi128EEESA_SA_EEELi128ENS_6half_tEfNS_4arch4Sm90ELb0ELb1ELb1ELb0ELb1ELb0ELb0ELb1ELb1ELb1ELb0ELb0EEENS1_21CollectiveEpilogueFwdISB_S9_SC_SE_Li256ELb0ELb1ELb0ELb0EEENS1_30DynamicPersistentTileSchedulerILi256ELi128ELb0ELb1ELb1EEEEEEEEEvNT_6ParamsE --------------------------
	.section	.text._ZN7cutlass13device_kernelIN5flash11enable_sm90INS1_16FlashAttnFwdSm90INS1_25CollectiveMainloopFwdSm90ILi2EN4cute5tupleIJNS5_1CILi1EEES8_S8_EEENS6_IJNS7_ILi128EEESA_SA_EEELi128ENS_6half_tEfNS_4arch4Sm90ELb0ELb1ELb1ELb0ELb1ELb0ELb0ELb1ELb1ELb1ELb0ELb0EEENS1_21CollectiveEpilogueFwdISB_S9_SC_SE_Li256ELb0ELb1ELb0ELb0EEENS1_30DynamicPersistentTileSchedulerILi256ELi128ELb0ELb1ELb1EEEEEEEEEvNT_6ParamsE,"ax",@progbits
	.align	128
.text._ZN7cutlass13device_kernelIN5flash11enable_sm90INS1_16FlashAttnFwdSm90INS1_25CollectiveMainloopFwdSm90ILi2EN4cute5tupleIJNS5_1CILi1EEES8_S8_EEENS6_IJNS7_ILi128EEESA_SA_EEELi128ENS_6half_tEfNS_4arch4Sm90ELb0ELb1ELb1ELb0ELb1ELb0ELb0ELb1ELb1ELb1ELb0ELb0EEENS1_21CollectiveEpilogueFwdISB_S9_SC_SE_Li256ELb0ELb1ELb0ELb0EEENS1_30DynamicPersistentTileSchedulerILi256ELi128ELb0ELb1ELb1EEEEEEEEEvNT_6ParamsE:
        .type           _ZN7cutlass13device_kernelIN5flash11enable_sm90INS1_16FlashAttnFwdSm90INS1_25CollectiveMainloopFwdSm90ILi2EN4cute5tupleIJNS5_1CILi1EEES8_S8_EEENS6_IJNS7_ILi128EEESA_SA_EEELi128ENS_6half_tEfNS_4arch4Sm90ELb0ELb1ELb1ELb0ELb1ELb0ELb0ELb1ELb1ELb1ELb0ELb0EEENS1_21CollectiveEpilogueFwdISB_S9_SC_SE_Li256ELb0ELb1ELb0ELb0EEENS1_30DynamicPersistentTileSchedulerILi256ELi128ELb0ELb1ELb1EEEEEEEEEvNT_6ParamsE,@function
        .size           _ZN7cutlass13device_kernelIN5flash11enable_sm90INS1_16FlashAttnFwdSm90INS1_25CollectiveMainloopFwdSm90ILi2EN4cute5tupleIJNS5_1CILi1EEES8_S8_EEENS6_IJNS7_ILi128EEESA_SA_EEELi128ENS_6half_tEfNS_4arch4Sm90ELb0ELb1ELb1ELb0ELb1ELb0ELb0ELb1ELb1ELb1ELb0ELb0EEENS1_21CollectiveEpilogueFwdISB_S9_SC_SE_Li256ELb0ELb1ELb0ELb0EEENS1_30DynamicPersistentTileSchedulerILi256ELi128ELb0ELb1ELb1EEEEEEEEEvNT_6ParamsE,(.L_x_3481 - _ZN7cutlass13device_kernelIN5flash11enable_sm90INS1_16FlashAttnFwdSm90INS1_25CollectiveMainloopFwdSm90ILi2EN4cute5tupleIJNS5_1CILi1EEES8_S8_EEENS6_IJNS7_ILi128EEESA_SA_EEELi128ENS_6half_tEfNS_4arch4Sm90ELb0ELb1ELb1ELb0ELb1ELb0ELb0ELb1ELb1ELb1ELb0ELb0EEENS1_21CollectiveEpilogueFwdISB_S9_SC_SE_Li256ELb0ELb1ELb0ELb0EEENS1_30DynamicPersistentTileSchedulerILi256ELi128ELb0ELb1ELb1EEEEEEEEEvNT_6ParamsE)
        .other          _ZN7cutlass13device_kernelIN5flash11enable_sm90INS1_16FlashAttnFwdSm90INS1_25CollectiveMainloopFwdSm90ILi2EN4cute5tupleIJNS5_1CILi1EEES8_S8_EEENS6_IJNS7_ILi128EEESA_SA_EEELi128ENS_6half_tEfNS_4arch4Sm90ELb0ELb1ELb1ELb0ELb1ELb0ELb0ELb1ELb1ELb1ELb0ELb0EEENS1_21CollectiveEpilogueFwdISB_S9_SC_SE_Li256ELb0ELb1ELb0ELb0EEENS1_30DynamicPersistentTileSchedulerILi256ELi128ELb0ELb1ELb1EEEEEEEEEvNT_6ParamsE,@"STO_CUDA_ENTRY STV_DEFAULT"
_ZN7cutlass13device_kernelIN5flash11enable_sm90INS1_16FlashAttnFwdSm90INS1_25CollectiveMainloopFwdSm90ILi2EN4cute5tupleIJNS5_1CILi1EEES8_S8_EEENS6_IJNS7_ILi128EEESA_SA_EEELi128ENS_6half_tEfNS_4arch4Sm90ELb0ELb1ELb1ELb0ELb1ELb0ELb0ELb1ELb1ELb1ELb0ELb0EEENS1_21CollectiveEpilogueFwdISB_S9_SC_SE_Li256ELb0ELb1ELb0ELb0EEENS1_30DynamicPersistentTileSchedulerILi256ELi128ELb0ELb1ELb1EEEEEEEEEvNT_6ParamsE:
[----:B------:R-:W0:Y:S01]  /*0000*/  LDC R1, c[0x0][0x28] ;  /* 0x00000a00ff017b82 */ /* 0x000e220000000800 */
[----:B------:R-:W1:Y:S01]  /*0010*/  S2R R3, SR_TID.X ;  /* 0x0000000000037919 */ /* 0x000e620000002100 */
[----:B------:R-:W-:Y:S01]  /*0020*/  ELECT P0, URZ, PT ;  /* 0x00000000003f782f */ /* 0x000fe20003800000 */
[----:B------:R-:W-:Y:S01]  /*0030*/  UMOV UR4, 0x80 ;  /* 0x0000008000047882 */ /* 0x000fe20000000000 */
[----:B------:R-:W-:Y:S01]  /*0040*/  UMOV UR7, 0x100 ;  /* 0x0000010000077882 */ /* 0x000fe20000000000 */
[--C-:B-1----:R-:W-:Y:S02]  /*0050*/  SHF.R.U32.HI R0, RZ, 0x5, R3.reuse ;  /* 0x00000005ff007819 */ /* 0x102fe40000011603 */
[----:B------:R-:W-:-:S03]  /*0060*/  SHF.R.U32.HI R23, RZ, 0x7, R3 ;  /* 0x00000007ff177819 */ /* 0x000fc60000011603 */
[----:B------:R-:W1:Y:S04]  /*0070*/  SHFL.IDX PT, R2, R0, RZ, 0x1f ;  /* 0x00001fff00027589 */ /* 0x000e6800000e0000 */
[----:B------:R2:W3:Y:S01]  /*0080*/  SHFL.IDX PT, R3, R23, RZ, 0x1f ;  /* 0x00001fff17037589 */ /* 0x0004e200000e0000 */
[C---:B-1----:R-:W-:Y:S02]  /*0090*/  ISETP.NE.OR P0, PT, R2.reuse, RZ, !P0 ;  /* 0x000000ff0200720c */ /* 0x042fe40004705670 */
[----:B------:R-:W-:-:S11]  /*00a0*/  ISETP.NE.AND P1, PT, R2, RZ, PT ;  /* 0x000000ff0200720c */ /* 0x000fd60003f25270 */
[----:B------:R-:W-:Y:S01]  /*00b0*/  VOTEU.ALL UP0, P0 ;  /* 0x00000000003f7886 */ /* 0x000fe20000000000 */
[----:B------:R-:W-:-:S04]  /*00c0*/  VOTEU.ALL UP1, P0 ;  /* 0x00000000003f7886 */ /* 0x000fc80000020000 */
[----:B------:R-:W1:Y:S01]  /*00d0*/  @!UP0 S2UR UR8, SR_CgaCtaId ;  /* 0x00000000000889c3 */ /* 0x000e620000008800 */
[----:B------:R-:W-:Y:S01]  /*00e0*/  @!UP0 UMOV UR6, 0x400 ;  /* 0x0000040000068882 */ /* 0x000fe20000000000 */
[----:B------:R-:W-:-:S04]  /*00f0*/  @!UP0 UIADD3 UR4, -UR4, 0x100000, URZ ;  /* 0x0010000004048890 */ /* 0x000fc8000fffe13f */
[----:B------:R-:W-:Y:S02]  /*0100*/  @!UP0 USHF.L.U32 UR5, UR4, 0xb, URZ ;  /* 0x0000000b04058899 */ /* 0x000fe4000800063f */
[----:B------:R-:W-:Y:S02]  /*0110*/  @!UP0 USHF.L.U32 UR4, UR4, 0x1, URZ ;  /* 0x0000000104048899 */ /* 0x000fe4000800063f */
[----:B-1----:R-:W-:Y:S02]  /*0120*/  @!UP0 ULEA UR8, UR8, UR6, 0x18 ;  /* 0x0000000608088291 */ /* 0x002fe4000f8ec03f */
[----:B------:R-:W-:-:S04]  /*0130*/  @!UP0 UIADD3 UR6, -UR7, 0x100000, URZ ;  /* 0x0010000007068890 */ /* 0x000fc8000fffe13f */
[----:B------:R-:W-:Y:S02]  /*0140*/  @!UP0 USHF.L.U32 UR7, UR6, 0xb, URZ ;  /* 0x0000000b06078899 */ /* 0x000fe4000800063f */
[----:B------:R-:W-:Y:S01]  /*0150*/  @!UP0 USHF.L.U32 UR6, UR6, 0x1, URZ ;  /* 0x0000000106068899 */ /* 0x000fe2000800063f */
[----:B------:R-:W-:-:S05]  /*0160*/  VOTEU.ALL UP0, P0 ;  /* 0x00000000003f7886 */ /* 0x000fca0000000000 */
[----:B------:R2:W1:Y:S06]  /*0170*/  @!UP0 SYNCS.EXCH.64 URZ, [UR8+0x28800], UR4 ;  /* 0x02880004083f85b2 */ /* 0x00046c0008000100 */
[----:B------:R2:W4:Y:S02]  /*0180*/  @!UP1 SYNCS.EXCH.64 URZ, [UR8+0x28820], UR6 ;  /* 0x02882006083f95b2 */ /* 0x0005240008000100 */
[----:B0-23--:R-:W-:Y:S05]  /*0190*/  @P1 BRA `(.L_x_1023) ;  /* 0x0000000000481947 */ /* 0x00dfea0003800000 */
        /* <DEDUP_REMOVED lines=13> */
[----:B0-----:R0:W2:Y:S08]  /*0270*/  SYNCS.EXCH.64 URZ, [UR8+0x28830], UR4 ;  /* 0x02883004083f75b2 */ /* 0x0010b00008000100 */
[----:B------:R0:W3:Y:S01]  /*0280*/  SYNCS.EXCH.64 URZ, [UR8+0x28840], UR6 ;  /* 0x02884006083f75b2 */ /* 0x0000e20008000100 */
[----:B------:R0:W0:Y:S01]  /*0290*/  SYNCS.EXCH.64 URZ, [UR8+0x28838], UR4 ;  /* 0x02883804083f75b2 */ /* 0x0000220008000100 */
[----:B------:R0:W0:Y:S01]  /*02a0*/  SYNCS.EXCH.64 URZ, [UR8+0x28848], UR6 ;  /* 0x02884806083f75b2 */ /* 0x0000220008000100 */
[----:B------:R-:W-:Y:S01]  /*02b0*/  NOP ;  /* 0x0000000000007918 */ /* 0x000fe20000000000 */
.L_x_1023:
        /* <DEDUP_REMOVED lines=22> */
.L_x_1024:
        /* <DEDUP_REMOVED lines=18> */
.L_x_1025:
        /* <DEDUP_REMOVED lines=22> */
.L_x_1026:
        /* <DEDUP_REMOVED lines=23> */
.L_x_1027:
        /* <DEDUP_REMOVED lines=8> */
.L_x_1029:
[----:B------:R-:W-:-:S08]  /*0890*/  NOP ;  /* 0x0000000000007918 */ /* 0x000fd00000000000 */
[----:B------:R-:W0:Y:S02]  /*08a0*/  USETMAXREG.TRY_ALLOC.CTAPOOL UP0, 0xe8 ;  /* 0x000000e8000079c8 */ /* 0x000e240008000600 */
[----:B0-----:R-:W-:-:S13]  /*08b0*/  PLOP3.LUT P0, PT, PT, PT, UP0, 0x80, 0x0 ;  /* 0x000000000000781c */ /* 0x001fda0003f0f008 */
[----:B------:R-:W-:Y:S05]  /*08c0*/  @!P0 BRA `(.L_x_1029) ;  /* 0xfffffffc00f08947 */ /* 0x000fea000383ffff */
[----:B------:R-:W0:Y:S01]  /*08d0*/  S2R R2, SR_TID.X ;  /* 0x0000000000027919 */ /* 0x000e220000002100 */
[----:B------:R-:W1:Y:S08]  /*08e0*/  S2UR UR4, SR_CTAID.X ;  /* 0x00000000000479c3 */ /* 0x000e700000002500 */
[----:B------:R-:W-:Y:S08]  /*08f0*/  BAR.ARV 0x4, 0x180 ;  /* 0x0106000000007b1d */ /* 0x000ff00000002000 */
[----:B------:R-:W-:Y:S06]  /*0900*/  BAR.ARV 0x8, 0x180 ;  /* 0x0206000000007b1d */ /* 0x000fec0000002000 */
[----:B0-----:R-:W-:-:S04]  /*0910*/  LOP3.LUT R0, R2, 0xffffff80, RZ, 0xc0, !PT ;  /* 0xffffff8002007812 */ /* 0x001fc800078ec0ff */
[----:B------:R-:W-:Y:S02]  /*0920*/  ISETP.NE.AND P0, PT, R0, 0x80, PT ;  /* 0x000000800000780c */ /* 0x000fe40003f05270 */
[----:B------:R-:W1:Y:S11]  /*0930*/  LDC R0, c[0x0][0xc38] ;  /* 0x00030e00ff007b82 */ /* 0x000e760000000800 */
[----:B------:R-:W-:Y:S06]  /*0940*/  @!P0 BAR.ARV 0x9, 0x100 ;  /* 0x0244000000008b1d */ /* 0x000fec0000002000 */
[----:B-1----:R-:W-:-:S13]  /*0950*/  ISETP.LE.AND P0, PT, R0, UR4, PT ;  /* 0x0000000400007c0c */ /* 0x002fda000bf03270 */
        /* <DEDUP_REMOVED lines=10> */
[----:B------:R-:W-:Y:S01]  /*0a00*/  SHF.R.S32.HI R186, RZ, 0x7, R3 ;  /* 0x00000007ffba7819 */ /* 0x000fe20000011403 */
[----:B------:R-:W-:Y:S02]  /*0a10*/  IMAD.SHL.U32 R6, R4, 0x20, RZ ;  /* 0x0000002004067824 */ /* 0x000fe400078e00ff */
[----:B------:R-:W-:Y:S01]  /*0a20*/  IMAD.IADD R185, R191, 0x1, -R2 ;  /* 0x00000001bfb97824 */ /* 0x000fe200078e0a02 */
[----:B------:R-:W-:-:S02]  /*0a30*/  LEA.HI R2, R0, R191, RZ, 0x4 ;  /* 0x000000bf00027211 */ /* 0x000fc400078f20ff */
[----:B------:R-:W-:Y:S02]  /*0a40*/  LOP3.LUT R7, R6, 0xfffffc00, RZ, 0xc0, !PT ;  /* 0xfffffc0006077812 */ /* 0x000fe400078ec0ff */
[----:B------:R-:W-:Y:S02]  /*0a50*/  LOP3.LUT R4, R2, 0x3fffff0, RZ, 0xc0, !PT ;  /* 0x03fffff002047812 */ /* 0x000fe400078ec0ff */
[----:B------:R-:W-:Y:S02]  /*0a60*/  SHF.R.S32.HI R8, RZ, 0x1f, R185 ;  /* 0x0000001fff087819 */ /* 0x000fe400000114b9 */
[----:B------:R-:W-:Y:S01]  /*0a70*/  SHF.R.S32.HI R5, RZ, 0x4, R2 ;  /* 0x00000004ff057819 */ /* 0x000fe20000011402 */
[----:B------:R-:W-:Y:S01]  /*0a80*/  IMAD.IADD R4, R191, 0x1, -R4 ;  /* 0x00000001bf047824 */ /* 0x000fe200078e0a04 */
[----:B------:R-:W-:Y:S02]  /*0a90*/  LEA.HI R9, R8, R185, RZ, 0x2 ;  /* 0x000000b908097211 */ /* 0x000fe400078f10ff */
[----:B------:R-:W-:Y:S01]  /*0aa0*/  LEA.HI R2, R2, R5, RZ, 0x1 ;  /* 0x0000000502027211 */ /* 0x000fe200078f08ff */
[----:B------:R-:W-:Y:S01]  /*0ab0*/  IMAD R7, R4, 0x40, R7 ;  /* 0x0000004004077824 */ /* 0x000fe200078e0207 */
[----:B------:R-:W-:-:S02]  /*0ac0*/  LEA.HI R4, R0, R191, RZ, 0x2 ;  /* 0x000000bf00047211 */ /* 0x000fc400078f10ff */
[--C-:B------:R-:W-:Y:S02]  /*0ad0*/  SHF.R.S32.HI R6, RZ, 0x2, R9.reuse ;  /* 0x00000002ff067819 */ /* 0x100fe40000011409 */
[----:B------:R-:W-:Y:S02]  /*0ae0*/  SHF.R.S32.HI R11, RZ, 0x1f, R9 ;  /* 0x0000001fff0b7819 */ /* 0x000fe40000011409 */
[----:B------:R-:W-:Y:S02]  /*0af0*/  LOP3.LUT R2, R2, 0x1ffffffe, RZ, 0xc0, !PT ;  /* 0x1ffffffe02027812 */ /* 0x000fe400078ec0ff */
[----:B------:R-:W-:Y:S02]  /*0b00*/  LOP3.LUT R4, R4, 0xfffffffc, RZ, 0xc0, !PT ;  /* 0xfffffffc04047812 */ /* 0x000fe400078ec0ff */
[----:B------:R-:W-:Y:S01]  /*0b10*/  LEA.HI R0, R0, R191, RZ, 0x3 ;  /* 0x000000bf00007211 */ /* 0x000fe200078f18ff */
[----:B------:R-:W-:Y:S01]  /*0b20*/  IMAD.IADD R2, R5, 0x1, -R2 ;  /* 0x0000000105027824 */ /* 0x000fe200078e0a02 */
[----:B------:R-:W-:Y:S01]  /*0b30*/  LEA.HI R11, R11, R6, RZ, 0x3 ;  /* 0x000000060b0b7211 */ /* 0x000fe200078f18ff */
[----:B------:R-:W-:Y:S01]  /*0b40*/  IMAD.IADD R4, R191, 0x1, -R4 ;  /* 0x00000001bf047824 */ /* 0x000fe200078e0a04 */
[----:B------:R-:W-:Y:S01]  /*0b50*/  LOP3.LUT R22, R0, 0xfffffff8, RZ, 0xc0, !PT ;  /* 0xfffffff800167812 */ /* 0x000fe200078ec0ff */
[----:B------:R-:W-:Y:S01]  /*0b60*/  IMAD R188, R2, 0x8, R7 ;  /* 0x0000000802bc7824 */ /* 0x000fe200078e0207 */
[----:B------:R-:W-:-:S02]  /*0b70*/  LOP3.LUT R11, R11, 0xfffffff8, RZ, 0xc0, !PT ;  /* 0xfffffff80b0b7812 */ /* 0x000fc400078ec0ff */
[----:B------:R-:W-:Y:S01]  /*0b80*/  LEA.HI R8, R8, R185, RZ, 0x5 ;  /* 0x000000b908087211 */ /* 0x000fe200078f28ff */
[----:B------:R-:W-:Y:S01]  /*0b90*/  IMAD.IADD R22, R191, 0x1, -R22 ;  /* 0x00000001bf167824 */ /* 0x000fe200078e0a16 */
[----:B------:R-:W-:Y:S01]  /*0ba0*/  LEA.HI R3, R3, R186, RZ, 0x1 ;  /* 0x000000ba03037211 */ /* 0x000fe200078f08ff */
[----:B------:R-:W-:Y:S01]  /*0bb0*/  IMAD.IADD R11, R6, 0x1, -R11 ;  /* 0x00000001060b7824 */ /* 0x000fe200078e0a0b */
[----:B------:R-:W-:Y:S01]  /*0bc0*/  LEA.HI R2, R4, R4, RZ, 0x1 ;  /* 0x0000000404027211 */ /* 0x000fe200078f08ff */
[----:B------:R-:W-:Y:S01]  /*0bd0*/  IMAD.SHL.U32 R18, R22, 0x8, RZ ;  /* 0x0000000816127824 */ /* 0x000fe200078e00ff */
[----:B------:R-:W-:Y:S02]  /*0be0*/  SHF.R.S32.HI R8, RZ, 0x5, R8 ;  /* 0x00000005ff087819 */ /* 0x000fe40000011408 */
[----:B------:R-:W-:Y:S01]  /*0bf0*/  LOP3.LUT R3, R3, 0x3fffffe, RZ, 0xc0, !PT ;  /* 0x03fffffe03037812 */ /* 0x000fe200078ec0ff */
[----:B------:R-:W-:Y:S01]  /*0c00*/  VIADD R19, R18, 0x40 ;  /* 0x0000004012137836 */ /* 0x000fe20000000000 */
[----:B------:R-:W-:Y:S01]  /*0c10*/  LOP3.LUT R5, R2, 0x1ffffffe, RZ, 0xc0, !PT ;  /* 0x1ffffffe02057812 */ /* 0x000fe200078ec0ff */
[----:B------:R-:W-:Y:S01]  /*0c20*/  IMAD R8, R8, 0x10, R11 ;  /* 0x0000001008087824 */ /* 0x000fe200078e020b */
[----:B------:R-:W-:Y:S01]  /*0c30*/  LOP3.LUT R16, R9, 0x7ffffffc, RZ, 0xc0, !PT ;  /* 0x7ffffffc09107812 */ /* 0x000fe200078ec0ff */
[----:B------:R-:W-:Y:S01]  /*0c40*/  IMAD.IADD R3, R186, 0x1, -R3 ;  /* 0x00000001ba037824 */ /* 0x000fe200078e0a03 */
[----:B------:R-:W-:Y:S01]  /*0c50*/  SHF.R.S32.HI R184, RZ, 0x3, R0 ;  /* 0x00000003ffb87819 */ /* 0x000fe20000011400 */
[----:B------:R-:W-:Y:S01]  /*0c60*/  IMAD.IADD R4, R4, 0x1, -R5 ;  /* 0x0000000104047824 */ /* 0x000fe200078e0a05 */
[----:B------:R-:W-:Y:S01]  /*0c70*/  SHF.R.S32.HI R190, RZ, 0x1f, R18 ;  /* 0x0000001fffbe7819 */ /* 0x000fe20000011412 */
[----:B------:R-:W-:Y:S01]  /*0c80*/  IMAD R187, R3, 0x40, R8 ;  /* 0x0000004003bb7824 */ /* 0x000fe200078e0208 */
[----:B------:R-:W-:Y:S01]  /*0c90*/  SHF.R.S32.HI R189, RZ, 0x1f, R19 ;  /* 0x0000001fffbd7819 */ /* 0x000fe20000011413 */
[----:B------:R-:W-:-:S02]  /*0ca0*/  IMAD.IADD R16, R185, 0x1, -R16 ;  /* 0x00000001b9107824 */ /* 0x000fc400078e0a10 */
[----:B------:R-:W-:-:S07]  /*0cb0*/  IMAD R17, R4, 0x8, R187 ;  /* 0x0000000804117824 */ /* 0x000fce00078e02bb */
.L_x_1134:
[----:B------:R-:W-:Y:S01]  /*0cc0*/  ULDC UR5, c[0x0][0xc60] ;  /* 0x0003180000057ab9 */ /* 0x000fe20000000800 */
[----:B------:R-:W-:Y:S01]  /*0cd0*/  UMOV UR8, UR4 ;  /* 0x0000000400087c82 */ /* 0x000fe20008000000 */
[----:B------:R-:W-:-:S11]  /*0ce0*/  UISETP.NE.AND UP0, UPT, UR5, 0x1, UPT ;  /* 0x000000010500788c */ /* 0x000fd6000bf05270 */
[----:B------:R-:W-:Y:S01]  /*0cf0*/  @UP0 ULDC UR6, c[0x0][0xc64] ;  /* 0x0003190000060ab9 */ /* 0x000fe20000000800 */
[----:B------:R-:W-:Y:S01]  /*0d00*/  @UP0 ULDC UR9, c[0x0][0xc68] ;  /* 0x00031a0000090ab9 */ /* 0x000fe20000000800 */
[----:B------:R-:W-:-:S04]  /*0d10*/  UIMAD.WIDE.U32 UR6, UR4, UR6, URZ ;  /* 0x00000006040672a5 */ /* 0x000fc8000f8e003f */
[----:B------:R-:W-:-:S03]  /*0d20*/  @UP0 USHF.R.U32.HI UR8, URZ, UR9, UR7 ;  /* 0x000000093f080299 */ /* 0x000fc60008011607 */
[----:B------:R-:W-:Y:S02]  /*0d30*/  ULDC UR6, c[0x0][0xc78] ;  /* 0x00031e0000067ab9 */ /* 0x000fe40000000800 */
[----:B------:R-:W-:Y:S02]  /*0d40*/  UISETP.GE.AND UP0, UPT, UR8, UR6, UPT ;  /* 0x000000060800728c */ /* 0x000fe4000bf06270 */
[----:B------:R-:W-:-:S04]  /*0d50*/  UIADD3 UR6, -UR8, URZ, URZ ;  /* 0x0000003f08067290 */ /* 0x000fc8000fffe13f */
[----:B------:R-:W-:Y:S01]  /*0d60*/  PLOP3.LUT P0, PT, PT, PT, UP0, 0x80, 0x0 ;  /* 0x000000000000781c */ /* 0x000fe20003f0f008 */
[----:B------:R-:W-:-:S12]  /*0d70*/  UIMAD UR9, UR5, UR6, UR4 ;  /* 0x00000006050972a4 */ /* 0x000fd8000f8e0204 */
[----:B012345:R-:W-:Y:S05]  /*0d80*/  @!P0 BRA `(.L_x_1030) ;  /* 0x0000000000208947 */ /* 0x03ffea0003800000 */
[----:B------:R-:W-:Y:S01]  /*0d90*/  ULDC UR7, c[0x0][0xc6c] ;  /* 0x00031b0000077ab9 */ /* 0x000fe20000000800 */
[----:B------:R-:W-:Y:S01]  /*0da0*/  UMOV UR6, UR9 ;  /* 0x0000000900067c82 */ /* 0x000fe20008000000 */
[----:B------:R-:W-:-:S11]  /*0db0*/  UISETP.NE.AND UP0, UPT, UR7, 0x1, UPT ;  /* 0x000000010700788c */ /* 0x000fd6000bf05270 */
[----:B------:R-:W-:Y:S02]  /*0dc0*/  @UP0 ULDC.64 UR10, c[0x0][0xc70] ;  /* 0x00031c00000a0ab9 */ /* 0x000fe40000000a00 */
[----:B------:R-:W-:-:S04]  /*0dd0*/  UIMAD.WIDE.U32 UR4, UR9, UR10, URZ ;  /* 0x0000000a090472a5 */ /* 0x000fc8000f8e003f */
[----:B------:R-:W-:-:S04]  /*0de0*/  @UP0 USHF.R.U32.HI UR6, URZ, UR11, UR5 ;  /* 0x0000000b3f060299 */ /* 0x000fc80008011605 */
[----:B------:R-:W-:Y:S01]  /*0df0*/  UIMAD UR4, UR6, UR7, URZ ;  /* 0x00000007060472a4 */ /* 0x000fe2000f8e023f */
[----:B------:R-:W-:Y:S11]  /*0e00*/  BRA `(.L_x_1031) ;  /* 0x00000000001c7947 */ /* 0x000ff60003800000 */
.L_x_1030:
[----:B------:R-:W-:Y:S01]  /*0e10*/  ULDC UR7, c[0x0][0xc54] ;  /* 0x0003150000077ab9 */ /* 0x000fe20000000800 */
[----:B------:R-:W-:Y:S01]  /*0e20*/  UMOV UR6, UR9 ;  /* 0x0000000900067c82 */ /* 0x000fe20008000000 */
[----:B------:R-:W-:-:S11]  /*0e30*/  UISETP.NE.AND UP0, UPT, UR7, 0x1, UPT ;  /* 0x000000010700788c */ /* 0x000fd6000bf05270 */
[----:B------:R-:W-:Y:S02]  /*0e40*/  @UP0 ULDC.64 UR10, c[0x0][0xc58] ;  /* 0x00031600000a0ab9 */ /* 0x000fe40000000a00 */
[----:B------:R-:W-:-:S04]  /*0e50*/  UIMAD.WIDE.U32 UR4, UR9, UR10, URZ ;  /* 0x0000000a090472a5 */ /* 0x000fc8000f8e003f */
[----:B------:R-:W-:-:S04]  /*0e60*/  @UP0 USHF.R.U32.HI UR6, URZ, UR11, UR5 ;  /* 0x0000000b3f060299 */ /* 0x000fc80008011605 */
[----:B------:R-:W-:-:S12]  /*0e70*/  UIMAD UR4, UR6, UR7, URZ ;  /* 0x00000007060472a4 */ /* 0x000fd8000f8e023f */
.L_x_1031:
[----:B------:R-:W-:Y:S01]  /*0e80*/  ULOP3.LUT UR6, URZ, UR6, URZ, 0x33, !UPT ;  /* 0x000000063f067292 */ /* 0x000fe2000f8e333f */
[----:B------:R-:W-:Y:S01]  /*0e90*/  ULDC UR7, c[0x0][0x448] ;  /* 0x0001120000077ab9 */ /* 0x000fe20000000800 */
[----:B------:R-:W-:Y:S01]  /*0ea0*/  ULDC UR5, c[0x0][0xc3c] ;  /* 0x00030f0000057ab9 */ /* 0x000fe20000000800 */
[----:B------:R-:W-:Y:S02]  /*0eb0*/  UISETP.NE.AND UP3, UPT, UR7, 0x1, UPT ;  /* 0x000000010700788c */ /* 0x000fe4000bf65270 */
[----:B------:R-:W-:Y:S01]  /*0ec0*/  UIADD3 UR6, UR6, UR5, URZ ;  /* 0x0000000506067290 */ /* 0x000fe2000fffe03f */
[----:B------:R-:W-:Y:S01]  /*0ed0*/  ULDC.64 UR10, c[0x0][0x418] ;  /* 0x00010600000a7ab9 */ /* 0x000fe20000000a00 */
[----:B------:R-:W-:Y:S01]  /*0ee0*/  UIADD3 UR4, UR9, -UR4, URZ ;  /* 0x8000000409047290 */ /* 0x000fe2000fffe03f */
[----:B------:R-:W-:Y:S01]  /*0ef0*/  ULDC UR38, c[0x0][0xc48] ;  /* 0x0003120000267ab9 */ /* 0x000fe20000000800 */
[----:B------:R-:W-:Y:S02]  /*0f00*/  UISETP.NE.U32.AND UP0, UPT, UR10, URZ, UPT ;  /* 0x0000003f0a00728c */ /* 0x000fe4000bf05070 */
[----:B------:R-:W-:-:S02]  /*0f10*/  USHF.L.U32 UR37, UR6, 0x7, URZ ;  /* 0x0000000706257899 */ /* 0x000fc4000800063f */
[----:B------:R-:W-:Y:S01]  /*0f20*/  UISETP.NE.AND UP1, UPT, UR38, 0x1, UPT ;  /* 0x000000012600788c */ /* 0x000fe2000bf25270 */
[----:B------:R-:W-:Y:S01]  /*0f30*/  ULDC UR13, c[0x0][0xc54] ;  /* 0x00031500000d7ab9 */ /* 0x000fe20000000800 */
[----:B------:R-:W-:Y:S02]  /*0f40*/  UISETP.NE.AND.EX UP0, UPT, UR11, URZ, UPT, UP0 ;  /* 0x0000003f0b00728c */ /* 0x000fe4000bf05300 */
[----:B------:R-:W-:Y:S02]  /*0f50*/  UIADD3 UR10, UR37, 0x7f, URZ ;  /* 0x0000007f250a7890 */ /* 0x000fe4000fffe03f */
[----:B------:R-:W-:Y:S01]  /*0f60*/  UIMAD UR13, UR8, UR13, UR4 ;  /* 0x0000000d080d72a4 */ /* 0x000fe2000f8e0204 */
[----:B------:R-:W-:Y:S01]  /*0f70*/  ULDC UR43, c[0x0][0x424] ;  /* 0x00010900002b7ab9 */ /* 0x000fe20000000800 */
[----:B------:R-:W-:Y:S01]  /*0f80*/  ULDC UR54, c[0x0][0x288] ;  /* 0x0000a20000367ab9 */ /* 0x000fe20000000800 */
[----:B------:R-:W-:Y:S01]  /*0f90*/  ULDC.64 UR4, c[0x0][0x9e0] ;  /* 0x0002780000047ab9 */ /* 0x000fe20000000a00 */
[----:B------:R-:W-:Y:S01]  /*0fa0*/  @UP3 ULDC UR8, c[0x0][0x44c] ;  /* 0x0001130000083ab9 */ /* 0x000fe20000000800 */
[----:B------:R-:W-:-:S02]  /*0fb0*/  UIADD3 UR11, -UR54, 0x1, URZ ;  /* 0x00000001360b7890 */ /* 0x000fc4000fffe13f */
[----:B------:R-:W-:Y:S02]  /*0fc0*/  UISETP.GE.AND UP2, UPT, UR5, 0x1, UPT ;  /* 0x000000010500788c */ /* 0x000fe4000bf46270 */
[----:B------:R-:W-:Y:S02]  /*0fd0*/  USEL UR43, UR43, 0x1, UP0 ;  /* 0x000000012b2b7887 */ /* 0x000fe40008000000 */
[----:B------:R-:W-:Y:S01]  /*0fe0*/  UIMAD.WIDE.U32 UR8, UR10, UR8, URZ ;  /* 0x000000080a0872a5 */ /* 0x000fe2000f8e003f */
[----:B------:R-:W-:Y:S01]  /*0ff0*/  ULDC UR12, c[0x0][0x2f0] ;  /* 0x0000bc00000c7ab9 */ /* 0x000fe20000000800 */
[----:B------:R-:W-:Y:S01]  /*1000*/  @UP3 ULDC UR15, c[0x0][0x450] ;  /* 0x00011400000f3ab9 */ /* 0x000fe20000000800 */
[----:B------:R-:W-:Y:S01]  /*1010*/  @UP1 ULDC UR6, c[0x0][0xc4c] ;  /* 0x0003130000061ab9 */ /* 0x000fe20000000800 */
[----:B------:R-:W-:Y:S01]  /*1020*/  UIMAD UR11, UR43, UR12, UR11 ;  /* 0x0000000c2b0b72a4 */ /* 0x000fe2000f8e020b */
[----:B------:R-:W-:Y:S01]  /*1030*/  PLOP3.LUT P0, PT, PT, PT, UP2, 0x40, 0x0 ;  /* 0x000000000000781c */ /* 0x000fe20003f0e828 */
[----:B------:R-:W-:-:S02]  /*1040*/  @UP3 USHF.R.U32.HI UR10, URZ, UR15, UR9 ;  /* 0x0000000f3f0a3299 */ /* 0x000fc40008011609 */
[----:B------:R-:W-:Y:S01]  /*1050*/  UIMAD.WIDE.U32 UR6, UR13, UR6, URZ ;  /* 0x000000060d0672a5 */ /* 0x000fe2000f8e003f */
[----:B------:R-:W-:Y:S01]  /*1060*/  @UP1 ULDC UR14, c[0x0][0xc50] ;  /* 0x00031400000e1ab9 */ /* 0x000fe20000000800 */
[----:B------:R-:W-:Y:S01]  /*1070*/  UIADD3 UR10, UR11, UR10, URZ ;  /* 0x0000000a0b0a7290 */ /* 0x000fe2000fffe03f */
[----:B------:R-:W-:Y:S01]  /*1080*/  UMOV UR44, UR13 ;  /* 0x0000000d002c7c82 */ /* 0x000fe20008000000 */
[----:B------:R-:W-:Y:S02]  /*1090*/  @UP1 USHF.R.U32.HI UR44, URZ, UR14, UR7 ;  /* 0x0000000e3f2c1299 */ /* 0x000fe40008011607 */
[----:B------:R-:W-:Y:S02]  /*10a0*/  UIADD3 UR4, UR10, UR4, URZ ;  /* 0x000000040a047290 */ /* 0x000fe4000fffe03f */
[----:B------:R-:W-:Y:S02]  /*10b0*/  UIADD3 UR6, -UR44, URZ, URZ ;  /* 0x0000003f2c067290 */ /* 0x000fe4000fffe13f */
[----:B------:R-:W-:-:S02]  /*10c0*/  UP2UR UR50, UPR, URZ, 0x8 ;  /* 0x000000083f327883 */ /* 0x000fc40008000000 */
[----:B------:R-:W-:Y:S01]  /*10d0*/  UP2UR UR49, UPR, URZ, 0x4 ;  /* 0x000000043f317883 */ /* 0x000fe20008000000 */
[----:B------:R-:W-:Y:S01]  /*10e0*/  IMAD.U32 R0, RZ, RZ, UR4 ;  /* 0x00000004ff007e24 */ /* 0x000fe2000f8e00ff */
[----:B------:R-:W-:Y:S01]  /*10f0*/  UIMAD UR38, UR38, UR6, UR13 ;  /* 0x00000006262672a4 */ /* 0x000fe2000f8e020d */
[----:B------:R-:W-:Y:S11]  /*1100*/  @P0 BRA `(.L_x_1032) ;  /* 0x0000000000400947 */ /* 0x000ff60003800000 */
[----:B------:R-:W-:Y:S01]  /*1110*/  ISETP.LT.AND P0, PT, RZ, UR10, PT ;  /* 0x0000000aff007c0c */ /* 0x000fe2000bf01270 */
[----:B------:R-:W-:-:S12]  /*1120*/  UIADD3 UR4, UR10, -0x1, URZ ;  /* 0xffffffff0a047890 */ /* 0x000fd8000fffe03f */
[----:B------:R-:W-:Y:S05]  /*1130*/  @P0 BRA `(.L_x_1033) ;  /* 0x00000000001c0947 */ /* 0x000fea0003800000 */
[----:B------:R-:W-:Y:S02]  /*1140*/  UISETP.NE.AND UP0, UPT, UR5, 0x1, UPT ;  /* 0x000000010500788c */ /* 0x000fe4000bf05270 */
[----:B------:R-:W-:-:S09]  /*1150*/  UIADD3 UR4, -UR10, URZ, URZ ;  /* 0x0000003f0a047290 */ /* 0x000fd2000fffe13f */
[----:B------:R-:W-:Y:S02]  /*1160*/  @UP0 ULDC.64 UR8, c[0x0][0x9e8] ;  /* 0x00027a0000080ab9 */ /* 0x000fe40000000a00 */
[----:B------:R-:W-:-:S04]  /*1170*/  UIMAD.WIDE.U32 UR6, UR4, UR8, URZ ;  /* 0x00000008040672a5 */ /* 0x000fc8000f8e003f */
[----:B------:R-:W-:-:S04]  /*1180*/  @UP0 USHF.R.U32.HI UR4, URZ, UR9, UR7 ;  /* 0x000000093f040299 */ /* 0x000fc80008011607 */
[----:B------:R-:W-:Y:S01]  /*1190*/  ULOP3.LUT UR4, URZ, UR4, URZ, 0x33, !UPT ;  /* 0x000000043f047292 */ /* 0x000fe2000f8e333f */
[----:B------:R-:W-:Y:S11]  /*11a0*/  BRA `(.L_x_1034) ;  /* 0x0000000000107947 */ /* 0x000ff60003800000 */
.L_x_1033:
[----:B------:R-:W-:-:S11]  /*11b0*/  UISETP.NE.AND UP0, UPT, UR5, 0x1, UPT ;  /* 0x000000010500788c */ /* 0x000fd6000bf05270 */
[----:B------:R-:W-:Y:S02]  /*11c0*/  @UP0 ULDC.64 UR8, c[0x0][0x9e8] ;  /* 0x00027a0000080ab9 */ /* 0x000fe40000000a00 */
[----:B------:R-:W-:-:S04]  /*11d0*/  UIMAD.WIDE.U32 UR6, UR4, UR8, URZ ;  /* 0x00000008040672a5 */ /* 0x000fc8000f8e003f */
[----:B------:R-:W-:-:S12]  /*11e0*/  @UP0 USHF.R.U32.HI UR4, URZ, UR9, UR7 ;  /* 0x000000093f040299 */ /* 0x000fd80008011607 */
.L_x_1034:
[----:B------:R-:W-:-:S06]  /*11f0*/  UIMAD UR4, UR4, UR5, UR5 ;  /* 0x00000005040472a4 */ /* 0x000fcc000f8e0205 */
[----:B------:R-:W-:-:S07]  /*1200*/  VIMNMX R0, R0, UR4, PT ;  /* 0x0000000400007c48 */ /* 0x000fce000bfe0100 */
.L_x_1032:
[----:B------:R-:W-:Y:S01]  /*1210*/  UISETP.NE.AND UP0, UPT, UR50, URZ, UPT ;  /* 0x0000003f3200728c */ /* 0x000fe2000bf05270 */
[----:B------:R-:W-:Y:S01]  /*1220*/  VIADD R0, R0, 0x7f ;  /* 0x0000007f00007836 */ /* 0x000fe20000000000 */
[----:B------:R-:W-:Y:S01]  /*1230*/  UMOV UR9, UR37 ;  /* 0x0000002500097c82 */ /* 0x000fe20008000000 */
[----:B------:R-:W-:Y:S02]  /*1240*/  UIMAD UR4, UR43, UR12, 0x7f ;  /* 0x0000007f2b0474a4 */ /* 0x000fe4000f8e020c */
[----:B------:R-:W-:Y:S01]  /*1250*/  UIMAD UR54, UR43, UR12, -UR54 ;  /* 0x0000000c2b3672a4 */ /* 0x000fe2000f8e0a36 */
[----:B------:R-:W-:Y:S01]  /*1260*/  SHF.R.S32.HI R3, RZ, 0x1f, R0 ;  /* 0x0000001fff037819 */ /* 0x000fe20000011400 */
[----:B------:R-:W-:Y:S01]  /*1270*/  USHF.R.S32.HI UR8, URZ, 0x1f, UR4 ;  /* 0x0000001f3f087899 */ /* 0x000fe20008011404 */
[----:B------:R-:W-:Y:S02]  /*1280*/  ULDC UR10, c[0x0][0x9dc] ;  /* 0x00027700000a7ab9 */ /* 0x000fe40000000800 */
[----:B------:R-:W-:Y:S01]  /*1290*/  LEA.HI R3, R3, R0, RZ, 0x7 ;  /* 0x0000000003037211 */ /* 0x000fe200078f38ff */
[----:B------:R-:W-:Y:S01]  /*12a0*/  @UP0 ULDC UR6, c[0x0][0x44c] ;  /* 0x0001130000060ab9 */ /* 0x000fe20000000800 */
[----:B------:R-:W-:Y:S01]  /*12b0*/  @UP0 ULDC UR11, c[0x0][0x450] ;  /* 0x00011400000b0ab9 */ /* 0x000fe20000000800 */
[----:B------:R-:W-:Y:S01]  /*12c0*/  UIMAD.WIDE.U32 UR6, UR37, UR6, URZ ;  /* 0x00000006250672a5 */ /* 0x000fe2000f8e003f */
[----:B------:R-:W-:Y:S01]  /*12d0*/  SHF.R.S32.HI R3, RZ, 0x7, R3 ;  /* 0x00000007ff037819 */ /* 0x000fe20000011403 */
[----:B------:R-:W-:-:S02]  /*12e0*/  ULEA.HI UR8, UR8, UR4, URZ, 0x7 ;  /* 0x0000000408087291 */ /* 0x000fc4000f8f383f */
[----:B------:R-:W-:Y:S02]  /*12f0*/  @UP0 USHF.R.U32.HI UR9, URZ, UR11, UR7 ;  /* 0x0000000b3f090299 */ /* 0x000fe40008011607 */
[----:B------:R-:W-:Y:S02]  /*1300*/  UISETP.GE.AND UP0, UPT, UR5, 0x1, UPT ;  /* 0x000000010500788c */ /* 0x000fe4000bf06270 */
[----:B------:R-:W-:Y:S02]  /*1310*/  USHF.R.S32.HI UR8, URZ, 0x7, UR8 ;  /* 0x000000073f087899 */ /* 0x000fe40008011408 */
[----:B------:R-:W-:Y:S02]  /*1320*/  UIADD3 UR4, UR54, UR9, URZ ;  /* 0x0000000936047290 */ /* 0x000fe4000fffe03f */
[----:B------:R-:W-:Y:S02]  /*1330*/  PLOP3.LUT P0, PT, PT, PT, UP0, 0x40, 0x0 ;  /* 0x000000000000781c */ /* 0x000fe40003f0e808 */
[----:B------:R-:W-:Y:S01]  /*1340*/  UIADD3 UR9, UR4, -UR10, URZ ;  /* 0x8000000a04097290 */ /* 0x000fe2000fffe03f */
[----:B------:R-:W-:-:S10]  /*1350*/  VIMNMX R88, R3, UR8, PT ;  /* 0x0000000803587c48 */ /* 0x000fd4000bfe0100 */
[----:B------:R-:W-:Y:S05]  /*1360*/  @P0 BRA `(.L_x_1035) ;  /* 0x0000000000440947 */ /* 0x000fea0003800000 */
[----:B------:R-:W-:-:S06]  /*1370*/  UISETP.GT.AND UP0, UPT, UR4, -0x1, UPT ;  /* 0xffffffff0400788c */ /* 0x000fcc000bf04270 */
[----:B------:R-:W-:-:S13]  /*1380*/  PLOP3.LUT P0, PT, PT, PT, UP0, 0x80, 0x0 ;  /* 0x000000000000781c */ /* 0x000fda0003f0f008 */
[----:B------:R-:W-:Y:S05]  /*1390*/  @P0 BRA `(.L_x_1036) ;  /* 0x00000000001c0947 */ /* 0x000fea0003800000 */
[----:B------:R-:W-:Y:S02]  /*13a0*/  UISETP.NE.AND UP0, UPT, UR5, 0x1, UPT ;  /* 0x000000010500788c */ /* 0x000fe4000bf05270 */
[----:B------:R-:W-:-:S09]  /*13b0*/  ULOP3.LUT UR4, URZ, UR4, URZ, 0x33, !UPT ;  /* 0x000000043f047292 */ /* 0x000fd2000f8e333f */
[----:B------:R-:W-:Y:S02]  /*13c0*/  @UP0 ULDC.64 UR10, c[0x0][0x9e8] ;  /* 0x00027a00000a0ab9 */ /* 0x000fe40000000a00 */
[----:B------:R-:W-:-:S04]  /*13d0*/  UIMAD.WIDE.U32 UR6, UR4, UR10, URZ ;  /* 0x0000000a040672a5 */ /* 0x000fc8000f8e003f */
[----:B------:R-:W-:-:S04]  /*13e0*/  @UP0 USHF.R.U32.HI UR4, URZ, UR11, UR7 ;  /* 0x0000000b3f040299 */ /* 0x000fc80008011607 */
[----:B------:R-:W-:Y:S01]  /*13f0*/  ULOP3.LUT UR4, URZ, UR4, URZ, 0x33, !UPT ;  /* 0x000000043f047292 */ /* 0x000fe2000f8e333f */
[----:B------:R-:W-:Y:S11]  /*1400*/  BRA `(.L_x_1037) ;  /* 0x0000000000107947 */ /* 0x000ff60003800000 */
.L_x_1036:
[----:B------:R-:W-:-:S11]  /*1410*/  UISETP.NE.AND UP0, UPT, UR5, 0x1, UPT ;  /* 0x000000010500788c */ /* 0x000fd6000bf05270 */
[----:B------:R-:W-:Y:S02]  /*1420*/  @UP0 ULDC.64 UR10, c[0x0][0x9e8] ;  /* 0x00027a00000a0ab9 */ /* 0x000fe40000000a00 */
[----:B------:R-:W-:-:S04]  /*1430*/  UIMAD.WIDE.U32 UR6, UR4, UR10, URZ ;  /* 0x0000000a040672a5 */ /* 0x000fc8000f8e003f */
[----:B------:R-:W-:-:S12]  /*1440*/  @UP0 USHF.R.U32.HI UR4, URZ, UR11, UR7 ;  /* 0x0000000b3f040299 */ /* 0x000fd80008011607 */
.L_x_1037:
[----:B------:R-:W-:-:S04]  /*1450*/  UIMAD UR4, UR4, UR5, URZ ;  /* 0x00000005040472a4 */ /* 0x000fc8000f8e023f */
[----:B------:R-:W-:-:S04]  /*1460*/  UISETP.LT.AND UP0, UPT, UR9, UR4, UPT ;  /* 0x000000040900728c */ /* 0x000fc8000bf01270 */
[----:B------:R-:W-:-:S12]  /*1470*/  USEL UR9, UR9, UR4, !UP0 ;  /* 0x0000000409097287 */ /* 0x000fd8000c000000 */
.L_x_1035:
[----:B------:R-:W-:Y:S01]  /*1480*/  USHF.R.S32.HI UR4, URZ, 0x1f, UR9 ;  /* 0x0000001f3f047899 */ /* 0x000fe20008011409 */
[----:B------:R-:W-:Y:S01]  /*1490*/  PLOP3.LUT P0, PT, PT, PT, PT, 0x80, 0x0 ;  /* 0x000000000000781c */ /* 0x000fe20003f0f070 */
[----:B------:R-:W-:Y:S01]  /*14a0*/  IMAD.MOV.U32 R0, RZ, RZ, RZ ;  /* 0x000000ffff007224 */ /* 0x000fe200078e00ff */
[----:B------:R-:W-:Y:S01]  /*14b0*/  CS2R R150, SRZ ;  /* 0x0000000000967805 */ /* 0x000fe2000001ff00 */
[----:B------:R-:W-:Y:S01]  /*14c0*/  ULEA.HI UR4, UR4, UR9, URZ, 0x7 ;  /* 0x0000000904047291 */ /* 0x000fe2000f8f383f */
[----:B------:R-:W-:Y:S01]  /*14d0*/  IMAD.MOV.U32 R36, RZ, RZ, RZ ;  /* 0x000000ffff247224 */ /* 0x000fe200078e00ff */
[----:B------:R-:W-:Y:S02]  /*14e0*/  CS2R R148, SRZ ;  /* 0x0000000000947805 */ /* 0x000fe4000001ff00 */
[----:B------:R-:W-:Y:S01]  /*14f0*/  CS2R R146, SRZ ;  /* 0x0000000000927805 */ /* 0x000fe2000001ff00 */
[----:B------:R-:W-:Y:S01]  /*1500*/  USHF.R.S32.HI UR4, URZ, 0x7, UR4 ;  /* 0x000000073f047899 */ /* 0x000fe20008011404 */
[----:B------:R-:W-:-:S02]  /*1510*/  CS2R R144, SRZ ;  /* 0x0000000000907805 */ /* 0x000fc4000001ff00 */
[----:B------:R-:W-:Y:S02]  /*1520*/  CS2R R142, SRZ ;  /* 0x00000000008e7805 */ /* 0x000fe4000001ff00 */
[----:B------:R-:W-:Y:S01]  /*1530*/  CS2R R140, SRZ ;  /* 0x00000000008c7805 */ /* 0x000fe2000001ff00 */
[----:B------:R-:W-:Y:S01]  /*1540*/  UISETP.LT.AND UP0, UPT, URZ, UR4, UPT ;  /* 0x000000043f00728c */ /* 0x000fe2000bf01270 */
[----:B------:R-:W-:Y:S02]  /*1550*/  CS2R R138, SRZ ;  /* 0x00000000008a7805 */ /* 0x000fe4000001ff00 */
[----:B------:R-:W-:Y:S02]  /*1560*/  CS2R R136, SRZ ;  /* 0x0000000000887805 */ /* 0x000fe4000001ff00 */
[----:B------:R-:W-:Y:S01]  /*1570*/  CS2R R134, SRZ ;  /* 0x0000000000867805 */ /* 0x000fe2000001ff00 */
[----:B------:R-:W-:Y:S01]  /*1580*/  USEL UR39, URZ, UR4, !UP0 ;  /* 0x000000043f277287 */ /* 0x000fe2000c000000 */
[----:B------:R-:W-:-:S02]  /*1590*/  CS2R R132, SRZ ;  /* 0x0000000000847805 */ /* 0x000fc4000001ff00 */
[----:B------:R-:W-:Y:S02]  /*15a0*/  CS2R R130, SRZ ;  /* 0x0000000000827805 */ /* 0x000fe4000001ff00 */
[----:B------:R-:W-:Y:S02]  /*15b0*/  CS2R R128, SRZ ;  /* 0x0000000000807805 */ /* 0x000fe4000001ff00 */
[----:B------:R-:W-:Y:S02]  /*15c0*/  CS2R R126, SRZ ;  /* 0x00000000007e7805 */ /* 0x000fe4000001ff00 */
[----:B------:R-:W-:Y:S02]  /*15d0*/  CS2R R124, SRZ ;  /* 0x00000000007c7805 */ /* 0x000fe4000001ff00 */
[----:B------:R-:W-:Y:S02]  /*15e0*/  ISETP.GT.AND P1, PT, R88, UR39, PT ;  /* 0x0000002758007c0c */ /* 0x000fe4000bf24270 */
        /* <DEDUP_REMOVED lines=15> */
[----:B------:R-:W-:Y:S01]  /*16e0*/  IMAD.MOV.U32 R93, RZ, RZ, RZ ;  /* 0x000000ffff5d7224 */ /* 0x000fe200078e00ff */
[----:B------:R-:W-:Y:S02]  /*16f0*/  CS2R R6, SRZ ;  /* 0x0000000000067805 */ /* 0x000fe4000001ff00 */
[----:B------:R-:W-:Y:S01]  /*1700*/  CS2R R90, SRZ ;  /* 0x00000000005a7805 */ /* 0x000fe2000001ff00 */
[----:B------:R-:W-:Y:S01]  /*1710*/  IMAD.MOV.U32 R46, RZ, RZ, RZ ;  /* 0x000000ffff2e7224 */ /* 0x000fe200078e00ff */
[----:B------:R-:W-:Y:S06]  /*1720*/  @!P1 BRA `(.L_x_1038) ;  /* 0x000000e400409947 */ /* 0x000fec0003800000 */
[----:B------:R-:W0:Y:S01]  /*1730*/  SHFL.IDX PT, R0, R186, RZ, 0x1f ;  /* 0x00001fffba007589 */ /* 0x000e2200000e0000 */
[----:B------:R-:W1:Y:S01]  /*1740*/  S2UR UR40, SR_CgaCtaId ;  /* 0x00000000002879c3 */ /* 0x000e620000008800 */
[----:B------:R-:W-:Y:S01]  /*1750*/  UMOV UR41, 0x400 ;  /* 0x0000040000297882 */ /* 0x000fe20000000000 */
        /* <DEDUP_REMOVED lines=19> */
[----:B------:R-:W-:Y:S02]  /*1890*/  IMAD.U32 R10, RZ, RZ, UR6 ;  /* 0x00000006ff0a7e24 */ /* 0x000fe4000f8e00ff */
[----:B------:R-:W-:Y:S02]  /*18a0*/  IMAD.U32 R6, RZ, RZ, UR4 ;  /* 0x00000004ff067e24 */ /* 0x000fe4000f8e00ff */
[----:B------:R-:W-:-:S02]  /*18b0*/  IMAD.U32 R7, RZ, RZ, UR5 ;  /* 0x00000005ff077e24 */ /* 0x000fc4000f8e00ff */
[----:B------:R-:W-:Y:S02]  /*18c0*/  IMAD.U32 R11, RZ, RZ, UR7 ;  /* 0x00000007ff0b7e24 */ /* 0x000fe4000f8e00ff */
[----:B------:R-:W-:Y:S02]  /*18d0*/  IMAD.MOV.U32 R8, RZ, RZ, 0x70 ;  /* 0x00000070ff087424 */ /* 0x000fe400078e00ff */
[----:B------:R-:W-:Y:S02]  /*18e0*/  IMAD.MOV.U32 R12, RZ, RZ, 0x1 ;  /* 0x00000001ff0c7424 */ /* 0x000fe400078e00ff */
[----:B0-----:R-:W-:-:S07]  /*18f0*/  IMAD.MOV.U32 R13, RZ, RZ, RZ ;  /* 0x000000ffff0d7224 */ /* 0x001fce00078e00ff */
[----:B------:R-:W-:-:S07]  /*1900*/  LEPC R20, `(.L_x_1039) ;  /* 0x000000001014794e */ /* 0x000fce0000000000 */
[----:B-1----:R-:W-:Y:S05]  /*1910*/  CALL.ABS.NOINC R2 ;  /* 0x0000000002007343 */ /* 0x002fea0003c00000 */
.L_x_1039:
        /* <DEDUP_REMOVED lines=9> */
.L_x_1204:
[----:B------:R-:W-:Y:S05]  /*19b0*/  @!P0 BRA `(.L_x_1041) ;  /* 0x0000000000048947 */ /* 0x000fea0003800000 */
[----:B------:R-:W-:Y:S01]  /*19c0*/  BPT.TRAP 0x1 ;  /* 0x000000040000795c */ /* 0x000fe20000300000 */
.L_x_1041:
[----:B------:R-:W-:Y:S02]  /*19d0*/  IMAD.U32 R9, RZ, RZ, UR45 ;  /* 0x0000002dff097e24 */ /* 0x000fe4000f8e00ff */
[----:B0-----:R-:W-:-:S03]  /*19e0*/  IMAD.U32 R0, RZ, RZ, UR46 ;  /* 0x0000002eff007e24 */ /* 0x001fc6000f8e00ff */
[----:B------:R-:W-:Y:S02]  /*19f0*/  LEA R9, R9, UR41, 0x3 ;  /* 0x0000002909097c11 */ /* 0x000fe4000f8e18ff */
[----:B------:R-:W-:-:S04]  /*1a00*/  SHF.L.U32 R0, R0, 0x1f, RZ ;  /* 0x0000001f00007819 */ /* 0x000fc800000006ff */
[----:B------:R0:W1:Y:S01]  /*1a10*/  SYNCS.PHASECHK.TRANS64.TRYWAIT P1, [R9+URZ+0x28830], R0 ;  /* 0x02883000090075a7 */ /* 0x000062000802017f */
[----:B------:R-:W-:Y:S05]  /*1a20*/  @!P0 BRA `(.L_x_1042) ;  /* 0x0000000000048947 */ /* 0x000fea0003800000 */
[----:B------:R-:W-:Y:S01]  /*1a30*/  BPT.TRAP 0x1 ;  /* 0x000000040000795c */ /* 0x000fe20000300000 */
.L_x_1042:
[----:B-1----:R-:W-:Y:S05]  /*1a40*/  @P1 BRA `(.L_x_1043) ;  /* 0x0000000000081947 */ /* 0x002fea0003800000 */
[----:B------:R-:W1:Y:S02]  /*1a50*/  SYNCS.PHASECHK.TRANS64.TRYWAIT P1, [R9+URZ+0x28830], R0 ;  /* 0x02883000090075a7 */ /* 0x000e64000802017f */
[----:B-1----:R-:W-:Y:S05]  /*1a60*/  @!P1 BRA `(.L_x_1044) ;  /* 0x0000014400409947 */ /* 0x002fea0003800000 */
.L_x_1043:
        /* <DEDUP_REMOVED lines=63> */
.L_x_1045:
[----:B------:R-:W-:Y:S01]  /*1e60*/  UISETP.NE.AND UP1, UPT, UR50, URZ, UPT ;  /* 0x0000003f3200728c */ /* 0x000fe2000bf25270 */
[----:B------:R-:W-:Y:S01]  /*1e70*/  R2UR UR6, R9 ;  /* 0x00000000090672ca */ /* 0x000fe200000e0000 */
[----:B------:R-:W-:Y:S01]  /*1e80*/  ULDC UR7, c[0x0][0x9d8] ;  /* 0x0002760000077ab9 */ /* 0x000fe20000000800 */
[----:B------:R-:W2:Y:S01]  /*1e90*/  LDC R8, c[0x0][0x2f0] ;  /* 0x0000bc00ff087b82 */ /* 0x000ea20000000800 */
[----:B------:R-:W-:Y:S01]  /*1ea0*/  FMUL.FTZ R36, R36, UR7 ;  /* 0x0000000724247c20 */ /* 0x000fe20008410000 */
[----:B------:R-:W-:Y:S01]  /*1eb0*/  FMUL.FTZ R32, R32, UR7 ;  /* 0x0000000720207c20 */ /* 0x000fe20008410000 */
[----:B------:R-:W-:Y:S01]  /*1ec0*/  PLOP3.LUT P1, PT, PT, PT, UP1, 0x80, 0x0 ;  /* 0x000000000000781c */ /* 0x000fe20003f2f018 */
[----:B------:R-:W-:Y:S01]  /*1ed0*/  FMUL.FTZ R40, R40, UR7 ;  /* 0x0000000728287c20 */ /* 0x000fe20008410000 */
[----:B------:R-:W-:Y:S01]  /*1ee0*/  PLOP3.LUT P2, PT, PT, PT, UP1, 0x80, 0x0 ;  /* 0x000000000000781c */ /* 0x000fe20003f4f018 */
[----:B------:R3:W4:Y:S01]  /*1ef0*/  MUFU.TANH R125, R36 ;  /* 0x00000024007d7308 */ /* 0x0007220000002400 */
[----:B------:R-:W-:Y:S01]  /*1f00*/  FMUL.FTZ R13, R25, UR7 ;  /* 0x00000007190d7c20 */ /* 0x000fe20008410000 */
[----:B------:R-:W-:Y:S01]  /*1f10*/  @UP1 ULDC UR10, c[0x0][0x44c] ;  /* 0x00011300000a1ab9 */ /* 0x000fe20000000800 */
[----:B01----:R-:W0:Y:S01]  /*1f20*/  LDC R9, c[0x0][0x288] ;  /* 0x0000a200ff097b82 */ /* 0x003e220000000800 */
[----:B------:R-:W-:Y:S01]  /*1f30*/  FMUL.FTZ R61, R61, UR7 ;  /* 0x000000073d3d7c20 */ /* 0x000fe20008410000 */
[----:B------:R-:W-:Y:S01]  /*1f40*/  IMAD.MOV.U32 R25, RZ, RZ, -0x80 ;  /* 0xffffff80ff197424 */ /* 0x000fe200078e00ff */
[----:B------:R-:W-:Y:S01]  /*1f50*/  UIADD3 UR6, UR6, 0x28840, URZ ;  /* 0x0002884006067890 */ /* 0x000fe2000fffe03f */
[----:B------:R-:W-:Y:S01]  /*1f60*/  FMUL.FTZ R44, R44, UR7 ;  /* 0x000000072c2c7c20 */ /* 0x000fe20008410000 */
[----:B------:R1:W0:Y:S01]  /*1f70*/  MUFU.TANH R127, R32 ;  /* 0x00000020007f7308 */ /* 0x0002220000002400 */
[----:B---3--:R-:W-:Y:S01]  /*1f80*/  FMUL.FTZ R36, R47, UR7 ;  /* 0x000000072f247c20 */ /* 0x008fe20008410000 */
[----:B------:R-:W-:-:S02]  /*1f90*/  VIADD R47, R17, UR37 ;  /* 0x00000025112f7c36 */ /* 0x000fc40008000000 */
[----:B------:R-:W-:Y:S01]  /*1fa0*/  FMUL.FTZ R48, R48, UR7 ;  /* 0x0000000730307c20 */ /* 0x000fe20008410000 */
[----:B------:R-:W-:Y:S01]  /*1fb0*/  FMUL.FTZ R52, R52, UR7 ;  /* 0x0000000734347c20 */ /* 0x000fe20008410000 */
[----:B------:R-:W-:Y:S01]  /*1fc0*/  FMUL.FTZ R56, R56, UR7 ;  /* 0x0000000738387c20 */ /* 0x000fe20008410000 */
[----:B------:R-:W-:Y:S01]  /*1fd0*/  @P1 IMAD.HI.U32 R11, R47, UR10, RZ ;  /* 0x0000000a2f0b1c27 */ /* 0x000fe2000f8e00ff */
[----:B------:R-:W-:Y:S01]  /*1fe0*/  @UP1 ULDC UR10, c[0x0][0x450] ;  /* 0x00011400000a1ab9 */ /* 0x000fe20000000800 */
[----:B------:R3:W0:Y:S02]  /*1ff0*/  MUFU.TANH R123, R40 ;  /* 0x00000028007b7308 */ /* 0x0006240000002400 */
[----:B-1----:R-:W-:Y:S01]  /*2000*/  FMUL.FTZ R32, R43, UR7 ;  /* 0x000000072b207c20 */ /* 0x002fe20008410000 */
[----:B------:R-:W-:Y:S01]  /*2010*/  UISETP.NE.AND UP0, UPT, UR49, URZ, UPT ;  /* 0x0000003f3100728c */ /* 0x000fe2000bf05270 */
[----:B------:R-:W-:Y:S01]  /*2020*/  @P2 SHF.R.U32.HI R47, RZ, UR10, R11 ;  /* 0x0000000aff2f2c19 */ /* 0x000fe2000801160b */
[----:B------:R-:W-:Y:S01]  /*2030*/  FMUL.FTZ R0, R26, UR7 ;  /* 0x000000071a007c20 */ /* 0x000fe20008410000 */
[----:B------:R-:W-:Y:S01]  /*2040*/  FMUL.FTZ R6, R30, UR7 ;  /* 0x000000071e067c20 */ /* 0x000fe20008410000 */
[----:B------:R-:W-:Y:S01]  /*2050*/  FMUL.FTZ R20, R34, UR7 ;  /* 0x0000000722147c20 */ /* 0x000fe20008410000 */
[----:B------:R-:W-:Y:S01]  /*2060*/  FMUL.FTZ R26, R38, UR7 ;  /* 0x00000007261a7c20 */ /* 0x000fe20008410000 */
[----:B------:R1:W0:Y:S01]  /*2070*/  MUFU.TANH R43, R61 ;  /* 0x0000003d002b7308 */ /* 0x0002220000002400 */
[----:B---3--:R-:W-:Y:S01]  /*2080*/  FMUL.FTZ R40, R51, UR7 ;  /* 0x0000000733287c20 */ /* 0x008fe20008410000 */
[----:B------:R-:W-:-:S02]  /*2090*/  IMAD R51, R88, R25, 0x80 ;  /* 0x0000008058337424 */ /* 0x000fc400078e0219 */
[----:B------:R-:W-:Y:S01]  /*20a0*/  FMUL.FTZ R30, R42, UR7 ;  /* 0x000000072a1e7c20 */ /* 0x000fe20008410000 */
[----:B------:R-:W-:Y:S01]  /*20b0*/  UPRMT UR6, UR40, 0x654, UR6 ;  /* 0x0000065428067896 */ /* 0x000fe20008000006 */
[----:B------:R-:W-:Y:S01]  /*20c0*/  FMUL.FTZ R14, R24, UR7 ;  /* 0x00000007180e7c20 */ /* 0x000fe20008410000 */
[----:B------:R-:W-:Y:S02]  /*20d0*/  VIADD R25, R51, 0x1 ;  /* 0x0000000133197836 */ /* 0x000fe40000000000 */
[----:B------:R-:W-:Y:S01]  /*20e0*/  FMUL.FTZ R15, R28, UR7 ;  /* 0x000000071c0f7c20 */ /* 0x000fe20008410000 */
[----:B------:R3:W0:Y:S01]  /*20f0*/  MUFU.TANH R121, R44 ;  /* 0x0000002c00797308 */ /* 0x0006220000002400 */
[----:B-1----:R-:W1:Y:S01]  /*2100*/  SHFL.IDX PT, R61, R47, RZ, 0x1c1f ;  /* 0x001c1fff2f3d7589 */ /* 0x002e6200000e0000 */
[----:B------:R-:W-:Y:S01]  /*2110*/  FMUL.FTZ R34, R46, UR7 ;  /* 0x000000072e227c20 */ /* 0x000fe20008410000 */
[----:B------:R-:W-:Y:S01]  /*2120*/  FMUL.FTZ R38, R50, UR7 ;  /* 0x0000000732267c20 */ /* 0x000fe20008410000 */
[----:B------:R-:W-:Y:S01]  /*2130*/  FMUL.FTZ R42, R54, UR7 ;  /* 0x00000007362a7c20 */ /* 0x000fe20008410000 */
[----:B------:R-:W-:Y:S01]  /*2140*/  FMUL.FTZ R2, R27, UR7 ;  /* 0x000000071b027c20 */ /* 0x000fe20008410000 */
[----:B------:R-:W-:Y:S01]  /*2150*/  FMUL.FTZ R21, R29, UR7 ;  /* 0x000000071d157c20 */ /* 0x000fe20008410000 */
[----:B------:R-:W-:Y:S01]  /*2160*/  FMUL.FTZ R7, R31, UR7 ;  /* 0x000000071f077c20 */ /* 0x000fe20008410000 */
[----:B------:R5:W0:Y:S01]  /*2170*/  MUFU.TANH R119, R48 ;  /* 0x0000003000777308 */ /* 0x000a220000002400 */
[----:B------:R-:W-:Y:S01]  /*2180*/  FMUL.FTZ R33, R33, UR7 ;  /* 0x0000000721217c20 */ /* 0x000fe20008410000 */
[----:B------:R-:W-:Y:S01]  /*2190*/  FMUL.FTZ R24, R35, UR7 ;  /* 0x0000000723187c20 */ /* 0x000fe20008410000 */
[----:B------:R-:W-:Y:S01]  /*21a0*/  FMUL.FTZ R28, R39, UR7 ;  /* 0x00000007271c7c20 */ /* 0x000fe20008410000 */
[----:B------:R-:W-:Y:S01]  /*21b0*/  FMUL.FTZ R41, R41, UR7 ;  /* 0x0000000729297c20 */ /* 0x000fe20008410000 */
[----:B------:R-:W-:Y:S01]  /*21c0*/  FMUL.FTZ R45, R45, UR7 ;  /* 0x000000072d2d7c20 */ /* 0x000fe20008410000 */
[----:B------:R-:W-:Y:S01]  /*21d0*/  FMUL.FTZ R53, R53, UR7 ;  /* 0x0000000735357c20 */ /* 0x000fe20008410000 */
[----:B---3--:R-:W-:Y:S01]  /*21e0*/  FMUL.FTZ R44, R55, UR7 ;  /* 0x00000007372c7c20 */ /* 0x008fe20008410000 */
[----:B------:R3:W0:Y:S01]  /*21f0*/  MUFU.TANH R117, R52 ;  /* 0x0000003400757308 */ /* 0x0006220000002400 */
[----:B------:R-:W-:Y:S01]  /*2200*/  FMUL.FTZ R57, R57, UR7 ;  /* 0x0000000739397c20 */ /* 0x000fe20008410000 */
[----:B------:R-:W-:Y:S01]  /*2210*/  FMUL.FTZ R46, R58, UR7 ;  /* 0x000000073a2e7c20 */ /* 0x000fe20008410000 */
[----:B-----5:R-:W-:Y:S01]  /*2220*/  FMUL.FTZ R48, R59, UR7 ;  /* 0x000000073b307c20 */ /* 0x020fe20008410000 */
[----:B------:R-:W-:Y:S01]  /*2230*/  FMUL.FTZ R60, R60, UR7 ;  /* 0x000000073c3c7c20 */ /* 0x000fe20008410000 */
[----:B------:R-:W-:Y:S01]  /*2240*/  FMUL.FTZ R50, R62, UR7 ;  /* 0x000000073e327c20 */ /* 0x000fe20008410000 */
[----:B------:R-:W-:Y:S01]  /*2250*/  FMUL.FTZ R64, R64, UR7 ;  /* 0x0000000740407c20 */ /* 0x000fe20008410000 */
[----:B------:R-:W-:Y:S01]  /*2260*/  FMUL.FTZ R65, R65, UR7 ;  /* 0x0000000741417c20 */ /* 0x000fe20008410000 */
[----:B------:R5:W0:Y:S01]  /*2270*/  MUFU.TANH R115, R56 ;  /* 0x0000003800737308 */ /* 0x000a220000002400 */
[----:B---3--:R-:W-:Y:S01]  /*2280*/  FMUL.FTZ R52, R63, UR7 ;  /* 0x000000073f347c20 */ /* 0x008fe20008410000 */
[----:B------:R-:W-:Y:S01]  /*2290*/  FMUL.FTZ R54, R66, UR7 ;  /* 0x0000000742367c20 */ /* 0x000fe20008410000 */
[----:B------:R-:W-:Y:S01]  /*22a0*/  FMUL.FTZ R89, R70, UR7 ;  /* 0x0000000746597c20 */ /* 0x000fe20008410000 */
[----:B------:R-:W-:Y:S01]  /*22b0*/  FMUL.FTZ R91, R71, UR7 ;  /* 0x00000007475b7c20 */ /* 0x000fe20008410000 */
[----:B------:R-:W-:Y:S01]  /*22c0*/  FMUL.FTZ R93, R74, UR7 ;  /* 0x000000074a5d7c20 */ /* 0x000fe20008410000 */
[----:B------:R-:W-:Y:S01]  /*22d0*/  FMUL.FTZ R95, R75, UR7 ;  /* 0x000000074b5f7c20 */ /* 0x000fe20008410000 */
[----:B------:R-:W-:Y:S01]  /*22e0*/  FMUL.FTZ R76, R76, UR7 ;  /* 0x000000074c4c7c20 */ /* 0x000fe20008410000 */
[----:B------:R-:W-:Y:S01]  /*22f0*/  FMUL.FTZ R4, R78, UR7 ;  /* 0x000000074e047c20 */ /* 0x000fe20008410000 */
[----:B-----5:R-:W-:Y:S01]  /*2300*/  FMUL.FTZ R56, R67, UR7 ;  /* 0x0000000743387c20 */ /* 0x020fe20008410000 */
[----:B------:R-:W-:Y:S01]  /*2310*/  FMUL.FTZ R3, R79, UR7 ;  /* 0x000000074f037c20 */ /* 0x000fe20008410000 */
        /* <DEDUP_REMOVED lines=8> */
[----:B------:R-:W-:-:S02]  /*23a0*/  IMAD R25, R16, -0x2, R25 ;  /* 0xfffffffe10197824 */ /* 0x000fc400078e0219 */
[----:B------:R-:W-:Y:S01]  /*23b0*/  FMUL.FTZ R68, R68, UR7 ;  /* 0x0000000744447c20 */ /* 0x000fe20008410000 */
[----:B------:R-:W-:Y:S01]  /*23c0*/  FMUL.FTZ R69, R69, UR7 ;  /* 0x0000000745457c20 */ /* 0x000fe20008410000 */
[----:B------:R-:W-:Y:S01]  /*23d0*/  FMUL.FTZ R72, R72, UR7 ;  /* 0x0000000748487c20 */ /* 0x000fe20008410000 */
[----:B------:R-:W-:Y:S01]  /*23e0*/  FMUL.FTZ R73, R73, UR7 ;  /* 0x0000000749497c20 */ /* 0x000fe20008410000 */
[----:B------:R-:W-:Y:S01]  /*23f0*/  FMUL.FTZ R77, R77, UR7 ;  /* 0x000000074d4d7c20 */ /* 0x000fe20008410000 */
[----:B------:R-:W-:Y:S01]  /*2400*/  PLOP3.LUT P1, PT, PT, PT, UP0, 0x40, 0x0 ;  /* 0x000000000000781c */ /* 0x000fe20003f2e808 */
[C---:B--2---:R-:W-:Y:S01]  /*2410*/  IMAD R58, R8.reuse, UR43, R25 ;  /* 0x0000002b083a7c24 */ /* 0x044fe2000f8e0219 */
[----:B------:R-:W2:Y:S01]  /*2420*/  MUFU.TANH R14, R14 ;  /* 0x0000000e000e7308 */ /* 0x000ea20000002400 */
[----:B------:R-:W-:Y:S01]  /*2430*/  ULDC UR55, c[0x0][0x9dc] ;  /* 0x0002770000377ab9 */ /* 0x000fe20000000800 */
[----:B------:R-:W-:Y:S01]  /*2440*/  SYNCS.ARRIVE.TRANS64.RED.A1T0 RZ, [UR6], RZ ;  /* 0x000000ffffff79a7 */ /* 0x000fe20008100406 */
[----:B------:R-:W-:Y:S01]  /*2450*/  ULOP3.LUT UR6, URZ, UR55, URZ, 0x33, !UPT ;  /* 0x000000373f067292 */ /* 0x000fe2000f8e333f */
[----:B------:R-:W-:Y:S01]  /*2460*/  IMAD R25, R8, UR43, R51 ;  /* 0x0000002b08197c24 */ /* 0x000fe2000f8e0233 */
[----:B------:R-:W-:Y:S01]  /*2470*/  ULDC UR14, c[0x0][0x9e0] ;  /* 0x00027800000e7ab9 */ /* 0x000fe20000000800 */
[----:B0-----:R-:W-:-:S02]  /*2480*/  IMAD.IADD R58, R58, 0x1, -R9 ;  /* 0x000000013a3a7824 */ /* 0x001fc400078e0a09 */
[----:B------:R-:W-:Y:S01]  /*2490*/  FMUL.FTZ R37, R37, UR7 ;  /* 0x0000000725257c20 */ /* 0x000fe20008410000 */
[----:B------:R-:W0:Y:S01]  /*24a0*/  MUFU.TANH R13, R13 ;  /* 0x0000000d000d7308 */ /* 0x000e220000002400 */
[----:B------:R-:W-:Y:S01]  /*24b0*/  FMUL.FTZ R49, R49, UR7 ;  /* 0x0000000731317c20 */ /* 0x000fe20008410000 */
[----:B------:R-:W-:Y:S01]  /*24c0*/  IMAD R55, R16, -0x2, R25 ;  /* 0xfffffffe10377824 */ /* 0x000fe200078e0219 */
[----:B------:R-:W-:Y:S01]  /*24d0*/  LEA R62, R88, 0xffffff80, 0x7 ;  /* 0xffffff80583e7811 */ /* 0x000fe200078e38ff */
[C---:B------:R-:W-:Y:S02]  /*24e0*/  VIADD R66, R58.reuse, UR14 ;  /* 0x0000000e3a427c36 */ /* 0x040fe40008000000 */
[----:B------:R-:W-:Y:S02]  /*24f0*/  VIADD R59, R58, UR6 ;  /* 0x000000063a3b7c36 */ /* 0x000fe40008000000 */
[----:B------:R-:W3:Y:S08]  /*2500*/  MUFU.TANH R0, R0 ;  /* 0x0000000000007308 */ /* 0x000ef00000002400 */
[----:B------:R-:W0:Y:S08]  /*2510*/  MUFU.TANH R2, R2 ;  /* 0x0000000200027308 */ /* 0x000e300000002400 */
        /* <DEDUP_REMOVED lines=50> */
[----:B------:R1:W0:Y:S08]  /*2840*/  MUFU.TANH R103, R37 ;  /* 0x0000002500677308 */ /* 0x0002300000002400 */
[----:B------:R5:W0:Y:S01]  /*2850*/  MUFU.TANH R109, R49 ;  /* 0x00000031006d7308 */ /* 0x000a220000002400 */
[----:B-1----:R-:W-:Y:S01]  /*2860*/  VIADDMNMX R37, R61, R66, R55, PT ;  /* 0x000000423d257246 */ /* 0x002fe20003800137 */
[----:B-----5:R-:W-:Y:S01]  /*2870*/  IMAD.IADD R49, R59, 0x1, R61 ;  /* 0x000000013b317824 */ /* 0x020fe200078e023d */
[----:B--234-:R-:W-:Y:S06]  /*2880*/  @P1 BRA `(.L_x_1046) ;  /* 0x0000000000641947 */ /* 0x01cfec0003800000 */
[----:B------:R-:W-:Y:S01]  /*2890*/  IMAD R58, R8, UR43, R61 ;  /* 0x0000002b083a7c24 */ /* 0x000fe2000f8e023d */
[----:B------:R-:W-:Y:S03]  /*28a0*/  BSSY B0, `(.L_x_1047) ;  /* 0x0000013000007945 */ /* 0x000fe60003800000 */
[----:B------:R-:W-:-:S05]  /*28b0*/  IMAD.IADD R25, R58, 0x1, -R9 ;  /* 0x000000013a197824 */ /* 0x000fca00078e0a09 */
[----:B------:R-:W-:-:S13]  /*28c0*/  ISETP.GT.AND P1, PT, R25, -0x1, PT ;  /* 0xffffffff1900780c */ /* 0x000fda0003f24270 */
[----:B------:R-:W-:Y:S05]  /*28d0*/  @P1 BRA `(.L_x_1048) ;  /* 0x0000000000241947 */ /* 0x000fea0003800000 */
[----:B------:R-:W-:Y:S01]  /*28e0*/  ULDC UR6, c[0x0][0x9e4] ;  /* 0x0002790000067ab9 */ /* 0x000fe20000000800 */
[----:B------:R-:W-:Y:S01]  /*28f0*/  LOP3.LUT R25, RZ, R25, RZ, 0x33, !PT ;  /* 0x00000019ff197212 */ /* 0x000fe200078e33ff */
[----:B------:R-:W-:-:S05]  /*2900*/  IMAD.U32 R61, RZ, RZ, UR6 ;  /* 0x00000006ff3d7e24 */ /* 0x000fca000f8e00ff */
[----:B------:R-:W-:-:S13]  /*2910*/  ISETP.NE.AND P1, PT, R61, 0x1, PT ;  /* 0x000000013d00780c */ /* 0x000fda0003f25270 */
[----:B------:R-:W1:Y:S02]  /*2920*/  @P1 LDC.64 R68, c[0x0][0x9e8] ;  /* 0x00027a00ff441b82 */ /* 0x000e640000000a00 */
[----:B-1----:R-:W-:-:S05]  /*2930*/  @P1 IMAD.HI.U32 R58, R25, R68, RZ ;  /* 0x00000044193a1227 */ /* 0x002fca00078e00ff */
[----:B------:R-:W-:-:S04]  /*2940*/  @P1 SHF.R.U32.HI R25, RZ, R69, R58 ;  /* 0x00000045ff191219 */ /* 0x000fc8000001163a */
[----:B------:R-:W-:Y:S01]  /*2950*/  LOP3.LUT R25, RZ, R25, RZ, 0x33, !PT ;  /* 0x00000019ff197212 */ /* 0x000fe200078e33ff */
[----:B------:R-:W-:Y:S06]  /*2960*/  BRA `(.L_x_1049) ;  /* 0x0000000000187947 */ /* 0x000fec0003800000 */
.L_x_1048:
[----:B------:R-:W-:Y:S02]  /*2970*/  ULDC UR6, c[0x0][0x9e4] ;  /* 0x0002790000067ab9 */ /* 0x000fe40000000800 */
[----:B------:R-:W-:-:S05]  /*2980*/  IMAD.U32 R61, RZ, RZ, UR6 ;  /* 0x00000006ff3d7e24 */ /* 0x000fca000f8e00ff */
[----:B------:R-:W-:-:S13]  /*2990*/  ISETP.NE.AND P1, PT, R61, 0x1, PT ;  /* 0x000000013d00780c */ /* 0x000fda0003f25270 */
[----:B------:R-:W1:Y:S02]  /*29a0*/  @P1 LDC.64 R68, c[0x0][0x9e8] ;  /* 0x00027a00ff441b82 */ /* 0x000e640000000a00 */
[----:B-1----:R-:W-:-:S05]  /*29b0*/  @P1 IMAD.HI.U32 R58, R25, R68, RZ ;  /* 0x00000044193a1227 */ /* 0x002fca00078e00ff */
[----:B------:R-:W-:-:S07]  /*29c0*/  @P1 SHF.R.U32.HI R25, RZ, R69, R58 ;  /* 0x00000045ff191219 */ /* 0x000fce000001163a */
.L_x_1049:
[----:B------:R-:W-:Y:S05]  /*29d0*/  BSYNC B0 ;  /* 0x0000000000007941 */ /* 0x000fea0003800000 */
.L_x_1047:
[----:B------:R-:W-:-:S04]  /*29e0*/  IMAD R25, R25, R61, -R62 ;  /* 0x0000003d19197224 */ /* 0x000fc800078e0a3e */
[----:B------:R-:W-:-:S05]  /*29f0*/  IMAD R58, R16, -0x2, R25 ;  /* 0xfffffffe103a7824 */ /* 0x000fca00078e0219 */
[----:B------:R-:W-:Y:S02]  /*2a00*/  VIADDMNMX R37, R58, R61, R37, PT ;  /* 0x0000003d3a257246 */ /* 0x000fe40003800125 */
[----:B------:R-:W-:-:S07]  /*2a10*/  VIMNMX R49, R49, R58, !PT ;  /* 0x0000003a31317248 */ /* 0x000fce0007fe0100 */
.L_x_1046:
[C---:B------:R-:W-:Y:S01]  /*2a20*/  ISETP.GE.AND P2, PT, R51.reuse, 0x9, PT ;  /* 0x000000093300780c */ /* 0x040fe20003f46270 */
[----:B------:R-:W1:Y:S01]  /*2a30*/  SHFL.IDX PT, R47, R47, 0x1, 0x1c1f ;  /* 0x003c1f002f2f7f89 */ /* 0x000e6200000e0000 */
[----:B------:R-:W-:Y:S01]  /*2a40*/  ISETP.GE.AND P1, PT, R51, 0x2, PT ;  /* 0x000000023300780c */ /* 0x000fe20003f26270 */
[----:B------:R-:W-:Y:S01]  /*2a50*/  UISETP.NE.AND UP0, UPT, UR49, URZ, UPT ;  /* 0x0000003f3100728c */ /* 0x000fe2000bf05270 */
[C---:B------:R-:W-:Y:S02]  /*2a60*/  ISETP.GT.AND P3, PT, R49.reuse, 0x8, !P2 ;  /* 0x000000083100780c */ /* 0x040fe40005764270 */
[----:B------:R-:W-:Y:S02]  /*2a70*/  ISETP.GT.AND P4, PT, R49, 0x1, !P1 ;  /* 0x000000013100780c */ /* 0x000fe40004f84270 */
[----:B------:R-:W-:Y:S02]  /*2a80*/  ISETP.LT.OR P3, PT, R37, 0x9, P3 ;  /* 0x000000092500780c */ /* 0x000fe40001f61670 */
[----:B------:R-:W-:-:S02]  /*2a90*/  ISETP.GE.AND P5, PT, R51, 0x11, PT ;  /* 0x000000113300780c */ /* 0x000fc40003fa6270 */
[----:B0-----:R-:W-:Y:S02]  /*2aa0*/  FSEL R129, R15, -INF , !P3 ;  /* 0xff8000000f817808 */ /* 0x001fe40005800000 */
[----:B------:R-:W-:Y:S02]  /*2ab0*/  ISETP.LT.OR P4, PT, R37, 0x2, P4 ;  /* 0x000000022500780c */ /* 0x000fe40002781670 */
[----:B------:R-:W-:Y:S02]  /*2ac0*/  ISETP.GT.AND P3, PT, R49, 0x10, !P5 ;  /* 0x000000103100780c */ /* 0x000fe40006f64270 */
[----:B------:R-:W-:Y:S02]  /*2ad0*/  ISETP.GE.AND P6, PT, R51, 0xa, PT ;  /* 0x0000000a3300780c */ /* 0x000fe40003fc6270 */
[----:B------:R-:W-:Y:S02]  /*2ae0*/  FSEL R131, R13, -INF , !P4 ;  /* 0xff8000000d837808 */ /* 0x000fe40006000000 */
[----:B------:R-:W-:-:S02]  /*2af0*/  P2R R67, PR, RZ, 0x20 ;  /* 0x00000020ff437803 */ /* 0x000fc40000000000 */
[----:B------:R-:W-:Y:S01]  /*2b00*/  ISETP.LT.OR P3, PT, R37, 0x11, P3 ;  /* 0x000000112500780c */ /* 0x000fe20001f61670 */
[----:B-1----:R-:W-:Y:S01]  /*2b10*/  IMAD.IADD R58, R59, 0x1, R47 ;  /* 0x000000013b3a7824 */ /* 0x002fe200078e022f */
[----:B------:R-:W-:Y:S02]  /*2b20*/  ISETP.GT.AND P4, PT, R49, 0x9, !P6 ;  /* 0x000000093100780c */ /* 0x000fe40007784270 */
[----:B------:R-:W-:Y:S02]  /*2b30*/  ISETP.GE.AND P5, PT, R51, 0x12, PT ;  /* 0x000000123300780c */ /* 0x000fe40003fa6270 */
[----:B------:R-:W-:Y:S02]  /*2b40*/  FSEL R127, R127, -INF , !P3 ;  /* 0xff8000007f7f7808 */ /* 0x000fe40005800000 */
[----:B------:R-:W-:Y:S02]  /*2b50*/  ISETP.LT.OR P4, PT, R37, 0xa, P4 ;  /* 0x0000000a2500780c */ /* 0x000fe40002781670 */
[----:B------:R-:W-:-:S02]  /*2b60*/  ISETP.GT.AND P3, PT, R49, 0x11, !P5 ;  /* 0x000000113100780c */ /* 0x000fc40006f64270 */
[----:B------:R-:W-:Y:S02]  /*2b70*/  FSEL R99, R21, -INF , !P4 ;  /* 0xff80000015637808 */ /* 0x000fe40006000000 */
[----:B------:R-:W-:Y:S02]  /*2b80*/  ISETP.LT.OR P3, PT, R37, 0x12, P3 ;  /* 0x000000122500780c */ /* 0x000fe40001f61670 */
[----:B------:R-:W-:Y:S02]  /*2b90*/  ISETP.GE.AND P4, PT, R51, 0x19, PT ;  /* 0x000000193300780c */ /* 0x000fe40003f86270 */
[----:B------:R-:W-:Y:S02]  /*2ba0*/  FSEL R101, R33, -INF , !P3 ;  /* 0xff80000021657808 */ /* 0x000fe40005800000 */
[----:B------:R-:W-:Y:S02]  /*2bb0*/  ISETP.GT.AND P3, PT, R49, 0x18, !P4 ;  /* 0x000000183100780c */ /* 0x000fe40006764270 */
[----:B------:R-:W-:-:S02]  /*2bc0*/  P2R R69, PR, RZ, 0x10 ;  /* 0x00000010ff457803 */ /* 0x000fc40000000000 */
[----:B------:R-:W-:Y:S02]  /*2bd0*/  ISETP.LT.OR P3, PT, R37, 0x19, P3 ;  /* 0x000000192500780c */ /* 0x000fe40001f61670 */
[----:B------:R-:W-:Y:S02]  /*2be0*/  ISETP.GE.AND P4, PT, R51, 0x1a, PT ;  /* 0x0000001a3300780c */ /* 0x000fe40003f86270 */
[----:B------:R-:W-:Y:S02]  /*2bf0*/  FSEL R125, R125, -INF , !P3 ;  /* 0xff8000007d7d7808 */ /* 0x000fe40005800000 */
[----:B------:R-:W-:Y:S02]  /*2c00*/  ISETP.GT.AND P3, PT, R49, 0x19, !P4 ;  /* 0x000000193100780c */ /* 0x000fe40006764270 */
[----:B------:R-:W-:Y:S02]  /*2c10*/  P2R R70, PR, RZ, 0x10 ;  /* 0x00000010ff467803 */ /* 0x000fe40000000000 */
[----:B------:R-:W-:-:S02]  /*2c20*/  ISETP.LT.OR P3, PT, R37, 0x1a, P3 ;  /* 0x0000001a2500780c */ /* 0x000fc40001f61670 */
[----:B------:R-:W-:Y:S02]  /*2c30*/  ISETP.GE.AND P4, PT, R51, 0x21, PT ;  /* 0x000000213300780c */ /* 0x000fe40003f86270 */
[----:B------:R-:W-:Y:S02]  /*2c40*/  FSEL R103, R103, -INF , !P3 ;  /* 0xff80000067677808 */ /* 0x000fe40005800000 */
[----:B------:R-:W-:Y:S02]  /*2c50*/  ISETP.GT.AND P3, PT, R49, 0x20, !P4 ;  /* 0x000000203100780c */ /* 0x000fe40006764270 */
[----:B------:R-:W-:Y:S02]  /*2c60*/  P2R R71, PR, RZ, 0x10 ;  /* 0x00000010ff477803 */ /* 0x000fe40000000000 */
[----:B------:R-:W-:Y:S02]  /*2c70*/  ISETP.LT.OR P3, PT, R37, 0x21, P3 ;  /* 0x000000212500780c */ /* 0x000fe40001f61670 */
[----:B------:R-:W-:-:S02]  /*2c80*/  ISETP.GE.AND P4, PT, R51, 0x22, PT ;  /* 0x000000223300780c */ /* 0x000fc40003f86270 */
[----:B------:R-:W-:Y:S02]  /*2c90*/  FSEL R123, R123, -INF , !P3 ;  /* 0xff8000007b7b7808 */ /* 0x000fe40005800000 */
[----:B------:R-:W-:Y:S02]  /*2ca0*/  ISETP.GT.AND P3, PT, R49, 0x21, !P4 ;  /* 0x000000213100780c */ /* 0x000fe40006764270 */
[----:B------:R-:W-:Y:S02]  /*2cb0*/  P2R R72, PR, RZ, 0x10 ;  /* 0x00000010ff487803 */ /* 0x000fe40000000000 */
[----:B------:R-:W-:Y:S02]  /*2cc0*/  ISETP.LT.OR P3, PT, R37, 0x22, P3 ;  /* 0x000000222500780c */ /* 0x000fe40001f61670 */
[----:B------:R-:W-:Y:S02]  /*2cd0*/  ISETP.GE.AND P4, PT, R51, 0x29, PT ;  /* 0x000000293300780c */ /* 0x000fe40003f86270 */
[----:B------:R-:W-:-:S02]  /*2ce0*/  FSEL R105, R41, -INF , !P3 ;  /* 0xff80000029697808 */ /* 0x000fc40005800000 */
[----:B------:R-:W-:Y:S02]  /*2cf0*/  ISETP.GT.AND P3, PT, R49, 0x28, !P4 ;  /* 0x000000283100780c */ /* 0x000fe40006764270 */
[----:B------:R-:W-:Y:S02]  /*2d00*/  P2R R73, PR, RZ, 0x10 ;  /* 0x00000010ff497803 */ /* 0x000fe40000000000 */
[----:B------:R-:W-:Y:S02]  /*2d10*/  ISETP.LT.OR P3, PT, R37, 0x29, P3 ;  /* 0x000000292500780c */ /* 0x000fe40001f61670 */
[----:B------:R-:W-:Y:S02]  /*2d20*/  ISETP.GE.AND P4, PT, R51, 0x2a, PT ;  /* 0x0000002a3300780c */ /* 0x000fe40003f86270 */
[----:B------:R-:W-:Y:S02]  /*2d30*/  FSEL R121, R121, -INF , !P3 ;  /* 0xff80000079797808 */ /* 0x000fe40005800000 */
[----:B------:R-:W-:-:S02]  /*2d40*/  ISETP.GT.AND P3, PT, R49, 0x29, !P4 ;  /* 0x000000293100780c */ /* 0x000fc40006764270 */
[----:B------:R-:W-:Y:S02]  /*2d50*/  P2R R74, PR, RZ, 0x10 ;  /* 0x00000010ff4a7803 */ /* 0x000fe40000000000 */
        /* <DEDUP_REMOVED lines=81> */
[----:B------:R-:W-:Y:S02]  /*3270*/  P2R R68, PR, RZ, 0x20 ;  /* 0x00000020ff447803 */ /* 0x000fe40000000000 */
[----:B------:R-:W-:-:S02]  /*3280*/  FSEL R27, R27, -INF , !P3 ;  /* 0xff8000001b1b7808 */ /* 0x000fc40005800000 */
[----:B------:R-:W-:Y:S02]  /*3290*/  ISETP.GE.AND P3, PT, R51, 0x71, PT ;  /* 0x000000713300780c */ /* 0x000fe40003f66270 */
[----:B------:R-:W-:Y:S02]  /*32a0*/  P2R R63, PR, RZ, 0x40 ;  /* 0x00000040ff3f7803 */ /* 0x000fe40000000000 */
[----:B------:R-:W-:-:S04]  /*32b0*/  ISETP.GT.AND P4, PT, R49, 0x70, !P3 ;  /* 0x000000703100780c */ /* 0x000fc80005f84270 */
[----:B------:R-:W-:-:S04]  /*32c0*/  ISETP.LT.OR P4, PT, R37, 0x71, P4 ;  /* 0x000000712500780c */ /* 0x000fc80002781670 */
[----:B------:R-:W-:Y:S02]  /*32d0*/  FSEL R21, R80, -INF , !P4 ;  /* 0xff80000050157808 */ /* 0x000fe40006000000 */
[----:B------:R-:W-:-:S04]  /*32e0*/  ISETP.GE.AND P4, PT, R51, 0x72, PT ;  /* 0x000000723300780c */ /* 0x000fc80003f86270 */
        /* <DEDUP_REMOVED lines=8> */
[----:B------:R-:W-:Y:S02]  /*3370*/  P2R R64, PR, RZ, 0x40 ;  /* 0x00000040ff407803 */ /* 0x000fe40000000000 */
[----:B------:R-:W-:-:S04]  /*3380*/  ISETP.GT.AND P6, PT, R49, RZ, !P6 ;  /* 0x000000ff3100720c */ /* 0x000fc800077c4270 */
[----:B------:R-:W-:-:S04]  /*3390*/  ISETP.LT.OR P6, PT, R37, 0x1, P6 ;  /* 0x000000012500780c */ /* 0x000fc800037c1670 */
[----:B------:R-:W-:Y:S02]  /*33a0*/  FSEL R97, R14, -INF , !P6 ;  /* 0xff8000000e617808 */ /* 0x000fe40007000000 */
[----:B------:R-:W-:Y:S02]  /*33b0*/  ISETP.GE.AND P6, PT, R51, 0x7a, PT ;  /* 0x0000007a3300780c */ /* 0x000fe40003fc6270 */
[----:B------:R-:W-:Y:S02]  /*33c0*/  VIADDMNMX R14, R47, R66, R55, PT ;  /* 0x000000422f0e7246 */ /* 0x000fe40003800137 */
[----:B------:R-:W-:Y:S02]  /*33d0*/  P2R R80, PR, RZ, 0x40 ;  /* 0x00000040ff507803 */ /* 0x000fe40000000000 */
[----:B------:R-:W-:-:S04]  /*33e0*/  ISETP.GT.AND P6, PT, R49, 0x79, !P6 ;  /* 0x000000793100780c */ /* 0x000fc800077c4270 */
[----:B------:R-:W-:-:S04]  /*33f0*/  ISETP.LT.OR P6, PT, R37, 0x7a, P6 ;  /* 0x0000007a2500780c */ /* 0x000fc800037c1670 */
[----:B------:R-:W-:Y:S02]  /*3400*/  FSEL R37, R85, -INF , !P6 ;  /* 0xff80000055257808 */ /* 0x000fe40007000000 */
[----:B------:R-:W-:-:S13]  /*3410*/  PLOP3.LUT P6, PT, PT, PT, UP0, 0x40, 0x0 ;  /* 0x000000000000781c */ /* 0x000fda0003fce808 */
[----:B------:R-:W-:Y:S05]  /*3420*/  @P6 BRA `(.L_x_1050) ;  /* 0x0000000000646947 */ /* 0x000fea0003800000 */
        /* <DEDUP_REMOVED lines=9> */
[----:B------:R-:W0:Y:S02]  /*34c0*/  @P6 LDC.64 R60, c[0x0][0x9e8] ;  /* 0x00027a00ff3c6b82 */ /* 0x000e240000000a00 */
[----:B0-----:R-:W-:-:S05]  /*34d0*/  @P6 IMAD.HI.U32 R60, R47, R60, RZ ;  /* 0x0000003c2f3c6227 */ /* 0x001fca00078e00ff */
[----:B------:R-:W-:-:S04]  /*34e0*/  @P6 SHF.R.U32.HI R47, RZ, R61, R60 ;  /* 0x0000003dff2f6219 */ /* 0x000fc8000001163c */
[----:B------:R-:W-:Y:S01]  /*34f0*/  LOP3.LUT R47, RZ, R47, RZ, 0x33, !PT ;  /* 0x0000002fff2f7212 */ /* 0x000fe200078e33ff */
[----:B------:R-:W-:Y:S06]  /*3500*/  BRA `(.L_x_1053) ;  /* 0x0000000000187947 */ /* 0x000fec0003800000 */
.L_x_1052:
[----:B------:R-:W-:Y:S02]  /*3510*/  ULDC UR6, c[0x0][0x9e4] ;  /* 0x0002790000067ab9 */ /* 0x000fe40000000800 */
[----:B------:R-:W-:-:S05]  /*3520*/  IMAD.U32 R49, RZ, RZ, UR6 ;  /* 0x00000006ff317e24 */ /* 0x000fca000f8e00ff */
[----:B------:R-:W-:-:S13]  /*3530*/  ISETP.NE.AND P6, PT, R49, 0x1, PT ;  /* 0x000000013100780c */ /* 0x000fda0003fc5270 */
[----:B------:R-:W0:Y:S02]  /*3540*/  @P6 LDC.64 R60, c[0x0][0x9e8] ;  /* 0x00027a00ff3c6b82 */ /* 0x000e240000000a00 */
[----:B0-----:R-:W-:-:S05]  /*3550*/  @P6 IMAD.HI.U32 R60, R47, R60, RZ ;  /* 0x0000003c2f3c6227 */ /* 0x001fca00078e00ff */
[----:B------:R-:W-:-:S07]  /*3560*/  @P6 SHF.R.U32.HI R47, RZ, R61, R60 ;  /* 0x0000003dff2f6219 */ /* 0x000fce000001163c */
.L_x_1053:
[----:B------:R-:W-:Y:S05]  /*3570*/  BSYNC B0 ;  /* 0x0000000000007941 */ /* 0x000fea0003800000 */
.L_x_1051:
[----:B------:R-:W-:-:S04]  /*3580*/  IMAD R47, R47, R49, -R62 ;  /* 0x000000312f2f7224 */ /* 0x000fc800078e0a3e */
[----:B------:R-:W-:-:S05]  /*3590*/  IMAD R47, R16, -0x2, R47 ;  /* 0xfffffffe102f7824 */ /* 0x000fca00078e022f */
[----:B------:R-:W-:Y:S02]  /*35a0*/  VIADDMNMX R14, R47, R49, R14, PT ;  /* 0x000000312f0e7246 */ /* 0x000fe4000380010e */
[----:B------:R-:W-:-:S07]  /*35b0*/  VIMNMX R58, R58, R47, !PT ;  /* 0x0000002f3a3a7248 */ /* 0x000fce0007fe0100 */
.L_x_1050:
[----:B------:R-:W-:Y:S01]  /*35c0*/  ISETP.GT.AND P1, PT, R58, 0x1, !P1 ;  /* 0x000000013a00780c */ /* 0x000fe20004f24270 */
[----:B------:R-:W-:Y:S01]  /*35d0*/  ULDC UR6, c[0x0][0x988] ;  /* 0x0002620000067ab9 */ /* 0x000fe20000000800 */
[----:B------:R-:W-:Y:S01]  /*35e0*/  ISETP.NE.AND P6, PT, R63, RZ, PT ;  /* 0x000000ff3f00720c */ /* 0x000fe20003fc5270 */
[----:B------:R-:W-:Y:S01]  /*35f0*/  UISETP.NE.AND UP1, UPT, UR50, URZ, UPT ;  /* 0x0000003f3200728c */ /* 0x000fe2000bf25270 */
[----:B------:R-:W-:Y:S01]  /*3600*/  ISETP.LT.OR P1, PT, R14, 0x2, P1 ;  /* 0x000000020e00780c */ /* 0x000fe20000f21670 */
[----:B------:R-:W-:Y:S01]  /*3610*/  UISETP.NE.AND UP0, UPT, UR49, URZ, UPT ;  /* 0x0000003f3100728c */ /* 0x000fe2000bf05270 */
[----:B------:R-:W-:Y:S01]  /*3620*/  ISETP.GT.AND P2, PT, R58, 0x8, !P2 ;  /* 0x000000083a00780c */ /* 0x000fe20005744270 */
[----:B------:R-:W-:Y:S01]  /*3630*/  UMOV UR10, UR37 ;  /* 0x00000025000a7c82 */ /* 0x000fe20008000000 */
[----:B------:R-:W-:Y:S02]  /*3640*/  FSEL R47, R2, -INF , !P1 ;  /* 0xff800000022f7808 */ /* 0x000fe40004800000 */
[----:B------:R-:W-:-:S02]  /*3650*/  ISETP.GT.AND P1, PT, R58, 0x9, !P6 ;  /* 0x000000093a00780c */ /* 0x000fc40007724270 */
[----:B------:R-:W-:Y:S02]  /*3660*/  FMNMX.FTZ R2, R97, R131, !PT ;  /* 0x0000008361027209 */ /* 0x000fe40007810000 */
[----:B------:R-:W-:Y:S01]  /*3670*/  ISETP.LT.OR P1, PT, R14, 0xa, P1 ;  /* 0x0000000a0e00780c */ /* 0x000fe20000f21670 */
[----:B------:R-:W-:Y:S01]  /*3680*/  @UP1 ULDC UR11, c[0x0][0x450] ;  /* 0x00011400000b1ab9 */ /* 0x000fe20000000800 */
[----:B------:R-:W-:Y:S02]  /*3690*/  FMNMX.FTZ R2, R129, R2, !PT ;  /* 0x0000000281027209 */ /* 0x000fe40007810000 */
[----:B------:R-:W-:Y:S02]  /*36a0*/  FSEL R51, R7, -INF , !P1 ;  /* 0xff80000007337808 */ /* 0x000fe40004800000 */
[----:B------:R-:W-:Y:S02]  /*36b0*/  ISETP.NE.AND P1, PT, R67, RZ, PT ;  /* 0x000000ff4300720c */ /* 0x000fe40003f25270 */
[----:B------:R-:W-:-:S02]  /*36c0*/  FMNMX.FTZ R2, R99, R2, !PT ;  /* 0x0000000263027209 */ /* 0x000fc40007810000 */
[----:B------:R-:W-:Y:S02]  /*36d0*/  ISETP.GT.AND P1, PT, R58, 0x10, !P1 ;  /* 0x000000103a00780c */ /* 0x000fe40004f24270 */
[----:B------:R-:W-:Y:S02]  /*36e0*/  FMNMX.FTZ R2, R127, R2, !PT ;  /* 0x000000027f027209 */ /* 0x000fe40007810000 */
[----:B------:R-:W-:Y:S02]  /*36f0*/  ISETP.LT.OR P1, PT, R14, 0x11, P1 ;  /* 0x000000110e00780c */ /* 0x000fe40000f21670 */
[----:B------:R-:W-:Y:S02]  /*3700*/  FMNMX.FTZ R2, R101, R2, !PT ;  /* 0x0000000265027209 */ /* 0x000fe40007810000 */
[----:B------:R-:W-:Y:S02]  /*3710*/  FSEL R53, R20, -INF , !P1 ;  /* 0xff80000014357808 */ /* 0x000fe40004800000 */
[----:B------:R-:W-:-:S02]  /*3720*/  ISETP.NE.AND P1, PT, R68, RZ, PT ;  /* 0x000000ff4400720c */ /* 0x000fc40003f25270 */
[----:B------:R-:W-:Y:S02]  /*3730*/  FMNMX.FTZ R2, R125, R2, !PT ;  /* 0x000000027d027209 */ /* 0x000fe40007810000 */
[----:B------:R-:W-:Y:S02]  /*3740*/  ISETP.GT.AND P1, PT, R58, 0x11, !P1 ;  /* 0x000000113a00780c */ /* 0x000fe40004f24270 */
[C---:B------:R-:W-:Y:S02]  /*3750*/  ISETP.LT.OR P2, PT, R14.reuse, 0x9, P2 ;  /* 0x000000090e00780c */ /* 0x040fe40001741670 */
[----:B------:R-:W-:Y:S02]  /*3760*/  ISETP.LT.OR P1, PT, R14, 0x12, P1 ;  /* 0x000000120e00780c */ /* 0x000fe40000f21670 */
[----:B------:R-:W-:Y:S02]  /*3770*/  FMNMX.FTZ R2, R103, R2, !PT ;  /* 0x0000000267027209 */ /* 0x000fe40007810000 */
[----:B------:R-:W-:-:S02]  /*3780*/  FSEL R55, R24, -INF , !P1 ;  /* 0xff80000018377808 */ /* 0x000fc40004800000 */
[----:B------:R-:W-:Y:S02]  /*3790*/  ISETP.NE.AND P1, PT, R69, RZ, PT ;  /* 0x000000ff4500720c */ /* 0x000fe40003f25270 */
[----:B------:R-:W-:Y:S01]  /*37a0*/  FSEL R49, R6, -INF , !P2 ;  /* 0xff80000006317808 */ /* 0x000fe20005000000 */
[----:B------:R-:W-:Y:S01]  /*37b0*/  IMAD.U32 R6, RZ, RZ, UR6 ;  /* 0x00000006ff067e24 */ /* 0x000fe2000f8e00ff */
[----:B------:R-:W-:Y:S01]  /*37c0*/  ISETP.GT.AND P1, PT, R58, 0x18, !P1 ;  /* 0x000000183a00780c */ /* 0x000fe20004f24270 */
[----:B------:R-:W-:Y:S01]  /*37d0*/  @UP1 ULDC UR6, c[0x0][0x44c] ;  /* 0x0001130000061ab9 */ /* 0x000fe20000000800 */
[----:B------:R-:W-:Y:S01]  /*37e0*/  ISETP.NE.AND P2, PT, R77, RZ, PT ;  /* 0x000000ff4d00720c */ /* 0x000fe20003f45270 */
[----:B------:R-:W-:Y:S01]  /*37f0*/  UIMAD.WIDE.U32 UR6, UR37, UR6, URZ ;  /* 0x00000006250672a5 */ /* 0x000fe2000f8e003f */
[----:B------:R-:W-:Y:S02]  /*3800*/  ISETP.LT.OR P1, PT, R14, 0x19, P1 ;  /* 0x000000190e00780c */ /* 0x000fe40000f21670 */
[----:B------:R-:W-:Y:S01]  /*3810*/  FMNMX.FTZ R2, R123, R2, !PT ;  /* 0x000000027b027209 */ /* 0x000fe20007810000 */
[----:B------:R-:W-:Y:S01]  /*3820*/  @UP1 USHF.R.U32.HI UR10, URZ, UR11, UR7 ;  /* 0x0000000b3f0a1299 */ /* 0x000fe20008011607 */
[----:B------:R-:W-:-:S02]  /*3830*/  FSEL R57, R26, -INF , !P1 ;  /* 0xff8000001a397808 */ /* 0x000fc40004800000 */
[----:B------:R-:W-:Y:S01]  /*3840*/  ISETP.NE.AND P1, PT, R70, RZ, PT ;  /* 0x000000ff4600720c */ /* 0x000fe20003f25270 */
[----:B------:R-:W-:Y:S01]  /*3850*/  UIADD3 UR54, UR54, UR10, URZ ;  /* 0x0000000a36367290 */ /* 0x000fe2000fffe03f */
[----:B------:R-:W-:Y:S02]  /*3860*/  FMNMX.FTZ R2, R105, R2, !PT ;  /* 0x0000000269027209 */ /* 0x000fe40007810000 */
[----:B------:R-:W-:Y:S01]  /*3870*/  ISETP.GT.AND P1, PT, R58, 0x19, !P1 ;  /* 0x000000193a00780c */ /* 0x000fe20004f24270 */
[----:B------:R-:W-:Y:S01]  /*3880*/  UIADD3 UR14, UR54, UR14, URZ ;  /* 0x0000000e360e7290 */ /* 0x000fe2000fffe03f */
[----:B------:R-:W-:Y:S02]  /*3890*/  ISETP.NE.AND P6, PT, R78, RZ, PT ;  /* 0x000000ff4e00720c */ /* 0x000fe40003fc5270 */
[----:B------:R-:W-:Y:S02]  /*38a0*/  ISETP.LT.OR P1, PT, R14, 0x1a, P1 ;  /* 0x0000001a0e00780c */ /* 0x000fe40000f21670 */
[----:B------:R-:W-:-:S02]  /*38b0*/  FMNMX.FTZ R2, R121, R2, !PT ;  /* 0x0000000279027209 */ /* 0x000fc40007810000 */
[----:B------:R-:W-:Y:S02]  /*38c0*/  FSEL R59, R28, -INF , !P1 ;  /* 0xff8000001c3b7808 */ /* 0x000fe40004800000 */
[----:B------:R-:W-:Y:S02]  /*38d0*/  ISETP.NE.AND P1, PT, R71, RZ, PT ;  /* 0x000000ff4700720c */ /* 0x000fe40003f25270 */
[----:B------:R-:W-:Y:S02]  /*38e0*/  FMNMX.FTZ R2, R107, R2, !PT ;  /* 0x000000026b027209 */ /* 0x000fe40007810000 */
[----:B------:R-:W-:Y:S02]  /*38f0*/  ISETP.GT.AND P1, PT, R58, 0x20, !P1 ;  /* 0x000000203a00780c */ /* 0x000fe40004f24270 */
[----:B------:R-:W-:Y:S02]  /*3900*/  FMNMX.FTZ R2, R119, R2, !PT ;  /* 0x0000000277027209 */ /* 0x000fe40007810000 */
[----:B------:R-:W-:-:S02]  /*3910*/  ISETP.LT.OR P1, PT, R14, 0x21, P1 ;  /* 0x000000210e00780c */ /* 0x000fc40000f21670 */
[----:B------:R-:W-:Y:S02]  /*3920*/  FMNMX.FTZ R2, R109, R2, !PT ;  /* 0x000000026d027209 */ /* 0x000fe40007810000 */
[----:B------:R-:W-:Y:S02]  /*3930*/  FSEL R61, R30, -INF , !P1 ;  /* 0xff8000001e3d7808 */ /* 0x000fe40004800000 */
[----:B------:R-:W-:Y:S02]  /*3940*/  ISETP.NE.AND P1, PT, R72, RZ, PT ;  /* 0x000000ff4800720c */ /* 0x000fe40003f25270 */
[----:B------:R-:W-:Y:S02]  /*3950*/  FMNMX.FTZ R2, R117, R2, !PT ;  /* 0x0000000275027209 */ /* 0x000fe40007810000 */
[----:B------:R-:W-:Y:S02]  /*3960*/  ISETP.GT.AND P1, PT, R58, 0x21, !P1 ;  /* 0x000000213a00780c */ /* 0x000fe40004f24270 */
[----:B------:R-:W-:-:S02]  /*3970*/  FMNMX.FTZ R2, R111, R2, !PT ;  /* 0x000000026f027209 */ /* 0x000fc40007810000 */
[----:B------:R-:W-:Y:S02]  /*3980*/  ISETP.LT.OR P1, PT, R14, 0x22, P1 ;  /* 0x000000220e00780c */ /* 0x000fe40000f21670 */
[----:B------:R-:W-:Y:S02]  /*3990*/  FMNMX.FTZ R2, R115, R2, !PT ;  /* 0x0000000273027209 */ /* 0x000fe40007810000 */
[----:B------:R-:W-:Y:S02]  /*39a0*/  FSEL R63, R32, -INF , !P1 ;  /* 0xff800000203f7808 */ /* 0x000fe40004800000 */
[----:B------:R-:W-:Y:S02]  /*39b0*/  ISETP.NE.AND P1, PT, R73, RZ, PT ;  /* 0x000000ff4900720c */ /* 0x000fe40003f25270 */
[----:B------:R-:W-:Y:S02]  /*39c0*/  FMNMX.FTZ R2, R113, R2, !PT ;  /* 0x0000000271027209 */ /* 0x000fe40007810000 */
[----:B------:R-:W-:-:S02]  /*39d0*/  ISETP.GT.AND P1, PT, R58, 0x28, !P1 ;  /* 0x000000283a00780c */ /* 0x000fc40004f24270 */
[----:B------:R-:W-:Y:S02]  /*39e0*/  FMNMX.FTZ R2, R45, R2, !PT ;  /* 0x000000022d027209 */ /* 0x000fe40007810000 */
[----:B------:R-:W-:Y:S02]  /*39f0*/  ISETP.LT.OR P1, PT, R14, 0x29, P1 ;  /* 0x000000290e00780c */ /* 0x000fe40000f21670 */
        /* <DEDUP_REMOVED lines=12> */
[----:B------:R-:W-:Y:S02]  /*3ac0*/  FMNMX.FTZ R2, R31, R2, !PT ;  /* 0x000000021f027209 */ /* 0x000fe40007810000 */
[----:B------:R-:W-:Y:S02]  /*3ad0*/  ISETP.LT.OR P1, PT, R14, 0x31, P1 ;  /* 0x000000310e00780c */ /* 0x000fe40000f21670 */
[----:B------:R-:W-:Y:S02]  /*3ae0*/  FMNMX.FTZ R2, R29, R2, !PT ;  /* 0x000000021d027209 */ /* 0x000fe40007810000 */
[----:B------:R-:W-:-:S02]  /*3af0*/  FSEL R69, R38, -INF , !P1 ;  /* 0xff80000026457808 */ /* 0x000fc40004800000 */
[----:B------:R-:W-:Y:S02]  /*3b00*/  ISETP.GT.AND P1, PT, R58, 0x31, !P2 ;  /* 0x000000313a00780c */ /* 0x000fe40005724270 */
[----:B------:R-:W-:Y:S02]  /*3b10*/  FMNMX.FTZ R2, R15, R2, !PT ;  /* 0x000000020f027209 */ /* 0x000fe40007810000 */
[----:B------:R-:W-:Y:S02]  /*3b20*/  ISETP.LT.OR P1, PT, R14, 0x32, P1 ;  /* 0x000000320e00780c */ /* 0x000fe40000f21670 */
[----:B------:R-:W-:Y:S02]  /*3b30*/  FMNMX.FTZ R2, R27, R2, !PT ;  /* 0x000000021b027209 */ /* 0x000fe40007810000 */
[----:B------:R-:W-:Y:S02]  /*3b40*/  FSEL R71, R40, -INF , !P1 ;  /* 0xff80000028477808 */ /* 0x000fe40004800000 */
        /* <DEDUP_REMOVED lines=10> */
[----:B------:R-:W-:Y:S01]  /*3bf0*/  ISETP.NE.AND P2, PT, R98, RZ, PT ;  /* 0x000000ff6200720c */ /* 0x000fe20003f45270 */
[----:B------:R-:W0:Y:S01]  /*3c00*/  SHFL.BFLY PT, R7, R2, 0x2, 0x1f ;  /* 0x0c401f0002077f89 */ /* 0x000e2200000e0000 */
[----:B------:R-:W-:Y:S02]  /*3c10*/  FSEL R75, R44, -INF , !P1 ;  /* 0xff8000002c4b7808 */ /* 0x000fe40004800000 */
[----:B------:R-:W-:-:S02]  /*3c20*/  ISETP.NE.AND P1, PT, R82, RZ, PT ;  /* 0x000000ff5200720c */ /* 0x000fc40003f25270 */
[----:B------:R-:W-:Y:S02]  /*3c30*/  ISETP.NE.AND P6, PT, R100, RZ, PT ;  /* 0x000000ff6400720c */ /* 0x000fe40003fc5270 */
[C---:B------:R-:W-:Y:S02]  /*3c40*/  ISETP.GT.AND P1, PT, R58.reuse, 0x40, !P1 ;  /* 0x000000403a00780c */ /* 0x040fe40004f24270 */
[----:B------:R-:W-:Y:S02]  /*3c50*/  ISETP.GT.AND P3, PT, R58, 0x70, !P3 ;  /* 0x000000703a00780c */ /* 0x000fe40005f64270 */
[----:B------:R-:W-:Y:S02]  /*3c60*/  ISETP.LT.OR P1, PT, R14, 0x41, P1 ;  /* 0x000000410e00780c */ /* 0x000fe40000f21670 */
[----:B------:R-:W-:Y:S02]  /*3c70*/  ISETP.GT.AND P4, PT, R58, 0x71, !P4 ;  /* 0x000000713a00780c */ /* 0x000fe40006784270 */
[----:B------:R-:W-:-:S02]  /*3c80*/  FSEL R77, R46, -INF , !P1 ;  /* 0xff8000002e4d7808 */ /* 0x000fc40004800000 */
[----:B------:R-:W-:Y:S02]  /*3c90*/  ISETP.NE.AND P1, PT, R83, RZ, PT ;  /* 0x000000ff5300720c */ /* 0x000fe40003f25270 */
[----:B------:R-:W-:Y:S02]  /*3ca0*/  ISETP.LT.OR P3, PT, R14, 0x71, P3 ;  /* 0x000000710e00780c */ /* 0x000fe40001f61670 */
[C---:B------:R-:W-:Y:S02]  /*3cb0*/  ISETP.GT.AND P1, PT, R58.reuse, 0x41, !P1 ;  /* 0x000000413a00780c */ /* 0x040fe40004f24270 */
[----:B------:R-:W-:Y:S02]  /*3cc0*/  ISETP.GT.AND P5, PT, R58, 0x78, !P5 ;  /* 0x000000783a00780c */ /* 0x000fe40006fa4270 */
[----:B------:R-:W-:Y:S02]  /*3cd0*/  ISETP.LT.OR P1, PT, R14, 0x42, P1 ;  /* 0x000000420e00780c */ /* 0x000fe40000f21670 */
[----:B0-----:R-:W-:-:S02]  /*3ce0*/  FMNMX.FTZ R20, R2, R7, !PT ;  /* 0x0000000702147209 */ /* 0x001fc40007810000 */
[----:B------:R-:W-:Y:S02]  /*3cf0*/  FSEL R79, R48, -INF , !P1 ;  /* 0xff800000304f7808 */ /* 0x000fe40004800000 */
[----:B------:R-:W-:Y:S01]  /*3d00*/  ISETP.NE.AND P1, PT, R86, RZ, PT ;  /* 0x000000ff5600720c */ /* 0x000fe20003f25270 */
[----:B------:R-:W0:Y:S01]  /*3d10*/  SHFL.BFLY PT, R7, R20, 0x1, 0x1f ;  /* 0x0c201f0014077f89 */ /* 0x000e2200000e0000 */
[----:B------:R-:W-:Y:S02]  /*3d20*/  ISETP.LT.OR P4, PT, R14, 0x72, P4 ;  /* 0x000000720e00780c */ /* 0x000fe40002781670 */
[----:B------:R-:W-:Y:S02]  /*3d30*/  ISETP.GT.AND P1, PT, R58, 0x48, !P1 ;  /* 0x000000483a00780c */ /* 0x000fe40004f24270 */
[C---:B------:R-:W-:Y:S02]  /*3d40*/  ISETP.LT.OR P5, PT, R14.reuse, 0x79, P5 ;  /* 0x000000790e00780c */ /* 0x040fe40002fa1670 */
[----:B------:R-:W-:-:S02]  /*3d50*/  ISETP.LT.OR P1, PT, R14, 0x49, P1 ;  /* 0x000000490e00780c */ /* 0x000fc40000f21670 */
[----:B------:R-:W-:Y:S02]  /*3d60*/  FSEL R5, R5, -INF , !P4 ;  /* 0xff80000005057808 */ /* 0x000fe40006000000 */
[----:B------:R-:W-:Y:S02]  /*3d70*/  FSEL R81, R50, -INF , !P1 ;  /* 0xff80000032517808 */ /* 0x000fe40004800000 */
[----:B------:R-:W-:-:S04]  /*3d80*/  ISETP.NE.AND P1, PT, R87, RZ, PT ;  /* 0x000000ff5700720c */ /* 0x000fc80003f25270 */
[----:B------:R-:W-:-:S04]  /*3d90*/  ISETP.GT.AND P1, PT, R58, 0x49, !P1 ;  /* 0x000000493a00780c */ /* 0x000fc80004f24270 */
[----:B------:R-:W-:Y:S02]  /*3da0*/  ISETP.LT.OR P1, PT, R14, 0x4a, P1 ;  /* 0x0000004a0e00780c */ /* 0x000fe40000f21670 */
[----:B0-----:R-:W-:Y:S02]  /*3db0*/  FMNMX.FTZ R7, R20, R7, !PT ;  /* 0x0000000714077209 */ /* 0x001fe40007810000 */
[----:B------:R-:W-:Y:S02]  /*3dc0*/  FSEL R83, R52, -INF , !P1 ;  /* 0xff80000034537808 */ /* 0x000fe40004800000 */
[----:B------:R-:W-:Y:S01]  /*3dd0*/  ISETP.NE.AND P1, PT, R90, RZ, PT ;  /* 0x000000ff5a00720c */ /* 0x000fe20003f25270 */
[----:B------:R-:W-:-:S03]  /*3de0*/  FMUL.FTZ R24, R7, R6 ;  /* 0x0000000607187220 */ /* 0x000fc60000410000 */
[----:B------:R-:W-:-:S04]  /*3df0*/  ISETP.GT.AND P1, PT, R58, 0x50, !P1 ;  /* 0x000000503a00780c */ /* 0x000fc80004f24270 */
[----:B------:R-:W-:-:S04]  /*3e00*/  ISETP.LT.OR P1, PT, R14, 0x51, P1 ;  /* 0x000000510e00780c */ /* 0x000fc80000f21670 */
[----:B------:R-:W-:Y:S02]  /*3e10*/  FSEL R85, R54, -INF , !P1 ;  /* 0xff80000036557808 */ /* 0x000fe40004800000 */
[----:B------:R-:W-:-:S04]  /*3e20*/  ISETP.NE.AND P1, PT, R92, RZ, PT ;  /* 0x000000ff5c00720c */ /* 0x000fc80003f25270 */
        /* <DEDUP_REMOVED lines=11> */
[----:B------:R-:W-:Y:S02]  /*3ee0*/  ISETP.GT.AND P1, PT, R58, 0x60, !P2 ;  /* 0x000000603a00780c */ /* 0x000fe40005724270 */
[----:B------:R-:W-:Y:S02]  /*3ef0*/  ISETP.NE.AND P2, PT, R76, RZ, PT ;  /* 0x000000ff4c00720c */ /* 0x000fe40003f45270 */
[----:B------:R-:W-:Y:S02]  /*3f00*/  ISETP.LT.OR P1, PT, R14, 0x61, P1 ;  /* 0x000000610e00780c */ /* 0x000fe40000f21670 */
[----:B------:R-:W-:Y:S02]  /*3f10*/  ISETP.GT.AND P2, PT, R58, 0x69, !P2 ;  /* 0x000000693a00780c */ /* 0x000fe40005744270 */
[----:B------:R-:W-:-:S02]  /*3f20*/  FSEL R93, R93, -INF , !P1 ;  /* 0xff8000005d5d7808 */ /* 0x000fc40004800000 */
[----:B------:R-:W-:Y:S02]  /*3f30*/  ISETP.GT.AND P1, PT, R58, 0x61, !P6 ;  /* 0x000000613a00780c */ /* 0x000fe40007724270 */
[----:B------:R-:W-:Y:S02]  /*3f40*/  ISETP.NE.AND P6, PT, R64, RZ, PT ;  /* 0x000000ff4000720c */ /* 0x000fe40003fc5270 */
[C---:B------:R-:W-:Y:S02]  /*3f50*/  ISETP.LT.OR P1, PT, R14.reuse, 0x62, P1 ;  /* 0x000000620e00780c */ /* 0x040fe40000f21670 */
[----:B------:R-:W-:Y:S02]  /*3f60*/  ISETP.LT.OR P2, PT, R14, 0x6a, P2 ;  /* 0x0000006a0e00780c */ /* 0x000fe40001741670 */
[----:B------:R-:W-:Y:S02]  /*3f70*/  FSEL R95, R95, -INF , !P1 ;  /* 0xff8000005f5f7808 */ /* 0x000fe40004800000 */
[----:B------:R-:W-:-:S04]  /*3f80*/  FSETP.NEU.FTZ.AND P1, PT, R7, -INF , PT ;  /* 0xff8000000700780b */ /* 0x000fc80003f3d000 */
[----:B------:R-:W-:Y:S02]  /*3f90*/  FSEL R24, R24, RZ, P1 ;  /* 0x000000ff18187208 */ /* 0x000fe40000800000 */
[----:B------:R-:W-:Y:S02]  /*3fa0*/  ISETP.GT.AND P1, PT, R58, RZ, !P6 ;  /* 0x000000ff3a00720c */ /* 0x000fe40007724270 */
[----:B------:R-:W-:Y:S01]  /*3fb0*/  ISETP.NE.AND P6, PT, R80, RZ, PT ;  /* 0x000000ff5000720c */ /* 0x000fe20003fc5270 */
[-CC-:B------:R-:W-:Y:S01]  /*3fc0*/  FFMA.FTZ R170, R117, R6.reuse, -R24.reuse ;  /* 0x0000000675aa7223 */ /* 0x180fe20000010818 */
[----:B------:R-:W-:Y:S01]  /*3fd0*/  ISETP.LT.OR P1, PT, R14, 0x1, P1 ;  /* 0x000000010e00780c */ /* 0x000fe20000f21670 */
[-CC-:B------:R-:W-:Y:S01]  /*3fe0*/  FFMA.FTZ R168, R119, R6.reuse, -R24.reuse ;  /* 0x0000000677a87223 */ /* 0x180fe20000010818 */
[----:B------:R-:W-:Y:S01]  /*3ff0*/  FSEL R119, R3, -INF , !P2 ;  /* 0xff80000003777808 */ /* 0x000fe20005000000 */
[-CC-:B------:R-:W-:Y:S01]  /*4000*/  FFMA.FTZ R164, R115, R6.reuse, -R24.reuse ;  /* 0x0000000673a47223 */ /* 0x180fe20000010818 */
[----:B------:R-:W-:Y:S01]  /*4010*/  FSEL R0, R0, -INF , !P1 ;  /* 0xff80000000007808 */ /* 0x000fe20004800000 */
[-CC-:B------:R-:W-:Y:S01]  /*4020*/  FFMA.FTZ R3, R113, R6.reuse, -R24.reuse ;  /* 0x0000000671037223 */ /* 0x180fe20000010818 */
[----:B------:R-:W-:Y:S01]  /*4030*/  ISETP.NE.AND P1, PT, R102, RZ, PT ;  /* 0x000000ff6600720c */ /* 0x000fe20003f25270 */
[-CC-:B------:R-:W-:Y:S01]  /*4040*/  FFMA.FTZ R174, R121, R6.reuse, -R24.reuse ;  /* 0x0000000679ae7223 */ /* 0x180fe20000010818 */
[----:B------:R-:W-:Y:S01]  /*4050*/  FMNMX.FTZ R2, R0, R47, !PT ;  /* 0x0000002f00027209 */ /* 0x000fe20007810000 */
[-CC-:B------:R-:W-:Y:S01]  /*4060*/  FFMA.FTZ R180, R97, R6.reuse, -R24.reuse ;  /* 0x0000000661b47223 */ /* 0x180fe20000010818 */
[----:B------:R-:W-:Y:S01]  /*4070*/  ISETP.GT.AND P1, PT, R58, 0x68, !P1 ;  /* 0x000000683a00780c */ /* 0x000fe20004f24270 */
[--C-:B------:R-:W-:Y:S01]  /*4080*/  FFMA.FTZ R97, R131, R6, -R24.reuse ;  /* 0x0000000683617223 */ /* 0x100fe20000010818 */
[----:B------:R-:W-:Y:S01]  /*4090*/  FMNMX.FTZ R2, R49, R2, !PT ;  /* 0x0000000231027209 */ /* 0x000fe20007810000 */
[--C-:B------:R-:W-:Y:S01]  /*40a0*/  FFMA.FTZ R182, R129, R6, -R24.reuse ;  /* 0x0000000681b67223 */ /* 0x100fe20000010818 */
[----:B------:R-:W-:Y:S01]  /*40b0*/  ISETP.LT.OR P1, PT, R14, 0x69, P1 ;  /* 0x000000690e00780c */ /* 0x000fe20000f21670 */
[----:B------:R-:W-:Y:S01]  /*40c0*/  MUFU.EX2 R180, R180 ;  /* 0x000000b400b47308 */ /* 0x000fe20000000800 */
[----:B------:R-:W-:Y:S01]  /*40d0*/  FMNMX.FTZ R2, R51, R2, !PT ;  /* 0x0000000233027209 */ /* 0x000fe20007810000 */
[-CC-:B------:R-:W-:Y:S01]  /*40e0*/  FFMA.FTZ R99, R99, R6.reuse, -R24.reuse ;  /* 0x0000000663637223 */ /* 0x180fe20000010818 */
[----:B------:R-:W-:Y:S01]  /*40f0*/  FSEL R117, R4, -INF , !P1 ;  /* 0xff80000004757808 */ /* 0x000fe20004800000 */
[--C-:B------:R-:W-:Y:S01]  /*4100*/  FFMA.FTZ R176, R127, R6, -R24.reuse ;  /* 0x000000067fb07223 */ /* 0x100fe20000010818 */
[----:B------:R-:W-:Y:S01]  /*4110*/  FMNMX.FTZ R2, R53, R2, !PT ;  /* 0x0000000235027209 */ /* 0x000fe20007810000 */
[--C-:B------:R-:W-:Y:S01]  /*4120*/  FFMA.FTZ R101, R101, R6, -R24.reuse ;  /* 0x0000000665657223 */ /* 0x100fe20000010818 */
[----:B------:R-:W-:Y:S01]  /*4130*/  FSEL R115, R10, -INF , !P3 ;  /* 0xff8000000a737808 */ /* 0x000fe20005800000 */
[----:B------:R-:W0:Y:S01]  /*4140*/  MUFU.EX2 R97, R97 ;  /* 0x0000006100617308 */ /* 0x000e220000000800 */
[----:B------:R-:W-:Y:S01]  /*4150*/  FMNMX.FTZ R2, R55, R2, !PT ;  /* 0x0000000237027209 */ /* 0x000fe20007810000 */
[-CC-:B------:R-:W-:Y:S01]  /*4160*/  FFMA.FTZ R25, R25, R6.reuse, -R24.reuse ;  /* 0x0000000619197223 */ /* 0x180fe20000010818 */
[----:B------:R-:W-:Y:S01]  /*4170*/  ISETP.GT.AND P6, PT, R58, 0x79, !P6 ;  /* 0x000000793a00780c */ /* 0x000fe200077c4270 */
[--C-:B------:R-:W-:Y:S01]  /*4180*/  FFMA.FTZ R178, R125, R6, -R24.reuse ;  /* 0x000000067db27223 */ /* 0x100fe20000010818 */
[----:B------:R-:W-:Y:S01]  /*4190*/  FMNMX.FTZ R2, R57, R2, !PT ;  /* 0x0000000239027209 */ /* 0x000fe20007810000 */
[--C-:B------:R-:W-:Y:S01]  /*41a0*/  FFMA.FTZ R103, R103, R6, -R24.reuse ;  /* 0x0000000667677223 */ /* 0x100fe20000010818 */
[----:B------:R-:W-:Y:S01]  /*41b0*/  ISETP.LT.OR P6, PT, R14, 0x7a, P6 ;  /* 0x0000007a0e00780c */ /* 0x000fe200037c1670 */
[----:B------:R-:W1:Y:S01]  /*41c0*/  MUFU.EX2 R182, R182 ;  /* 0x000000b600b67308 */ /* 0x000e620000000800 */
[----:B------:R-:W-:Y:S01]  /*41d0*/  FMNMX.FTZ R2, R59, R2, !PT ;  /* 0x000000023b027209 */ /* 0x000fe20007810000 */
[-CC-:B------:R-:W-:Y:S01]  /*41e0*/  FFMA.FTZ R172, R123, R6.reuse, -R24.reuse ;  /* 0x000000067bac7223 */ /* 0x180fe20000010818 */
[----:B------:R-:W-:Y:S01]  /*41f0*/  FSEL R113, R11, -INF , !P5 ;  /* 0xff8000000b717808 */ /* 0x000fe20006800000 */
[--C-:B------:R-:W-:Y:S01]  /*4200*/  FFMA.FTZ R105, R105, R6, -R24.reuse ;  /* 0x0000000669697223 */ /* 0x100fe20000010818 */
[----:B------:R-:W-:Y:S01]  /*4210*/  FMNMX.FTZ R2, R61, R2, !PT ;  /* 0x000000023d027209 */ /* 0x000fe20007810000 */
[--C-:B------:R-:W-:Y:S01]  /*4220*/  FFMA.FTZ R107, R107, R6, -R24.reuse ;  /* 0x000000066b6b7223 */ /* 0x100fe20000010818 */
[----:B------:R-:W-:Y:S01]  /*4230*/  FSEL R121, R12, -INF , !P6 ;  /* 0xff8000000c797808 */ /* 0x000fe20007000000 */
[----:B------:R-:W2:Y:S01]  /*4240*/  MUFU.EX2 R99, R99 ;  /* 0x0000006300637308 */ /* 0x000ea20000000800 */
[----:B------:R-:W-:Y:S01]  /*4250*/  FMNMX.FTZ R2, R63, R2, !PT ;  /* 0x000000023f027209 */ /* 0x000fe20007810000 */
[-CC-:B------:R-:W-:Y:S01]  /*4260*/  FFMA.FTZ R109, R109, R6.reuse, -R24.reuse ;  /* 0x000000066d6d7223 */ /* 0x180fe20000010818 */
[-CC-:B------:R-:W-:Y:S01]  /*4270*/  FFMA.FTZ R111, R111, R6.reuse, -R24.reuse ;  /* 0x000000066f6f7223 */ /* 0x180fe20000010818 */
[--C-:B------:R-:W-:Y:S01]  /*4280*/  FFMA.FTZ R27, R27, R6, -R24.reuse ;  /* 0x000000061b1b7223 */ /* 0x100fe20000010818 */
[----:B------:R-:W-:Y:S01]  /*4290*/  FMNMX.FTZ R2, R65, R2, !PT ;  /* 0x0000000241027209 */ /* 0x000fe20007810000 */
[-CC-:B------:R-:W-:Y:S01]  /*42a0*/  FFMA.FTZ R166, R45, R6.reuse, -R24.reuse ;  /* 0x000000062da67223 */ /* 0x180fe20000010818 */
[--C-:B------:R-:W-:Y:S01]  /*42b0*/  FFMA.FTZ R43, R43, R6, -R24.reuse ;  /* 0x000000062b2b7223 */ /* 0x100fe20000010818 */
[----:B------:R-:W3:Y:S01]  /*42c0*/  MUFU.EX2 R176, R176 ;  /* 0x000000b000b07308 */ /* 0x000ee20000000800 */
[----:B------:R-:W-:Y:S01]  /*42d0*/  FMNMX.FTZ R2, R67, R2, !PT ;  /* 0x0000000243027209 */ /* 0x000fe20007810000 */
[-CC-:B------:R-:W-:Y:S01]  /*42e0*/  FFMA.FTZ R33, R33, R6.reuse, -R24.reuse ;  /* 0x0000000621217223 */ /* 0x180fe20000010818 */
[-CC-:B------:R-:W-:Y:S01]  /*42f0*/  FFMA.FTZ R41, R41, R6.reuse, -R24.reuse ;  /* 0x0000000629297223 */ /* 0x180fe20000010818 */
[--C-:B------:R-:W-:Y:S01]  /*4300*/  FFMA.FTZ R35, R35, R6, -R24.reuse ;  /* 0x0000000623237223 */ /* 0x100fe20000010818 */
[----:B------:R-:W-:Y:S01]  /*4310*/  FMNMX.FTZ R2, R69, R2, !PT ;  /* 0x0000000245027209 */ /* 0x000fe20007810000 */
[-CC-:B------:R-:W-:Y:S01]  /*4320*/  FFMA.FTZ R39, R39, R6.reuse, -R24.reuse ;  /* 0x0000000627277223 */ /* 0x180fe20000010818 */
[--C-:B------:R-:W-:Y:S01]  /*4330*/  FFMA.FTZ R31, R31, R6, -R24.reuse ;  /* 0x000000061f1f7223 */ /* 0x100fe20000010818 */
[----:B------:R-:W4:Y:S01]  /*4340*/  MUFU.EX2 R101, R101 ;  /* 0x0000006500657308 */ /* 0x000f220000000800 */
[----:B------:R-:W-:Y:S01]  /*4350*/  FMNMX.FTZ R2, R71, R2, !PT ;  /* 0x0000000247027209 */ /* 0x000fe20007810000 */
[-CC-:B------:R-:W-:Y:S01]  /*4360*/  FFMA.FTZ R29, R29, R6.reuse, -R24.reuse ;  /* 0x000000061d1d7223 */ /* 0x180fe20000010818 */
[-CC-:B------:R-:W-:Y:S01]  /*4370*/  FFMA.FTZ R15, R15, R6.reuse, -R24.reuse ;  /* 0x000000060f0f7223 */ /* 0x180fe20000010818 */
[--C-:B------:R-:W-:Y:S01]  /*4380*/  FFMA.FTZ R21, R21, R6, -R24.reuse ;  /* 0x0000000615157223 */ /* 0x100fe20000010818 */
[----:B------:R-:W-:Y:S01]  /*4390*/  FMNMX.FTZ R2, R73, R2, !PT ;  /* 0x0000000249027209 */ /* 0x000fe20007810000 */
[-CC-:B------:R-:W-:Y:S01]  /*43a0*/  FFMA.FTZ R13, R13, R6.reuse, -R24.reuse ;  /* 0x000000060d0d7223 */ /* 0x180fe20000010818 */
[----:B------:R-:W-:Y:S01]  /*43b0*/  FFMA.FTZ R24, R37, R6, -R24 ;  /* 0x0000000625187223 */ /* 0x000fe20000010818 */
[----:B------:R0:W-:Y:S01]  /*43c0*/  MUFU.EX2 R152, R25 ;  /* 0x0000001900987308 */ /* 0x0001e20000000800 */
[----:B------:R-:W-:-:S04]  /*43d0*/  FMNMX.FTZ R2, R75, R2, !PT ;  /* 0x000000024b027209 */ /* 0x000fc80007810000 */
[----:B------:R-:W-:-:S03]  /*43e0*/  FMNMX.FTZ R2, R77, R2, !PT ;  /* 0x000000024d027209 */ /* 0x000fc60007810000 */
[----:B------:R-:W5:Y:S01]  /*43f0*/  MUFU.EX2 R178, R178 ;  /* 0x000000b200b27308 */ /* 0x000f620000000800 */
[----:B------:R-:W-:Y:S01]  /*4400*/  FMNMX.FTZ R2, R79, R2, !PT ;  /* 0x000000024f027209 */ /* 0x000fe20007810000 */
[----:B0-----:R-:W-:Y:S01]  /*4410*/  FADD.FTZ R25, R180, R97 ;  /* 0x00000061b4197221 */ /* 0x001fe20000010000 */
[----:B------:R-:W-:Y:S02]  /*4420*/  F2FP.F16.F32.PACK_AB R180, R97, R180 ;  /* 0x000000b461b4723e */ /* 0x000fe400000000ff */
[----:B------:R-:W-:Y:S01]  /*4430*/  FMNMX.FTZ R2, R81, R2, !PT ;  /* 0x0000000251027209 */ /* 0x000fe20007810000 */
[----:B-1----:R-:W-:Y:S01]  /*4440*/  FADD.FTZ R28, R182, R25 ;  /* 0x00000019b61c7221 */ /* 0x002fe20000010000 */
[----:B--2---:R-:W-:Y:S01]  /*4450*/  F2FP.F16.F32.PACK_AB R182, R99, R182 ;  /* 0x000000b663b6723e */ /* 0x004fe200000000ff */
[----:B------:R-:W0:Y:S01]  /*4460*/  MUFU.EX2 R103, R103 ;  /* 0x0000006700677308 */ /* 0x000e220000000800 */
[----:B------:R-:W-:Y:S01]  /*4470*/  FMNMX.FTZ R2, R83, R2, !PT ;  /* 0x0000000253027209 */ /* 0x000fe20007810000 */
[----:B------:R-:W-:-:S03]  /*4480*/  FADD.FTZ R25, R99, R28 ;  /* 0x0000001c63197221 */ /* 0x000fc60000010000 */
[----:B------:R-:W-:Y:S01]  /*4490*/  FMNMX.FTZ R2, R85, R2, !PT ;  /* 0x0000000255027209 */ /* 0x000fe20007810000 */
[----:B---3--:R-:W-:Y:S01]  /*44a0*/  FADD.FTZ R30, R176, R25 ;  /* 0x00000019b01e7221 */ /* 0x008fe20000010000 */
[----:B----4-:R-:W-:Y:S01]  /*44b0*/  F2FP.F16.F32.PACK_AB R176, R101, R176 ;  /* 0x000000b065b0723e */ /* 0x010fe200000000ff */
[----:B------:R-:W1:Y:S01]  /*44c0*/  MUFU.EX2 R172, R172 ;  /* 0x000000ac00ac7308 */ /* 0x000e620000000800 */
[----:B------:R-:W-:Y:S01]  /*44d0*/  FMNMX.FTZ R2, R87, R2, !PT ;  /* 0x0000000257027209 */ /* 0x000fe20007810000 */
[----:B------:R-:W-:-:S03]  /*44e0*/  FADD.FTZ R25, R101, R30 ;  /* 0x0000001e65197221 */ /* 0x000fc60000010000 */
[----:B------:R-:W-:Y:S01]  /*44f0*/  FMNMX.FTZ R2, R89, R2, !PT ;  /* 0x0000000259027209 */ /* 0x000fe20007810000 */
[----:B-----5:R-:W-:Y:S02]  /*4500*/  FADD.FTZ R30, R178, R25 ;  /* 0x00000019b21e7221 */ /* 0x020fe40000010000 */
[----:B------:R-:W2:Y:S01]  /*4510*/  MUFU.EX2 R105, R105 ;  /* 0x0000006900697308 */ /* 0x000ea20000000800 */
[----:B------:R-:W-:Y:S01]  /*4520*/  FMNMX.FTZ R2, R91, R2, !PT ;  /* 0x000000025b027209 */ /* 0x000fe20007810000 */
[C---:B0-----:R-:W-:Y:S01]  /*4530*/  FADD.FTZ R25, R103.reuse, R30 ;  /* 0x0000001e67197221 */ /* 0x041fe20000010000 */
[----:B------:R-:W-:Y:S02]  /*4540*/  F2FP.F16.F32.PACK_AB R178, R103, R178 ;  /* 0x000000b267b2723e */ /* 0x000fe400000000ff */
[----:B------:R-:W-:-:S03]  /*4550*/  FMNMX.FTZ R2, R93, R2, !PT ;  /* 0x000000025d027209 */ /* 0x000fc60007810000 */
[----:B------:R-:W0:Y:S01]  /*4560*/  MUFU.EX2 R174, R174 ;  /* 0x000000ae00ae7308 */ /* 0x000e220000000800 */
[----:B------:R-:W-:Y:S01]  /*4570*/  FMNMX.FTZ R2, R95, R2, !PT ;  /* 0x000000025f027209 */ /* 0x000fe20007810000 */
[----:B-1----:R-:W-:-:S03]  /*4580*/  FADD.FTZ R32, R172, R25 ;  /* 0x00000019ac207221 */ /* 0x002fc60000010000 */
[----:B------:R-:W-:-:S03]  /*4590*/  FMNMX.FTZ R2, R117, R2, !PT ;  /* 0x0000000275027209 */ /* 0x000fc60007810000 */
[----:B------:R-:W1:Y:S01]  /*45a0*/  MUFU.EX2 R107, R107 ;  /* 0x0000006b006b7308 */ /* 0x000e620000000800 */
[----:B------:R-:W-:Y:S01]  /*45b0*/  FMNMX.FTZ R2, R119, R2, !PT ;  /* 0x0000000277027209 */ /* 0x000fe20007810000 */
[C---:B--2---:R-:W-:Y:S01]  /*45c0*/  FADD.FTZ R25, R105.reuse, R32 ;  /* 0x0000002069197221 */ /* 0x044fe20000010000 */
[----:B------:R-:W-:Y:S02]  /*45d0*/  F2FP.F16.F32.PACK_AB R172, R105, R172 ;  /* 0x000000ac69ac723e */ /* 0x000fe400000000ff */
[----:B------:R-:W-:-:S03]  /*45e0*/  FMNMX.FTZ R2, R115, R2, !PT ;  /* 0x0000000273027209 */ /* 0x000fc60007810000 */
[----:B------:R-:W2:Y:S01]  /*45f0*/  MUFU.EX2 R168, R168 ;  /* 0x000000a800a87308 */ /* 0x000ea20000000800 */
[----:B------:R-:W-:Y:S01]  /*4600*/  FMNMX.FTZ R2, R5, R2, !PT ;  /* 0x0000000205027209 */ /* 0x000fe20007810000 */
[----:B0-----:R-:W-:-:S03]  /*4610*/  FADD.FTZ R34, R174, R25 ;  /* 0x00000019ae227221 */ /* 0x001fc60000010000 */
[----:B------:R-:W-:-:S03]  /*4620*/  FMNMX.FTZ R2, R113, R2, !PT ;  /* 0x0000000271027209 */ /* 0x000fc60007810000 */
[----:B------:R-:W0:Y:S01]  /*4630*/  MUFU.EX2 R109, R109 ;  /* 0x0000006d006d7308 */ /* 0x000e220000000800 */
[----:B------:R-:W-:Y:S02]  /*4640*/  FMNMX.FTZ R2, R121, R2, !PT ;  /* 0x0000000279027209 */ /* 0x000fe40007810000 */
[----:B-1----:R-:W-:-:S03]  /*4650*/  F2FP.F16.F32.PACK_AB R174, R107, R174 ;  /* 0x000000ae6bae723e */ /* 0x002fc600000000ff */
[----:B------:R-:W1:Y:S02]  /*4660*/  SHFL.BFLY PT, R11, R2, 0x2, 0x1f ;  /* 0x0c401f00020b7f89 */ /* 0x000e6400000e0000 */
[----:B------:R-:W3:Y:S08]  /*4670*/  MUFU.EX2 R170, R170 ;  /* 0x000000aa00aa7308 */ /* 0x000ef00000000800 */
[----:B------:R-:W4:Y:S08]  /*4680*/  MUFU.EX2 R111, R111 ;  /* 0x0000006f006f7308 */ /* 0x000f300000000800 */
[----:B------:R5:W-:Y:S01]  /*4690*/  MUFU.EX2 R158, R27 ;  /* 0x0000001b009e7308 */ /* 0x000be20000000800 */
[----:B-1----:R-:W-:-:S07]  /*46a0*/  FMNMX.FTZ R4, R2, R11, !PT ;  /* 0x0000000b02047209 */ /* 0x002fce0007810000 */
[----:B------:R-:W1:Y:S01]  /*46b0*/  MUFU.EX2 R164, R164 ;  /* 0x000000a400a47308 */ /* 0x000e620000000800 */
[----:B-----5:R-:W-:Y:S01]  /*46c0*/  FADD.FTZ R27, R107, R34 ;  /* 0x000000226b1b7221 */ /* 0x020fe20000010000 */
[----:B------:R-:W5:Y:S03]  /*46d0*/  SHFL.BFLY PT, R11, R4, 0x1, 0x1f ;  /* 0x0c201f00040b7f89 */ /* 0x000f6600000e0000 */
[----:B--2---:R-:W-:Y:S01]  /*46e0*/  FADD.FTZ R36, R168, R27 ;  /* 0x0000001ba8247221 */ /* 0x004fe20000010000 */
[C---:B0-----:R-:W-:Y:S02]  /*46f0*/  F2FP.F16.F32.PACK_AB R168, R109.reuse, R168 ;  /* 0x000000a86da8723e */ /* 0x041fe400000000ff */
[----:B------:R-:W0:Y:S01]  /*4700*/  MUFU.EX2 R3, R3 ;  /* 0x0000000300037308 */ /* 0x000e220000000800 */
[----:B------:R-:W-:-:S04]  /*4710*/  FADD.FTZ R27, R109, R36 ;  /* 0x000000246d1b7221 */ /* 0x000fc80000010000 */
[----:B---3--:R-:W-:Y:S01]  /*4720*/  FADD.FTZ R36, R170, R27 ;  /* 0x0000001baa247221 */ /* 0x008fe20000010000 */
[C---:B----4-:R-:W-:Y:S02]  /*4730*/  F2FP.F16.F32.PACK_AB R170, R111.reuse, R170 ;  /* 0x000000aa6faa723e */ /* 0x050fe400000000ff */
[----:B------:R-:W2:Y:S01]  /*4740*/  MUFU.EX2 R166, R166 ;  /* 0x000000a600a67308 */ /* 0x000ea20000000800 */
[----:B------:R-:W-:-:S04]  /*4750*/  FADD.FTZ R27, R111, R36 ;  /* 0x000000246f1b7221 */ /* 0x000fc80000010000 */
[----:B-1----:R-:W-:-:S03]  /*4760*/  FADD.FTZ R38, R164, R27 ;  /* 0x0000001ba4267221 */ /* 0x002fc60000010000 */
[----:B------:R-:W1:Y:S01]  /*4770*/  MUFU.EX2 R43, R43 ;  /* 0x0000002b002b7308 */ /* 0x000e620000000800 */
[C---:B0-----:R-:W-:Y:S01]  /*4780*/  FADD.FTZ R27, R3.reuse, R38 ;  /* 0x00000026031b7221 */ /* 0x041fe20000010000 */
[----:B------:R-:W-:Y:S02]  /*4790*/  F2FP.F16.F32.PACK_AB R164, R3, R164 ;  /* 0x000000a403a4723e */ /* 0x000fe400000000ff */
[----:B-----5:R-:W-:-:S04]  /*47a0*/  FMNMX.FTZ R11, R4, R11, !PT ;  /* 0x0000000b040b7209 */ /* 0x020fc80007810000 */
[C---:B------:R-:W-:Y:S01]  /*47b0*/  FSETP.NEU.FTZ.AND P1, PT, R11.reuse, -INF , PT ;  /* 0xff8000000b00780b */ /* 0x040fe20003f3d000 */
[----:B------:R-:W-:Y:S01]  /*47c0*/  FMUL.FTZ R2, R11, R6 ;  /* 0x000000060b027220 */ /* 0x000fe20000410000 */
[----:B------:R-:W0:Y:S01]  /*47d0*/  MUFU.EX2 R33, R33 ;  /* 0x0000002100217308 */ /* 0x000e220000000800 */
[----:B--2---:R-:W-:-:S03]  /*47e0*/  FADD.FTZ R38, R166, R27 ;  /* 0x0000001ba6267221 */ /* 0x004fc60000010000 */
[----:B------:R-:W-:Y:S02]  /*47f0*/  FSEL R2, R2, RZ, P1 ;  /* 0x000000ff02027208 */ /* 0x000fe40000800000 */
[----:B------:R-:W-:Y:S01]  /*4800*/  PLOP3.LUT P1, PT, PT, PT, UP0, 0x40, 0x0 ;  /* 0x000000000000781c */ /* 0x000fe20003f2e808 */
[----:B-1----:R-:W-:Y:S01]  /*4810*/  FADD.FTZ R38, R43, R38 ;  /* 0x000000262b267221 */ /* 0x002fe20000010000 */
        /* <DEDUP_REMOVED lines=19> */
[-C--:B------:R-:W-:Y:S01]  /*4950*/  FFMA.FTZ R77, R77, R6.reuse, -R2 ;  /* 0x000000064d4d7223 */ /* 0x080fe20000010802 */
[----:B0-----:R-:W-:Y:S01]  /*4960*/  FADD.FTZ R27, R33, R38 ;  /* 0x00000026211b7221 */ /* 0x001fe20000010000 */
[-CC-:B------:R-:W-:Y:S01]  /*4970*/  FFMA.FTZ R79, R79, R6.reuse, -R2.reuse ;  /* 0x000000064f4f7223 */ /* 0x180fe20000010802 */
[-CC-:B------:R-:W-:Y:S01]  /*4980*/  FFMA.FTZ R81, R81, R6.reuse, -R2.reuse ;  /* 0x0000000651517223 */ /* 0x180fe20000010802 */
[-CC-:B------:R-:W-:Y:S01]  /*4990*/  FFMA.FTZ R83, R83, R6.reuse, -R2.reuse ;  /* 0x0000000653537223 */ /* 0x180fe20000010802 */
[----:B------:R-:W0:Y:S01]  /*49a0*/  MUFU.EX2 R49, R49 ;  /* 0x0000003100317308 */ /* 0x000e220000000800 */
[-CC-:B------:R-:W-:Y:S01]  /*49b0*/  FFMA.FTZ R85, R85, R6.reuse, -R2.reuse ;  /* 0x0000000655557223 */ /* 0x180fe20000010802 */
        /* <DEDUP_REMOVED lines=12> */
[----:B------:R-:W-:Y:S01]  /*4a80*/  FFMA.FTZ R121, R121, R6, -R2 ;  /* 0x0000000679797223 */ /* 0x000fe20000010802 */
[----:B------:R-:W-:Y:S01]  /*4a90*/  FADD.FTZ R2, R160, R27 ;  /* 0x0000001ba0027221 */ /* 0x000fe20000010000 */
[----:B------:R-:W1:Y:S01]  /*4aa0*/  MUFU.EX2 R53, R53 ;  /* 0x0000003500357308 */ /* 0x000e620000000800 */
[----:B0-----:R-:W-:Y:S01]  /*4ab0*/  FADD.FTZ R25, R49, R32 ;  /* 0x0000002031197221 */ /* 0x001fe20000010000 */
[----:B------:R-:W-:-:S02]  /*4ac0*/  F2FP.F16.F32.PACK_AB R181, R47, R0 ;  /* 0x000000002fb5723e */ /* 0x000fc400000000ff */
[----:B------:R-:W-:Y:S02]  /*4ad0*/  F2FP.F16.F32.PACK_AB R166, R43, R166 ;  /* 0x000000a62ba6723e */ /* 0x000fe400000000ff */
[----:B------:R-:W-:Y:S02]  /*4ae0*/  F2FP.F16.F32.PACK_AB R160, R160, R33 ;  /* 0x00000021a0a0723e */ /* 0x000fe400000000ff */
[----:B------:R-:W0:Y:S01]  /*4af0*/  MUFU.EX2 R10, R55 ;  /* 0x00000037000a7308 */ /* 0x000e220000000800 */
[C---:B--2---:R-:W-:Y:S01]  /*4b00*/  FADD.FTZ R34, R4.reuse, R25 ;  /* 0x0000001904227221 */ /* 0x044fe20000010000 */
[----:B------:R-:W-:-:S06]  /*4b10*/  F2FP.F16.F32.PACK_AB R183, R4, R49 ;  /* 0x0000003104b7723e */ /* 0x000fcc00000000ff */
[----:B------:R-:W2:Y:S01]  /*4b20*/  MUFU.EX2 R57, R57 ;  /* 0x0000003900397308 */ /* 0x000ea20000000800 */
[----:B-1----:R-:W-:-:S07]  /*4b30*/  FADD.FTZ R25, R53, R34 ;  /* 0x0000002235197221 */ /* 0x002fce0000010000 */
        /* <DEDUP_REMOVED lines=21> */
[----:B-1----:R-:W-:-:S07]  /*4c90*/  FADD.FTZ R27, R35, R2 ;  /* 0x00000002231b7221 */ /* 0x002fce0000010000 */
[----:B------:R-:W1:Y:S01]  /*4ca0*/  MUFU.EX2 R73, R73 ;  /* 0x0000004900497308 */ /* 0x000e620000000800 */
[C---:B0-----:R-:W-:Y:S01]  /*4cb0*/  FADD.FTZ R2, R26.reuse, R25 ;  /* 0x000000191a027221 */ /* 0x041fe20000010000 */
[----:B------:R-:W-:-:S06]  /*4cc0*/  F2FP.F16.F32.PACK_AB R169, R26, R69 ;  /* 0x000000451aa9723e */ /* 0x000fcc00000000ff */
[----:B------:R-:W0:Y:S01]  /*4cd0*/  MUFU.EX2 R31, R31 ;  /* 0x0000001f001f7308 */ /* 0x000e220000000800 */
[C---:B--2---:R-:W-:Y:S01]  /*4ce0*/  FADD.FTZ R38, R162.reuse, R27 ;  /* 0x0000001ba2267221 */ /* 0x044fe20000010000 */
[----:B------:R-:W-:-:S06]  /*4cf0*/  F2FP.F16.F32.PACK_AB R162, R162, R35 ;  /* 0x00000023a2a2723e */ /* 0x000fcc00000000ff */
[----:B------:R-:W2:Y:S01]  /*4d00*/  MUFU.EX2 R28, R75 ;  /* 0x0000004b001c7308 */ /* 0x000ea20000000800 */
[----:B-1----:R-:W-:-:S07]  /*4d10*/  FADD.FTZ R25, R73, R2 ;  /* 0x0000000249197221 */ /* 0x002fce0000010000 */
[----:B------:R-:W1:Y:S01]  /*4d20*/  MUFU.EX2 R156, R29 ;  /* 0x0000001d009c7308 */ /* 0x000e620000000800 */
[----:B0-----:R-:W-:-:S07]  /*4d30*/  FADD.FTZ R27, R31, R38 ;  /* 0x000000261f1b7221 */ /* 0x001fce0000010000 */
[----:B------:R-:W0:Y:S01]  /*4d40*/  MUFU.EX2 R77, R77 ;  /* 0x0000004d004d7308 */ /* 0x000e220000000800 */
[C---:B--2---:R-:W-:Y:S01]  /*4d50*/  FADD.FTZ R2, R28.reuse, R25 ;  /* 0x000000191c027221 */ /* 0x044fe20000010000 */
[----:B------:R-:W-:-:S06]  /*4d60*/  F2FP.F16.F32.PACK_AB R171, R28, R73 ;  /* 0x000000491cab723e */ /* 0x000fcc00000000ff */
[----:B------:R-:W2:Y:S01]  /*4d70*/  MUFU.EX2 R15, R15 ;  /* 0x0000000f000f7308 */ /* 0x000ea20000000800 */
[C---:B-1----:R-:W-:Y:S01]  /*4d80*/  FADD.FTZ R40, R156.reuse, R27 ;  /* 0x0000001b9c287221 */ /* 0x042fe20000010000 */
[----:B------:R-:W-:-:S06]  /*4d90*/  F2FP.F16.F32.PACK_AB R156, R156, R31 ;  /* 0x0000001f9c9c723e */ /* 0x000fcc00000000ff */
[----:B------:R-:W1:Y:S01]  /*4da0*/  MUFU.EX2 R30, R79 ;  /* 0x0000004f001e7308 */ /* 0x000e620000000800 */
[----:B0-----:R-:W-:-:S07]  /*4db0*/  FADD.FTZ R25, R77, R2 ;  /* 0x000000024d197221 */ /* 0x001fce0000010000 */
[----:B------:R-:W0:Y:S01]  /*4dc0*/  MUFU.EX2 R81, R81 ;  /* 0x0000005100517308 */ /* 0x000e220000000800 */
[----:B--2---:R-:W-:-:S04]  /*4dd0*/  FADD.FTZ R27, R15, R40 ;  /* 0x000000280f1b7221 */ /* 0x004fc80000010000 */
[C---:B------:R-:W-:Y:S01]  /*4de0*/  FADD.FTZ R40, R158.reuse, R27 ;  /* 0x0000001b9e287221 */ /* 0x040fe20000010000 */
[----:B------:R-:W-:Y:S02]  /*4df0*/  F2FP.F16.F32.PACK_AB R158, R158, R15 ;  /* 0x0000000f9e9e723e */ /* 0x000fe400000000ff */
        /* <DEDUP_REMOVED lines=31> */
[----:B------:R2:W3:Y:S01]  /*4ff0*/  MUFU.EX2 R0, R5 ;  /* 0x0000000500007308 */ /* 0x0004e20000000800 */
[C---:B-1----:R-:W-:Y:S01]  /*5000*/  FADD.FTZ R10, R40.reuse, R3 ;  /* 0x00000003280a7221 */ /* 0x042fe20000010000 */
[----:B------:R-:W-:-:S06]  /*5010*/  F2FP.F16.F32.PACK_AB R159, R40, R117 ;  /* 0x00000075289f723e */ /* 0x000fcc00000000ff */
[----:B------:R-:W1:Y:S01]  /*5020*/  MUFU.EX2 R113, R113 ;  /* 0x0000007100717308 */ /* 0x000e620000000800 */
[----:B0-----:R-:W-:Y:S01]  /*5030*/  FADD.FTZ R3, R115, R10 ;  /* 0x0000000a73037221 */ /* 0x001fe20000010000 */
[----:B--2---:R-:W-:-:S06]  /*5040*/  VIADD R5, R88, 0xfffffffe ;  /* 0xfffffffe58057836 */ /* 0x004fcc0000000000 */
[----:B------:R-:W0:Y:S01]  /*5050*/  MUFU.EX2 R24, R24 ;  /* 0x0000001800187308 */ /* 0x000e220000000800 */
[C---:B---3--:R-:W-:Y:S01]  /*5060*/  FADD.FTZ R10, R0.reuse, R3 ;  /* 0x00000003000a7221 */ /* 0x048fe20000010000 */
[----:B------:R-:W-:-:S06]  /*5070*/  F2FP.F16.F32.PACK_AB R153, R0, R115 ;  /* 0x000000730099723e */ /* 0x000fcc00000000ff */
[----:B------:R-:W2:Y:S01]  /*5080*/  MUFU.EX2 R4, R121 ;  /* 0x0000007900047308 */ /* 0x000ea20000000800 */
[----:B-1----:R-:W-:Y:S01]  /*5090*/  FADD.FTZ R3, R113, R10 ;  /* 0x0000000a71037221 */ /* 0x002fe20000010000 */
[C---:B0-----:R-:W-:Y:S01]  /*50a0*/  FADD.FTZ R2, R24.reuse, R15 ;  /* 0x0000000f18027221 */ /* 0x041fe20000010000 */
[----:B------:R-:W-:Y:S02]  /*50b0*/  F2FP.F16.F32.PACK_AB R154, R24, R13 ;  /* 0x0000000d189a723e */ /* 0x000fe400000000ff */
[C---:B--2---:R-:W-:Y:S01]  /*50c0*/  FADD.FTZ R0, R4.reuse, R3 ;  /* 0x0000000304007221 */ /* 0x044fe20000010000 */
[----:B------:R-:W-:Y:S01]  /*50d0*/  F2FP.F16.F32.PACK_AB R155, R4, R113 ;  /* 0x00000071049b723e */ /* 0x000fe200000000ff */
[----:B------:R-:W-:Y:S06]  /*50e0*/  @P1 BRA `(.L_x_1054) ;  /* 0x00000000004c1947 */ /* 0x000fec0003800000 */
[----:B------:R-:W-:Y:S01]  /*50f0*/  ISETP.LT.AND P1, PT, RZ, UR54, PT ;  /* 0x00000036ff007c0c */ /* 0x000fe2000bf21270 */
[----:B------:R-:W-:-:S12]  /*5100*/  UIADD3 UR15, UR54, -0x1, URZ ;  /* 0xffffffff360f7890 */ /* 0x000fd8000fffe03f */
[----:B------:R-:W-:Y:S05]  /*5110*/  @P1 BRA `(.L_x_1055) ;  /* 0x0000000000201947 */ /* 0x000fea0003800000 */
[----:B------:R-:W-:Y:S01]  /*5120*/  ULDC UR18, c[0x0][0x9e4] ;  /* 0x0002790000127ab9 */ /* 0x000fe20000000800 */
[----:B------:R-:W-:Y:S02]  /*5130*/  UIADD3 UR15, -UR54, URZ, URZ ;  /* 0x0000003f360f7290 */ /* 0x000fe4000fffe13f */
[----:B------:R-:W-:-:S11]  /*5140*/  UISETP.NE.AND UP0, UPT, UR18, 0x1, UPT ;  /* 0x000000011200788c */ /* 0x000fd6000bf05270 */
[----:B------:R-:W-:Y:S02]  /*5150*/  @UP0 ULDC.64 UR6, c[0x0][0x9e8] ;  /* 0x00027a0000060ab9 */ /* 0x000fe40000000a00 */
[----:B------:R-:W-:-:S04]  /*5160*/  UIMAD.WIDE.U32 UR10, UR15, UR6, URZ ;  /* 0x000000060f0a72a5 */ /* 0x000fc8000f8e003f */
[----:B------:R-:W-:-:S04]  /*5170*/  @UP0 USHF.R.U32.HI UR15, URZ, UR7, UR11 ;  /* 0x000000073f0f0299 */ /* 0x000fc8000801160b */
[----:B------:R-:W-:Y:S01]  /*5180*/  ULOP3.LUT UR15, URZ, UR15, URZ, 0x33, !UPT ;  /* 0x0000000f3f0f7292 */ /* 0x000fe2000f8e333f */
[----:B------:R-:W-:Y:S11]  /*5190*/  BRA `(.L_x_1056) ;  /* 0x0000000000147947 */ /* 0x000ff60003800000 */
.L_x_1055:
[----:B------:R-:W-:Y:S02]  /*51a0*/  ULDC UR18, c[0x0][0x9e4] ;  /* 0x0002790000127ab9 */ /* 0x000fe40000000800 */
[----:B------:R-:W-:-:S11]  /*51b0*/  UISETP.NE.AND UP0, UPT, UR18, 0x1, UPT ;  /* 0x000000011200788c */ /* 0x000fd6000bf05270 */
[----:B------:R-:W-:Y:S02]  /*51c0*/  @UP0 ULDC.64 UR6, c[0x0][0x9e8] ;  /* 0x00027a0000060ab9 */ /* 0x000fe40000000a00 */
[----:B------:R-:W-:-:S04]  /*51d0*/  UIMAD.WIDE.U32 UR10, UR15, UR6, URZ ;  /* 0x000000060f0a72a5 */ /* 0x000fc8000f8e003f */
[----:B------:R-:W-:-:S12]  /*51e0*/  @UP0 USHF.R.U32.HI UR15, URZ, UR7, UR11 ;  /* 0x000000073f0f0299 */ /* 0x000fd8000801160b */
.L_x_1056:
[----:B------:R-:W-:-:S04]  /*51f0*/  UIMAD UR15, UR15, UR18, UR18 ;  /* 0x000000120f0f72a4 */ /* 0x000fc8000f8e0212 */
[----:B------:R-:W-:-:S04]  /*5200*/  UISETP.LT.AND UP0, UPT, UR14, UR15, UPT ;  /* 0x0000000f0e00728c */ /* 0x000fc8000bf01270 */
[----:B------:R-:W-:-:S12]  /*5210*/  USEL UR14, UR14, UR15, UP0 ;  /* 0x0000000f0e0e7287 */ /* 0x000fd80008000000 */
.L_x_1054:
[----:B------:R-:W-:Y:S01]  /*5220*/  USHF.R.S32.HI UR6, URZ, 0x1f, UR14 ;  /* 0x0000001f3f067899 */ /* 0x000fe2000801140e */
[----:B------:R-:W-:Y:S02]  /*5230*/  CS2R R150, SRZ ;  /* 0x0000000000967805 */ /* 0x000fe4000001ff00 */
[----:B------:R-:W-:Y:S02]  /*5240*/  CS2R R148, SRZ ;  /* 0x0000000000947805 */ /* 0x000fe4000001ff00 */
[----:B------:R-:W-:Y:S01]  /*5250*/  CS2R R146, SRZ ;  /* 0x0000000000927805 */ /* 0x000fe2000001ff00 */
[----:B------:R-:W-:Y:S01]  /*5260*/  ULEA.HI UR6, UR6, UR14, URZ, 0x7 ;  /* 0x0000000e06067291 */ /* 0x000fe2000f8f383f */
[----:B------:R-:W-:Y:S02]  /*5270*/  CS2R R144, SRZ ;  /* 0x0000000000907805 */ /* 0x000fe4000001ff00 */
[----:B------:R-:W-:Y:S02]  /*5280*/  CS2R R142, SRZ ;  /* 0x00000000008e7805 */ /* 0x000fe4000001ff00 */
[----:B------:R-:W-:Y:S01]  /*5290*/  CS2R R140, SRZ ;  /* 0x00000000008c7805 */ /* 0x000fe2000001ff00 */
[----:B------:R-:W-:Y:S01]  /*52a0*/  USHF.R.S32.HI UR6, URZ, 0x7, UR6 ;  /* 0x000000073f067899 */ /* 0x000fe20008011406 */
[----:B------:R-:W-:-:S02]  /*52b0*/  CS2R R138, SRZ ;  /* 0x00000000008a7805 */ /* 0x000fc4000001ff00 */
[----:B------:R-:W-:Y:S02]  /*52c0*/  CS2R R136, SRZ ;  /* 0x0000000000887805 */ /* 0x000fe4000001ff00 */
[----:B------:R-:W-:Y:S01]  /*52d0*/  CS2R R134, SRZ ;  /* 0x0000000000867805 */ /* 0x000fe2000001ff00 */
[----:B------:R-:W-:Y:S01]  /*52e0*/  UISETP.LT.AND UP0, UPT, UR39, UR6, UPT ;  /* 0x000000062700728c */ /* 0x000fe2000bf01270 */
[----:B------:R-:W-:Y:S02]  /*52f0*/  CS2R R132, SRZ ;  /* 0x0000000000847805 */ /* 0x000fe4000001ff00 */
[----:B------:R-:W-:Y:S02]  /*5300*/  CS2R R130, SRZ ;  /* 0x0000000000827805 */ /* 0x000fe4000001ff00 */
[----:B------:R-:W-:Y:S01]  /*5310*/  CS2R R128, SRZ ;  /* 0x0000000000807805 */ /* 0x000fe2000001ff00 */
[----:B------:R-:W-:Y:S01]  /*5320*/  USEL UR58, UR39, UR6, !UP0 ;  /* 0x00000006273a7287 */ /* 0x000fe2000c000000 */
[----:B------:R-:W-:-:S02]  /*5330*/  CS2R R126, SRZ ;  /* 0x00000000007e7805 */ /* 0x000fc4000001ff00 */
[----:B------:R-:W-:Y:S02]  /*5340*/  CS2R R124, SRZ ;  /* 0x00000000007c7805 */ /* 0x000fe4000001ff00 */
[----:B------:R-:W-:Y:S02]  /*5350*/  CS2R R122, SRZ ;  /* 0x00000000007a7805 */ /* 0x000fe4000001ff00 */
[----:B------:R-:W-:Y:S02]  /*5360*/  CS2R R120, SRZ ;  /* 0x0000000000787805 */ /* 0x000fe4000001ff00 */
[----:B------:R-:W-:Y:S02]  /*5370*/  CS2R R118, SRZ ;  /* 0x0000000000767805 */ /* 0x000fe4000001ff00 */
[----:B------:R-:W-:Y:S02]  /*5380*/  ISETP.GE.AND P1, PT, R5, UR58, PT ;  /* 0x0000003a05007c0c */ /* 0x000fe4000bf26270 */
        /* <DEDUP_REMOVED lines=15> */
[----:B------:R-:W-:Y:S06]  /*5480*/  @!P1 BRA `(.L_x_1057) ;  /* 0x00000038006c9947 */ /* 0x000fec0003800000 */
[----:B------:R-:W-:Y:S01]  /*5490*/  IMAD.MOV.U32 R4, RZ, RZ, R11 ;  /* 0x000000ffff047224 */ /* 0x000fe200078e000b */
[----:B------:R-:W-:Y:S01]  /*54a0*/  UMOV UR60, UR46 ;  /* 0x0000002e003c7c82 */ /* 0x000fe20008000000 */
[----:B------:R-:W-:Y:S01]  /*54b0*/  IMAD.MOV.U32 R3, RZ, RZ, R7 ;  /* 0x000000ffff037224 */ /* 0x000fe200078e0007 */
[----:B------:R-:W-:Y:S01]  /*54c0*/  UMOV UR59, UR45 ;  /* 0x0000002d003b7c82 */ /* 0x000fe20008000000 */
[----:B------:R-:W-:Y:S01]  /*54d0*/  IMAD.MOV.U32 R151, RZ, RZ, RZ ;  /* 0x000000ffff977224 */ /* 0x000fe200078e00ff */
[----:B------:R-:W-:Y:S01]  /*54e0*/  ULDC UR54, c[0x0][0x9e4] ;  /* 0x0002790000367ab9 */ /* 0x000fe20000000800 */
[----:B------:R-:W-:Y:S01]  /*54f0*/  ULDC UR55, c[0x0][0x9dc] ;  /* 0x0002770000377ab9 */ /* 0x000fe20000000800 */
[----:B------:R-:W-:Y:S01]  /*5500*/  ULDC UR57, c[0x0][0x9d8] ;  /* 0x0002760000397ab9 */ /* 0x000fe20000000800 */
[----:B------:R-:W-:-:S05]  /*5510*/  ULDC UR56, c[0x0][0x9e0] ;  /* 0x0002780000387ab9 */ /* 0x000fca0000000800 */
.L_x_1076:
[----:B------:R-:W-:Y:S01]  /*5520*/  ISETP.NE.AND P2, PT, RZ, UR42, PT ;  /* 0x0000002aff007c0c */ /* 0x000fe2000bf45270 */
[----:B------:R-:W-:-:S04]  /*5530*/  UISETP.NE.AND UP0, UPT, UR59, 0x1, UPT ;  /* 0x000000013b00788c */ /* 0x000fc8000bf05270 */
[----:B------:R-:W-:-:S04]  /*5540*/  USEL UR46, URZ, 0x1, UP0 ;  /* 0x000000013f2e7887 */ /* 0x000fc80008000000 */
[----:B------:R-:W-:-:S04]  /*5550*/  ULOP3.LUT UR46, UR60, UR46, URZ, 0x3c, !UPT ;  /* 0x0000002e3c2e7292 */ /* 0x000fc8000f8e3c3f */
[----:B------:R-:W-:Y:S08]  /*5560*/  @P2 BRA `(.L_x_1058) ;  /* 0x0000000000382947 */ /* 0x000ff00003800000 */
[----:B------:R-:W-:Y:S05]  /*5570*/  @!P0 BRA `(.L_x_1059) ;  /* 0x0000000000048947 */ /* 0x000fea0003800000 */
[----:B------:R-:W-:Y:S01]  /*5580*/  BPT.TRAP 0x1 ;  /* 0x000000040000795c */ /* 0x000fe20000300000 */
.L_x_1059:
        /* <DEDUP_REMOVED lines=9> */
.L_x_1060:
[----:B-1----:R-:W-:Y:S05]  /*5620*/  @P1 BRA `(.L_x_1058) ;  /* 0x0000000000081947 */ /* 0x002fea0003800000 */
[----:B------:R-:W1:Y:S02]  /*5630*/  SYNCS.PHASECHK.TRANS64.TRYWAIT P1, [UR6+0x28830], R6 ;  /* 0x02883006ff0075a7 */ /* 0x000e640008020146 */
[----:B-1----:R-:W-:Y:S05]  /*5640*/  @!P1 BRA `(.L_x_1061) ;  /* 0x00000108005c9947 */ /* 0x002fea0003800000 */
.L_x_1058:
        /* <DEDUP_REMOVED lines=48> */
.L_x_1063:
[----:B------:R-:W-:Y:S01]  /*5950*/  ULEA UR6, UR59, UR41, 0x3 ;  /* 0x000000293b067291 */ /* 0x000fe2000f8e183f */
[----:B------:R-:W-:-:S05]  /*5960*/  IMAD.U32 R6, RZ, RZ, UR60 ;  /* 0x0000003cff067e24 */ /* 0x000fca000f8e00ff */
[----:B------:R-:W-:-:S04]  /*5970*/  SHF.L.U32 R6, R6, 0x1f, RZ ;  /* 0x0000001f06067819 */ /* 0x000fc800000006ff */
[----:B------:R0:W1:Y:S01]  /*5980*/  SYNCS.PHASECHK.TRANS64.TRYWAIT P1, [UR6+0x28850], R6 ;  /* 0x02885006ff0075a7 */ /* 0x0000620008020146 */
[----:B------:R-:W-:Y:S05]  /*5990*/  @!P0 BRA `(.L_x_1064) ;  /* 0x0000000000048947 */ /* 0x000fea0003800000 */
[----:B------:R-:W-:Y:S01]  /*59a0*/  BPT.TRAP 0x1 ;  /* 0x000000040000795c */ /* 0x000fe20000300000 */
.L_x_1064:
[----:B-1----:R-:W-:Y:S05]  /*59b0*/  @P1 BRA `(.L_x_1062) ;  /* 0x0000000000081947 */ /* 0x002fea0003800000 */
[----:B------:R-:W1:Y:S02]  /*59c0*/  SYNCS.PHASECHK.TRANS64.TRYWAIT P1, [UR6+0x28850], R6 ;  /* 0x02885006ff0075a7 */ /* 0x000e640008020146 */
[----:B-1----:R-:W-:Y:S05]  /*59d0*/  @!P1 BRA `(.L_x_1065) ;  /* 0x0000010400909947 */ /* 0x002fea0003800000 */
.L_x_1062:
        /* <DEDUP_REMOVED lines=49> */
.L_x_1066:
[----:B------:R-:W-:Y:S01]  /*5cf0*/  UISETP.NE.AND UP1, UPT, UR50, URZ, UPT ;  /* 0x0000003f3200728c */ /* 0x000fe2000bf25270 */
[----:B------:R-:W-:Y:S01]  /*5d00*/  FMUL.FTZ R154, R32, UR57 ;  /* 0x00000039209a7c20 */ /* 0x000fe20008410000 */
[----:B------:R-:W-:Y:S01]  /*5d10*/  FMUL.FTZ R32, R58, UR57 ;  /* 0x000000393a207c20 */ /* 0x000fe20008410000 */
[----:B------:R-:W-:Y:S02]  /*5d20*/  VIADD R58, R17, UR37 ;  /* 0x00000025113a7c36 */ /* 0x000fe40008000000 */
[----:B------:R-:W-:Y:S01]  /*5d30*/  FMUL.FTZ R153, R29, UR57 ;  /* 0x000000391d997c20 */ /* 0x000fe20008410000 */
[----:B------:R-:W1:Y:S01]  /*5d40*/  LDC R8, c[0x0][0x2f0] ;  /* 0x0000bc00ff087b82 */ /* 0x000e620000000800 */
[----:B------:R-:W-:Y:S01]  /*5d50*/  PLOP3.LUT P1, PT, PT, PT, UP1, 0x80, 0x0 ;  /* 0x000000000000781c */ /* 0x000fe20003f2f018 */
[----:B------:R-:W-:Y:S01]  /*5d60*/  FMUL.FTZ R29, R46, UR57 ;  /* 0x000000392e1d7c20 */ /* 0x000fe20008410000 */
[----:B------:R-:W-:Y:S01]  /*5d70*/  PLOP3.LUT P2, PT, PT, PT, UP1, 0x80, 0x0 ;  /* 0x000000000000781c */ /* 0x000fe20003f4f018 */
[----:B0-----:R-:W-:Y:S01]  /*5d80*/  FMUL.FTZ R6, R24, UR57 ;  /* 0x0000003918067c20 */ /* 0x001fe20008410000 */
[----:B------:R-:W-:Y:S01]  /*5d90*/  FMUL.FTZ R24, R39, UR57 ;  /* 0x0000003927187c20 */ /* 0x000fe20008410000 */
[----:B------:R-:W-:Y:S01]  /*5da0*/  @UP1 ULDC UR7, c[0x0][0x44c] ;  /* 0x0001130000071ab9 */ /* 0x000fe20000000800 */
[----:B------:R-:W-:Y:S01]  /*5db0*/  FMUL.FTZ R39, R70, UR57 ;  /* 0x0000003946277c20 */ /* 0x000fe20008410000 */
[----:B------:R-:W0:Y:S01]  /*5dc0*/  LDC R9, c[0x0][0x288] ;  /* 0x0000a200ff097b82 */ /* 0x000e220000000800 */
[----:B------:R-:W-:Y:S01]  /*5dd0*/  FMUL.FTZ R11, R27, UR57 ;  /* 0x000000391b0b7c20 */ /* 0x000fe20008410000 */
[----:B------:R-:W-:-:S02]  /*5de0*/  IMAD.SHL.U32 R70, R5, 0x80, RZ ;  /* 0x0000008005467824 */ /* 0x000fc400078e00ff */
[----:B------:R-:W-:Y:S01]  /*5df0*/  FMUL.FTZ R27, R51, UR57 ;  /* 0x00000039331b7c20 */ /* 0x000fe20008410000 */
[----:B------:R-:W-:Y:S01]  /*5e00*/  ULEA UR6, UR45, UR41, 0x3 ;  /* 0x000000292d067291 */ /* 0x000fe2000f8e183f */
[----:B------:R-:W-:Y:S01]  /*5e10*/  FMUL.FTZ R51, R53, UR57 ;  /* 0x0000003935337c20 */ /* 0x000fe20008410000 */
[----:B------:R-:W-:Y:S01]  /*5e20*/  @P1 IMAD.HI.U32 R46, R58, UR7, RZ ;  /* 0x000000073a2e1c27 */ /* 0x000fe2000f8e00ff */
[----:B------:R-:W-:-:S03]  /*5e30*/  @UP1 ULDC UR7, c[0x0][0x450] ;  /* 0x0001140000071ab9 */ /* 0x000fc60000000800 */
[----:B------:R-:W-:Y:S01]  /*5e40*/  FMUL.FTZ R7, R25, UR57 ;  /* 0x0000003919077c20 */ /* 0x000fe20008410000 */
[----:B------:R-:W-:Y:S01]  /*5e50*/  FMUL.FTZ R53, R57, UR57 ;  /* 0x0000003939357c20 */ /* 0x000fe20008410000 */
[----:B------:R-:W-:Y:S01]  /*5e60*/  FMUL.FTZ R25, R47, UR57 ;  /* 0x000000392f197c20 */ /* 0x000fe20008410000 */
[----:B------:R-:W-:Y:S01]  /*5e70*/  @P2 SHF.R.U32.HI R58, RZ, UR7, R46 ;  /* 0x00000007ff3a2c19 */ /* 0x000fe2000801162e */
[----:B------:R-:W-:Y:S01]  /*5e80*/  FMUL.FTZ R57, R61, UR57 ;  /* 0x000000393d397c20 */ /* 0x000fe20008410000 */
[----:B------:R-:W-:Y:S01]  /*5e90*/  UIADD3 UR6, UR6, 0x28840, URZ ;  /* 0x0002884006067890 */ /* 0x000fe2000fffe03f */
[----:B------:R-:W-:Y:S01]  /*5ea0*/  IADD3 R47, -R70, 0x1, RZ ;  /* 0x00000001462f7810 */ /* 0x000fe20007ffe1ff */
[----:B------:R-:W-:Y:S01]  /*5eb0*/  FMUL.FTZ R152, R28, UR57 ;  /* 0x000000391c987c20 */ /* 0x000fe20008410000 */
[----:B------:R-:W2:Y:S01]  /*5ec0*/  SHFL.IDX PT, R61, R58, RZ, 0x1c1f ;  /* 0x001c1fff3a3d7589 */ /* 0x000ea200000e0000 */
[----:B------:R-:W-:Y:S01]  /*5ed0*/  UISETP.NE.AND UP0, UPT, UR49, URZ, UPT ;  /* 0x0000003f3100728c */ /* 0x000fe2000bf05270 */
        /* <DEDUP_REMOVED lines=8> */
[----:B------:R-:W-:Y:S01]  /*5f60*/  UPRMT UR6, UR40, 0x654, UR6 ;  /* 0x0000065428067896 */ /* 0x000fe20008000006 */
        /* <DEDUP_REMOVED lines=42> */
[----:B------:R-:W-:Y:S01]  /*6210*/  PLOP3.LUT P1, PT, PT, PT, UP0, 0x40, 0x0 ;  /* 0x000000000000781c */ /* 0x000fe20003f2e808 */
[----:B------:R-:W3:Y:S01]  /*6220*/  MUFU.TANH R6, R6 ;  /* 0x0000000600067308 */ /* 0x000ee20000002400 */
[----:B-1----:R-:W-:Y:S01]  /*6230*/  IMAD R54, R8, UR43, R55 ;  /* 0x0000002b08367c24 */ /* 0x002fe2000f8e0237 */
[----:B------:R-:W-:Y:S01]  /*6240*/  SYNCS.ARRIVE.TRANS64.RED.A1T0 RZ, [UR6], RZ ;  /* 0x000000ffffff79a7 */ /* 0x000fe20008100406 */
[----:B------:R-:W-:-:S02]  /*6250*/  ULOP3.LUT UR6, URZ, UR55, URZ, 0x33, !UPT ;  /* 0x000000373f067292 */ /* 0x000fc4000f8e333f */
[----:B0-----:R-:W-:-:S03]  /*6260*/  IMAD.IADD R54, R54, 0x1, -R9 ;  /* 0x0000000136367824 */ /* 0x001fc600078e0a09 */
[----:B------:R-:W0:Y:S01]  /*6270*/  MUFU.TANH R7, R7 ;  /* 0x0000000700077308 */ /* 0x000e220000002400 */
[C---:B------:R-:W-:Y:S02]  /*6280*/  VIADD R72, R54.reuse, UR56 ;  /* 0x0000003836487c36 */ /* 0x040fe40008000000 */
[----:B------:R-:W-:Y:S02]  /*6290*/  VIADD R74, R54, UR6 ;  /* 0x00000006364a7c36 */ /* 0x000fe40008000000 */
[--C-:B--2---:R-:W-:Y:S02]  /*62a0*/  IMAD.IADD R59, R72, 0x1, R61.reuse ;  /* 0x00000001483b7824 */ /* 0x104fe400078e023d */
[----:B------:R-:W-:Y:S01]  /*62b0*/  IMAD.IADD R60, R74, 0x1, R61 ;  /* 0x000000014a3c7824 */ /* 0x000fe200078e023d */
[----:B------:R-:W1:Y:S08]  /*62c0*/  MUFU.TANH R10, R10 ;  /* 0x0000000a000a7308 */ /* 0x000e700000002400 */
[----:B------:R-:W2:Y:S08]  /*62d0*/  MUFU.TANH R11, R11 ;  /* 0x0000000b000b7308 */ /* 0x000eb00000002400 */
[----:B------:R-:W4:Y:S08]  /*62e0*/  MUFU.TANH R152, R152 ;  /* 0x0000009800987308 */ /* 0x000f300000002400 */
        /* <DEDUP_REMOVED lines=58> */
[----:B------:R-:W0:Y:S01]  /*6690*/  MUFU.TANH R47, R47 ;  /* 0x0000002f002f7308 */ /* 0x000e220000002400 */
[----:B-1234-:R-:W-:Y:S05]  /*66a0*/  @P1 BRA `(.L_x_1067) ;  /* 0x00000000005c1947 */ /* 0x01efea0003800000 */
[----:B------:R-:W-:Y:S01]  /*66b0*/  IMAD R54, R8, UR43, R61 ;  /* 0x0000002b08367c24 */ /* 0x000fe2000f8e023d */
[----:B------:R-:W-:Y:S03]  /*66c0*/  BSSY B0, `(.L_x_1068) ;  /* 0x0000011000007945 */ /* 0x000fe60003800000 */
[----:B------:R-:W-:-:S05]  /*66d0*/  IMAD.IADD R61, R54, 0x1, -R9 ;  /* 0x00000001363d7824 */ /* 0x000fca00078e0a09 */
[----:B------:R-:W-:-:S13]  /*66e0*/  ISETP.GT.AND P1, PT, R61, -0x1, PT ;  /* 0xffffffff3d00780c */ /* 0x000fda0003f24270 */
[----:B------:R-:W-:Y:S05]  /*66f0*/  @P1 BRA `(.L_x_1069) ;  /* 0x0000000000201947 */ /* 0x000fea0003800000 */
[----:B------:R-:W-:Y:S01]  /*6700*/  IMAD.U32 R78, RZ, RZ, UR54 ;  /* 0x00000036ff4e7e24 */ /* 0x000fe2000f8e00ff */
[----:B------:R-:W-:-:S04]  /*6710*/  LOP3.LUT R61, RZ, R61, RZ, 0x33, !PT ;  /* 0x0000003dff3d7212 */ /* 0x000fc800078e33ff */
[----:B------:R-:W-:-:S13]  /*6720*/  ISETP.NE.AND P1, PT, R78, 0x1, PT ;  /* 0x000000014e00780c */ /* 0x000fda0003f25270 */
[----:B------:R-:W1:Y:S02]  /*6730*/  @P1 LDC.64 R54, c[0x0][0x9e8] ;  /* 0x00027a00ff361b82 */ /* 0x000e640000000a00 */
[----:B-1----:R-:W-:-:S05]  /*6740*/  @P1 IMAD.HI.U32 R54, R61, R54, RZ ;  /* 0x000000363d361227 */ /* 0x002fca00078e00ff */
[----:B------:R-:W-:-:S04]  /*6750*/  @P1 SHF.R.U32.HI R61, RZ, R55, R54 ;  /* 0x00000037ff3d1219 */ /* 0x000fc80000011636 */
[----:B------:R-:W-:Y:S01]  /*6760*/  LOP3.LUT R61, RZ, R61, RZ, 0x33, !PT ;  /* 0x0000003dff3d7212 */ /* 0x000fe200078e33ff */
[----:B------:R-:W-:Y:S06]  /*6770*/  BRA `(.L_x_1070) ;  /* 0x0000000000147947 */ /* 0x000fec0003800000 */
.L_x_1069:
[----:B------:R-:W-:-:S05]  /*6780*/  IMAD.U32 R78, RZ, RZ, UR54 ;  /* 0x00000036ff4e7e24 */ /* 0x000fca000f8e00ff */
[----:B------:R-:W-:-:S13]  /*6790*/  ISETP.NE.AND P1, PT, R78, 0x1, PT ;  /* 0x000000014e00780c */ /* 0x000fda0003f25270 */
[----:B------:R-:W1:Y:S02]  /*67a0*/  @P1 LDC.64 R54, c[0x0][0x9e8] ;  /* 0x00027a00ff361b82 */ /* 0x000e640000000a00 */
[----:B-1----:R-:W-:-:S05]  /*67b0*/  @P1 IMAD.HI.U32 R54, R61, R54, RZ ;  /* 0x000000363d361227 */ /* 0x002fca00078e00ff */
[----:B------:R-:W-:-:S07]  /*67c0*/  @P1 SHF.R.U32.HI R61, RZ, R55, R54 ;  /* 0x00000037ff3d1219 */ /* 0x000fce0000011636 */
.L_x_1070:
[----:B------:R-:W-:Y:S05]  /*67d0*/  BSYNC B0 ;  /* 0x0000000000007941 */ /* 0x000fea0003800000 */
.L_x_1068:
[----:B------:R-:W-:-:S04]  /*67e0*/  IMAD R61, R61, R78, -R70 ;  /* 0x0000004e3d3d7224 */ /* 0x000fc800078e0a46 */
[----:B------:R-:W-:-:S05]  /*67f0*/  IMAD R61, R16, -0x2, R61 ;  /* 0xfffffffe103d7824 */ /* 0x000fca00078e023d */
[----:B------:R-:W-:Y:S02]  /*6800*/  VIADDMNMX R59, R61, R78, R59, PT ;  /* 0x0000004e3d3b7246 */ /* 0x000fe4000380013b */
[----:B------:R-:W-:-:S07]  /*6810*/  VIMNMX R60, R60, R61, !PT ;  /* 0x0000003d3c3c7248 */ /* 0x000fce0007fe0100 */
.L_x_1067:
[----:B------:R-:W-:Y:S01]  /*6820*/  ISETP.GT.AND P1, PT, R5, -0x1, PT ;  /* 0xffffffff0500780c */ /* 0x000fe20003f24270 */
[----:B------:R-:W1:Y:S01]  /*6830*/  SHFL.IDX PT, R87, R58, 0x1, 0x1c1f ;  /* 0x003c1f003a577f89 */ /* 0x000e6200000e0000 */
[----:B------:R-:W-:Y:S02]  /*6840*/  UISETP.NE.AND UP0, UPT, UR49, URZ, UPT ;  /* 0x0000003f3100728c */ /* 0x000fe4000bf05270 */
[C---:B------:R-:W-:Y:S02]  /*6850*/  ISETP.GT.AND P6, PT, R60.reuse, RZ, P1 ;  /* 0x000000ff3c00720c */ /* 0x040fe40000fc4270 */
[----:B------:R-:W-:Y:S02]  /*6860*/  ISETP.GT.AND P2, PT, R60, 0x1, P1 ;  /* 0x000000013c00780c */ /* 0x000fe40000f44270 */
[C---:B------:R-:W-:Y:S02]  /*6870*/  ISETP.LT.OR P6, PT, R59.reuse, 0x1, P6 ;  /* 0x000000013b00780c */ /* 0x040fe400037c1670 */
[----:B------:R-:W-:-:S02]  /*6880*/  ISETP.LT.OR P2, PT, R59, 0x2, P2 ;  /* 0x000000023b00780c */ /* 0x000fc40001741670 */
[----:B------:R-:W-:Y:S02]  /*6890*/  ISETP.GT.AND P3, PT, R60, 0x8, P1 ;  /* 0x000000083c00780c */ /* 0x000fe40000f64270 */
[----:B------:R-:W-:Y:S02]  /*68a0*/  FSEL R163, R6, -INF , !P6 ;  /* 0xff80000006a37808 */ /* 0x000fe40007000000 */
[----:B0-----:R-:W-:Y:S02]  /*68b0*/  FSEL R169, R7, -INF , !P2 ;  /* 0xff80000007a97808 */ /* 0x001fe40005000000 */
[C---:B------:R-:W-:Y:S02]  /*68c0*/  ISETP.GT.AND P5, PT, R60.reuse, 0x9, P1 ;  /* 0x000000093c00780c */ /* 0x040fe40000fa4270 */
[C---:B------:R-:W-:Y:S02]  /*68d0*/  ISETP.GT.AND P4, PT, R60.reuse, 0x10, P1 ;  /* 0x000000103c00780c */ /* 0x040fe40000f84270 */
[----:B------:R-:W-:-:S02]  /*68e0*/  ISETP.GT.AND P6, PT, R60, 0x11, P1 ;  /* 0x000000113c00780c */ /* 0x000fc40000fc4270 */
[----:B------:R-:W-:Y:S02]  /*68f0*/  ISETP.GT.AND P2, PT, R60, 0x18, P1 ;  /* 0x000000183c00780c */ /* 0x000fe40000f44270 */
[C---:B------:R-:W-:Y:S02]  /*6900*/  ISETP.LT.OR P3, PT, R59.reuse, 0x9, P3 ;  /* 0x000000093b00780c */ /* 0x040fe40001f61670 */
[C---:B------:R-:W-:Y:S02]  /*6910*/  ISETP.LT.OR P5, PT, R59.reuse, 0xa, P5 ;  /* 0x0000000a3b00780c */ /* 0x040fe40002fa1670 */
[C---:B------:R-:W-:Y:S02]  /*6920*/  ISETP.LT.OR P4, PT, R59.reuse, 0x11, P4 ;  /* 0x000000113b00780c */ /* 0x040fe40002781670 */
[C---:B------:R-:W-:Y:S02]  /*6930*/  ISETP.LT.OR P6, PT, R59.reuse, 0x12, P6 ;  /* 0x000000123b00780c */ /* 0x040fe400037c1670 */
[----:B------:R-:W-:-:S02]  /*6940*/  ISETP.LT.OR P2, PT, R59, 0x19, P2 ;  /* 0x000000193b00780c */ /* 0x000fc40001741670 */
[----:B------:R-:W-:Y:S02]  /*6950*/  FSEL R175, R152, -INF , !P3 ;  /* 0xff80000098af7808 */ /* 0x000fe40005800000 */
[----:B------:R-:W-:Y:S02]  /*6960*/  ISETP.GT.AND P3, PT, R60, 0x19, P1 ;  /* 0x000000193c00780c */ /* 0x000fe40000f64270 */
[----:B------:R-:W-:Y:S02]  /*6970*/  FSEL R183, R153, -INF , !P5 ;  /* 0xff80000099b77808 */ /* 0x000fe40006800000 */
[----:B------:R-:W-:Y:S02]  /*6980*/  FSEL R179, R154, -INF , !P4 ;  /* 0xff8000009ab37808 */ /* 0x000fe40006000000 */
[----:B------:R-:W-:Y:S02]  /*6990*/  FSEL R195, R155, -INF , !P6 ;  /* 0xff8000009bc37808 */ /* 0x000fe40007000000 */
[----:B------:R-:W-:-:S02]  /*69a0*/  FSEL R193, R156, -INF , !P2 ;  /* 0xff8000009cc17808 */ /* 0x000fc40005000000 */
[C---:B------:R-:W-:Y:S02]  /*69b0*/  ISETP.GT.AND P5, PT, R60.reuse, 0x20, P1 ;  /* 0x000000203c00780c */ /* 0x040fe40000fa4270 */
[C---:B------:R-:W-:Y:S02]  /*69c0*/  ISETP.GT.AND P4, PT, R60.reuse, 0x21, P1 ;  /* 0x000000213c00780c */ /* 0x040fe40000f84270 */
[C---:B------:R-:W-:Y:S02]  /*69d0*/  ISETP.GT.AND P6, PT, R60.reuse, 0x28, P1 ;  /* 0x000000283c00780c */ /* 0x040fe40000fc4270 */
[----:B------:R-:W-:Y:S02]  /*69e0*/  ISETP.GT.AND P2, PT, R60, 0x29, P1 ;  /* 0x000000293c00780c */ /* 0x000fe40000f44270 */
[C---:B------:R-:W-:Y:S02]  /*69f0*/  ISETP.LT.OR P3, PT, R59.reuse, 0x1a, P3 ;  /* 0x0000001a3b00780c */ /* 0x040fe40001f61670 */
[----:B------:R-:W-:-:S02]  /*6a00*/  ISETP.LT.OR P5, PT, R59, 0x21, P5 ;  /* 0x000000213b00780c */ /* 0x000fc40002fa1670 */
[C---:B------:R-:W-:Y:S02]  /*6a10*/  ISETP.LT.OR P4, PT, R59.reuse, 0x22, P4 ;  /* 0x000000223b00780c */ /* 0x040fe40002781670 */
[C---:B------:R-:W-:Y:S02]  /*6a20*/  ISETP.LT.OR P6, PT, R59.reuse, 0x29, P6 ;  /* 0x000000293b00780c */ /* 0x040fe400037c1670 */
[----:B------:R-:W-:Y:S02]  /*6a30*/  ISETP.LT.OR P2, PT, R59, 0x2a, P2 ;  /* 0x0000002a3b00780c */ /* 0x000fe40001741670 */
[----:B------:R-:W-:Y:S02]  /*6a40*/  FSEL R181, R157, -INF , !P3 ;  /* 0xff8000009db57808 */ /* 0x000fe40005800000 */
[----:B------:R-:W-:Y:S02]  /*6a50*/  ISETP.GT.AND P3, PT, R60, 0x30, P1 ;  /* 0x000000303c00780c */ /* 0x000fe40000f64270 */
[----:B------:R-:W-:-:S02]  /*6a60*/  FSEL R177, R158, -INF , !P5 ;  /* 0xff8000009eb17808 */ /* 0x000fc40006800000 */
[----:B------:R-:W-:Y:S02]  /*6a70*/  FSEL R173, R159, -INF , !P4 ;  /* 0xff8000009fad7808 */ /* 0x000fe40006000000 */
[----:B------:R-:W-:Y:S02]  /*6a80*/  FSEL R167, R160, -INF , !P6 ;  /* 0xff800000a0a77808 */ /* 0x000fe40007000000 */
[----:B------:R-:W-:Y:S02]  /*6a90*/  FSEL R161, R161, -INF , !P2 ;  /* 0xff800000a1a17808 */ /* 0x000fe40005000000 */
        /* <DEDUP_REMOVED lines=9> */
[----:B------:R-:W-:Y:S01]  /*6b30*/  FSEL R159, R48, -INF , !P3 ;  /* 0xff800000309f7808 */ /* 0x000fe20005800000 */
[--C-:B-1----:R-:W-:Y:S01]  /*6b40*/  IMAD.IADD R48, R72, 0x1, R87.reuse ;  /* 0x0000000148307824 */ /* 0x102fe200078e0257 */
[----:B------:R-:W-:Y:S02]  /*6b50*/  ISETP.GT.AND P3, PT, R60, 0x41, P1 ;  /* 0x000000413c00780c */ /* 0x000fe40000f64270 */
[----:B------:R-:W-:Y:S02]  /*6b60*/  FSEL R85, R49, -INF , !P5 ;  /* 0xff80000031557808 */ /* 0x000fe40006800000 */
[----:B------:R-:W-:Y:S01]  /*6b70*/  FSEL R83, R50, -INF , !P4 ;  /* 0xff80000032537808 */ /* 0x000fe20006000000 */
[----:B------:R-:W-:Y:S01]  /*6b80*/  IMAD.IADD R50, R74, 0x1, R87 ;  /* 0x000000014a327824 */ /* 0x000fe200078e0257 */
        /* <DEDUP_REMOVED lines=42> */
[----:B------:R-:W-:Y:S02]  /*6e30*/  PLOP3.LUT P3, PT, PT, PT, UP0, 0x40, 0x0 ;  /* 0x000000000000781c */ /* 0x000fe40003f6e808 */
[----:B------:R-:W-:-:S02]  /*6e40*/  FSEL R57, R80, -INF , !P5 ;  /* 0xff80000050397808 */ /* 0x000fc40006800000 */
[----:B------:R-:W-:Y:S02]  /*6e50*/  FSEL R53, R66, -INF , !P4 ;  /* 0xff80000042357808 */ /* 0x000fe40006000000 */
[----:B------:R-:W-:Y:S02]  /*6e60*/  FSEL R51, R84, -INF , !P6 ;  /* 0xff80000054337808 */ /* 0x000fe40007000000 */
[----:B------:R-:W-:-:S05]  /*6e70*/  FSEL R49, R68, -INF , !P2 ;  /* 0xff80000044317808 */ /* 0x000fca0005000000 */
[----:B------:R-:W-:Y:S05]  /*6e80*/  @P3 BRA `(.L_x_1071) ;  /* 0x00000000005c3947 */ /* 0x000fea0003800000 */
        /* <DEDUP_REMOVED lines=8> */
[----:B------:R-:W0:Y:S02]  /*6f10*/  @P2 LDC.64 R6, c[0x0][0x9e8] ;  /* 0x00027a00ff062b82 */ /* 0x000e240000000a00 */
[----:B0-----:R-:W-:-:S05]  /*6f20*/  @P2 IMAD.HI.U32 R6, R87, R6, RZ ;  /* 0x0000000657062227 */ /* 0x001fca00078e00ff */
[----:B------:R-:W-:-:S04]  /*6f30*/  @P2 SHF.R.U32.HI R87, RZ, R7, R6 ;  /* 0x00000007ff572219 */ /* 0x000fc80000011606 */
[----:B------:R-:W-:Y:S01]  /*6f40*/  LOP3.LUT R87, RZ, R87, RZ, 0x33, !PT ;  /* 0x00000057ff577212 */ /* 0x000fe200078e33ff */
[----:B------:R-:W-:Y:S06]  /*6f50*/  BRA `(.L_x_1074) ;  /* 0x0000000000147947 */ /* 0x000fec0003800000 */
.L_x_1073:
[----:B------:R-:W-:-:S05]  /*6f60*/  IMAD.U32 R52, RZ, RZ, UR54 ;  /* 0x00000036ff347e24 */ /* 0x000fca000f8e00ff */
[----:B------:R-:W-:-:S13]  /*6f70*/  ISETP.NE.AND P2, PT, R52, 0x1, PT ;  /* 0x000000013400780c */ /* 0x000fda0003f45270 */
[----:B------:R-:W0:Y:S02]  /*6f80*/  @P2 LDC.64 R6, c[0x0][0x9e8] ;  /* 0x00027a00ff062b82 */ /* 0x000e240000000a00 */
[----:B0-----:R-:W-:-:S05]  /*6f90*/  @P2 IMAD.HI.U32 R6, R87, R6, RZ ;  /* 0x0000000657062227 */ /* 0x001fca00078e00ff */
[----:B------:R-:W-:-:S07]  /*6fa0*/  @P2 SHF.R.U32.HI R87, RZ, R7, R6 ;  /* 0x00000007ff572219 */ /* 0x000fce0000011606 */
.L_x_1074:
[----:B------:R-:W-:Y:S05]  /*6fb0*/  BSYNC B0 ;  /* 0x0000000000007941 */ /* 0x000fea0003800000 */
.L_x_1072:
[----:B------:R-:W-:-:S04]  /*6fc0*/  IMAD R87, R87, R52, -R70 ;  /* 0x0000003457577224 */ /* 0x000fc800078e0a46 */
[----:B------:R-:W-:-:S05]  /*6fd0*/  IMAD R87, R16, -0x2, R87 ;  /* 0xfffffffe10577824 */ /* 0x000fca00078e0257 */
[----:B------:R-:W-:Y:S02]  /*6fe0*/  VIADDMNMX R48, R87, R52, R48, PT ;  /* 0x0000003457307246 */ /* 0x000fe40003800130 */
[----:B------:R-:W-:-:S07]  /*6ff0*/  VIMNMX R50, R50, R87, !PT ;  /* 0x0000005732327248 */ /* 0x000fce0007fe0100 */
.L_x_1071:
[----:B------:R-:W-:Y:S02]  /*7000*/  FMNMX.FTZ R6, R163, R3, !PT ;  /* 0x00000003a3067209 */ /* 0x000fe40007810000 */
[----:B------:R-:W-:Y:S02]  /*7010*/  ISETP.GT.AND P5, PT, R50, 0x10, P1 ;  /* 0x000000103200780c */ /* 0x000fe40000fa4270 */
[----:B------:R-:W-:Y:S02]  /*7020*/  FMNMX.FTZ R6, R169, R6, !PT ;  /* 0x00000006a9067209 */ /* 0x000fe40007810000 */
[----:B------:R-:W-:Y:S02]  /*7030*/  ISETP.LT.OR P5, PT, R48, 0x11, P5 ;  /* 0x000000113000780c */ /* 0x000fe40002fa1670 */
[----:B------:R-:W-:Y:S02]  /*7040*/  FMNMX.FTZ R6, R175, R6, !PT ;  /* 0x00000006af067209 */ /* 0x000fe40007810000 */
[----:B------:R-:W-:-:S02]  /*7050*/  FSEL R157, R15, -INF , !P5 ;  /* 0xff8000000f9d7808 */ /* 0x000fc40006800000 */
[----:B------:R-:W-:Y:S02]  /*7060*/  FMNMX.FTZ R6, R183, R6, !PT ;  /* 0x00000006b7067209 */ /* 0x000fe40007810000 */
[----:B------:R-:W-:Y:S02]  /*7070*/  ISETP.GT.AND P5, PT, R50, 0x20, P1 ;  /* 0x000000203200780c */ /* 0x000fe40000fa4270 */
[----:B------:R-:W-:Y:S02]  /*7080*/  FMNMX.FTZ R6, R179, R6, !PT ;  /* 0x00000006b3067209 */ /* 0x000fe40007810000 */
[----:B------:R-:W-:Y:S02]  /*7090*/  ISETP.LT.OR P5, PT, R48, 0x21, P5 ;  /* 0x000000213000780c */ /* 0x000fe40002fa1670 */
[----:B------:R-:W-:Y:S02]  /*70a0*/  FMNMX.FTZ R6, R195, R6, !PT ;  /* 0x00000006c3067209 */ /* 0x000fe40007810000 */
[----:B------:R-:W-:-:S02]  /*70b0*/  FSEL R171, R26, -INF , !P5 ;  /* 0xff8000001aab7808 */ /* 0x000fc40006800000 */
[----:B------:R-:W-:Y:S02]  /*70c0*/  FMNMX.FTZ R6, R193, R6, !PT ;  /* 0x00000006c1067209 */ /* 0x000fe40007810000 */
[C---:B------:R-:W-:Y:S02]  /*70d0*/  ISETP.GT.AND P5, PT, R50.reuse, RZ, P1 ;  /* 0x000000ff3200720c */ /* 0x040fe40000fa4270 */
[----:B------:R-:W-:Y:S02]  /*70e0*/  FMNMX.FTZ R6, R181, R6, !PT ;  /* 0x00000006b5067209 */ /* 0x000fe40007810000 */
[----:B------:R-:W-:Y:S02]  /*70f0*/  ISETP.GT.AND P6, PT, R50, 0x1, P1 ;  /* 0x000000013200780c */ /* 0x000fe40000fc4270 */
[----:B------:R-:W-:Y:S02]  /*7100*/  FMNMX.FTZ R6, R177, R6, !PT ;  /* 0x00000006b1067209 */ /* 0x000fe40007810000 */
[----:B------:R-:W-:-:S02]  /*7110*/  ISETP.LT.OR P5, PT, R48, 0x1, P5 ;  /* 0x000000013000780c */ /* 0x000fc40002fa1670 */
        /* <DEDUP_REMOVED lines=13> */
[----:B------:R-:W-:Y:S02]  /*71f0*/  FMNMX.FTZ R10, R197, R4, !PT ;  /* 0x00000004c50a7209 */ /* 0x000fe40007810000 */
[----:B------:R-:W-:Y:S02]  /*7200*/  FMNMX.FTZ R6, R79, R6, !PT ;  /* 0x000000064f067209 */ /* 0x000fe40007810000 */
[----:B------:R-:W-:Y:S02]  /*7210*/  ISETP.LT.OR P4, PT, R48, 0xa, P4 ;  /* 0x0000000a3000780c */ /* 0x000fe40002781670 */
[----:B------:R-:W-:Y:S02]  /*7220*/  FMNMX.FTZ R6, R77, R6, !PT ;  /* 0x000000064d067209 */ /* 0x000fe40007810000 */
[----:B------:R-:W-:-:S02]  /*7230*/  FSEL R153, R13, -INF , !P3 ;  /* 0xff8000000d997808 */ /* 0x000fc40005800000 */
[----:B------:R-:W-:Y:S02]  /*7240*/  FMNMX.FTZ R6, R75, R6, !PT ;  /* 0x000000064b067209 */ /* 0x000fe40007810000 */
[----:B------:R-:W-:Y:S02]  /*7250*/  FMNMX.FTZ R10, R87, R10, !PT ;  /* 0x0000000a570a7209 */ /* 0x000fe40007810000 */
[----:B------:R-:W-:Y:S02]  /*7260*/  FMNMX.FTZ R6, R73, R6, !PT ;  /* 0x0000000649067209 */ /* 0x000fe40007810000 */
[----:B------:R-:W-:Y:S02]  /*7270*/  ISETP.GT.AND P2, PT, R50, 0x11, P1 ;  /* 0x000000113200780c */ /* 0x000fe40000f44270 */
[----:B------:R-:W-:Y:S02]  /*7280*/  FMNMX.FTZ R6, R63, R6, !PT ;  /* 0x000000063f067209 */ /* 0x000fe40007810000 */
[----:B------:R-:W-:-:S02]  /*7290*/  FSEL R155, R12, -INF , !P4 ;  /* 0xff8000000c9b7808 */ /* 0x000fc40006000000 */
[----:B------:R-:W-:Y:S02]  /*72a0*/  FMNMX.FTZ R6, R65, R6, !PT ;  /* 0x0000000641067209 */ /* 0x000fe40007810000 */
[----:B------:R-:W-:Y:S02]  /*72b0*/  FMNMX.FTZ R10, R153, R10, !PT ;  /* 0x0000000a990a7209 */ /* 0x000fe40007810000 */
[----:B------:R-:W-:Y:S02]  /*72c0*/  FMNMX.FTZ R6, R67, R6, !PT ;  /* 0x0000000643067209 */ /* 0x000fe40007810000 */
[----:B------:R-:W-:Y:S02]  /*72d0*/  ISETP.GT.AND P3, PT, R50, 0x18, P1 ;  /* 0x000000183200780c */ /* 0x000fe40000f64270 */
[----:B------:R-:W-:Y:S02]  /*72e0*/  FMNMX.FTZ R6, R69, R6, !PT ;  /* 0x0000000645067209 */ /* 0x000fe40007810000 */
[----:B------:R-:W-:-:S02]  /*72f0*/  ISETP.LT.OR P2, PT, R48, 0x12, P2 ;  /* 0x000000123000780c */ /* 0x000fc40001741670 */
        /* <DEDUP_REMOVED lines=9> */
[----:B------:R-:W-:Y:S02]  /*7390*/  ISETP.LT.OR P4, PT, R48, 0x1a, P4 ;  /* 0x0000001a3000780c */ /* 0x000fe40002781670 */
[----:B------:R-:W-:Y:S02]  /*73a0*/  FMNMX.FTZ R6, R53, R6, !PT ;  /* 0x0000000635067209 */ /* 0x000fe40007810000 */
[----:B------:R-:W-:-:S02]  /*73b0*/  FSEL R165, R20, -INF , !P3 ;  /* 0xff80000014a57808 */ /* 0x000fc40005800000 */
[----:B------:R-:W-:Y:S02]  /*73c0*/  FMNMX.FTZ R6, R51, R6, !PT ;  /* 0x0000000633067209 */ /* 0x000fe40007810000 */
[----:B------:R-:W-:Y:S02]  /*73d0*/  ISETP.GT.AND P3, PT, R50, 0x28, P1 ;  /* 0x000000283200780c */ /* 0x000fe40000f64270 */
[----:B------:R-:W-:Y:S02]  /*73e0*/  FMNMX.FTZ R52, R49, R6, !PT ;  /* 0x0000000631347209 */ /* 0x000fe40007810000 */
[----:B------:R-:W0:Y:S01]  /*73f0*/  LDC R6, c[0x0][0x988] ;  /* 0x00026200ff067b82 */ /* 0x000e220000000800 */
[----:B------:R-:W-:Y:S02]  /*7400*/  ISETP.LT.OR P3, PT, R48, 0x29, P3 ;  /* 0x000000293000780c */ /* 0x000fe40001f61670 */
[----:B------:R-:W1:Y:S01]  /*7410*/  SHFL.BFLY PT, R7, R52, 0x2, 0x1f ;  /* 0x0c401f0034077f89 */ /* 0x000e6200000e0000 */
[----:B------:R-:W-:-:S02]  /*7420*/  ISETP.GT.AND P5, PT, R50, 0x38, P1 ;  /* 0x000000383200780c */ /* 0x000fc40000fa4270 */
[----:B------:R-:W-:Y:S02]  /*7430*/  FSEL R29, R29, -INF , !P3 ;  /* 0xff8000001d1d7808 */ /* 0x000fe40005800000 */
[----:B------:R-:W-:Y:S02]  /*7440*/  ISETP.GT.AND P3, PT, R50, 0x31, P1 ;  /* 0x000000313200780c */ /* 0x000fe40000f64270 */
[C---:B------:R-:W-:Y:S02]  /*7450*/  ISETP.LT.OR P5, PT, R48.reuse, 0x39, P5 ;  /* 0x000000393000780c */ /* 0x040fe40002fa1670 */
[----:B------:R-:W-:Y:S02]  /*7460*/  ISETP.LT.OR P3, PT, R48, 0x32, P3 ;  /* 0x000000323000780c */ /* 0x000fe40001f61670 */
[----:B-1----:R-:W-:-:S05]  /*7470*/  FMNMX.FTZ R54, R52, R7, !PT ;  /* 0x0000000734367209 */ /* 0x002fca0007810000 */
[----:B------:R-:W1:Y:S02]  /*7480*/  SHFL.BFLY PT, R7, R54, 0x1, 0x1f ;  /* 0x0c201f0036077f89 */ /* 0x000e6400000e0000 */
[----:B-1----:R-:W-:-:S04]  /*7490*/  FMNMX.FTZ R7, R54, R7, !PT ;  /* 0x0000000736077209 */ /* 0x002fc80007810000 */
[C---:B------:R-:W-:Y:S01]  /*74a0*/  FSETP.NEU.FTZ.AND P6, PT, R7.reuse, -INF , PT ;  /* 0xff8000000700780b */ /* 0x040fe20003fdd000 */
[----:B0-----:R-:W-:-:S03]  /*74b0*/  FMUL.FTZ R52, R7, R6 ;  /* 0x0000000607347220 */ /* 0x001fc60000410000 */
[----:B------:R-:W-:Y:S02]  /*74c0*/  FSEL R12, R7, RZ, P6 ;  /* 0x000000ff070c7208 */ /* 0x000fe40003000000 */
[----:B------:R-:W-:-:S05]  /*74d0*/  FSEL R52, R52, RZ, P6 ;  /* 0x000000ff34347208 */ /* 0x000fca0003000000 */
[-CC-:B------:R-:W-:Y:S01]  /*74e0*/  FFMA.FTZ R13, R163, R6.reuse, -R52.reuse ;  /* 0x00000006a30d7223 */ /* 0x180fe20000010834 */
[----:B------:R-:W-:Y:S01]  /*74f0*/  FSEL R163, R14, -INF , !P2 ;  /* 0xff8000000ea37808 */ /* 0x000fe20005000000 */
[-CC-:B------:R-:W-:Y:S01]  /*7500*/  FFMA.FTZ R180, R169, R6.reuse, -R52.reuse ;  /* 0x00000006a9b47223 */ /* 0x180fe20000010834 */
[----:B------:R-:W-:Y:S01]  /*7510*/  ISETP.GT.AND P2, PT, R50, 0x21, P1 ;  /* 0x000000213200780c */ /* 0x000fe20000f44270 */
[--C-:B------:R-:W-:Y:S01]  /*7520*/  FFMA.FTZ R182, R175, R6, -R52.reuse ;  /* 0x00000006afb67223 */ /* 0x100fe20000010834 */
[----:B------:R-:W-:Y:S01]  /*7530*/  FMNMX.FTZ R10, R163, R10, !PT ;  /* 0x0000000aa30a7209 */ /* 0x000fe20007810000 */
[-CC-:B------:R-:W-:Y:S01]  /*7540*/  FFMA.FTZ R176, R179, R6.reuse, -R52.reuse ;  /* 0x00000006b3b07223 */ /* 0x180fe20000010834 */
[----:B------:R-:W-:Y:S01]  /*7550*/  FSEL R169, R24, -INF , !P4 ;  /* 0xff80000018a97808 */ /* 0x000fe20006000000 */
[--C-:B------:R-:W-:Y:S01]  /*7560*/  FFMA.FTZ R15, R183, R6, -R52.reuse ;  /* 0x00000006b70f7223 */ /* 0x100fe20000010834 */
[----:B------:R-:W-:Y:S01]  /*7570*/  FMNMX.FTZ R10, R165, R10, !PT ;  /* 0x0000000aa50a7209 */ /* 0x000fe20007810000 */
[-CC-:B------:R-:W-:Y:S01]  /*7580*/  FFMA.FTZ R178, R193, R6.reuse, -R52.reuse ;  /* 0x00000006c1b27223 */ /* 0x180fe20000010834 */
[----:B------:R-:W-:Y:S01]  /*7590*/  ISETP.LT.OR P2, PT, R48, 0x22, P2 ;  /* 0x000000223000780c */ /* 0x000fe20001741670 */
[--C-:B------:R-:W-:Y:S01]  /*75a0*/  FFMA.FTZ R172, R177, R6, -R52.reuse ;  /* 0x00000006b1ac7223 */ /* 0x100fe20000010834 */
[----:B------:R-:W-:Y:S01]  /*75b0*/  FMNMX.FTZ R10, R169, R10, !PT ;  /* 0x0000000aa90a7209 */ /* 0x000fe20007810000 */
[-CC-:B------:R-:W-:Y:S01]  /*75c0*/  FFMA.FTZ R174, R167, R6.reuse, -R52.reuse ;  /* 0x00000006a7ae7223 */ /* 0x180fe20000010834 */
[C---:B------:R-:W-:Y:S01]  /*75d0*/  ISETP.GT.AND P4, PT, R50.reuse, 0x29, P1 ;  /* 0x000000293200780c */ /* 0x040fe20000f84270 */
[-CC-:B------:R-:W-:Y:S01]  /*75e0*/  FFMA.FTZ R168, R159, R6.reuse, -R52.reuse ;  /* 0x000000069fa87223 */ /* 0x180fe20000010834 */
[----:B------:R-:W-:Y:S01]  /*75f0*/  FSEL R175, R21, -INF , !P2 ;  /* 0xff80000015af7808 */ /* 0x000fe20005000000 */
[--C-:B------:R-:W-:Y:S01]  /*7600*/  FFMA.FTZ R21, R195, R6, -R52.reuse ;  /* 0x00000006c3157223 */ /* 0x100fe20000010834 */
[----:B------:R-:W-:Y:S01]  /*7610*/  FMNMX.FTZ R10, R171, R10, !PT ;  /* 0x0000000aab0a7209 */ /* 0x000fe20007810000 */
[-CC-:B------:R-:W-:Y:S01]  /*7620*/  FFMA.FTZ R170, R83, R6.reuse, -R52.reuse ;  /* 0x0000000653aa7223 */ /* 0x180fe20000010834 */
[----:B------:R-:W-:Y:S01]  /*7630*/  ISETP.GT.AND P2, PT, R50, 0x30, P1 ;  /* 0x000000303200780c */ /* 0x000fe20000f44270 */
[-CC-:B------:R-:W-:Y:S01]  /*7640*/  FFMA.FTZ R164, R79, R6.reuse, -R52.reuse ;  /* 0x000000064fa47223 */ /* 0x180fe20000010834 */
[C---:B------:R-:W-:Y:S01]  /*7650*/  ISETP.LT.OR P4, PT, R48.reuse, 0x2a, P4 ;  /* 0x0000002a3000780c */ /* 0x040fe20002781670 */
[--C-:B------:R-:W-:Y:S01]  /*7660*/  FFMA.FTZ R166, R75, R6, -R52.reuse ;  /* 0x000000064ba67223 */ /* 0x100fe20000010834 */
[----:B------:R-:W-:Y:S01]  /*7670*/  FMNMX.FTZ R10, R175, R10, !PT ;  /* 0x0000000aaf0a7209 */ /* 0x000fe20007810000 */
[-CC-:B------:R-:W-:Y:S01]  /*7680*/  FFMA.FTZ R154, R51, R6.reuse, -R52.reuse ;  /* 0x00000006339a7223 */ /* 0x180fe20000010834 */
[----:B------:R-:W-:Y:S01]  /*7690*/  ISETP.LT.OR P2, PT, R48, 0x31, P2 ;  /* 0x000000313000780c */ /* 0x000fe20001741670 */
[----:B------:R-:W-:Y:S01]  /*76a0*/  FADD.FTZ R51, -R12, R3 ;  /* 0x000000030c337221 */ /* 0x000fe20000010100 */
[----:B------:R-:W-:Y:S01]  /*76b0*/  FSEL R179, R25, -INF , !P4 ;  /* 0xff80000019b37808 */ /* 0x000fe20006000000 */
[--C-:B------:R-:W-:Y:S01]  /*76c0*/  FFMA.FTZ R25, R181, R6, -R52.reuse ;  /* 0x00000006b5197223 */ /* 0x100fe20000010834 */
[----:B------:R-:W-:Y:S01]  /*76d0*/  FMNMX.FTZ R10, R29, R10, !PT ;  /* 0x0000000a1d0a7209 */ /* 0x000fe20007810000 */
[--C-:B------:R-:W-:Y:S01]  /*76e0*/  FFMA.FTZ R3, R49, R6, -R52.reuse ;  /* 0x0000000631037223 */ /* 0x100fe20000010834 */
[----:B------:R-:W-:Y:S01]  /*76f0*/  FSEL R183, R28, -INF , !P2 ;  /* 0xff8000001cb77808 */ /* 0x000fe20005000000 */
[----:B------:R-:W-:Y:S01]  /*7700*/  MUFU.EX2 R13, R13 ;  /* 0x0000000d000d7308 */ /* 0x000fe20000000800 */
[----:B------:R-:W-:Y:S01]  /*7710*/  FMNMX.FTZ R10, R179, R10, !PT ;  /* 0x0000000ab30a7209 */ /* 0x000fe20007810000 */
[-CC-:B------:R-:W-:Y:S01]  /*7720*/  FFMA.FTZ R152, R57, R6.reuse, -R52.reuse ;  /* 0x0000000639987223 */ /* 0x180fe20000010834 */
[C---:B------:R-:W-:Y:S01]  /*7730*/  ISETP.GT.AND P4, PT, R50.reuse, 0x39, P1 ;  /* 0x000000393200780c */ /* 0x040fe20000f84270 */
[-CC-:B------:R-:W-:Y:S01]  /*7740*/  FFMA.FTZ R162, R67, R6.reuse, -R52.reuse ;  /* 0x0000000643a27223 */ /* 0x180fe20000010834 */
[----:B------:R-:W-:Y:S01]  /*7750*/  FSEL R195, R27, -INF , !P3 ;  /* 0xff8000001bc37808 */ /* 0x000fe20005800000 */
[--C-:B------:R-:W-:Y:S01]  /*7760*/  FFMA.FTZ R27, R173, R6, -R52.reuse ;  /* 0x00000006ad1b7223 */ /* 0x100fe20000010834 */
[----:B------:R-:W-:Y:S01]  /*7770*/  FMNMX.FTZ R10, R183, R10, !PT ;  /* 0x0000000ab70a7209 */ /* 0x000fe20007810000 */
[----:B------:R-:W-:Y:S01]  /*7780*/  MUFU.EX2 R180, R180 ;  /* 0x000000b400b47308 */ /* 0x000fe20000000800 */
[----:B------:R-:W-:Y:S01]  /*7790*/  ISETP.GT.AND P2, PT, R50, 0x40, P1 ;  /* 0x000000403200780c */ /* 0x000fe20000f44270 */
[-CC-:B------:R-:W-:Y:S01]  /*77a0*/  FFMA.FTZ R158, R55, R6.reuse, -R52.reuse ;  /* 0x00000006379e7223 */ /* 0x180fe20000010834 */
[----:B------:R-:W-:Y:S01]  /*77b0*/  FSEL R193, R31, -INF , !P5 ;  /* 0xff8000001fc17808 */ /* 0x000fe20006800000 */
[-CC-:B------:R-:W-:Y:S01]  /*77c0*/  FFMA.FTZ R31, R161, R6.reuse, -R52.reuse ;  /* 0x00000006a11f7223 */ /* 0x180fe20000010834 */
[----:B------:R-:W-:Y:S01]  /*77d0*/  ISETP.LT.OR P4, PT, R48, 0x3a, P4 ;  /* 0x0000003a3000780c */ /* 0x000fe20002781670 */
[--C-:B------:R-:W-:Y:S01]  /*77e0*/  FFMA.FTZ R55, R59, R6, -R52.reuse ;  /* 0x000000063b377223 */ /* 0x100fe20000010834 */
[----:B------:R-:W-:Y:S01]  /*77f0*/  FMNMX.FTZ R10, R195, R10, !PT ;  /* 0x0000000ac30a7209 */ /* 0x000fe20007810000 */
[----:B------:R-:W-:Y:S01]  /*7800*/  MUFU.EX2 R182, R182 ;  /* 0x000000b600b67308 */ /* 0x000fe20000000800 */
[----:B------:R-:W-:Y:S01]  /*7810*/  ISETP.GT.AND P3, PT, R50, 0x41, P1 ;  /* 0x000000413200780c */ /* 0x000fe20000f64270 */
[-CC-:B------:R-:W-:Y:S01]  /*7820*/  FFMA.FTZ R160, R63, R6.reuse, -R52.reuse ;  /* 0x000000063fa07223 */ /* 0x180fe20000010834 */
[----:B------:R-:W-:Y:S01]  /*7830*/  ISETP.LT.OR P2, PT, R48, 0x41, P2 ;  /* 0x000000413000780c */ /* 0x000fe20001741670 */
        /* <DEDUP_REMOVED lines=8> */
[----:B------:R-:W-:Y:S01]  /*78c0*/  FFMA.FTZ R53, R53, R6, -R52 ;  /* 0x0000000635357223 */ /* 0x000fe20000010834 */
[----:B------:R-:W-:-:S02]  /*78d0*/  ISETP.LT.OR P3, PT, R48, 0x42, P3 ;  /* 0x000000423000780c */ /* 0x000fc40001f61670 */
[----:B------:R-:W-:Y:S01]  /*78e0*/  FMNMX.FTZ R10, R181, R10, !PT ;  /* 0x0000000ab50a7209 */ /* 0x000fe20007810000 */
[----:B------:R-:W-:Y:S01]  /*78f0*/  MUFU.EX2 R176, R176 ;  /* 0x000000b000b07308 */ /* 0x000fe20000000800 */
[----:B------:R-:W-:Y:S02]  /*7900*/  ISETP.GT.AND P4, PT, R50, 0x49, P1 ;  /* 0x000000493200780c */ /* 0x000fe40000f84270 */
[----:B------:R-:W-:Y:S02]  /*7910*/  ISETP.LT.OR P5, PT, R48, 0x49, P5 ;  /* 0x000000493000780c */ /* 0x000fe40002fa1670 */
[----:B------:R-:W-:Y:S01]  /*7920*/  FSEL R177, R33, -INF , !P3 ;  /* 0xff80000021b17808 */ /* 0x000fe20005800000 */
[----:B------:R-:W-:Y:S01]  /*7930*/  FFMA.FTZ R33, R85, R6, -R52 ;  /* 0x0000000655217223 */ /* 0x000fe20000010834 */
[----:B------:R-:W-:Y:S01]  /*7940*/  FMNMX.FTZ R10, R199, R10, !PT ;  /* 0x0000000ac70a7209 */ /* 0x000fe20007810000 */
[----:B------:R-:W-:Y:S01]  /*7950*/  MUFU.EX2 R21, R21 ;  /* 0x0000001500157308 */ /* 0x000fe20000000800 */
[----:B------:R-:W-:-:S02]  /*7960*/  ISETP.GT.AND P2, PT, R50, 0x50, P1 ;  /* 0x000000503200780c */ /* 0x000fc40000f44270 */
[----:B------:R-:W-:Y:S02]  /*7970*/  FSEL R35, R35, -INF , !P5 ;  /* 0xff80000023237808 */ /* 0x000fe40006800000 */
[----:B------:R-:W-:Y:S02]  /*7980*/  ISETP.LT.OR P4, PT, R48, 0x4a, P4 ;  /* 0x0000004a3000780c */ /* 0x000fe40002781670 */
[----:B------:R-:W-:Y:S01]  /*7990*/  FMNMX.FTZ R10, R177, R10, !PT ;  /* 0x0000000ab10a7209 */ /* 0x000fe20007810000 */
[----:B------:R-:W-:Y:S01]  /*79a0*/  MUFU.EX2 R178, R178 ;  /* 0x000000b200b27308 */ /* 0x000fe20000000800 */
[----:B------:R-:W-:Y:S02]  /*79b0*/  ISETP.GT.AND P3, PT, R50, 0x51, P1 ;  /* 0x000000513200780c */ /* 0x000fe40000f64270 */
[----:B------:R-:W-:Y:S02]  /*79c0*/  ISETP.LT.OR P2, PT, R48, 0x51, P2 ;  /* 0x000000513000780c */ /* 0x000fe40001741670 */
[----:B------:R-:W-:-:S02]  /*79d0*/  FSEL R167, R34, -INF , !P4 ;  /* 0xff80000022a77808 */ /* 0x000fc40006000000 */
[----:B------:R-:W-:Y:S01]  /*79e0*/  FMNMX.FTZ R10, R35, R10, !PT ;  /* 0x0000000a230a7209 */ /* 0x000fe20007810000 */
[----:B------:R-:W-:Y:S01]  /*79f0*/  MUFU.EX2 R25, R25 ;  /* 0x0000001900197308 */ /* 0x000fe20000000800 */
[----:B------:R-:W-:Y:S02]  /*7a00*/  ISETP.GT.AND P5, PT, R50, 0x58, P1 ;  /* 0x000000583200780c */ /* 0x000fe40000fa4270 */
[----:B------:R-:W-:Y:S02]  /*7a10*/  FSEL R37, R37, -INF , !P2 ;  /* 0xff80000025257808 */ /* 0x000fe40005000000 */
[----:B------:R-:W-:Y:S02]  /*7a20*/  ISETP.LT.OR P3, PT, R48, 0x52, P3 ;  /* 0x000000523000780c */ /* 0x000fe40001f61670 */
[----:B------:R-:W-:Y:S01]  /*7a30*/  FMNMX.FTZ R10, R167, R10, !PT ;  /* 0x0000000aa70a7209 */ /* 0x000fe20007810000 */
[----:B------:R-:W-:Y:S01]  /*7a40*/  MUFU.EX2 R172, R172 ;  /* 0x000000ac00ac7308 */ /* 0x000fe20000000800 */
[----:B------:R-:W-:-:S02]  /*7a50*/  ISETP.GT.AND P4, PT, R50, 0x59, P1 ;  /* 0x000000593200780c */ /* 0x000fc40000f84270 */
[----:B------:R-:W-:Y:S02]  /*7a60*/  ISETP.LT.OR P5, PT, R48, 0x59, P5 ;  /* 0x000000593000780c */ /* 0x000fe40002fa1670 */
[----:B------:R-:W-:Y:S02]  /*7a70*/  FSEL R161, R36, -INF , !P3 ;  /* 0xff80000024a17808 */ /* 0x000fe40005800000 */
[----:B------:R-:W-:Y:S01]  /*7a80*/  FMNMX.FTZ R10, R37, R10, !PT ;  /* 0x0000000a250a7209 */ /* 0x000fe20007810000 */
[----:B------:R-:W-:Y:S01]  /*7a90*/  MUFU.EX2 R27, R27 ;  /* 0x0000001b001b7308 */ /* 0x000fe20000000800 */
[----:B------:R-:W-:Y:S02]  /*7aa0*/  ISETP.GT.AND P2, PT, R50, 0x60, P1 ;  /* 0x000000603200780c */ /* 0x000fe40000f44270 */
[----:B------:R-:W-:Y:S01]  /*7ab0*/  FSEL R159, R39, -INF , !P5 ;  /* 0xff800000279f7808 */ /* 0x000fe20006800000 */
[----:B------:R-:W-:Y:S01]  /*7ac0*/  FFMA.FTZ R39, R81, R6, -R52 ;  /* 0x0000000651277223 */ /* 0x000fe20000010834 */
[----:B------:R-:W-:-:S02]  /*7ad0*/  ISETP.LT.OR P4, PT, R48, 0x5a, P4 ;  /* 0x0000005a3000780c */ /* 0x000fc40002781670 */
[----:B------:R-:W-:Y:S01]  /*7ae0*/  FMNMX.FTZ R10, R161, R10, !PT ;  /* 0x0000000aa10a7209 */ /* 0x000fe20007810000 */
[----:B------:R-:W-:Y:S01]  /*7af0*/  MUFU.EX2 R174, R174 ;  /* 0x000000ae00ae7308 */ /* 0x000fe20000000800 */
[----:B------:R-:W-:Y:S02]  /*7b00*/  ISETP.GT.AND P3, PT, R50, 0x61, P1 ;  /* 0x000000613200780c */ /* 0x000fe40000f64270 */
[----:B------:R-:W-:Y:S02]  /*7b10*/  ISETP.LT.OR P2, PT, R48, 0x61, P2 ;  /* 0x000000613000780c */ /* 0x000fe40001741670 */
[----:B------:R-:W-:Y:S02]  /*7b20*/  FSEL R85, R38, -INF , !P4 ;  /* 0xff80000026557808 */ /* 0x000fe40006000000 */
        /* <DEDUP_REMOVED lines=19> */
[----:B------:R-:W-:Y:S01]  /*7c60*/  FSEL R79, R43, -INF , !P4 ;  /* 0xff8000002b4f7808 */ /* 0x000fe20006000000 */
[----:B------:R-:W-:Y:S01]  /*7c70*/  FFMA.FTZ R43, R77, R6, -R52 ;  /* 0x000000064d2b7223 */ /* 0x000fe20000010834 */
        /* <DEDUP_REMOVED lines=8> */
[C---:B------:R-:W-:Y:S02]  /*7d00*/  ISETP.LT.OR P5, PT, R48.reuse, 0x79, P5 ;  /* 0x000000793000780c */ /* 0x040fe40002fa1670 */
[----:B------:R-:W-:Y:S01]  /*7d10*/  FSEL R77, R45, -INF , !P3 ;  /* 0xff8000002d4d7808 */ /* 0x000fe20005800000 */
[----:B------:R-:W-:Y:S01]  /*7d20*/  FFMA.FTZ R45, R73, R6, -R52 ;  /* 0x00000006492d7223 */ /* 0x000fe20000010834 */
[----:B------:R-:W-:Y:S01]  /*7d30*/  FMNMX.FTZ R10, R173, R10, !PT ;  /* 0x0000000aad0a7209 */ /* 0x000fe20007810000 */
[----:B------:R-:W-:Y:S01]  /*7d40*/  MUFU.EX2 R43, R43 ;  /* 0x0000002b002b7308 */ /* 0x000fe20000000800 */
[----:B------:R-:W-:-:S02]  /*7d50*/  ISETP.LT.OR P1, PT, R48, 0x7a, P1 ;  /* 0x0000007a3000780c */ /* 0x000fc40000f21670 */
[----:B------:R-:W-:Y:S02]  /*7d60*/  FSEL R201, R46, -INF , !P5 ;  /* 0xff8000002ec97808 */ /* 0x000fe40006800000 */
[----:B------:R-:W-:Y:S02]  /*7d70*/  FMNMX.FTZ R10, R77, R10, !PT ;  /* 0x0000000a4d0a7209 */ /* 0x000fe40007810000 */
[----:B------:R-:W-:Y:S01]  /*7d80*/  FSEL R75, R47, -INF , !P1 ;  /* 0xff8000002f4b7808 */ /* 0x000fe20004800000 */
[----:B------:R-:W-:Y:S01]  /*7d90*/  FFMA.FTZ R47, R65, R6, -R52 ;  /* 0x00000006412f7223 */ /* 0x000fe20000010834 */
        /* <DEDUP_REMOVED lines=13> */
[----:B0-----:R-:W-:Y:S01]  /*7e70*/  FMNMX.FTZ R11, R11, R10, !PT ;  /* 0x0000000a0b0b7209 */ /* 0x001fe20007810000 */
[----:B------:R-:W-:-:S03]  /*7e80*/  FMUL.FTZ R10, R51, R6 ;  /* 0x00000006330a7220 */ /* 0x000fc60000410000 */
[C---:B------:R-:W-:Y:S01]  /*7e90*/  FSETP.NEU.FTZ.AND P1, PT, R11.reuse, -INF , PT ;  /* 0xff8000000b00780b */ /* 0x040fe20003f3d000 */
[----:B------:R-:W-:Y:S02]  /*7ea0*/  FMUL.FTZ R12, R11, R6 ;  /* 0x000000060b0c7220 */ /* 0x000fe40000410000 */
[----:B------:R-:W-:Y:S03]  /*7eb0*/  MUFU.EX2 R158, R158 ;  /* 0x0000009e009e7308 */ /* 0x000fe60000000800 */
[----:B------:R-:W-:-:S05]  /*7ec0*/  FSEL R12, R12, RZ, P1 ;  /* 0x000000ff0c0c7208 */ /* 0x000fca0000800000 */
[----:B------:R-:W0:Y:S01]  /*7ed0*/  MUFU.EX2 R10, R10 ;  /* 0x0000000a000a7308 */ /* 0x000e220000000800 */
[-CC-:B------:R-:W-:Y:S01]  /*7ee0*/  FFMA.FTZ R65, R175, R6.reuse, -R12.reuse ;  /* 0x00000006af417223 */ /* 0x180fe2000001080c */
[-CC-:B------:R-:W-:Y:S01]  /*7ef0*/  FFMA.FTZ R175, R29, R6.reuse, -R12.reuse ;  /* 0x000000061daf7223 */ /* 0x180fe2000001080c */
[----:B------:R-:W-:Y:S01]  /*7f00*/  FSEL R29, R11, RZ, P1 ;  /* 0x000000ff0b1d7208 */ /* 0x000fe20000800000 */
[-CC-:B------:R-:W-:Y:S01]  /*7f10*/  FFMA.FTZ R49, R197, R6.reuse, -R12.reuse ;  /* 0x00000006c5317223 */ /* 0x180fe2000001080c */
[-CC-:B------:R-:W-:Y:S01]  /*7f20*/  FFMA.FTZ R14, R87, R6.reuse, -R12.reuse ;  /* 0x00000006570e7223 */ /* 0x180fe2000001080c */
[-CC-:B------:R-:W-:Y:S01]  /*7f30*/  FFMA.FTZ R20, R153, R6.reuse, -R12.reuse ;  /* 0x0000000699147223 */ /* 0x180fe2000001080c */
[-C--:B------:R-:W-:Y:S01]  /*7f40*/  FFMA.FTZ R51, R155, R6.reuse, -R12 ;  /* 0x000000069b337223 */ /* 0x080fe2000001080c */
[----:B------:R-:W-:Y:S01]  /*7f50*/  FADD.FTZ R29, -R29, R4 ;  /* 0x000000041d1d7221 */ /* 0x000fe20000010100 */
[-CC-:B------:R-:W-:Y:S01]  /*7f60*/  FFMA.FTZ R24, R157, R6.reuse, -R12.reuse ;  /* 0x000000069d187223 */ /* 0x180fe2000001080c */
[----:B------:R-:W-:Y:S01]  /*7f70*/  MUFU.EX2 R49, R49 ;  /* 0x0000003100317308 */ /* 0x000fe20000000800 */
[-CC-:B------:R-:W-:Y:S01]  /*7f80*/  FFMA.FTZ R57, R163, R6.reuse, -R12.reuse ;  /* 0x00000006a3397223 */ /* 0x180fe2000001080c */
[-C--:B------:R-:W-:Y:S01]  /*7f90*/  FMUL.FTZ R4, R29, R6.reuse ;  /* 0x000000061d047220 */ /* 0x080fe20000410000 */
[-CC-:B------:R-:W-:Y:S01]  /*7fa0*/  FFMA.FTZ R29, R35, R6.reuse, -R12.reuse ;  /* 0x00000006231d7223 */ /* 0x180fe2000001080c */
[-CC-:B------:R-:W-:Y:S01]  /*7fb0*/  FFMA.FTZ R26, R165, R6.reuse, -R12.reuse ;  /* 0x00000006a51a7223 */ /* 0x180fe2000001080c */
[-CC-:B------:R-:W-:Y:S01]  /*7fc0*/  FFMA.FTZ R59, R169, R6.reuse, -R12.reuse ;  /* 0x00000006a93b7223 */ /* 0x180fe2000001080c */
[--C-:B------:R-:W-:Y:S01]  /*7fd0*/  FFMA.FTZ R28, R171, R6, -R12.reuse ;  /* 0x00000006ab1c7223 */ /* 0x100fe2000001080c */
[----:B0-----:R-:W-:Y:S01]  /*7fe0*/  FFMA.FTZ R35, R10, R2, R13 ;  /* 0x000000020a237223 */ /* 0x001fe2000001000d */
[----:B------:R-:W0:Y:S01]  /*7ff0*/  MUFU.EX2 R4, R4 ;  /* 0x0000000400047308 */ /* 0x000e220000000800 */
[-CC-:B------:R-:W-:Y:S01]  /*8000*/  FFMA.FTZ R30, R179, R6.reuse, -R12.reuse ;  /* 0x00000006b31e7223 */ /* 0x180fe2000001080c */
[-CC-:B------:R-:W-:Y:S01]  /*8010*/  FFMA.FTZ R169, R183, R6.reuse, -R12.reuse ;  /* 0x00000006b7a97223 */ /* 0x180fe2000001080c */
[----:B------:R-:W-:Y:S01]  /*8020*/  FADD.FTZ R35, R180, R35 ;  /* 0x00000023b4237221 */ /* 0x000fe20000010000 */
        /* <DEDUP_REMOVED lines=11> */
[--C-:B------:R-:W-:Y:S01]  /*80e0*/  FFMA.FTZ R83, R83, R6, -R12.reuse ;  /* 0x0000000653537223 */ /* 0x100fe2000001080c */
[----:B------:R-:W2:Y:S01]  /*80f0*/  MUFU.EX2 R20, R20 ;  /* 0x0000001400147308 */ /* 0x000ea20000000800 */
[----:B0-----:R-:W-:Y:S01]  /*8100*/  FFMA.FTZ R67, R4, R0, R49 ;  /* 0x0000000004437223 */ /* 0x001fe20000010031 */
[----:B------:R-:W-:Y:S01]  /*8110*/  FADD.FTZ R0, R182, R35 ;  /* 0x00000023b6007221 */ /* 0x000fe20000010000 */
[-CC-:B------:R-:W-:Y:S01]  /*8120*/  FFMA.FTZ R35, R37, R6.reuse, -R12.reuse ;  /* 0x0000000625237223 */ /* 0x180fe2000001080c */
[-CC-:B------:R-:W-:Y:S01]  /*8130*/  FFMA.FTZ R81, R81, R6.reuse, -R12.reuse ;  /* 0x0000000651517223 */ /* 0x180fe2000001080c */
[-CC-:B------:R-:W-:Y:S01]  /*8140*/  FFMA.FTZ R79, R79, R6.reuse, -R12.reuse ;  /* 0x000000064f4f7223 */ /* 0x180fe2000001080c */
[-CC-:B------:R-:W-:Y:S01]  /*8150*/  FFMA.FTZ R173, R173, R6.reuse, -R12.reuse ;  /* 0x00000006adad7223 */ /* 0x180fe2000001080c */
[-CC-:B------:R-:W-:Y:S01]  /*8160*/  FFMA.FTZ R77, R77, R6.reuse, -R12.reuse ;  /* 0x000000064d4d7223 */ /* 0x180fe2000001080c */
[----:B------:R-:W0:Y:S01]  /*8170*/  MUFU.EX2 R51, R51 ;  /* 0x0000003300337308 */ /* 0x000e220000000800 */
[----:B-1----:R-:W-:Y:S01]  /*8180*/  FADD.FTZ R67, R14, R67 ;  /* 0x000000430e437221 */ /* 0x002fe20000010000 */
[-CC-:B------:R-:W-:Y:S01]  /*8190*/  FFMA.FTZ R201, R201, R6.reuse, -R12.reuse ;  /* 0x00000006c9c97223 */ /* 0x180fe2000001080c */
[----:B------:R-:W-:-:S05]  /*81a0*/  FFMA.FTZ R12, R75, R6, -R12 ;  /* 0x000000064b0c7223 */ /* 0x000fca000001080c */
[----:B------:R-:W1:Y:S01]  /*81b0*/  MUFU.EX2 R24, R24 ;  /* 0x0000001800187308 */ /* 0x000e620000000800 */
[----:B--2---:R-:W-:Y:S01]  /*81c0*/  FADD.FTZ R2, R20, R67 ;  /* 0x0000004314027221 */ /* 0x004fe20000010000 */
[----:B------:R-:W-:-:S04]  /*81d0*/  FADD.FTZ R67, R15, R0 ;  /* 0x000000000f437221 */ /* 0x000fc80000010000 */
[----:B------:R-:W-:Y:S02]  /*81e0*/  FADD.FTZ R0, R176, R67 ;  /* 0x00000043b0007221 */ /* 0x000fe40000010000 */
[----:B------:R-:W2:Y:S01]  /*81f0*/  MUFU.EX2 R57, R57 ;  /* 0x0000003900397308 */ /* 0x000ea20000000800 */
[----:B0-----:R-:W-:Y:S01]  /*8200*/  FADD.FTZ R69, R51, R2 ;  /* 0x0000000233457221 */ /* 0x001fe20000010000 */
[----:B------:R-:W-:-:S04]  /*8210*/  FADD.FTZ R37, R21, R0 ;  /* 0x0000000015257221 */ /* 0x000fc80000010000 */
[----:B------:R-:W-:Y:S02]  /*8220*/  FADD.FTZ R0, R178, R37 ;  /* 0x00000025b2007221 */ /* 0x000fe40000010000 */
[----:B------:R-:W0:Y:S01]  /*8230*/  MUFU.EX2 R26, R26 ;  /* 0x0000001a001a7308 */ /* 0x000e220000000800 */
[----:B-1----:R-:W-:Y:S01]  /*8240*/  FADD.FTZ R2, R24, R69 ;  /* 0x0000004518027221 */ /* 0x002fe20000010000 */
[----:B------:R-:W-:-:S04]  /*8250*/  FADD.FTZ R37, R25, R0 ;  /* 0x0000000019257221 */ /* 0x000fc80000010000 */
[----:B------:R-:W-:Y:S02]  /*8260*/  FADD.FTZ R0, R172, R37 ;  /* 0x00000025ac007221 */ /* 0x000fe40000010000 */
[----:B------:R-:W1:Y:S01]  /*8270*/  MUFU.EX2 R59, R59 ;  /* 0x0000003b003b7308 */ /* 0x000e620000000800 */
[----:B--2---:R-:W-:Y:S01]  /*8280*/  FADD.FTZ R67, R57, R2 ;  /* 0x0000000239437221 */ /* 0x004fe20000010000 */
[----:B------:R-:W-:-:S04]  /*8290*/  FADD.FTZ R37, R27, R0 ;  /* 0x000000001b257221 */ /* 0x000fc80000010000 */
[----:B------:R-:W-:Y:S02]  /*82a0*/  FADD.FTZ R0, R174, R37 ;  /* 0x00000025ae007221 */ /* 0x000fe40000010000 */
[----:B------:R-:W2:Y:S01]  /*82b0*/  MUFU.EX2 R28, R28 ;  /* 0x0000001c001c7308 */ /* 0x000ea20000000800 */
[----:B0-----:R-:W-:-:S07]  /*82c0*/  FADD.FTZ R2, R26, R67 ;  /* 0x000000431a027221 */ /* 0x001fce0000010000 */
[----:B------:R-:W0:Y:S01]  /*82d0*/  MUFU.EX2 R65, R65 ;  /* 0x0000004100417308 */ /* 0x000e220000000800 */
[----:B-1----:R-:W-:-:S07]  /*82e0*/  FADD.FTZ R67, R59, R2 ;  /* 0x000000023b437221 */ /* 0x002fce0000010000 */
[----:B------:R-:W1:Y:S01]  /*82f0*/  MUFU.EX2 R175, R175 ;  /* 0x000000af00af7308 */ /* 0x000e620000000800 */
[----:B--2---:R-:W-:Y:S01]  /*8300*/  FADD.FTZ R2, R28, R67 ;  /* 0x000000431c027221 */ /* 0x004fe20000010000 */
[----:B------:R-:W-:-:S06]  /*8310*/  FADD.FTZ R67, R31, R0 ;  /* 0x000000001f437221 */ /* 0x000fcc0000010000 */
[----:B------:R-:W2:Y:S01]  /*8320*/  MUFU.EX2 R30, R30 ;  /* 0x0000001e001e7308 */ /* 0x000ea20000000800 */
[----:B0-----:R-:W-:-:S07]  /*8330*/  FADD.FTZ R2, R65, R2 ;  /* 0x0000000241027221 */ /* 0x001fce0000010000 */
        /* <DEDUP_REMOVED lines=26> */
[----:B------:R-:W-:-:S06]  /*84e0*/  FADD.FTZ R2, R156, R41 ;  /* 0x000000299c027221 */ /* 0x000fcc0000010000 */
        /* <DEDUP_REMOVED lines=37> */
[----:B-1----:R-:W-:Y:S01]  /*8740*/  FADD.FTZ R0, R155, R0 ;  /* 0x000000009b007221 */ /* 0x002fe20000010000 */
[----:B--2---:R-:W-:-:S03]  /*8750*/  FADD.FTZ R2, R3, R2 ;  /* 0x0000000203027221 */ /* 0x004fc60000010000 */
[----:B0-----:R-:W-:Y:S01]  /*8760*/  FADD.FTZ R0, R12, R0 ;  /* 0x000000000c007221 */ /* 0x001fe20000010000 */
[----:B------:R-:W-:Y:S06]  /*8770*/  @!P0 BRA `(.L_x_1075) ;  /* 0x0000000000048947 */ /* 0x000fec0003800000 */
[----:B------:R-:W-:Y:S01]  /*8780*/  BPT.TRAP 0x1 ;  /* 0x000000040000795c */ /* 0x000fe20000300000 */
.L_x_1075:
[----:B------:R-:W-:Y:S01]  /*8790*/  ULEA UR6, UR59, UR41, 0x3 ;  /* 0x000000293b067291 */ /* 0x000fe2000f8e183f */
[----:B------:R-:W-:Y:S01]  /*87a0*/  ISETP.GT.AND P1, PT, R5, UR58, PT ;  /* 0x0000003a05007c0c */ /* 0x000fe2000bf24270 */
[----:B------:R-:W-:Y:S01]  /*87b0*/  UMOV UR60, UR46 ;  /* 0x0000002e003c7c82 */ /* 0x000fe20008000000 */
[----:B------:R-:W-:Y:S01]  /*87c0*/  UMOV UR59, UR45 ;  /* 0x0000002d003b7c82 */ /* 0x000fe20008000000 */
[----:B------:R-:W-:Y:S01]  /*87d0*/  UIADD3 UR6, UR6, 0x28860, URZ ;  /* 0x0002886006067890 */ /* 0x000fe2000fffe03f */
[----:B------:R-:W-:Y:S01]  /*87e0*/  F2FP.F16.F32.PACK_AB R154, R3, R154 ;  /* 0x0000009a039a723e */ /* 0x000fe200000000ff */
[-C--:B------:R-:W-:Y:S01]  /*87f0*/  FMUL.FTZ R90, R90, R4.reuse ;  /* 0x000000045a5a7220 */ /* 0x080fe20000410000 */
[-C--:B------:R-:W-:Y:S01]  /*8800*/  FMUL.FTZ R91, R91, R4.reuse ;  /* 0x000000045b5b7220 */ /* 0x080fe20000410000 */
[----:B------:R-:W-:Y:S01]  /*8810*/  UPRMT UR6, UR40, 0x654, UR6 ;  /* 0x0000065428067896 */ /* 0x000fe20008000006 */
        /* <DEDUP_REMOVED lines=32> */
[-C--:B------:R-:W-:Y:S01]  /*8a20*/  FMUL.FTZ R88, R88, R10.reuse ;  /* 0x0000000a58587220 */ /* 0x080fe20000410000 */
[----:B------:R-:W-:Y:S01]  /*8a30*/  F2FP.F16.F32.PACK_AB R181, R14, R49 ;  /* 0x000000310eb5723e */ /* 0x000fe200000000ff */
[----:B------:R-:W-:Y:S01]  /*8a40*/  FMUL.FTZ R89, R89, R10 ;  /* 0x0000000a59597220 */ /* 0x000fe20000410000 */
        /* <DEDUP_REMOVED lines=17> */
[-C--:B------:R-:W-:Y:S01]  /*8b60*/  FMUL.FTZ R108, R108, R10.reuse ;  /* 0x0000000a6c6c7220 */ /* 0x080fe20000410000 */
        /* <DEDUP_REMOVED lines=37> */
[-C--:B------:R-:W-:Y:S01]  /*8dc0*/  FMUL.FTZ R145, R145, R10.reuse ;  /* 0x0000000a91917220 */ /* 0x080fe20000410000 */
[----:B------:R-:W-:Y:S01]  /*8dd0*/  F2FP.F16.F32.PACK_AB R155, R12, R155 ;  /* 0x0000009b0c9b723e */ /* 0x000fe200000000ff */
[-C--:B------:R-:W-:Y:S01]  /*8de0*/  FMUL.FTZ R148, R148, R10.reuse ;  /* 0x0000000a94947220 */ /* 0x080fe20000410000 */
[----:B------:R-:W-:Y:S01]  /*8df0*/  FMUL.FTZ R149, R149, R10 ;  /* 0x0000000a95957220 */ /* 0x000fe20000410000 */
[----:B------:R-:W-:-:S02]  /*8e00*/  VIADD R5, R5, 0xffffffff ;  /* 0xffffffff05057836 */ /* 0x000fc40000000000 */
[----:B------:R-:W-:Y:S02]  /*8e10*/  IMAD.MOV.U32 R4, RZ, RZ, R11 ;  /* 0x000000ffff047224 */ /* 0x000fe400078e000b */
[----:B------:R-:W-:Y:S01]  /*8e20*/  IMAD.MOV.U32 R3, RZ, RZ, R7 ;  /* 0x000000ffff037224 */ /* 0x000fe200078e0007 */
[----:B------:R-:W-:Y:S06]  /*8e30*/  @P1 BRA `(.L_x_1076) ;  /* 0xffffffc400b81947 */ /* 0x000fec000383ffff */
.L_x_1057:
[----:B------:R-:W-:Y:S01]  /*8e40*/  UISETP.NE.AND UP1, UPT, UR50, URZ, UPT ;  /* 0x0000003f3200728c */ /* 0x000fe2000bf25270 */
[----:B------:R-:W-:Y:S01]  /*8e50*/  IADD3 R9, -R9, 0x1, RZ ;  /* 0x0000000109097810 */ /* 0x000fe20007ffe1ff */
[----:B------:R-:W-:Y:S02]  /*8e60*/  UISETP.NE.AND UP0, UPT, UR49, URZ, UPT ;  /* 0x0000003f3100728c */ /* 0x000fe4000bf05270 */
[----:B------:R-:W-:Y:S02]  /*8e70*/  UIADD3 UR10, UR37, 0x7f, URZ ;  /* 0x0000007f250a7890 */ /* 0x000fe4000fffe03f */
[----:B------:R-:W-:Y:S02]  /*8e80*/  IMAD R3, R8, UR43, R9 ;  /* 0x0000002b08037c24 */ /* 0x000fe4000f8e0209 */
[----:B------:R-:W-:-:S03]  /*8e90*/  PLOP3.LUT P1, PT, PT, PT, UP0, 0x40, 0x0 ;  /* 0x000000000000781c */ /* 0x000fc60003f2e808 */
[----:B------:R-:W-:Y:S01]  /*8ea0*/  @UP1 ULDC UR6, c[0x0][0x44c] ;  /* 0x0001130000061ab9 */ /* 0x000fe20000000800 */
[----:B------:R-:W-:Y:S01]  /*8eb0*/  @UP1 ULDC UR11, c[0x0][0x450] ;  /* 0x00011400000b1ab9 */ /* 0x000fe20000000800 */
[----:B------:R-:W-:-:S04]  /*8ec0*/  UIMAD.WIDE.U32 UR6, UR10, UR6, URZ ;  /* 0x000000060a0672a5 */ /* 0x000fc8000f8e003f */
[----:B------:R-:W-:-:S06]  /*8ed0*/  @UP1 USHF.R.U32.HI UR10, URZ, UR11, UR7 ;  /* 0x0000000b3f0a1299 */ /* 0x000fcc0008011607 */
[----:B------:R-:W-:-:S04]  /*8ee0*/  VIADD R3, R3, UR10 ;  /* 0x0000000a03037c36 */ /* 0x000fc80008000000 */
[----:B------:R-:W-:Y:S01]  /*8ef0*/  VIADD R4, R3, -UR55 ;  /* 0x8000003703047c36 */ /* 0x000fe20008000000 */
[----:B------:R-:W-:Y:S06]  /*8f00*/  @P1 BRA `(.L_x_1077) ;  /* 0x0000000000441947 */ /* 0x000fec0003800000 */
[----:B------:R-:W-:-:S13]  /*8f10*/  ISETP.GT.AND P1, PT, R3, -0x1, PT ;  /* 0xffffffff0300780c */ /* 0x000fda0003f24270 */
[----:B------:R-:W-:Y:S05]  /*8f20*/  @P1 BRA `(.L_x_1078) ;  /* 0x0000000000201947 */ /* 0x000fea0003800000 */
[----:B------:R-:W0:Y:S01]  /*8f30*/  LDC R10, c[0x0][0x9e4] ;  /* 0x00027900ff0a7b82 */ /* 0x000e220000000800 */
[----:B------:R-:W-:Y:S02]  /*8f40*/  LOP3.LUT R3, RZ, R3, RZ, 0x33, !PT ;  /* 0x00000003ff037212 */ /* 0x000fe400078e33ff */
[----:B0-----:R-:W-:-:S13]  /*8f50*/  ISETP.NE.AND P1, PT, R10, 0x1, PT ;  /* 0x000000010a00780c */ /* 0x001fda0003f25270 */
[----:B------:R-:W0:Y:S02]  /*8f60*/  @P1 LDC.64 R8, c[0x0][0x9e8] ;  /* 0x00027a00ff081b82 */ /* 0x000e240000000a00 */
[----:B0-----:R-:W-:-:S05]  /*8f70*/  @P1 IMAD.HI.U32 R8, R3, R8, RZ ;  /* 0x0000000803081227 */ /* 0x001fca00078e00ff */
[----:B------:R-:W-:-:S04]  /*8f80*/  @P1 SHF.R.U32.HI R3, RZ, R9, R8 ;  /* 0x00000009ff031219 */ /* 0x000fc80000011608 */
[----:B------:R-:W-:Y:S01]  /*8f90*/  LOP3.LUT R3, RZ, R3, RZ, 0x33, !PT ;  /* 0x00000003ff037212 */ /* 0x000fe200078e33ff */
[----:B------:R-:W-:Y:S06]  /*8fa0*/  BRA `(.L_x_1079) ;  /* 0x0000000000147947 */ /* 0x000fec0003800000 */
.L_x_1078:
[----:B------:R-:W0:Y:S02]  /*8fb0*/  LDC R10, c[0x0][0x9e4] ;  /* 0x00027900ff0a7b82 */ /* 0x000e240000000800 */
[----:B0-----:R-:W-:-:S13]  /*8fc0*/  ISETP.NE.AND P1, PT, R10, 0x1, PT ;  /* 0x000000010a00780c */ /* 0x001fda0003f25270 */
[----:B------:R-:W0:Y:S02]  /*8fd0*/  @P1 LDC.64 R8, c[0x0][0x9e8] ;  /* 0x00027a00ff081b82 */ /* 0x000e240000000a00 */
[----:B0-----:R-:W-:-:S05]  /*8fe0*/  @P1 IMAD.HI.U32 R8, R3, R8, RZ ;  /* 0x0000000803081227 */ /* 0x001fca00078e00ff */
[----:B------:R-:W-:-:S07]  /*8ff0*/  @P1 SHF.R.U32.HI R3, RZ, R9, R8 ;  /* 0x00000009ff031219 */ /* 0x000fce0000011608 */
.L_x_1079:
[----:B------:R-:W-:-:S05]  /*9000*/  IMAD R3, R3, R10, RZ ;  /* 0x0000000a03037224 */ /* 0x000fca00078e02ff */
[----:B------:R-:W-:-:S07]  /*9010*/  VIMNMX R4, R4, R3, !PT ;  /* 0x0000000304047248 */ /* 0x000fce0007fe0100 */
.L_x_1077:
[----:B------:R-:W-:-:S05]  /*9020*/  VIADD R4, R4, 0x7f ;  /* 0x0000007f04047836 */ /* 0x000fca0000000000 */
[----:B------:R-:W-:-:S04]  /*9030*/  SHF.R.S32.HI R3, RZ, 0x1f, R4 ;  /* 0x0000001fff037819 */ /* 0x000fc80000011404 */
[----:B------:R-:W-:-:S04]  /*9040*/  LEA.HI R3, R3, R4, RZ, 0x7 ;  /* 0x0000000403037211 */ /* 0x000fc800078f38ff */
[----:B------:R-:W-:-:S04]  /*9050*/  SHF.R.S32.HI R3, RZ, 0x7, R3 ;  /* 0x00000007ff037819 */ /* 0x000fc80000011403 */
[----:B------:R-:W-:-:S04]  /*9060*/  VIMNMX R4, R3, UR39, !PT ;  /* 0x0000002703047c48 */ /* 0x000fc8000ffe0100 */
[----:B------:R-:W-:-:S13]  /*9070*/  ISETP.GE.AND P1, PT, R5, R4, PT ;  /* 0x000000040500720c */ /* 0x000fda0003f26270 */
[----:B------:R-:W-:Y:S05]  /*9080*/  @!P1 BRA `(.L_x_1080) ;  /* 0x0000002800109947 */ /* 0x000fea0003800000 */
[----:B------:R-:W-:Y:S01]  /*9090*/  IMAD.MOV.U32 R10, RZ, RZ, R11 ;  /* 0x000000ffff0a7224 */ /* 0x000fe200078e000b */
[----:B------:R-:W-:Y:S01]  /*90a0*/  UMOV UR56, UR46 ;  /* 0x0000002e00387c82 */ /* 0x000fe20008000000 */
[----:B------:R-:W-:Y:S01]  /*90b0*/  IMAD.MOV.U32 R8, RZ, RZ, R7 ;  /* 0x000000ffff087224 */ /* 0x000fe200078e0007 */
[----:B------:R-:W-:Y:S01]  /*90c0*/  UMOV UR55, UR45 ;  /* 0x0000002d00377c82 */ /* 0x000fe20008000000 */
[----:B------:R-:W-:-:S05]  /*90d0*/  ULDC UR54, c[0x0][0x9d8] ;  /* 0x0002760000367ab9 */ /* 0x000fca0000000800 */
.L_x_1091:
[----:B------:R-:W-:Y:S01]  /*90e0*/  ISETP.NE.AND P2, PT, RZ, UR42, PT ;  /* 0x0000002aff007c0c */ /* 0x000fe2000bf45270 */
[----:B------:R-:W-:-:S04]  /*90f0*/  UISETP.NE.AND UP0, UPT, UR55, 0x1, UPT ;  /* 0x000000013700788c */ /* 0x000fc8000bf05270 */
[----:B------:R-:W-:-:S04]  /*9100*/  USEL UR46, URZ, 0x1, UP0 ;  /* 0x000000013f2e7887 */ /* 0x000fc80008000000 */
[----:B------:R-:W-:-:S04]  /*9110*/  ULOP3.LUT UR46, UR56, UR46, URZ, 0x3c, !UPT ;  /* 0x0000002e382e7292 */ /* 0x000fc8000f8e3c3f */
[----:B------:R-:W-:Y:S08]  /*9120*/  @P2 BRA `(.L_x_1081) ;  /* 0x0000000000382947 */ /* 0x000ff00003800000 */
[----:B------:R-:W-:Y:S05]  /*9130*/  @!P0 BRA `(.L_x_1082) ;  /* 0x0000000000048947 */ /* 0x000fea0003800000 */
[----:B------:R-:W-:Y:S01]  /*9140*/  BPT.TRAP 0x1 ;  /* 0x000000040000795c */ /* 0x000fe20000300000 */
.L_x_1082:
        /* <DEDUP_REMOVED lines=9> */
.L_x_1083:
[----:B-1----:R-:W-:Y:S05]  /*91e0*/  @P1 BRA `(.L_x_1081) ;  /* 0x0000000000081947 */ /* 0x002fea0003800000 */
[----:B------:R-:W1:Y:S02]  /*91f0*/  SYNCS.PHASECHK.TRANS64.TRYWAIT P1, [UR6+0x28830], R3 ;  /* 0x02883003ff0075a7 */ /* 0x000e640008020146 */
[----:B-1----:R-:W-:Y:S05]  /*9200*/  @!P1 BRA `(.L_x_1084) ;  /* 0x000000cc009c9947 */ /* 0x002fea0003800000 */
.L_x_1081:
        /* <DEDUP_REMOVED lines=48> */
.L_x_1086:
[----:B------:R-:W-:Y:S01]  /*9510*/  ULEA UR6, UR55, UR41, 0x3 ;  /* 0x0000002937067291 */ /* 0x000fe2000f8e183f */
[----:B------:R-:W-:-:S05]  /*9520*/  IMAD.U32 R3, RZ, RZ, UR56 ;  /* 0x00000038ff037e24 */ /* 0x000fca000f8e00ff */
[----:B------:R-:W-:-:S04]  /*9530*/  SHF.L.U32 R3, R3, 0x1f, RZ ;  /* 0x0000001f03037819 */ /* 0x000fc800000006ff */
[----:B------:R0:W1:Y:S01]  /*9540*/  SYNCS.PHASECHK.TRANS64.TRYWAIT P1, [UR6+0x28850], R3 ;  /* 0x02885003ff0075a7 */ /* 0x0000620008020146 */
[----:B------:R-:W-:Y:S05]  /*9550*/  @!P0 BRA `(.L_x_1087) ;  /* 0x0000000000048947 */ /* 0x000fea0003800000 */
[----:B------:R-:W-:Y:S01]  /*9560*/  BPT.TRAP 0x1 ;  /* 0x000000040000795c */ /* 0x000fe20000300000 */
.L_x_1087:
[----:B-1----:R-:W-:Y:S05]  /*9570*/  @P1 BRA `(.L_x_1085) ;  /* 0x0000000000081947 */ /* 0x002fea0003800000 */
[----:B------:R-:W1:Y:S02]  /*9580*/  SYNCS.PHASECHK.TRANS64.TRYWAIT P1, [UR6+0x28850], R3 ;  /* 0x02885003ff0075a7 */ /* 0x000e640008020146 */
[----:B-1----:R-:W-:Y:S05]  /*9590*/  @!P1 BRA `(.L_x_1088) ;  /* 0x000000c800d09947 */ /* 0x002fea0003800000 */
.L_x_1085:
        /* <DEDUP_REMOVED lines=49> */
.L_x_1089:
[----:B------:R-:W-:Y:S01]  /*98b0*/  FMUL.FTZ R153, R24, UR54 ;  /* 0x0000003618997c20 */ /* 0x000fe20008410000 */
[----:B------:R-:W-:Y:S01]  /*98c0*/  FMUL.FTZ R155, R25, UR54 ;  /* 0x00000036199b7c20 */ /* 0x000fe20008410000 */
[----:B------:R-:W-:Y:S01]  /*98d0*/  FMUL.FTZ R157, R28, UR54 ;  /* 0x000000361c9d7c20 */ /* 0x000fe20008410000 */
[----:B0-----:R-:W-:Y:S01]  /*98e0*/  FMUL.FTZ R3, R26, UR54 ;  /* 0x000000361a037c20 */ /* 0x001fe20008410000 */
        /* <DEDUP_REMOVED lines=187> */
[----:B0-----:R-:W-:Y:S02]  /*a4a0*/  FMNMX.FTZ R14, R219, R6, !PT ;  /* 0x00000006db0e7209 */ /* 0x001fe40007810000 */
[----:B------:R-:W0:Y:S03]  /*a4b0*/  LDC R6, c[0x0][0x988] ;  /* 0x00026200ff067b82 */ /* 0x000e260000000800 */
[----:B------:R-:W3:Y:S02]  /*a4c0*/  SHFL.BFLY PT, R7, R14, 0x2, 0x1f ;  /* 0x0c401f000e077f89 */ /* 0x000ee400000e0000 */
[----:B------:R-:W4:Y:S01]  /*a4d0*/  MUFU.TANH R85, R85 ;  /* 0x0000005500557308 */ /* 0x000f220000002400 */
[----:B-1----:R-:W-:-:S04]  /*a4e0*/  FMNMX.FTZ R12, R79, R12, !PT ;  /* 0x0000000c4f0c7209 */ /* 0x002fc80007810000 */
[----:B--2---:R-:W-:-:S04]  /*a4f0*/  FMNMX.FTZ R12, R83, R12, !PT ;  /* 0x0000000c530c7209 */ /* 0x004fc80007810000 */
[----:B----4-:R-:W-:-:S05]  /*a500*/  FMNMX.FTZ R12, R85, R12, !PT ;  /* 0x0000000c550c7209 */ /* 0x010fca0007810000 */
[----:B------:R-:W1:Y:S01]  /*a510*/  SHFL.BFLY PT, R11, R12, 0x2, 0x1f ;  /* 0x0c401f000c0b7f89 */ /* 0x000e6200000e0000 */
[----:B---3--:R-:W-:-:S05]  /*a520*/  FMNMX.FTZ R20, R14, R7, !PT ;  /* 0x000000070e147209 */ /* 0x008fca0007810000 */
[----:B------:R-:W2:Y:S01]  /*a530*/  SHFL.BFLY PT, R7, R20, 0x1, 0x1f ;  /* 0x0c201f0014077f89 */ /* 0x000ea200000e0000 */
[----:B-1----:R-:W-:-:S05]  /*a540*/  FMNMX.FTZ R24, R12, R11, !PT ;  /* 0x0000000b0c187209 */ /* 0x002fca0007810000 */
[----:B------:R-:W1:Y:S01]  /*a550*/  SHFL.BFLY PT, R11, R24, 0x1, 0x1f ;  /* 0x0c201f00180b7f89 */ /* 0x000e6200000e0000 */
[----:B--2---:R-:W-:-:S05]  /*a560*/  FMNMX.FTZ R7, R20, R7, !PT ;  /* 0x0000000714077209 */ /* 0x004fca0007810000 */
[C---:B------:R-:W-:Y:S01]  /*a570*/  FADD.FTZ R47, -R7.reuse, R8 ;  /* 0x00000008072f7221 */ /* 0x040fe20000010100 */
[----:B0-----:R-:W-:-:S03]  /*a580*/  FMUL.FTZ R8, R7, R6 ;  /* 0x0000000607087220 */ /* 0x001fc60000410000 */
        /* <DEDUP_REMOVED lines=14> */
[----:B-1----:R-:W-:Y:S01]  /*a670*/  FMNMX.FTZ R11, R24, R11, !PT ;  /* 0x0000000b180b7209 */ /* 0x002fe20007810000 */
        /* <DEDUP_REMOVED lines=19> */
[C---:B------:R-:W-:Y:S01]  /*a7b0*/  FADD.FTZ R47, -R11.reuse, R10 ;  /* 0x0000000a0b2f7221 */ /* 0x040fe20000010100 */
[-C--:B------:R-:W-:Y:S01]  /*a7c0*/  FMUL.FTZ R8, R11, R6.reuse ;  /* 0x000000060b087220 */ /* 0x080fe20000410000 */
[----:B------:R-:W-:Y:S02]  /*a7d0*/  MUFU.EX2 R49, R49 ;  /* 0x0000003100317308 */ /* 0x000fe40000000800 */
[-C--:B------:R-:W-:Y:S01]  /*a7e0*/  FMUL.FTZ R47, R47, R6.reuse ;  /* 0x000000062f2f7220 */ /* 0x080fe20000410000 */
[-CC-:B------:R-:W-:Y:S01]  /*a7f0*/  FFMA.FTZ R10, R3, R6.reuse, -R8.reuse ;  /* 0x00000006030a7223 */ /* 0x180fe20000010808 */
[-CC-:B------:R-:W-:Y:S01]  /*a800*/  FFMA.FTZ R181, R9, R6.reuse, -R8.reuse ;  /* 0x0000000609b57223 */ /* 0x180fe20000010808 */
        /* <DEDUP_REMOVED lines=19> */
[----:B------:R-:W1:Y:S01]  /*a940*/  MUFU.EX2 R10, R10 ;  /* 0x0000000a000a7308 */ /* 0x000e620000000800 */
[----:B0-----:R-:W-:Y:S01]  /*a950*/  FFMA.FTZ R2, R49, R2, R180 ;  /* 0x0000000231027223 */ /* 0x001fe200000100b4 */
[-CC-:B------:R-:W-:Y:S01]  /*a960*/  FFMA.FTZ R34, R57, R6.reuse, -R8.reuse ;  /* 0x0000000639227223 */ /* 0x180fe20000010808 */
        /* <DEDUP_REMOVED lines=8> */
[----:B------:R-:W-:-:S05]  /*a9f0*/  FFMA.FTZ R83, R83, R6, -R8 ;  /* 0x0000000653537223 */ /* 0x000fca0000010808 */
[----:B------:R-:W2:Y:S01]  /*aa00*/  MUFU.EX2 R181, R181 ;  /* 0x000000b500b57308 */ /* 0x000ea20000000800 */
[----:B-1----:R-:W-:-:S07]  /*aa10*/  FFMA.FTZ R0, R47, R0, R10 ;  /* 0x000000002f007223 */ /* 0x002fce000001000a */
        /* <DEDUP_REMOVED lines=29> */
[----:B------:R-:W-:-:S06]  /*abf0*/  FFMA.FTZ R15, R63, R6, -R8 ;  /* 0x000000063f0f7223 */ /* 0x000fcc0000010808 */
        /* <DEDUP_REMOVED lines=16> */
[-CC-:B------:R-:W-:Y:S01]  /*ad00*/  FFMA.FTZ R21, R67, R6.reuse, -R8.reuse ;  /* 0x0000000643157223 */ /* 0x180fe20000010808 */
[----:B------:R-:W-:-:S05]  /*ad10*/  FFMA.FTZ R8, R85, R6, -R8 ;  /* 0x0000000655087223 */ /* 0x000fca0000010808 */
        /* <DEDUP_REMOVED lines=80> */
.L_x_1090:
[----:B------:R-:W-:Y:S01]  /*b220*/  ULEA UR6, UR55, UR41, 0x3 ;  /* 0x0000002937067291 */ /* 0x000fe2000f8e183f */
[----:B------:R-:W-:Y:S01]  /*b230*/  ISETP.GT.AND P1, PT, R5, R4, PT ;  /* 0x000000040500720c */ /* 0x000fe20003f24270 */
[----:B------:R-:W-:Y:S01]  /*b240*/  UMOV UR56, UR46 ;  /* 0x0000002e00387c82 */ /* 0x000fe20008000000 */
[----:B------:R-:W-:Y:S01]  /*b250*/  UMOV UR55, UR45 ;  /* 0x0000002d00377c82 */ /* 0x000fe20008000000 */
[----:B------:R-:W-:Y:S01]  /*b260*/  UIADD3 UR6, UR6, 0x28860, URZ ;  /* 0x0002886006067890 */ /* 0x000fe2000fffe03f */
[----:B------:R-:W-:Y:S01]  /*b270*/  F2FP.F16.F32.PACK_AB R176, R155, R176 ;  /* 0x000000b09bb0723e */ /* 0x000fe200000000ff */
[-C--:B------:R-:W-:Y:S01]  /*b280*/  FMUL.FTZ R88, R88, R49.reuse ;  /* 0x0000003158587220 */ /* 0x080fe20000410000 */
[----:B------:R-:W-:Y:S01]  /*b290*/  F2FP.F16.F32.PACK_AB R181, R181, R10 ;  /* 0x0000000ab5b5723e */ /* 0x000fe200000000ff */
[----:B------:R-:W-:Y:S01]  /*b2a0*/  UPRMT UR6, UR40, 0x654, UR6 ;  /* 0x0000065428067896 */ /* 0x000fe20008000006 */
        /* <DEDUP_REMOVED lines=61> */
[----:B------:R-:W-:Y:S01]  /*b680*/  FMUL.FTZ R149, R149, R49 ;  /* 0x0000003195957220 */ /* 0x000fe20000410000 */
[----:B------:R-:W-:-:S02]  /*b690*/  VIADD R5, R5, 0xffffffff ;  /* 0xffffffff05057836 */ /* 0x000fc40000000000 */
        /* <DEDUP_REMOVED lines=32> */
[----:B------:R-:W-:-:S02]  /*b8a0*/  IMAD.MOV.U32 R10, RZ, RZ, R11 ;  /* 0x000000ffff0a7224 */ /* 0x000fc400078e000b */
[----:B------:R-:W-:Y:S01]  /*b8b0*/  IMAD.MOV.U32 R8, RZ, RZ, R7 ;  /* 0x000000ffff087224 */ /* 0x000fe200078e0007 */
[----:B------:R-:W-:Y:S06]  /*b8c0*/  @P1 BRA `(.L_x_1091) ;  /* 0xffffffd800041947 */ /* 0x000fec000383ffff */
.L_x_1080:
[----:B------:R-:W-:-:S13]  /*b8d0*/  ISETP.GE.AND P1, PT, R5, UR39, PT ;  /* 0x0000002705007c0c */ /* 0x000fda000bf26270 */
[----:B------:R-:W-:Y:S05]  /*b8e0*/  @!P1 BRA `(.L_x_1092) ;  /* 0x0000003800589947 */ /* 0x000fea0003800000 */
[----:B------:R-:W-:Y:S01]  /*b8f0*/  IMAD.MOV.U32 R4, RZ, RZ, R11 ;  /* 0x000000ffff047224 */ /* 0x000fe200078e000b */
[----:B------:R-:W-:Y:S01]  /*b900*/  UMOV UR60, UR46 ;  /* 0x0000002e003c7c82 */ /* 0x000fe20008000000 */
[----:B------:R-:W-:Y:S01]  /*b910*/  IMAD.MOV.U32 R3, RZ, RZ, R7 ;  /* 0x000000ffff037224 */ /* 0x000fe200078e0007 */
[----:B------:R-:W-:Y:S01]  /*b920*/  UMOV UR59, UR45 ;  /* 0x0000002d003b7c82 */ /* 0x000fe20008000000 */
[----:B------:R-:W-:Y:S01]  /*b930*/  ULDC UR54, c[0x0][0x9e4] ;  /* 0x0002790000367ab9 */ /* 0x000fe20000000800 */
[----:B------:R-:W-:Y:S01]  /*b940*/  ULDC UR57, c[0x0][0x9dc] ;  /* 0x0002770000397ab9 */ /* 0x000fe20000000800 */
[----:B------:R-:W-:Y:S01]  /*b950*/  ULDC UR56, c[0x0][0x288] ;  /* 0x0000a20000387ab9 */ /* 0x000fe20000000800 */
[----:B------:R-:W-:Y:S01]  /*b960*/  ULDC UR58, c[0x0][0x9d8] ;  /* 0x00027600003a7ab9 */ /* 0x000fe20000000800 */
[----:B------:R-:W-:-:S05]  /*b970*/  ULDC UR55, c[0x0][0x9e0] ;  /* 0x0002780000377ab9 */ /* 0x000fca0000000800 */
.L_x_1111:
[----:B------:R-:W-:Y:S01]  /*b980*/  UIADD3 UR45, UR59, 0x1, URZ ;  /* 0x000000013b2d7890 */ /* 0x000fe2000fffe03f */
[----:B------:R-:W-:-:S03]  /*b990*/  ISETP.NE.AND P2, PT, RZ, UR42, PT ;  /* 0x0000002aff007c0c */ /* 0x000fc6000bf45270 */
[----:B------:R-:W-:-:S04]  /*b9a0*/  UISETP.NE.AND UP0, UPT, UR45, 0x2, UPT ;  /* 0x000000022d00788c */ /* 0x000fc8000bf05270 */
[----:B------:R-:W-:Y:S02]  /*b9b0*/  USEL UR46, URZ, 0x1, UP0 ;  /* 0x000000013f2e7887 */ /* 0x000fe40008000000 */
[----:B------:R-:W-:Y:S02]  /*b9c0*/  USEL UR45, UR45, URZ, UP0 ;  /* 0x0000003f2d2d7287 */ /* 0x000fe40008000000 */
[----:B------:R-:W-:Y:S02]  /*b9d0*/  ULOP3.LUT UR46, UR60, UR46, URZ, 0x3c, !UPT ;  /* 0x0000002e3c2e7292 */ /* 0x000fe4000f8e3c3f */
[----:B------:R-:W-:Y:S10]  /*b9e0*/  @P2 BRA `(.L_x_1093) ;  /* 0x00000000002c2947 */ /* 0x000ff40003800000 */
[----:B------:R-:W-:Y:S05]  /*b9f0*/  @!P0 BRA `(.L_x_1094) ;  /* 0x0000000000048947 */ /* 0x000fea0003800000 */
[----:B------:R-:W-:Y:S01]  /*ba00*/  BPT.TRAP 0x1 ;  /* 0x000000040000795c */ /* 0x000fe20000300000 */
.L_x_1094:
[----:B------:R-:W-:Y:S01]  /*ba10*/  ULEA UR6, UR45, UR41, 0x3 ;  /* 0x000000292d067291 */ /* 0x000fe2000f8e183f */
[----:B------:R-:W-:-:S05]  /*ba20*/  IMAD.U32 R6, RZ, RZ, UR46 ;  /* 0x0000002eff067e24 */ /* 0x000fca000f8e00ff */
[----:B------:R-:W-:-:S04]  /*ba30*/  SHF.L.U32 R6, R6, 0x1f, RZ ;  /* 0x0000001f06067819 */ /* 0x000fc800000006ff */
[----:B------:R0:W1:Y:S01]  /*ba40*/  SYNCS.PHASECHK.TRANS64.TRYWAIT P1, [UR6+0x28830], R6 ;  /* 0x02883006ff0075a7 */ /* 0x0000620008020146 */
[----:B------:R-:W-:Y:S05]  /*ba50*/  @!P0 BRA `(.L_x_1095) ;  /* 0x0000000000048947 */ /* 0x000fea0003800000 */
[----:B------:R-:W-:Y:S01]  /*ba60*/  BPT.TRAP 0x1 ;  /* 0x000000040000795c */ /* 0x000fe20000300000 */
.L_x_1095:
[----:B-1----:R-:W-:Y:S05]  /*ba70*/  @P1 BRA `(.L_x_1093) ;  /* 0x0000000000081947 */ /* 0x002fea0003800000 */
[----:B------:R-:W1:Y:S02]  /*ba80*/  SYNCS.PHASECHK.TRANS64.TRYWAIT P1, [UR6+0x28830], R6 ;  /* 0x02883006ff0075a7 */ /* 0x000e640008020146 */
[----:B-1----:R-:W-:Y:S05]  /*ba90*/  @!P1 BRA `(.L_x_1096) ;  /* 0x000000a400a89947 */ /* 0x002fea0003800000 */
.L_x_1093:
[----:B01----:R-:W-:Y:S01]  /*baa0*/  VIADD R6, R23, 0x8 ;  /* 0x0000000817067836 */ /* 0x003fe20000000000 */
[----:B------:R-:W-:Y:S01]  /*bab0*/  ULEA UR34, UR45, UR51, 0xb ;  /* 0x000000332d227291 */ /* 0x000fe2000f8e583f */
[----:B------:R-:W-:Y:S01]  /*bac0*/  UMOV UR35, 0x40000040 ;  /* 0x4000004000237882 */ /* 0x000fe20000000000 */
[----:B------:R-:W-:Y:S02]  /*bad0*/  UMOV UR7, 0x40000040 ;  /* 0x4000004000077882 */ /* 0x000fe40000000000 */
[----:B------:R0:W-:Y:S01]  /*bae0*/  BAR.SYNC.DEFER_BLOCKING R6, 0x100 ;  /* 0x000400060000751d */ /* 0x0001e20000010000 */
[----:B------:R-:W-:Y:S02]  /*baf0*/  UIADD3 UR6, UR34, 0x2, URZ ;  /* 0x0000000222067890 */ /* 0x000fe4000fffe03f */
[----:B------:R-:W-:Y:S02]  /*bb00*/  UIADD3 UR10, UR34, 0x4, URZ ;  /* 0x00000004220a7890 */ /* 0x000fe4000fffe03f */
[----:B------:R-:W-:Y:S01]  /*bb10*/  UIADD3 UR14, UR34, 0x6, URZ ;  /* 0x00000006220e7890 */ /* 0x000fe2000fffe03f */
[----:B------:R-:W-:Y:S01]  /*bb20*/  UMOV UR11, 0x40000040 ;  /* 0x40000040000b7882 */ /* 0x000fe20000000000 */
[----:B------:R-:W-:Y:S01]  /*bb30*/  UMOV UR15, 0x40000040 ;  /* 0x40000040000f7882 */ /* 0x000fe20000000000 */
[----:B------:R-:W-:Y:S01]  /*bb40*/  UIADD3 UR18, UR34, 0x400, URZ ;  /* 0x0000040022127890 */ /* 0x000fe2000fffe03f */
[----:B------:R-:W-:Y:S01]  /*bb50*/  UMOV UR19, 0x40000040 ;  /* 0x4000004000137882 */ /* 0x000fe20000000000 */
[----:B------:R-:W-:Y:S01]  /*bb60*/  UIADD3 UR22, UR34, 0x402, URZ ;  /* 0x0000040222167890 */ /* 0x000fe2000fffe03f */
[----:B------:R-:W-:Y:S01]  /*bb70*/  UMOV UR23, 0x40000040 ;  /* 0x4000004000177882 */ /* 0x000fe20000000000 */
[----:B------:R-:W-:Y:S01]  /*bb80*/  UIADD3 UR26, UR34, 0x404, URZ ;  /* 0x00000404221a7890 */ /* 0x000fe2000fffe03f */
[----:B------:R-:W-:Y:S01]  /*bb90*/  UMOV UR27, 0x40000040 ;  /* 0x40000040001b7882 */ /* 0x000fe20000000000 */
[----:B------:R-:W-:Y:S01]  /*bba0*/  UIADD3 UR30, UR34, 0x406, URZ ;  /* 0x00000406221e7890 */ /* 0x000fe2000fffe03f */
[----:B------:R-:W-:Y:S01]  /*bbb0*/  UMOV UR31, 0x40000040 ;  /* 0x40000040001f7882 */ /* 0x000fe20000000000 */
        /* <DEDUP_REMOVED lines=27> */
.L_x_1098:
[----:B------:R-:W-:Y:S01]  /*bd70*/  ULEA UR6, UR59, UR41, 0x3 ;  /* 0x000000293b067291 */ /* 0x000fe2000f8e183f */
[----:B------:R-:W-:-:S05]  /*bd80*/  IMAD.U32 R6, RZ, RZ, UR60 ;  /* 0x0000003cff067e24 */ /* 0x000fca000f8e00ff */
[----:B------:R-:W-:-:S04]  /*bd90*/  SHF.L.U32 R6, R6, 0x1f, RZ ;  /* 0x0000001f06067819 */ /* 0x000fc800000006ff */
[----:B------:R0:W1:Y:S01]  /*bda0*/  SYNCS.PHASECHK.TRANS64.TRYWAIT P1, [UR6+0x28850], R6 ;  /* 0x02885006ff0075a7 */ /* 0x0000620008020146 */
[----:B------:R-:W-:Y:S05]  /*bdb0*/  @!P0 BRA `(.L_x_1099) ;  /* 0x0000000000048947 */ /* 0x000fea0003800000 */
[----:B------:R-:W-:Y:S01]  /*bdc0*/  BPT.TRAP 0x1 ;  /* 0x000000040000795c */ /* 0x000fe20000300000 */
.L_x_1099:
[----:B-1----:R-:W-:Y:S05]  /*bdd0*/  @P1 BRA `(.L_x_1097) ;  /* 0x0000000000081947 */ /* 0x002fea0003800000 */
[----:B------:R-:W1:Y:S02]  /*bde0*/  SYNCS.PHASECHK.TRANS64.TRYWAIT P1, [UR6+0x28850], R6 ;  /* 0x02885006ff0075a7 */ /* 0x000e640008020146 */
[----:B-1----:R-:W-:Y:S05]  /*bdf0*/  @!P1 BRA `(.L_x_1100) ;  /* 0x000000a000e89947 */ /* 0x002fea0003800000 */
.L_x_1097:
        /* <DEDUP_REMOVED lines=49> */
.L_x_1101:
[----:B------:R-:W-:Y:S01]  /*c110*/  UISETP.NE.AND UP1, UPT, UR50, URZ, UPT ;  /* 0x0000003f3200728c */ /* 0x000fe2000bf25270 */
[----:B------:R-:W-:Y:S01]  /*c120*/  FMUL.FTZ R9, R27, UR58 ;  /* 0x0000003a1b097c20 */ /* 0x000fe20008410000 */
[----:B------:R-:W-:Y:S01]  /*c130*/  FMUL.FTZ R27, R50, UR58 ;  /* 0x0000003a321b7c20 */ /* 0x000fe20008410000 */
[----:B------:R-:W-:Y:S01]  /*c140*/  FMUL.FTZ R50, R56, UR58 ;  /* 0x0000003a38327c20 */ /* 0x000fe20008410000 */
[----:B------:R-:W-:Y:S01]  /*c150*/  FMUL.FTZ R21, R39, UR58 ;  /* 0x0000003a27157c20 */ /* 0x000fe20008410000 */
[----:B------:R-:W-:Y:S01]  /*c160*/  VIADD R56, R17, UR37 ;  /* 0x0000002511387c36 */ /* 0x000fe20008000000 */
[----:B------:R-:W-:Y:S01]  /*c170*/  PLOP3.LUT P1, PT, PT, PT, UP1, 0x80, 0x0 ;  /* 0x000000000000781c */ /* 0x000fe20003f2f018 */
[----:B------:R-:W-:Y:S01]  /*c180*/  FMUL.FTZ R39, R74, UR58 ;  /* 0x0000003a4a277c20 */ /* 0x000fe20008410000 */
[----:B------:R-:W-:Y:S01]  /*c190*/  PLOP3.LUT P2, PT, PT, PT, UP1, 0x80, 0x0 ;  /* 0x000000000000781c */ /* 0x000fe20003f4f018 */
[----:B------:R-:W1:Y:S01]  /*c1a0*/  LDC R74, c[0x0][0x2f0] ;  /* 0x0000bc00ff4a7b82 */ /* 0x000e620000000800 */
[----:B------:R-:W-:Y:S01]  /*c1b0*/  FMUL.FTZ R160, R44, UR58 ;  /* 0x0000003a2ca07c20 */ /* 0x000fe20008410000 */
[----:B------:R-:W-:Y:S01]  /*c1c0*/  @UP1 ULDC UR7, c[0x0][0x44c] ;  /* 0x0001130000071ab9 */ /* 0x000fe20000000800 */
[----:B------:R-:W-:Y:S01]  /*c1d0*/  FMUL.FTZ R155, R33, UR58 ;  /* 0x0000003a219b7c20 */ /* 0x000fe20008410000 */
[----:B------:R-:W-:Y:S01]  /*c1e0*/  FMUL.FTZ R33, R67, UR58 ;  /* 0x0000003a43217c20 */ /* 0x000fe20008410000 */
[----:B------:R-:W-:Y:S01]  /*c1f0*/  FMUL.FTZ R67, R68, UR58 ;  /* 0x0000003a44437c20 */ /* 0x000fe20008410000 */
[----:B------:R-:W-:Y:S01]  /*c200*/  IMAD.SHL.U32 R68, R5, 0x80, RZ ;  /* 0x0000008005447824 */ /* 0x000fe200078e00ff */
[----:B------:R-:W-:Y:S01]  /*c210*/  ULEA UR6, UR45, UR41, 0x3 ;  /* 0x000000292d067291 */ /* 0x000fe2000f8e183f */
[----:B------:R-:W-:Y:S01]  /*c220*/  FMUL.FTZ R15, R47, UR58 ;  /* 0x0000003a2f0f7c20 */ /* 0x000fe20008410000 */
[----:B------:R-:W-:Y:S01]  /*c230*/  FMUL.FTZ R47, R49, UR58 ;  /* 0x0000003a312f7c20 */ /* 0x000fe20008410000 */
[----:B------:R-:W-:Y:S01]  /*c240*/  @P1 IMAD.HI.U32 R44, R56, UR7, RZ ;  /* 0x00000007382c1c27 */ /* 0x000fe2000f8e00ff */
[----:B------:R-:W-:-:S03]  /*c250*/  @UP1 ULDC UR7, c[0x0][0x450] ;  /* 0x0001140000071ab9 */ /* 0x000fc60000000800 */
[----:B------:R-:W-:Y:S01]  /*c260*/  FMUL.FTZ R161, R45, UR58 ;  /* 0x0000003a2da17c20 */ /* 0x000fe20008410000 */
[----:B------:R-:W-:Y:S01]  /*c270*/  FMUL.FTZ R49, R53, UR58 ;  /* 0x0000003a35317c20 */ /* 0x000fe20008410000 */
[----:B------:R-:W-:Y:S01]  /*c280*/  UIADD3 UR6, UR6, 0x28840, URZ ;  /* 0x0002884006067890 */ /* 0x000fe2000fffe03f */
[----:B------:R-:W-:Y:S01]  /*c290*/  @P2 SHF.R.U32.HI R56, RZ, UR7, R44 ;  /* 0x00000007ff382c19 */ /* 0x000fe2000801162c */
[----:B------:R-:W-:Y:S01]  /*c2a0*/  FMUL.FTZ R154, R32, UR58 ;  /* 0x0000003a209a7c20 */ /* 0x000fe20008410000 */
[----:B------:R-:W-:Y:S01]  /*c2b0*/  IADD3 R45, -R68, 0x1, RZ ;  /* 0x00000001442d7810 */ /* 0x000fe20007ffe1ff */
[----:B------:R-:W-:Y:S01]  /*c2c0*/  FMUL.FTZ R32, R46, UR58 ;  /* 0x0000003a2e207c20 */ /* 0x000fe20008410000 */
[----:B------:R-:W-:Y:S01]  /*c2d0*/  UISETP.NE.AND UP0, UPT, UR49, URZ, UPT ;  /* 0x0000003f3100728c */ /* 0x000fe2000bf05270 */
[----:B------:R-:W2:Y:S01]  /*c2e0*/  SHFL.IDX PT, R53, R56, RZ, 0x1c1f ;  /* 0x001c1fff38357589 */ /* 0x000ea200000e0000 */
[----:B------:R-:W-:Y:S01]  /*c2f0*/  FMUL.FTZ R46, R48, UR58 ;  /* 0x0000003a302e7c20 */ /* 0x000fe20008410000 */
[----:B0-----:R-:W-:Y:S01]  /*c300*/  FMUL.FTZ R6, R24, UR58 ;  /* 0x0000003a18067c20 */ /* 0x001fe20008410000 */
        /* <DEDUP_REMOVED lines=49> */
[----:B------:R-:W0:Y:S01]  /*c620*/  MUFU.TANH R6, R6 ;  /* 0x0000000600067308 */ /* 0x000e220000002400 */
[----:B-1----:R-:W-:Y:S01]  /*c630*/  IMAD R52, R74, UR43, R52 ;  /* 0x0000002b4a347c24 */ /* 0x002fe2000f8e0234 */
[----:B------:R-:W-:Y:S01]  /*c640*/  SYNCS.ARRIVE.TRANS64.RED.A1T0 RZ, [UR6], RZ ;  /* 0x000000ffffff79a7 */ /* 0x000fe20008100406 */
[----:B------:R-:W-:Y:S01]  /*c650*/  ULOP3.LUT UR6, URZ, UR57, URZ, 0x33, !UPT ;  /* 0x000000393f067292 */ /* 0x000fe2000f8e333f */
[----:B------:R-:W-:Y:S01]  /*c660*/  FMUL.FTZ R72, R72, UR58 ;  /* 0x0000003a48487c20 */ /* 0x000fe20008410000 */
[----:B------:R-:W-:-:S03]  /*c670*/  VIADD R52, R52, -UR56 ;  /* 0x8000003834347c36 */ /* 0x000fc60008000000 */
[----:B------:R-:W1:Y:S01]  /*c680*/  MUFU.TANH R7, R7 ;  /* 0x0000000700077308 */ /* 0x000e620000002400 */
[----:B------:R-:W-:-:S04]  /*c690*/  VIADD R70, R52, UR55 ;  /* 0x0000003734467c36 */ /* 0x000fc80008000000 */
[----:B--2---:R-:W-:-:S03]  /*c6a0*/  IMAD.IADD R57, R70, 0x1, R53 ;  /* 0x0000000146397824 */ /* 0x004fc600078e0235 */
[----:B------:R-:W2:Y:S08]  /*c6b0*/  MUFU.TANH R8, R8 ;  /* 0x0000000800087308 */ /* 0x000eb00000002400 */
[----:B------:R-:W3:Y:S08]  /*c6c0*/  MUFU.TANH R9, R9 ;  /* 0x0000000900097308 */ /* 0x000ef00000002400 */
        /* <DEDUP_REMOVED lines=59> */
[----:B------:R5:W0:Y:S02]  /*ca80*/  MUFU.TANH R61, R72 ;  /* 0x00000048003d7308 */ /* 0x000a240000002400 */
[----:B-----5:R-:W-:-:S04]  /*ca90*/  VIADD R72, R52, UR6 ;  /* 0x0000000634487c36 */ /* 0x020fc80008000000 */
[----:B------:R-:W-:Y:S01]  /*caa0*/  IMAD.IADD R58, R72, 0x1, R53 ;  /* 0x00000001483a7824 */ /* 0x000fe200078e0235 */
[----:B-1234-:R-:W-:Y:S06]  /*cab0*/  @P1 BRA `(.L_x_1102) ;  /* 0x00000000005c1947 */ /* 0x01efec0003800000 */
[----:B------:R-:W-:Y:S01]  /*cac0*/  IMAD R52, R74, UR43, R53 ;  /* 0x0000002b4a347c24 */ /* 0x000fe2000f8e0235 */
[----:B------:R-:W-:Y:S03]  /*cad0*/  BSSY B0, `(.L_x_1103) ;  /* 0x0000011000007945 */ /* 0x000fe60003800000 */
[----:B------:R-:W-:-:S05]  /*cae0*/  VIADD R59, R52, -UR56 ;  /* 0x80000038343b7c36 */ /* 0x000fca0008000000 */
        /* <DEDUP_REMOVED lines=10> */
.L_x_1104:
[----:B------:R-:W-:-:S05]  /*cb90*/  IMAD.U32 R78, RZ, RZ, UR54 ;  /* 0x00000036ff4e7e24 */ /* 0x000fca000f8e00ff */
[----:B------:R-:W-:-:S13]  /*cba0*/  ISETP.NE.AND P1, PT, R78, 0x1, PT ;  /* 0x000000014e00780c */ /* 0x000fda0003f25270 */
[----:B------:R-:W1:Y:S02]  /*cbb0*/  @P1 LDC.64 R52, c[0x0][0x9e8] ;  /* 0x00027a00ff341b82 */ /* 0x000e640000000a00 */
[----:B-1----:R-:W-:-:S05]  /*cbc0*/  @P1 IMAD.HI.U32 R52, R59, R52, RZ ;  /* 0x000000343b341227 */ /* 0x002fca00078e00ff */
[----:B------:R-:W-:-:S07]  /*cbd0*/  @P1 SHF.R.U32.HI R59, RZ, R53, R52 ;  /* 0x00000035ff3b1219 */ /* 0x000fce0000011634 */
.L_x_1105:
[----:B------:R-:W-:Y:S05]  /*cbe0*/  BSYNC B0 ;  /* 0x0000000000007941 */ /* 0x000fea0003800000 */
.L_x_1103:
[----:B------:R-:W-:-:S04]  /*cbf0*/  IMAD R59, R59, R78, -R68 ;  /* 0x0000004e3b3b7224 */ /* 0x000fc800078e0a44 */
[----:B------:R-:W-:-:S05]  /*cc00*/  IMAD R59, R16, -0x2, R59 ;  /* 0xfffffffe103b7824 */ /* 0x000fca00078e023b */
[----:B------:R-:W-:Y:S02]  /*cc10*/  VIADDMNMX R57, R59, R78, R57, PT ;  /* 0x0000004e3b397246 */ /* 0x000fe40003800139 */
[----:B------:R-:W-:-:S07]  /*cc20*/  VIMNMX R58, R58, R59, !PT ;  /* 0x0000003b3a3a7248 */ /* 0x000fce0007fe0100 */
.L_x_1102:
        /* <DEDUP_REMOVED lines=8> */
[----:B0-----:R-:W-:Y:S02]  /*ccb0*/  FSEL R163, R6, -INF , !P6 ;  /* 0xff80000006a37808 */ /* 0x001fe40007000000 */
        /* <DEDUP_REMOVED lines=107> */
.L_x_1108:
[----:B------:R-:W-:-:S05]  /*d370*/  IMAD.U32 R50, RZ, RZ, UR54 ;  /* 0x00000036ff327e24 */ /* 0x000fca000f8e00ff */
[----:B------:R-:W-:-:S13]  /*d380*/  ISETP.NE.AND P2, PT, R50, 0x1, PT ;  /* 0x000000013200780c */ /* 0x000fda0003f45270 */
[----:B------:R-:W0:Y:S02]  /*d390*/  @P2 LDC.64 R6, c[0x0][0x9e8] ;  /* 0x00027a00ff062b82 */ /* 0x000e240000000a00 */
[----:B0-----:R-:W-:-:S05]  /*d3a0*/  @P2 IMAD.HI.U32 R6, R87, R6, RZ ;  /* 0x0000000657062227 */ /* 0x001fca00078e00ff */
[----:B------:R-:W-:-:S07]  /*d3b0*/  @P2 SHF.R.U32.HI R87, RZ, R7, R6 ;  /* 0x00000007ff572219 */ /* 0x000fce0000011606 */
.L_x_1109:
[----:B------:R-:W-:Y:S05]  /*d3c0*/  BSYNC B0 ;  /* 0x0000000000007941 */ /* 0x000fea0003800000 */
.L_x_1107:
[----:B------:R-:W-:-:S04]  /*d3d0*/  IMAD R87, R87, R50, -R68 ;  /* 0x0000003257577224 */ /* 0x000fc800078e0a44 */
[----:B------:R-:W-:-:S05]  /*d3e0*/  IMAD R87, R16, -0x2, R87 ;  /* 0xfffffffe10577824 */ /* 0x000fca00078e0257 */
[----:B------:R-:W-:Y:S02]  /*d3f0*/  VIADDMNMX R46, R87, R50, R46, PT ;  /* 0x00000032572e7246 */ /* 0x000fe4000380012e */
[----:B------:R-:W-:-:S07]  /*d400*/  VIMNMX R48, R48, R87, !PT ;  /* 0x0000005730307248 */ /* 0x000fce0007fe0100 */
.L_x_1106:
[----:B------:R-:W-:Y:S02]  /*d410*/  FMNMX.FTZ R6, R163, R3, !PT ;  /* 0x00000003a3067209 */ /* 0x000fe40007810000 */
[----:B------:R-:W-:Y:S02]  /*d420*/  ISETP.GT.AND P5, PT, R48, 0x10, P1 ;  /* 0x000000103000780c */ /* 0x000fe40000fa4270 */
[----:B------:R-:W-:Y:S02]  /*d430*/  FMNMX.FTZ R6, R169, R6, !PT ;  /* 0x00000006a9067209 */ /* 0x000fe40007810000 */
[----:B------:R-:W-:Y:S02]  /*d440*/  ISETP.LT.OR P5, PT, R46, 0x11, P5 ;  /* 0x000000112e00780c */ /* 0x000fe40002fa1670 */
[----:B------:R-:W-:Y:S02]  /*d450*/  FMNMX.FTZ R6, R173, R6, !PT ;  /* 0x00000006ad067209 */ /* 0x000fe40007810000 */
[----:B------:R-:W-:-:S02]  /*d460*/  ISETP.GT.AND P6, PT, R48, 0x1, P1 ;  /* 0x000000013000780c */ /* 0x000fc40000fc4270 */
[----:B------:R-:W-:Y:S02]  /*d470*/  FMNMX.FTZ R6, R195, R6, !PT ;  /* 0x00000006c3067209 */ /* 0x000fe40007810000 */
[----:B------:R-:W-:Y:S02]  /*d480*/  FSEL R157, R13, -INF , !P5 ;  /* 0xff8000000d9d7808 */ /* 0x000fe40006800000 */
[----:B------:R-:W-:Y:S02]  /*d490*/  FMNMX.FTZ R6, R179, R6, !PT ;  /* 0x00000006b3067209 */ /* 0x000fe40007810000 */
[----:B------:R-:W-:Y:S02]  /*d4a0*/  ISETP.GT.AND P5, PT, R48, 0x20, P1 ;  /* 0x000000203000780c */ /* 0x000fe40000fa4270 */
[----:B------:R-:W-:Y:S02]  /*d4b0*/  FMNMX.FTZ R6, R183, R6, !PT ;  /* 0x00000006b7067209 */ /* 0x000fe40007810000 */
[----:B------:R-:W-:-:S02]  /*d4c0*/  ISETP.LT.OR P6, PT, R46, 0x2, P6 ;  /* 0x000000022e00780c */ /* 0x000fc400037c1670 */
[----:B------:R-:W-:Y:S02]  /*d4d0*/  FMNMX.FTZ R6, R193, R6, !PT ;  /* 0x00000006c1067209 */ /* 0x000fe40007810000 */
[----:B------:R-:W-:Y:S02]  /*d4e0*/  ISETP.LT.OR P5, PT, R46, 0x21, P5 ;  /* 0x000000212e00780c */ /* 0x000fe40002fa1670 */
[----:B------:R-:W-:Y:S02]  /*d4f0*/  FMNMX.FTZ R6, R181, R6, !PT ;  /* 0x00000006b5067209 */ /* 0x000fe40007810000 */
[----:B------:R-:W-:Y:S02]  /*d500*/  FSEL R87, R9, -INF , !P6 ;  /* 0xff80000009577808 */ /* 0x000fe40007000000 */
[----:B------:R-:W-:Y:S02]  /*d510*/  FMNMX.FTZ R6, R177, R6, !PT ;  /* 0x00000006b1067209 */ /* 0x000fe40007810000 */
[----:B------:R-:W-:-:S02]  /*d520*/  FSEL R171, R28, -INF , !P5 ;  /* 0xff8000001cab7808 */ /* 0x000fc40006800000 */
[----:B------:R-:W-:Y:S02]  /*d530*/  FMNMX.FTZ R6, R167, R6, !PT ;  /* 0x00000006a7067209 */ /* 0x000fe40007810000 */
[----:B------:R-:W-:Y:S02]  /*d540*/  ISETP.GT.AND P5, PT, R48, RZ, P1 ;  /* 0x000000ff3000720c */ /* 0x000fe40000fa4270 */
[----:B------:R-:W-:Y:S02]  /*d550*/  FMNMX.FTZ R6, R165, R6, !PT ;  /* 0x00000006a5067209 */ /* 0x000fe40007810000 */
[----:B------:R-:W-:Y:S02]  /*d560*/  ISETP.LT.OR P5, PT, R46, 0x1, P5 ;  /* 0x000000012e00780c */ /* 0x000fe40002fa1670 */
[----:B------:R-:W-:Y:S02]  /*d570*/  FMNMX.FTZ R6, R161, R6, !PT ;  /* 0x00000006a1067209 */ /* 0x000fe40007810000 */
[----:B------:R-:W-:-:S02]  /*d580*/  ISETP.GT.AND P3, PT, R48, 0x8, P1 ;  /* 0x000000083000780c */ /* 0x000fc40000f64270 */
[----:B------:R-:W-:Y:S02]  /*d590*/  FMNMX.FTZ R6, R85, R6, !PT ;  /* 0x0000000655067209 */ /* 0x000fe40007810000 */
[----:B------:R-:W-:Y:S02]  /*d5a0*/  ISETP.GT.AND P4, PT, R48, 0x9, P1 ;  /* 0x000000093000780c */ /* 0x000fe40000f84270 */
[----:B------:R-:W-:Y:S02]  /*d5b0*/  FMNMX.FTZ R6, R83, R6, !PT ;  /* 0x0000000653067209 */ /* 0x000fe40007810000 */
[C---:B------:R-:W-:Y:S02]  /*d5c0*/  ISETP.LT.OR P3, PT, R46.reuse, 0x9, P3 ;  /* 0x000000092e00780c */ /* 0x040fe40001f61670 */
[----:B------:R-:W-:Y:S02]  /*d5d0*/  FMNMX.FTZ R6, R81, R6, !PT ;  /* 0x0000000651067209 */ /* 0x000fe40007810000 */
[----:B------:R-:W-:-:S02]  /*d5e0*/  ISETP.LT.OR P4, PT, R46, 0xa, P4 ;  /* 0x0000000a2e00780c */ /* 0x000fc40002781670 */
[----:B------:R-:W-:Y:S02]  /*d5f0*/  FMNMX.FTZ R6, R79, R6, !PT ;  /* 0x000000064f067209 */ /* 0x000fe40007810000 */
[----:B------:R-:W-:Y:S02]  /*d600*/  FSEL R153, R11, -INF , !P3 ;  /* 0xff8000000b997808 */ /* 0x000fe40005800000 */
[----:B------:R-:W-:Y:S02]  /*d610*/  FMNMX.FTZ R6, R77, R6, !PT ;  /* 0x000000064d067209 */ /* 0x000fe40007810000 */
[----:B------:R-:W-:Y:S02]  /*d620*/  ISETP.GT.AND P2, PT, R48, 0x11, P1 ;  /* 0x000000113000780c */ /* 0x000fe40000f44270 */
[----:B------:R-:W-:Y:S02]  /*d630*/  FMNMX.FTZ R6, R75, R6, !PT ;  /* 0x000000064b067209 */ /* 0x000fe40007810000 */
[----:B------:R-:W-:-:S02]  /*d640*/  FSEL R155, R10, -INF , !P4 ;  /* 0xff8000000a9b7808 */ /* 0x000fc40006000000 */
[----:B------:R-:W-:Y:S02]  /*d650*/  FMNMX.FTZ R6, R73, R6, !PT ;  /* 0x0000000649067209 */ /* 0x000fe40007810000 */
[----:B------:R-:W-:Y:S02]  /*d660*/  ISETP.GT.AND P3, PT, R48, 0x18, P1 ;  /* 0x000000183000780c */ /* 0x000fe40000f64270 */
[----:B------:R-:W-:Y:S02]  /*d670*/  FMNMX.FTZ R6, R71, R6, !PT ;  /* 0x0000000647067209 */ /* 0x000fe40007810000 */
[----:B------:R-:W-:Y:S02]  /*d680*/  ISETP.LT.OR P2, PT, R46, 0x12, P2 ;  /* 0x000000122e00780c */ /* 0x000fe40001741670 */
[----:B------:R-:W-:Y:S02]  /*d690*/  FMNMX.FTZ R6, R63, R6, !PT ;  /* 0x000000063f067209 */ /* 0x000fe40007810000 */
[----:B------:R-:W-:-:S02]  /*d6a0*/  ISETP.GT.AND P4, PT, R48, 0x19, P1 ;  /* 0x000000193000780c */ /* 0x000fc40000f84270 */
[----:B------:R-:W-:Y:S02]  /*d6b0*/  FMNMX.FTZ R6, R65, R6, !PT ;  /* 0x0000000641067209 */ /* 0x000fe40007810000 */
[----:B------:R-:W-:Y:S02]  /*d6c0*/  ISETP.LT.OR P3, PT, R46, 0x19, P3 ;  /* 0x000000192e00780c */ /* 0x000fe40001f61670 */
[----:B------:R-:W-:Y:S02]  /*d6d0*/  FMNMX.FTZ R6, R67, R6, !PT ;  /* 0x0000000643067209 */ /* 0x000fe40007810000 */
[----:B------:R-:W-:Y:S02]  /*d6e0*/  FSEL R159, R12, -INF , !P2 ;  /* 0xff8000000c9f7808 */ /* 0x000fe40005000000 */
[----:B------:R-:W-:Y:S02]  /*d6f0*/  FMNMX.FTZ R6, R69, R6, !PT ;  /* 0x0000000645067209 */ /* 0x000fe40007810000 */
[----:B------:R-:W-:-:S02]  /*d700*/  ISETP.LT.OR P4, PT, R46, 0x1a, P4 ;  /* 0x0000001a2e00780c */ /* 0x000fc40002781670 */
[----:B------:R-:W-:Y:S02]  /*d710*/  FMNMX.FTZ R6, R61, R6, !PT ;  /* 0x000000063d067209 */ /* 0x000fe40007810000 */
[----:B------:R-:W-:Y:S02]  /*d720*/  ISETP.GT.AND P2, PT, R48, 0x21, P1 ;  /* 0x000000213000780c */ /* 0x000fe40000f44270 */
[----:B------:R-:W-:Y:S02]  /*d730*/  FMNMX.FTZ R6, R59, R6, !PT ;  /* 0x000000063b067209 */ /* 0x000fe40007810000 */
[----:B------:R-:W-:Y:S02]  /*d740*/  ISETP.LT.OR P2, PT, R46, 0x22, P2 ;  /* 0x000000222e00780c */ /* 0x000fe40001741670 */
[----:B------:R-:W-:-:S04]  /*d750*/  FMNMX.FTZ R6, R53, R6, !PT ;  /* 0x0000000635067209 */ /* 0x000fc80007810000 */
[----:B------:R-:W-:-:S04]  /*d760*/  FMNMX.FTZ R6, R57, R6, !PT ;  /* 0x0000000639067209 */ /* 0x000fc80007810000 */
[----:B------:R-:W-:-:S04]  /*d770*/  FMNMX.FTZ R6, R55, R6, !PT ;  /* 0x0000000637067209 */ /* 0x000fc80007810000 */
[----:B------:R-:W-:-:S04]  /*d780*/  FMNMX.FTZ R6, R51, R6, !PT ;  /* 0x0000000633067209 */ /* 0x000fc80007810000 */
[----:B------:R-:W-:-:S04]  /*d790*/  FMNMX.FTZ R6, R49, R6, !PT ;  /* 0x0000000631067209 */ /* 0x000fc80007810000 */
[----:B------:R-:W-:Y:S02]  /*d7a0*/  FMNMX.FTZ R50, R47, R6, !PT ;  /* 0x000000062f327209 */ /* 0x000fe40007810000 */
[----:B------:R-:W0:Y:S03]  /*d7b0*/  LDC R6, c[0x0][0x988] ;  /* 0x00026200ff067b82 */ /* 0x000e260000000800 */
[----:B------:R-:W1:Y:S02]  /*d7c0*/  SHFL.BFLY PT, R7, R50, 0x2, 0x1f ;  /* 0x0c401f0032077f89 */ /* 0x000e6400000e0000 */
        /* <DEDUP_REMOVED lines=10> */
[----:B------:R-:W-:Y:S01]  /*d870*/  FSEL R163, R24, -INF , !P3 ;  /* 0xff80000018a37808 */ /* 0x000fe20005800000 */
[--C-:B------:R-:W-:Y:S01]  /*d880*/  FFMA.FTZ R180, R169, R6, -R50.reuse ;  /* 0x00000006a9b47223 */ /* 0x100fe20000010832 */
[----:B------:R-:W-:Y:S01]  /*d890*/  FMNMX.FTZ R8, R195, R4, !PT ;  /* 0x00000004c3087209 */ /* 0x000fe20007810000 */
[-CC-:B------:R-:W-:Y:S01]  /*d8a0*/  FFMA.FTZ R182, R173, R6.reuse, -R50.reuse ;  /* 0x00000006adb67223 */ /* 0x180fe20000010832 */
[----:B------:R-:W-:Y:S01]  /*d8b0*/  FSEL R169, R21, -INF , !P4 ;  /* 0xff80000015a97808 */ /* 0x000fe20006000000 */
[--C-:B------:R-:W-:Y:S01]  /*d8c0*/  FFMA.FTZ R176, R179, R6, -R50.reuse ;  /* 0x00000006b3b07223 */ /* 0x100fe20000010832 */
[----:B------:R-:W-:Y:S01]  /*d8d0*/  FMNMX.FTZ R8, R87, R8, !PT ;  /* 0x0000000857087209 */ /* 0x000fe20007810000 */
[-CC-:B------:R-:W-:Y:S01]  /*d8e0*/  FFMA.FTZ R21, R181, R6.reuse, -R50.reuse ;  /* 0x00000006b5157223 */ /* 0x180fe20000010832 */
[C---:B------:R-:W-:Y:S01]  /*d8f0*/  ISETP.GT.AND P3, PT, R48.reuse, 0x28, P1 ;  /* 0x000000283000780c */ /* 0x040fe20000f64270 */
[--C-:B------:R-:W-:Y:S01]  /*d900*/  FFMA.FTZ R178, R193, R6, -R50.reuse ;  /* 0x00000006c1b27223 */ /* 0x100fe20000010832 */
[----:B------:R-:W-:Y:S01]  /*d910*/  FMNMX.FTZ R8, R153, R8, !PT ;  /* 0x0000000899087209 */ /* 0x000fe20007810000 */
[-CC-:B------:R-:W-:Y:S01]  /*d920*/  FFMA.FTZ R172, R177, R6.reuse, -R50.reuse ;  /* 0x00000006b1ac7223 */ /* 0x180fe20000010832 */
[----:B------:R-:W-:Y:S01]  /*d930*/  ISETP.GT.AND P4, PT, R48, 0x29, P1 ;  /* 0x000000293000780c */ /* 0x000fe20000f84270 */
[--C-:B------:R-:W-:Y:S01]  /*d940*/  FFMA.FTZ R174, R165, R6, -R50.reuse ;  /* 0x00000006a5ae7223 */ /* 0x100fe20000010832 */
[----:B------:R-:W-:Y:S01]  /*d950*/  FMNMX.FTZ R8, R155, R8, !PT ;  /* 0x000000089b087209 */ /* 0x000fe20007810000 */
[-CC-:B------:R-:W-:Y:S01]  /*d960*/  FFMA.FTZ R168, R85, R6.reuse, -R50.reuse ;  /* 0x0000000655a87223 */ /* 0x180fe20000010832 */
[----:B------:R-:W-:Y:S01]  /*d970*/  ISETP.LT.OR P3, PT, R46, 0x29, P3 ;  /* 0x000000292e00780c */ /* 0x000fe20001f61670 */
[--C-:B------:R-:W-:Y:S01]  /*d980*/  FFMA.FTZ R170, R81, R6, -R50.reuse ;  /* 0x0000000651aa7223 */ /* 0x100fe20000010832 */
[----:B------:R-:W-:Y:S01]  /*d990*/  FMNMX.FTZ R8, R157, R8, !PT ;  /* 0x000000089d087209 */ /* 0x000fe20007810000 */
[-CC-:B------:R-:W-:Y:S01]  /*d9a0*/  FFMA.FTZ R164, R77, R6.reuse, -R50.reuse ;  /* 0x000000064da47223 */ /* 0x180fe20000010832 */
[----:B------:R-:W-:Y:S01]  /*d9b0*/  FSEL R173, R20, -INF , !P2 ;  /* 0xff80000014ad7808 */ /* 0x000fe20005000000 */
[--C-:B------:R-:W-:Y:S01]  /*d9c0*/  FFMA.FTZ R166, R73, R6, -R50.reuse ;  /* 0x0000000649a67223 */ /* 0x100fe20000010832 */
[----:B------:R-:W-:Y:S01]  /*d9d0*/  FMNMX.FTZ R8, R159, R8, !PT ;  /* 0x000000089f087209 */ /* 0x000fe20007810000 */
[--C-:B------:R-:W-:Y:S01]  /*d9e0*/  FFMA.FTZ R154, R49, R6, -R50.reuse ;  /* 0x00000006319a7223 */ /* 0x100fe20000010832 */
[----:B------:R-:W-:Y:S01]  /*d9f0*/  ISETP.GT.AND P2, PT, R48, 0x30, P1 ;  /* 0x000000303000780c */ /* 0x000fe20000f44270 */
[----:B------:R-:W-:Y:S01]  /*da00*/  FADD.FTZ R49, -R10, R3 ;  /* 0x000000030a317221 */ /* 0x000fe20000010100 */
[----:B------:R-:W-:Y:S01]  /*da10*/  FMNMX.FTZ R8, R163, R8, !PT ;  /* 0x00000008a3087209 */ /* 0x000fe20007810000 */
[-CC-:B------:R-:W-:Y:S01]  /*da20*/  FFMA.FTZ R158, R53, R6.reuse, -R50.reuse ;  /* 0x00000006359e7223 */ /* 0x180fe20000010832 */
[----:B------:R-:W-:Y:S01]  /*da30*/  FSEL R175, R32, -INF , !P3 ;  /* 0xff80000020af7808 */ /* 0x000fe20005800000 */
[--C-:B------:R-:W-:Y:S01]  /*da40*/  FFMA.FTZ R53, R57, R6, -R50.reuse ;  /* 0x0000000639357223 */ /* 0x100fe20000010832 */
[----:B------:R-:W-:Y:S01]  /*da50*/  FMNMX.FTZ R8, R169, R8, !PT ;  /* 0x00000008a9087209 */ /* 0x000fe20007810000 */
[--C-:B------:R-:W-:Y:S01]  /*da60*/  FFMA.FTZ R3, R47, R6, -R50.reuse ;  /* 0x000000062f037223 */ /* 0x100fe20000010832 */
[----:B------:R-:W-:Y:S01]  /*da70*/  ISETP.LT.OR P4, PT, R46, 0x2a, P4 ;  /* 0x0000002a2e00780c */ /* 0x000fe20002781670 */
[----:B------:R-:W-:Y:S01]  /*da80*/  MUFU.EX2 R9, R9 ;  /* 0x0000000900097308 */ /* 0x000fe20000000800 */
[----:B------:R-:W-:Y:S01]  /*da90*/  FMNMX.FTZ R8, R171, R8, !PT ;  /* 0x00000008ab087209 */ /* 0x000fe20007810000 */
[-CC-:B------:R-:W-:Y:S01]  /*daa0*/  FFMA.FTZ R152, R55, R6.reuse, -R50.reuse ;  /* 0x0000000637987223 */ /* 0x180fe20000010832 */
[----:B------:R-:W-:Y:S01]  /*dab0*/  ISETP.GT.AND P3, PT, R48, 0x31, P1 ;  /* 0x000000313000780c */ /* 0x000fe20000f64270 */
[--C-:B------:R-:W-:Y:S01]  /*dac0*/  FFMA.FTZ R156, R61, R6, -R50.reuse ;  /* 0x000000063d9c7223 */ /* 0x100fe20000010832 */
[----:B------:R-:W-:Y:S01]  /*dad0*/  FMNMX.FTZ R8, R173, R8, !PT ;  /* 0x00000008ad087209 */ /* 0x000fe20007810000 */
[-CC-:B------:R-:W-:Y:S01]  /*dae0*/  FFMA.FTZ R160, R63, R6.reuse, -R50.reuse ;  /* 0x000000063fa07223 */ /* 0x180fe20000010832 */
[----:B------:R-:W-:Y:S01]  /*daf0*/  ISETP.LT.OR P2, PT, R46, 0x31, P2 ;  /* 0x000000312e00780c */ /* 0x000fe20001741670 */
[----:B------:R-:W-:Y:S01]  /*db00*/  MUFU.EX2 R180, R180 ;  /* 0x000000b400b47308 */ /* 0x000fe20000000800 */
[----:B------:R-:W-:Y:S01]  /*db10*/  FSEL R179, R15, -INF , !P4 ;  /* 0xff8000000fb37808 */ /* 0x000fe20006000000 */
[--C-:B------:R-:W-:Y:S01]  /*db20*/  FFMA.FTZ R15, R183, R6, -R50.reuse ;  /* 0x00000006b70f7223 */ /* 0x100fe20000010832 */
[----:B------:R-:W-:Y:S01]  /*db30*/  FMNMX.FTZ R8, R175, R8, !PT ;  /* 0x00000008af087209 */ /* 0x000fe20007810000 */
[-CC-:B------:R-:W-:Y:S01]  /*db40*/  FFMA.FTZ R162, R67, R6.reuse, -R50.reuse ;  /* 0x0000000643a27223 */ /* 0x180fe20000010832 */
[----:B------:R-:W-:Y:S01]  /*db50*/  ISETP.GT.AND P5, PT, R48, 0x38, P1 ;  /* 0x000000383000780c */ /* 0x000fe20000fa4270 */
[-CC-:B------:R-:W-:Y:S01]  /*db60*/  FFMA.FTZ R63, R69, R6.reuse, -R50.reuse ;  /* 0x00000006453f7223 */ /* 0x180fe20000010832 */
[----:B------:R-:W-:Y:S01]  /*db70*/  FSEL R27, R27, -INF , !P2 ;  /* 0xff8000001b1b7808 */ /* 0x000fe20005000000 */
[----:B------:R-:W-:Y:S01]  /*db80*/  MUFU.EX2 R182, R182 ;  /* 0x000000b600b67308 */ /* 0x000fe20000000800 */
[----:B------:R-:W-:Y:S01]  /*db90*/  ISETP.LT.OR P3, PT, R46, 0x32, P3 ;  /* 0x000000322e00780c */ /* 0x000fe20001f61670 */
[--C-:B------:R-:W-:Y:S01]  /*dba0*/  FFMA.FTZ R59, R59, R6, -R50.reuse ;  /* 0x000000063b3b7223 */ /* 0x100fe20000010832 */
[----:B------:R-:W-:Y:S01]  /*dbb0*/  FMNMX.FTZ R8, R179, R8, !PT ;  /* 0x00000008b3087209 */ /* 0x000fe20007810000 */
[----:B------:R-:W-:Y:S01]  /*dbc0*/  FFMA.FTZ R51, R51, R6, -R50 ;  /* 0x0000000633337223 */ /* 0x000fe20000010832 */
[----:B------:R-:W-:-:S02]  /*dbd0*/  ISETP.GT.AND P4, PT, R48, 0x39, P1 ;  /* 0x000000393000780c */ /* 0x000fc40000f84270 */
[----:B------:R-:W-:Y:S01]  /*dbe0*/  ISETP.LT.OR P5, PT, R46, 0x39, P5 ;  /* 0x000000392e00780c */ /* 0x000fe20002fa1670 */
[----:B------:R-:W-:Y:S01]  /*dbf0*/  MUFU.EX2 R13, R13 ;  /* 0x0000000d000d7308 */ /* 0x000fe20000000800 */
[----:B------:R-:W-:Y:S02]  /*dc00*/  FSEL R183, R14, -INF , !P3 ;  /* 0xff8000000eb77808 */ /* 0x000fe40005800000 */
[----:B------:R-:W-:Y:S02]  /*dc10*/  FMNMX.FTZ R8, R27, R8, !PT ;  /* 0x000000081b087209 */ /* 0x000fe40007810000 */
[----:B------:R-:W-:Y:S02]  /*dc20*/  ISETP.GT.AND P2, PT, R48, 0x40, P1 ;  /* 0x000000403000780c */ /* 0x000fe40000f44270 */
[----:B------:R-:W-:Y:S01]  /*dc30*/  FSEL R31, R31, -INF , !P5 ;  /* 0xff8000001f1f7808 */ /* 0x000fe20006800000 */
[----:B------:R-:W-:Y:S01]  /*dc40*/  MUFU.EX2 R176, R176 ;  /* 0x000000b000b07308 */ /* 0x000fe20000000800 */
[----:B------:R-:W-:-:S02]  /*dc50*/  ISETP.LT.OR P4, PT, R46, 0x3a, P4 ;  /* 0x0000003a2e00780c */ /* 0x000fc40002781670 */
[----:B------:R-:W-:Y:S02]  /*dc60*/  FMNMX.FTZ R8, R183, R8, !PT ;  /* 0x00000008b7087209 */ /* 0x000fe40007810000 */
[----:B------:R-:W-:Y:S02]  /*dc70*/  ISETP.GT.AND P3, PT, R48, 0x41, P1 ;  /* 0x000000413000780c */ /* 0x000fe40000f64270 */
[----:B------:R-:W-:Y:S01]  /*dc80*/  ISETP.LT.OR P2, PT, R46, 0x41, P2 ;  /* 0x000000412e00780c */ /* 0x000fe20001741670 */
[----:B------:R-:W-:Y:S01]  /*dc90*/  MUFU.EX2 R15, R15 ;  /* 0x0000000f000f7308 */ /* 0x000fe20000000800 */
[----:B------:R-:W-:Y:S02]  /*dca0*/  FSEL R181, R26, -INF , !P4 ;  /* 0xff8000001ab57808 */ /* 0x000fe40006000000 */
[----:B------:R-:W-:Y:S02]  /*dcb0*/  FMNMX.FTZ R8, R31, R8, !PT ;  /* 0x000000081f087209 */ /* 0x000fe40007810000 */
[----:B------:R-:W-:-:S02]  /*dcc0*/  ISETP.GT.AND P5, PT, R48, 0x48, P1 ;  /* 0x000000483000780c */ /* 0x000fc40000fa4270 */
[----:B------:R-:W-:Y:S01]  /*dcd0*/  FSEL R193, R30, -INF , !P2 ;  /* 0xff8000001ec17808 */ /* 0x000fe20005000000 */
[----:B------:R-:W-:Y:S01]  /*dce0*/  MUFU.EX2 R178, R178 ;  /* 0x000000b200b27308 */ /* 0x000fe20000000800 */
[----:B------:R-:W-:Y:S02]  /*dcf0*/  ISETP.LT.OR P3, PT, R46, 0x42, P3 ;  /* 0x000000422e00780c */ /* 0x000fe40001f61670 */
[----:B------:R-:W-:Y:S02]  /*dd00*/  FMNMX.FTZ R8, R181, R8, !PT ;  /* 0x00000008b5087209 */ /* 0x000fe40007810000 */
[----:B------:R-:W-:Y:S02]  /*dd10*/  ISETP.GT.AND P4, PT, R48, 0x49, P1 ;  /* 0x000000493000780c */ /* 0x000fe40000f84270 */
[----:B------:R-:W-:Y:S01]  /*dd20*/  ISETP.LT.OR P5, PT, R46, 0x49, P5 ;  /* 0x000000492e00780c */ /* 0x000fe20002fa1670 */
[----:B------:R-:W-:Y:S01]  /*dd30*/  MUFU.EX2 R21, R21 ;  /* 0x0000001500157308 */ /* 0x000fe20000000800 */
[----:B------:R-:W-:Y:S01]  /*dd40*/  FSEL R177, R25, -INF , !P3 ;  /* 0xff80000019b17808 */ /* 0x000fe20005800000 */
[----:B------:R-:W-:Y:S01]  /*dd50*/  FFMA.FTZ R25, R167, R6, -R50 ;  /* 0x00000006a7197223 */ /* 0x000fe20000010832 */
[----:B------:R-:W-:-:S02]  /*dd60*/  FMNMX.FTZ R8, R193, R8, !PT ;  /* 0x00000008c1087209 */ /* 0x000fc40007810000 */
[----:B------:R-:W-:Y:S02]  /*dd70*/  ISETP.GT.AND P2, PT, R48, 0x50, P1 ;  /* 0x000000503000780c */ /* 0x000fe40000f44270 */
        /* <DEDUP_REMOVED lines=29> */
[----:B------:R-:W-:-:S02]  /*df50*/  FSEL R83, R36, -INF , !P4 ;  /* 0xff80000024537808 */ /* 0x000fc40006000000 */
[----:B------:R-:W-:Y:S02]  /*df60*/  FMNMX.FTZ R8, R85, R8, !PT ;  /* 0x0000000855087209 */ /* 0x000fe40007810000 */
[----:B------:R-:W-:Y:S02]  /*df70*/  ISETP.GT.AND P5, PT, R48, 0x68, P1 ;  /* 0x000000683000780c */ /* 0x000fe40000fa4270 */
[----:B------:R-:W-:Y:S01]  /*df80*/  FSEL R39, R39, -INF , !P2 ;  /* 0xff80000027277808 */ /* 0x000fe20005000000 */
[----:B------:R-:W-:Y:S01]  /*df90*/  MUFU.EX2 R170, R170 ;  /* 0x000000aa00aa7308 */ /* 0x000fe20000000800 */
[----:B------:R-:W-:Y:S02]  /*dfa0*/  ISETP.LT.OR P3, PT, R46, 0x62, P3 ;  /* 0x000000622e00780c */ /* 0x000fe40001f61670 */
[----:B------:R-:W-:Y:S02]  /*dfb0*/  FMNMX.FTZ R8, R83, R8, !PT ;  /* 0x0000000853087209 */ /* 0x000fe40007810000 */
[----:B------:R-:W-:-:S02]  /*dfc0*/  ISETP.GT.AND P4, PT, R48, 0x69, P1 ;  /* 0x000000693000780c */ /* 0x000fc40000f84270 */
[----:B------:R-:W-:Y:S01]  /*dfd0*/  ISETP.LT.OR P5, PT, R46, 0x69, P5 ;  /* 0x000000692e00780c */ /* 0x000fe20002fa1670 */
[----:B------:R-:W-:Y:S01]  /*dfe0*/  MUFU.EX2 R164, R164 ;  /* 0x000000a400a47308 */ /* 0x000fe20000000800 */
[----:B------:R-:W-:Y:S01]  /*dff0*/  FSEL R81, R37, -INF , !P3 ;  /* 0xff80000025517808 */ /* 0x000fe20005800000 */
[--C-:B------:R-:W-:Y:S01]  /*e000*/  FFMA.FTZ R37, R79, R6, -R50.reuse ;  /* 0x000000064f257223 */ /* 0x100fe20000010832 */
[----:B------:R-:W-:Y:S02]  /*e010*/  FMNMX.FTZ R8, R39, R8, !PT ;  /* 0x0000000827087209 */ /* 0x000fe40007810000 */
[----:B------:R-:W-:Y:S02]  /*e020*/  ISETP.GT.AND P2, PT, R48, 0x70, P1 ;  /* 0x000000703000780c */ /* 0x000fe40000f44270 */
[----:B------:R-:W-:Y:S01]  /*e030*/  FSEL R79, R41, -INF , !P5 ;  /* 0xff800000294f7808 */ /* 0x000fe20006800000 */
[----:B------:R-:W-:Y:S01]  /*e040*/  FFMA.FTZ R41, R75, R6, -R50 ;  /* 0x000000064b297223 */ /* 0x000fe20000010832 */
[----:B------:R-:W-:Y:S01]  /*e050*/  ISETP.LT.OR P4, PT, R46, 0x6a, P4 ;  /* 0x0000006a2e00780c */ /* 0x000fe20002781670 */
[----:B------:R-:W-:Y:S01]  /*e060*/  MUFU.EX2 R37, R37 ;  /* 0x0000002500257308 */ /* 0x000fe20000000800 */
[----:B------:R-:W-:-:S02]  /*e070*/  FMNMX.FTZ R8, R81, R8, !PT ;  /* 0x0000000851087209 */ /* 0x000fc40007810000 */
[----:B------:R-:W-:Y:S02]  /*e080*/  ISETP.GT.AND P3, PT, R48, 0x71, P1 ;  /* 0x000000713000780c */ /* 0x000fe40000f64270 */
[----:B------:R-:W-:Y:S02]  /*e090*/  ISETP.LT.OR P2, PT, R46, 0x71, P2 ;  /* 0x000000712e00780c */ /* 0x000fe40001741670 */
[----:B------:R-:W-:Y:S01]  /*e0a0*/  FSEL R77, R38, -INF , !P4 ;  /* 0xff800000264d7808 */ /* 0x000fe20006000000 */
[----:B------:R-:W-:Y:S01]  /*e0b0*/  MUFU.EX2 R41, R41 ;  /* 0x0000002900297308 */ /* 0x000fe20000000800 */
[----:B------:R-:W-:Y:S02]  /*e0c0*/  FMNMX.FTZ R8, R79, R8, !PT ;  /* 0x000000084f087209 */ /* 0x000fe40007810000 */
[----:B------:R-:W-:Y:S02]  /*e0d0*/  ISETP.GT.AND P5, PT, R48, 0x78, P1 ;  /* 0x000000783000780c */ /* 0x000fe40000fa4270 */
[----:B------:R-:W-:-:S02]  /*e0e0*/  ISETP.LT.OR P3, PT, R46, 0x72, P3 ;  /* 0x000000722e00780c */ /* 0x000fc40001f61670 */
[----:B------:R-:W-:Y:S01]  /*e0f0*/  FSEL R197, R42, -INF , !P2 ;  /* 0xff8000002ac57808 */ /* 0x000fe20005000000 */
[----:B------:R-:W-:Y:S01]  /*e100*/  MUFU.EX2 R166, R166 ;  /* 0x000000a600a67308 */ /* 0x000fe20000000800 */
[----:B------:R-:W-:Y:S02]  /*e110*/  FMNMX.FTZ R8, R77, R8, !PT ;  /* 0x000000084d087209 */ /* 0x000fe40007810000 */
        /* <DEDUP_REMOVED lines=111> */
[----:B------:R-:W-:-:S06]  /*e810*/  FADD.FTZ R2, R164, R61 ;  /* 0x0000003da4027221 */ /* 0x000fcc0000010000 */
        /* <DEDUP_REMOVED lines=14> */
[----:B------:R1:W-:Y:S01]  /*e900*/  MUFU.EX2 R42, R39 ;  /* 0x00000027002a7308 */ /* 0x0003e20000000800 */
[----:B--2---:R-:W-:-:S07]  /*e910*/  FADD.FTZ R35, R31, R0 ;  /* 0x000000001f237221 */ /* 0x004fce0000010000 */
[----:B------:R-:W2:Y:S01]  /*e920*/  MUFU.EX2 R163, R163 ;  /* 0x000000a300a37308 */ /* 0x000ea20000000800 */
[----:B-1----:R-:W-:Y:S01]  /*e930*/  FADD.FTZ R39, R41, R2 ;  /* 0x0000000229277221 */ /* 0x002fe20000010000 */
[----:B0-----:R-:W-:-:S03]  /*e940*/  FADD.FTZ R0, R38, R35 ;  /* 0x0000002326007221 */ /* 0x001fc60000010000 */
[----:B------:R-:W-:-:S03]  /*e950*/  FADD.FTZ R2, R166, R39 ;  /* 0x00000027a6027221 */ /* 0x000fc60000010000 */
[----:B------:R-:W0:Y:S01]  /*e960*/  MUFU.EX2 R40, R40 ;  /* 0x0000002800287308 */ /* 0x000e220000000800 */
[----:B------:R-:W-:-:S04]  /*e970*/  FADD.FTZ R39, R43, R2 ;  /* 0x000000022b277221 */ /* 0x000fc80000010000 */
[----:B------:R-:W-:-:S03]  /*e980*/  FADD.FTZ R2, R160, R39 ;  /* 0x00000027a0027221 */ /* 0x000fc60000010000 */
[----:B------:R-:W1:Y:S01]  /*e990*/  MUFU.EX2 R81, R81 ;  /* 0x0000005100517308 */ /* 0x000e620000000800 */
[----:B------:R-:W-:Y:S01]  /*e9a0*/  FADD.FTZ R39, R45, R2 ;  /* 0x000000022d277221 */ /* 0x000fe20000010000 */
[----:B--2---:R-:W-:-:S03]  /*e9b0*/  FADD.FTZ R35, R163, R0 ;  /* 0x00000000a3237221 */ /* 0x004fc60000010000 */
[----:B------:R-:W-:-:S03]  /*e9c0*/  FADD.FTZ R2, R162, R39 ;  /* 0x00000027a2027221 */ /* 0x000fc60000010000 */
[----:B------:R-:W2:Y:S01]  /*e9d0*/  MUFU.EX2 R44, R79 ;  /* 0x0000004f002c7308 */ /* 0x000ea20000000800 */
[----:B------:R-:W-:Y:S01]  /*e9e0*/  FADD.FTZ R39, R63, R2 ;  /* 0x000000023f277221 */ /* 0x000fe20000010000 */
[----:B0-----:R-:W-:-:S03]  /*e9f0*/  FADD.FTZ R35, R40, R35 ;  /* 0x0000002328237221 */ /* 0x001fc60000010000 */
[----:B------:R-:W-:Y:S01]  /*ea00*/  FADD.FTZ R0, R156, R39 ;  /* 0x000000279c007221 */ /* 0x000fe20000010000 */
[----:B------:R-:W-:Y:S02]  /*ea10*/  FADD.FTZ R35, R42, R35 ;  /* 0x000000232a237221 */ /* 0x000fe40000010000 */
[----:B------:R-:W0:Y:S01]  /*ea20*/  MUFU.EX2 R77, R77 ;  /* 0x0000004d004d7308 */ /* 0x000e220000000800 */
[----:B------:R-:W-:Y:S01]  /*ea30*/  FADD.FTZ R39, R59, R0 ;  /* 0x000000003b277221 */ /* 0x000fe20000010000 */
[----:B-1----:R-:W-:-:S03]  /*ea40*/  FADD.FTZ R35, R81, R35 ;  /* 0x0000002351237221 */ /* 0x002fc60000010000 */
[----:B------:R-:W-:-:S03]  /*ea50*/  FADD.FTZ R0, R158, R39 ;  /* 0x000000279e007221 */ /* 0x000fc60000010000 */
        /* <DEDUP_REMOVED lines=16> */
[----:B0-----:R-:W-:-:S03]  /*eb60*/  FADD.FTZ R2, R3, R2 ;  /* 0x0000000203027221 */ /* 0x001fc60000010000 */
[----:B-1----:R-:W-:Y:S01]  /*eb70*/  FADD.FTZ R0, R10, R35 ;  /* 0x000000230a007221 */ /* 0x002fe20000010000 */
[----:B------:R-:W-:Y:S06]  /*eb80*/  @!P0 BRA `(.L_x_1110) ;  /* 0x0000000000048947 */ /* 0x000fec0003800000 */
[----:B------:R-:W-:Y:S01]  /*eb90*/  BPT.TRAP 0x1 ;  /* 0x000000040000795c */ /* 0x000fe20000300000 */
.L_x_1110:
        /* <DEDUP_REMOVED lines=102> */
[----:B------:R-:W-:Y:S01]  /*f200*/  FMUL.FTZ R149, R149, R8 ;  /* 0x0000000895957220 */ /* 0x000fe20000410000 */
[----:B------:R-:W-:-:S02]  /*f210*/  VIADD R5, R5, 0xffffffff ;  /* 0xffffffff05057836 */ /* 0x000fc40000000000 */
[----:B------:R-:W-:Y:S02]  /*f220*/  IMAD.MOV.U32 R4, RZ, RZ, R11 ;  /* 0x000000ffff047224 */ /* 0x000fe400078e000b */
[----:B------:R-:W-:Y:S01]  /*f230*/  IMAD.MOV.U32 R3, RZ, RZ, R7 ;  /* 0x000000ffff037224 */ /* 0x000fe200078e0007 */
[----:B------:R-:W-:Y:S06]  /*f240*/  @P1 BRA `(.L_x_1111) ;  /* 0xffffffc400cc1947 */ /* 0x000fec000383ffff */
.L_x_1092:
[----:B------:R-:W-:Y:S06]  /*f250*/  BAR.ARV 0x8, 0x180 ;  /* 0x0206000000007b1d */ /* 0x000fec0000002000 */
[----:B------:R-:W-:Y:S05]  /*f260*/  @!P0 BRA `(.L_x_1112) ;  /* 0x0000000000048947 */ /* 0x000fea0003800000 */
[----:B------:R-:W-:Y:S01]  /*f270*/  BPT.TRAP 0x1 ;  /* 0x000000040000795c */ /* 0x000fe20000300000 */
.L_x_1112:
[----:B------:R-:W-:Y:S01]  /*f280*/  ULEA UR5, UR45, UR41, 0x3 ;  /* 0x000000292d057291 */ /* 0x000fe2000f8e183f */
[----:B------:R-:W-:-:S05]  /*f290*/  IMAD.U32 R3, RZ, RZ, UR46 ;  /* 0x0000002eff037e24 */ /* 0x000fca000f8e00ff */
[----:B------:R-:W-:-:S04]  /*f2a0*/  SHF.L.U32 R3, R3, 0x1f, RZ ;  /* 0x0000001f03037819 */ /* 0x000fc800000006ff */
[----:B------:R0:W1:Y:S01]  /*f2b0*/  SYNCS.PHASECHK.TRANS64.TRYWAIT P1, [UR5+0x28850], R3 ;  /* 0x02885003ff0075a7 */ /* 0x0000620008020145 */
[----:B------:R-:W-:Y:S05]  /*f2c0*/  @!P0 BRA `(.L_x_1113) ;  /* 0x0000000000048947 */ /* 0x000fea0003800000 */
[----:B------:R-:W-:Y:S01]  /*f2d0*/  BPT.TRAP 0x1 ;  /* 0x000000040000795c */ /* 0x000fe20000300000 */
.L_x_1113:
[----:B-1----:R-:W-:Y:S05]  /*f2e0*/  @P1 BRA `(.L_x_1114) ;  /* 0x0000000000081947 */ /* 0x002fea0003800000 */
[----:B------:R-:W1:Y:S02]  /*f2f0*/  SYNCS.PHASECHK.TRANS64.TRYWAIT P1, [UR5+0x28850], R3 ;  /* 0x02885003ff0075a7 */ /* 0x000e640008020145 */
[----:B-1----:R-:W-:Y:S05]  /*f300*/  @!P1 BRA `(.L_x_1115) ;  /* 0x0000006c00bc9947 */ /* 0x002fea0003800000 */
.L_x_1114:
[----:B------:R-:W-:Y:S01]  /*f310*/  UIADD3 UR41, UR41, 0x400, URZ ;  /* 0x0000040029297890 */ /* 0x000fe2000fffe03f */
[----:B------:R-:W-:Y:S01]  /*f320*/  WARPGROUP.ARRIVE ;  /* 0x00000000000079c5 */ /* 0x000fe20000000000 */
[----:B------:R-:W-:Y:S01]  /*f330*/  UMOV UR7, 0x40000040 ;  /* 0x4000004000077882 */ /* 0x000fe20000000000 */
[----:B01----:R-:W0:Y:S01]  /*f340*/  SHFL.BFLY PT, R3, R2, 0x2, 0x1f ;  /* 0x0c401f0002037f89 */ /* 0x003e2200000e0000 */
[----:B------:R-:W-:Y:S01]  /*f350*/  USHF.R.U32.HI UR41, URZ, 0x4, UR41 ;  /* 0x000000043f297899 */ /* 0x000fe20008011629 */
[----:B------:R-:W-:Y:S02]  /*f360*/  IMAD.MOV.U32 R9, RZ, RZ, RZ ;  /* 0x000000ffff097224 */ /* 0x000fe400078e00ff */
[----:B------:R-:W1:Y:S01]  /*f370*/  SHFL.BFLY PT, R5, R0, 0x2, 0x1f ;  /* 0x0c401f0000057f89 */ /* 0x000e6200000e0000 */
[----:B------:R-:W-:Y:S01]  /*f380*/  ULOP3.LUT UR41, UR41, 0x3fff, URZ, 0xc0, !UPT ;  /* 0x00003fff29297892 */ /* 0x000fe2000f8ec03f */
[----:B------:R-:W-:-:S03]  /*f390*/  IMAD.MOV.U32 R36, RZ, RZ, -0x800000 ;  /* 0xff800000ff247424 */ /* 0x000fc600078e00ff */
[----:B------:R-:W-:-:S04]  /*f3a0*/  ULOP3.LUT UR4, UR41, 0x4000000, URZ, 0xfc, !UPT ;  /* 0x0400000029047892 */ /* 0x000fc8000f8efc3f */
[----:B------:R-:W-:-:S07]  /*f3b0*/  ULEA UR4, UR45, UR4, 0xb ;  /* 0x000000042d047291 */ /* 0x000fce000f8e583f */
[----:B------:R-:W-:Y:S02]  /*f3c0*/  UMOV UR6, UR4 ;  /* 0x0000000400067c82 */ /* 0x000fe40008000000 */
[----:B------:R-:W-:Y:S01]  /*f3d0*/  HGMMA.64x128x16.F32 R88, R180, gdesc[UR4].tnspB, R88, gsb0 ;  /* 0x41e00004b4587df0 */ /* 0x000fe20008000858 */
[----:B------:R-:W-:Y:S01]  /*f3e0*/  UIADD3 UR6, UR4, 0x80, URZ ;  /* 0x0000008004067890 */ /* 0x000fe2000fffe03f */
[----:B0-----:R-:W-:Y:S01]  /*f3f0*/  FADD.FTZ R3, R3, R2 ;  /* 0x0000000203037221 */ /* 0x001fe20000010000 */
[----:B------:R-:W-:Y:S01]  /*f400*/  UMOV UR7, 0x40000040 ;  /* 0x4000004000077882 */ /* 0x000fe20000000000 */
[----:B------:R-:W-:Y:S02]  /*f410*/  IMAD.MOV.U32 R2, RZ, RZ, RZ ;  /* 0x000000ffff027224 */ /* 0x000fe400078e00ff */
[----:B-1----:R-:W-:Y:S01]  /*f420*/  FADD.FTZ R5, R5, R0 ;  /* 0x0000000005057221 */ /* 0x002fe20000010000 */
[----:B------:R-:W0:Y:S01]  /*f430*/  SHFL.BFLY PT, R4, R3, 0x1, 0x1f ;  /* 0x0c201f0003047f89 */ /* 0x000e2200000e0000 */
[----:B------:R-:W-:-:S03]  /*f440*/  IMAD.MOV.U32 R0, RZ, RZ, -0x800000 ;  /* 0xff800000ff007424 */ /* 0x000fc600078e00ff */
[----:B------:R-:W1:Y:S01]  /*f450*/  SHFL.BFLY PT, R8, R5, 0x1, 0x1f ;  /* 0x0c201f0005087f89 */ /* 0x000e6200000e0000 */
[----:B0-----:R-:W-:Y:S01]  /*f460*/  FADD.FTZ R12, R3, R4 ;  /* 0x00000004030c7221 */ /* 0x001fe20000010000 */
[----:B-1----:R-:W-:-:S04]  /*f470*/  FADD.FTZ R13, R5, R8 ;  /* 0x00000008050d7221 */ /* 0x002fc80000010000 */
[----:B------:R-:W-:Y:S02]  /*f480*/  FSETP.NE.FTZ.AND P1, PT, R12, RZ, PT ;  /* 0x000000ff0c00720b */ /* 0x000fe40003f35000 */
        /* <DEDUP_REMOVED lines=48> */
.L_x_1116:
        /* <DEDUP_REMOVED lines=14> */
[----:B------:R-:W-:Y:S01]  /*f870*/  USEL UR4, URZ, 0x1, UP0 ;  /* 0x000000013f047887 */ /* 0x000fe20008000000 */
        /* <DEDUP_REMOVED lines=59> */
.L_x_1038:
[----:B------:R-:W0:Y:S01]  /*fc30*/  S2R R2, SR_CgaCtaId ;  /* 0x0000000000027919 */ /* 0x000e220000008800 */
[----:B------:R-:W-:Y:S01]  /*fc40*/  MOV R37, 0x400 ;  /* 0x0000040000257802 */ /* 0x000fe20000000f00 */
[----:B------:R-:W-:Y:S01]  /*fc50*/  BSSY B0, `(.L_x_1117) ;  /* 0x00001c5000007945 */ /* 0x000fe20003800000 */
[----:B------:R-:W-:Y:S02]  /*fc60*/  BAR.SYNC.DEFER_BLOCKING 0x5, 0x180 ;  /* 0x0146000000007b1d */ /* 0x000fe40000010000 */
[----:B0-----:R-:W-:-:S05]  /*fc70*/  LEA R37, R2, R37, 0x18 ;  /* 0x0000002502257211 */ /* 0x001fca00078ec0ff */
[----:B------:R-:W0:Y:S02]  /*fc80*/  LDS R2, [R37+0x288d0] ;  /* 0x0288d00025027984 */ /* 0x000e240000000800 */
[----:B0-----:R-:W-:Y:S01]  /*fc90*/  R2UR UR4, R2 ;  /* 0x00000000020472ca */ /* 0x001fe200000e0000 */
[----:B------:R-:W-:Y:S06]  /*fca0*/  BAR.ARV 0x4, 0x180 ;  /* 0x0106000000007b1d */ /* 0x000fec0000002000 */
[----:B------:R-:W-:Y:S08]  /*fcb0*/  @P0 BRA `(.L_x_1118) ;  /* 0x0000001000a40947 */ /* 0x000ff00003800000 */
[----:B------:R-:W0:Y:S01]  /*fcc0*/  S2R R2, SR_SWINHI ;  /* 0x0000000000027919 */ /* 0x000e220000002f00 */
[----:B------:R-:W-:Y:S01]  /*fcd0*/  IMAD R3, R184, 0x40, R18 ;  /* 0x00000040b8037824 */ /* 0x000fe200078e0212 */
[----:B------:R-:W1:Y:S01]  /*fce0*/  LDC R44, c[0x0][0xbe8] ;  /* 0x0002fa00ff2c7b82 */ /* 0x000e620000000800 */
[----:B------:R-:W-:Y:S01]  /*fcf0*/  F2FP.F16.F32.PACK_AB R6, R93, R6 ;  /* 0x000000065d06723e */ /* 0x000fe200000000ff */
[----:B------:R-:W-:Y:S01]  /*fd00*/  USHF.R.S32.HI UR12, URZ, 0x1f, UR38 ;  /* 0x0000001f3f0c7899 */ /* 0x000fe20008011426 */
[----:B------:R-:W-:Y:S01]  /*fd10*/  F2FP.F16.F32.PACK_AB R136, R137, R136 ;  /* 0x000000888988723e */ /* 0x000fe200000000ff */
[----:B------:R-:W-:Y:S01]  /*fd20*/  ULDC.64 UR8, c[0x0][0xb90] ;  /* 0x0002e40000087ab9 */ /* 0x000fe20000000a00 */
[----:B------:R-:W-:Y:S01]  /*fd30*/  USHF.R.S32.HI UR13, URZ, 0x1f, UR44 ;  /* 0x0000001f3f0d7899 */ /* 0x000fe2000801142c */
[----:B------:R-:W-:Y:S01]  /*fd40*/  F2FP.F16.F32.PACK_AB R137, R139, R138 ;  /* 0x0000008a8b89723e */ /* 0x000fe200000000ff */
[----:B------:R-:W-:Y:S01]  /*fd50*/  UIMAD UR5, UR12, UR8, URZ ;  /* 0x000000080c0572a4 */ /* 0x000fe2000f8e023f */
[----:B------:R-:W-:Y:S01]  /*fd60*/  F2FP.F16.F32.PACK_AB R144, R145, R144 ;  /* 0x000000909190723e */ /* 0x000fe200000000ff */
[----:B------:R-:W-:Y:S01]  /*fd70*/  UIMAD.WIDE.U32 UR6, UR38, UR8, URZ ;  /* 0x00000008260672a5 */ /* 0x000fe2000f8e003f */
[----:B------:R-:W-:Y:S01]  /*fd80*/  F2FP.F16.F32.PACK_AB R138, R141, R140 ;  /* 0x0000008c8d8a723e */ /* 0x000fe200000000ff */
[----:B------:R-:W-:Y:S01]  /*fd90*/  UIMAD UR5, UR38, UR9, UR5 ;  /* 0x00000009260572a4 */ /* 0x000fe2000f8e0205 */
[----:B------:R-:W-:Y:S01]  /*fda0*/  F2FP.F16.F32.PACK_AB R139, R143, R142 ;  /* 0x0000008e8f8b723e */ /* 0x000fe200000000ff */
[----:B------:R-:W-:Y:S01]  /*fdb0*/  ULDC.64 UR10, c[0x0][0xb98] ;  /* 0x0002e600000a7ab9 */ /* 0x000fe20000000a00 */
[----:B------:R-:W-:Y:S01]  /*fdc0*/  F2FP.F16.F32.PACK_AB R145, R147, R146 ;  /* 0x000000929391723e */ /* 0x000fe200000000ff */
[----:B------:R-:W-:Y:S01]  /*fdd0*/  UIMAD UR8, UR13, UR10, URZ ;  /* 0x0000000a0d0872a4 */ /* 0x000fe2000f8e023f */
[----:B------:R-:W-:Y:S01]  /*fde0*/  F2FP.F16.F32.PACK_AB R146, R149, R148 ;  /* 0x000000949592723e */ /* 0x000fe200000000ff */
[----:B------:R-:W-:Y:S01]  /*fdf0*/  UIADD3 UR7, UR7, UR5, URZ ;  /* 0x0000000507077290 */ /* 0x000fe2000fffe03f */
[----:B------:R-:W-:Y:S01]  /*fe00*/  F2FP.F16.F32.PACK_AB R147, R151, R150 ;  /* 0x000000969793723e */ /* 0x000fe200000000ff */
[----:B------:R-:W-:-:S02]  /*fe10*/  UIMAD UR8, UR44, UR11, UR8 ;  /* 0x0000000b2c0872a4 */ /* 0x000fc4000f8e0208 */
[----:B------:R-:W-:Y:S01]  /*fe20*/  UIMAD.WIDE.U32 UR6, UR44, UR10, UR6 ;  /* 0x0000000a2c0672a5 */ /* 0x000fe2000f8e0006 */
[----:B------:R-:W-:Y:S02]  /*fe30*/  ULDC UR5, c[0x0][0xa88] ;  /* 0x0002a20000057ab9 */ /* 0x000fe40000000800 */
[----:B------:R-:W-:Y:S01]  /*fe40*/  ULDC.64 UR10, c[0x0][0xaf0] ;  /* 0x0002bc00000a7ab9 */ /* 0x000fe20000000a00 */
[----:B------:R-:W-:Y:S02]  /*fe50*/  MOV R34, R37 ;  /* 0x0000002500227202 */ /* 0x000fe40000000f00 */
[----:B0-----:R-:W-:-:S03]  /*fe60*/  MOV R35, R2 ;  /* 0x0000000200237202 */ /* 0x001fc60000000f00 */
[----:B------:R-:W-:-:S04]  /*fe70*/  IMAD.WIDE R4, R188, 0x2, R34 ;  /* 0x00000002bc047825 */ /* 0x000fc800078e0222 */
[----:B------:R-:W-:Y:S01]  /*fe80*/  IMAD.WIDE R34, R3, 0x2, R34 ;  /* 0x0000000203227825 */ /* 0x000fe200078e0222 */
[C---:B------:R-:W-:Y:S02]  /*fe90*/  LOP3.LUT R3, R4.reuse, 0x380, RZ, 0xc0, !PT ;  /* 0x0000038004037812 */ /* 0x040fe400078ec0ff */
[C---:B------:R-:W-:Y:S02]  /*fea0*/  IADD3 R29, P1, R4.reuse, 0x4040, RZ ;  /* 0x00004040041d7810 */ /* 0x040fe40007f3e0ff */
[C---:B------:R-:W-:Y:S02]  /*feb0*/  IADD3 R21, P6, R4.reuse, 0x20, RZ ;  /* 0x0000002004157810 */ /* 0x040fe40007fde0ff */
[----:B------:R-:W-:Y:S01]  /*fec0*/  SHF.R.U64 R3, R3, 0x3, RZ ;  /* 0x0000000303037819 */ /* 0x000fe200000012ff */
[--C-:B------:R-:W-:Y:S01]  /*fed0*/  IMAD.X R41, RZ, RZ, R5.reuse, P1 ;  /* 0x000000ffff297224 */ /* 0x100fe200008e0605 */
[C---:B------:R-:W-:Y:S01]  /*fee0*/  IADD3 R27, P2, R4.reuse, 0x4020, RZ ;  /* 0x00004020041b7810 */ /* 0x040fe20007f5e0ff */
[----:B------:R-:W-:Y:S01]  /*fef0*/  IMAD.X R13, RZ, RZ, R5, P6 ;  /* 0x000000ffff0d7224 */ /* 0x000fe200030e0605 */
[----:B------:R-:W-:-:S02]  /*ff00*/  IADD3 R10, P3, R4, 0x4000, RZ ;  /* 0x00004000040a7810 */ /* 0x000fc40007f7e0ff */
[C---:B------:R-:W-:Y:S01]  /*ff10*/  IADD3 R43, P0, R4.reuse, 0x4060, RZ ;  /* 0x00004060042b7810 */ /* 0x040fe20007f1e0ff */
[--C-:B------:R-:W-:Y:S01]  /*ff20*/  IMAD.X R39, RZ, RZ, R5.reuse, P2 ;  /* 0x000000ffff277224 */ /* 0x100fe200010e0605 */
[C---:B------:R-:W-:Y:S01]  /*ff30*/  IADD3 R8, P4, R4.reuse, 0x60, RZ ;  /* 0x0000006004087810 */ /* 0x040fe20007f9e0ff */
[--C-:B------:R-:W-:Y:S01]  /*ff40*/  IMAD.X R15, RZ, RZ, R5.reuse, P3 ;  /* 0x000000ffff0f7224 */ /* 0x100fe200018e0605 */
[----:B------:R-:W-:Y:S02]  /*ff50*/  IADD3 R25, P5, R4, 0x40, RZ ;  /* 0x0000004004197810 */ /* 0x000fe40007fbe0ff */
[----:B------:R-:W-:Y:S01]  /*ff60*/  LOP3.LUT R4, R3, R4, RZ, 0x3c, !PT ;  /* 0x0000000403047212 */ /* 0x000fe200078e3cff */
[--C-:B------:R-:W-:Y:S01]  /*ff70*/  IMAD.X R11, RZ, RZ, R5.reuse, P4 ;  /* 0x000000ffff0b7224 */ /* 0x100fe200020e0605 */
[----:B------:R-:W-:Y:S01]  /*ff80*/  LOP3.LUT R14, R29, 0x380, RZ, 0xc0, !PT ;  /* 0x000003801d0e7812 */ /* 0x000fe200078ec0ff */
[----:B------:R-:W-:Y:S01]  /*ff90*/  IMAD.X R9, RZ, RZ, R5, P5 ;  /* 0x000000ffff097224 */ /* 0x000fe200028e0605 */
[----:B------:R-:W-:-:S02]  /*ffa0*/  LOP3.LUT R12, R27, 0x380, RZ, 0xc0, !PT ;  /* 0x000003801b0c7812 */ /* 0x000fc400078ec0ff */
[----:B------:R-:W-:Y:S02]  /*ffb0*/  LOP3.LUT R3, R10, 0x380, RZ, 0xc0, !PT ;  /* 0x000003800a037812 */ /* 0x000fe400078ec0ff */
[----:B------:R-:W-:Y:S02]  /*ffc0*/  LOP3.LUT R2, R21, 0x380, RZ, 0xc0, !PT ;  /* 0x0000038015027812 */ /* 0x000fe400078ec0ff */
[----:B------:R-:W-:Y:S02]  /*ffd0*/  IADD3 R33, P6, R34, 0x1000, RZ ;  /* 0x0000100022217810 */ /* 0x000fe40007fde0ff */
[----:B------:R-:W-:Y:S02]  /*ffe0*/  SHF.R.U64 R14, R14, 0x3, RZ ;  /* 0x000000030e0e7819 */ /* 0x000fe400000012ff */
[----:B------:R-:W-:Y:S02]  /*fff0*/  SHF.R.U64 R12, R12, 0x3, RZ ;  /* 0x000000030c0c7819 */ /* 0x000fe400000012ff */
[----:B------:R-:W-:-:S02]  /*10000*/  SHF.R.U64 R3, R3, 0x3, RZ ;  /* 0x0000000303037819 */ /* 0x000fc400000012ff */
[----:B------:R-:W-:Y:S02]  /*10010*/  SHF.R.U64 R2, R2, 0x3, RZ ;  /* 0x0000000302027819 */ /* 0x000fe400000012ff */
[----:B------:R-:W-:Y:S02]  /*10020*/  LOP3.LUT R32, R33, 0x380, RZ, 0xc0, !PT ;  /* 0x0000038021207812 */ /* 0x000fe400078ec0ff */
[----:B------:R-:W-:Y:S02]  /*10030*/  LOP3.LUT R40, R14, R29, RZ, 0x3c, !PT ;  /* 0x0000001d0e287212 */ /* 0x000fe400078e3cff */
[----:B------:R-:W-:Y:S02]  /*10040*/  LOP3.LUT R38, R12, R27, RZ, 0x3c, !PT ;  /* 0x0000001b0c267212 */ /* 0x000fe400078e3cff */
[----:B------:R-:W-:Y:S02]  /*10050*/  LOP3.LUT R14, R3, R10, RZ, 0x3c, !PT ;  /* 0x0000000a030e7212 */ /* 0x000fe400078e3cff */
[----:B------:R-:W-:-:S02]  /*10060*/  LOP3.LUT R12, R2, R21, RZ, 0x3c, !PT ;  /* 0x00000015020c7212 */ /* 0x000fc400078e3cff */
[----:B------:R-:W-:Y:S02]  /*10070*/  LOP3.LUT R3, R8, 0x380, RZ, 0xc0, !PT ;  /* 0x0000038008037812 */ /* 0x000fe400078ec0ff */
[----:B------:R-:W-:Y:S02]  /*10080*/  SHF.R.U64 R32, R32, 0x3, RZ ;  /* 0x0000000320207819 */ /* 0x000fe400000012ff */
[----:B------:R-:W-:Y:S02]  /*10090*/  LOP3.LUT R2, R25, 0x380, RZ, 0xc0, !PT ;  /* 0x0000038019027812 */ /* 0x000fe400078ec0ff */
[----:B-1----:R-:W-:Y:S02]  /*100a0*/  ISETP.NE.AND P1, PT, R44, 0x1, PT ;  /* 0x000000012c00780c */ /* 0x002fe40003f25270 */
[----:B------:R-:W-:Y:S02]  /*100b0*/  SHF.R.U64 R3, R3, 0x3, RZ ;  /* 0x0000000303037819 */ /* 0x000fe400000012ff */
[----:B------:R-:W-:Y:S01]  /*100c0*/  LOP3.LUT R32, R32, R33, RZ, 0x3c, !PT ;  /* 0x0000002120207212 */ /* 0x000fe200078e3cff */
[----:B------:R-:W-:Y:S01]  /*100d0*/  IMAD.X R33, RZ, RZ, R35, P6 ;  /* 0x000000ffff217224 */ /* 0x000fe200030e0623 */
[----:B------:R-:W-:-:S02]  /*100e0*/  SHF.R.U64 R2, R2, 0x3, RZ ;  /* 0x0000000302027819 */ /* 0x000fc400000012ff */
[----:B------:R-:W-:Y:S02]  /*100f0*/  IADD3 R45, P6, R34, 0x7000, RZ ;  /* 0x00007000222d7810 */ /* 0x000fe40007fde0ff */
[----:B------:R-:W-:Y:S02]  /*10100*/  LOP3.LUT R10, R3, R8, RZ, 0x3c, !PT ;  /* 0x00000008030a7212 */ /* 0x000fe400078e3cff */
[----:B------:R-:W-:Y:S01]  /*10110*/  LOP3.LUT R8, R2, R25, RZ, 0x3c, !PT ;  /* 0x0000001902087212 */ /* 0x000fe200078e3cff */
[----:B------:R-:W0:Y:S01]  /*10120*/  @P1 LDC R47, c[0x0][0xbec] ;  /* 0x0002fb00ff2f1b82 */ /* 0x000e220000000800 */
[----:B------:R-:W-:Y:S02]  /*10130*/  LOP3.LUT R2, R45, 0x380, RZ, 0xc0, !PT ;  /* 0x000003802d027812 */ /* 0x000fe400078ec0ff */
[----:B------:R-:W-:Y:S02]  /*10140*/  LOP3.LUT R42, R43, 0x380, RZ, 0xc0, !PT ;  /* 0x000003802b2a7812 */ /* 0x000fe400078ec0ff */
[----:B------:R-:W-:-:S02]  /*10150*/  SHF.R.U64 R2, R2, 0x3, RZ ;  /* 0x0000000302027819 */ /* 0x000fc400000012ff */
[----:B------:R-:W-:Y:S02]  /*10160*/  SHF.R.U64 R42, R42, 0x3, RZ ;  /* 0x000000032a2a7819 */ /* 0x000fe400000012ff */
[----:B------:R-:W-:Y:S02]  /*10170*/  LOP3.LUT R2, R2, R45, RZ, 0x3c, !PT ;  /* 0x0000002d02027212 */ /* 0x000fe400078e3cff */
[----:B------:R-:W-:Y:S02]  /*10180*/  MOV R45, R4 ;  /* 0x00000004002d7202 */ /* 0x000fe40000000f00 */
[----:B------:R-:W-:Y:S02]  /*10190*/  F2FP.F16.F32.PACK_AB R4, R46, R7 ;  /* 0x000000072e04723e */ /* 0x000fe400000000ff */
[----:B------:R-:W1:Y:S01]  /*101a0*/  @P1 LDC R46, c[0x0][0xbf0] ;  /* 0x0002fc00ff2e1b82 */ /* 0x000e620000000800 */
[----:B------:R-:W-:Y:S01]  /*101b0*/  LOP3.LUT R42, R42, R43, RZ, 0x3c, !PT ;  /* 0x0000002b2a2a7212 */ /* 0x000fe200078e3cff */
[----:B------:R-:W-:Y:S01]  /*101c0*/  IMAD.X R43, RZ, RZ, R5, P0 ;  /* 0x000000ffff2b7224 */ /* 0x000fe200000e0605 */
[----:B------:R-:W-:-:S02]  /*101d0*/  F2FP.F16.F32.PACK_AB R5, R91, R90 ;  /* 0x0000005a5b05723e */ /* 0x000fc400000000ff */
[----:B------:R-:W-:-:S03]  /*101e0*/  F2FP.F16.F32.PACK_AB R7, R95, R94 ;  /* 0x0000005e5f07723e */ /* 0x000fc600000000ff */
[----:B------:R-:W-:Y:S01]  /*101f0*/  BAR.SYNC.DEFER_BLOCKING 0x1, 0x100 ;  /* 0x0044000000007b1d */ /* 0x000fe20000010000 */
[----:B------:R-:W-:Y:S01]  /*10200*/  MOV R65, R40 ;  /* 0x0000002800417202 */ /* 0x000fe20000000f00 */
[----:B------:R-:W-:Y:S01]  /*10210*/  VIADD R40, R17, UR37 ;  /* 0x0000002511287c36 */ /* 0x000fe20008000000 */
[----:B------:R-:W-:Y:S02]  /*10220*/  IADD3 R21, P0, R34, 0x6000, RZ ;  /* 0x0000600022157810 */ /* 0x000fe40007f1e0ff */
[----:B------:R-:W-:Y:S02]  /*10230*/  MOV R58, R10 ;  /* 0x0000000a003a7202 */ /* 0x000fe40000000f00 */
[----:B------:R-:W-:Y:S02]  /*10240*/  LOP3.LUT R20, R21, 0x380, RZ, 0xc0, !PT ;  /* 0x0000038015147812 */ /* 0x000fe400078ec0ff */
[----:B------:R-:W-:Y:S02]  /*10250*/  MOV R57, R14 ;  /* 0x0000000e00397202 */ /* 0x000fe40000000f00 */
[----:B------:R-:W-:-:S02]  /*10260*/  SHF.R.U64 R20, R20, 0x3, RZ ;  /* 0x0000000314147819 */ /* 0x000fc400000012ff */
[----:B------:R-:W-:Y:S02]  /*10270*/  MOV R15, R12 ;  /* 0x0000000c000f7202 */ /* 0x000fe40000000f00 */
[----:B------:R-:W-:Y:S01]  /*10280*/  LOP3.LUT R20, R20, R21, RZ, 0x3c, !PT ;  /* 0x0000001514147212 */ /* 0x000fe200078e3cff */
[----:B------:R-:W-:Y:S01]  /*10290*/  IMAD.X R21, RZ, RZ, R35, P0 ;  /* 0x000000ffff157224 */ /* 0x000fe200000e0623 */
[C---:B------:R-:W-:Y:S02]  /*102a0*/  IADD3 R27, P3, R34.reuse, 0x4000, RZ ;  /* 0x00004000221b7810 */ /* 0x040fe40007f7e0ff */
[----:B------:R-:W-:Y:S02]  /*102b0*/  IADD3 R25, P2, R34, 0x5000, RZ ;  /* 0x0000500022197810 */ /* 0x000fe40007f5e0ff */
[----:B------:R-:W-:Y:S02]  /*102c0*/  LOP3.LUT R26, R27, 0x380, RZ, 0xc0, !PT ;  /* 0x000003801b1a7812 */ /* 0x000fe400078ec0ff */
[----:B------:R-:W-:Y:S01]  /*102d0*/  LOP3.LUT R24, R25, 0x380, RZ, 0xc0, !PT ;  /* 0x0000038019187812 */ /* 0x000fe200078ec0ff */
[----:B------:R0:W-:Y:S01]  /*102e0*/  STSM.16.M88.4 [R45], R4 ;  /* 0x000000042d007844 */ /* 0x0001e20000000200 */
[----:B------:R-:W-:-:S02]  /*102f0*/  SHF.R.U64 R26, R26, 0x3, RZ ;  /* 0x000000031a1a7819 */ /* 0x000fc400000012ff */
[----:B------:R-:W-:Y:S01]  /*10300*/  MOV R56, R38 ;  /* 0x0000002600387202 */ /* 0x000fe20000000f00 */
[----:B------:R-:W-:Y:S01]  /*10310*/  VIADD R38, R187, UR37 ;  /* 0x00000025bb267c36 */ /* 0x000fe20008000000 */
[----:B------:R-:W-:Y:S02]  /*10320*/  SHF.R.U64 R24, R24, 0x3, RZ ;  /* 0x0000000318187819 */ /* 0x000fe400000012ff */
[----:B------:R-:W-:Y:S01]  /*10330*/  LOP3.LUT R26, R26, R27, RZ, 0x3c, !PT ;  /* 0x0000001b1a1a7212 */ /* 0x000fe200078e3cff */
[----:B------:R-:W-:Y:S01]  /*10340*/  IMAD.X R27, RZ, RZ, R35, P3 ;  /* 0x000000ffff1b7224 */ /* 0x000fe200018e0623 */
[----:B------:R-:W-:Y:S02]  /*10350*/  MOV R14, R8 ;  /* 0x00000008000e7202 */ /* 0x000fe40000000f00 */
[----:B------:R-:W-:Y:S02]  /*10360*/  F2FP.F16.F32.PACK_AB R8, R105, R104 ;  /* 0x000000686908723e */ /* 0x000fe400000000ff */
[----:B------:R-:W-:-:S02]  /*10370*/  F2FP.F16.F32.PACK_AB R9, R107, R106 ;  /* 0x0000006a6b09723e */ /* 0x000fc400000000ff */
[----:B------:R-:W-:Y:S01]  /*10380*/  LOP3.LUT R24, R24, R25, RZ, 0x3c, !PT ;  /* 0x0000001918187212 */ /* 0x000fe200078e3cff */
[----:B0-----:R-:W-:Y:S01]  /*10390*/  @P1 IMAD.HI.U32 R5, R40, R47, RZ ;  /* 0x0000002f28051227 */ /* 0x001fe200078e00ff */
[----:B------:R-:W-:Y:S02]  /*103a0*/  MOV R64, R42 ;  /* 0x0000002a00407202 */ /* 0x000fe40000000f00 */
[----:B------:R-:W-:Y:S01]  /*103b0*/  IADD3 R31, P5, R34, 0x2000, RZ ;  /* 0x00002000221f7810 */ /* 0x000fe20007fbe0ff */
[----:B------:R-:W-:Y:S01]  /*103c0*/  IMAD.MOV.U32 R4, RZ, RZ, R40 ;  /* 0x000000ffff047224 */ /* 0x000fe200078e0028 */
[----:B-1----:R-:W-:Y:S01]  /*103d0*/  @P1 SHF.R.U32.HI R4, RZ, R46, R5 ;  /* 0x0000002eff041219 */ /* 0x002fe20000011605 */
[----:B------:R-:W-:Y:S01]  /*103e0*/  IMAD.U32 R6, RZ, RZ, UR8 ;  /* 0x00000008ff067e24 */ /* 0x000fe2000f8e00ff */
[----:B------:R-:W-:Y:S01]  /*103f0*/  ULDC.64 UR8, c[0x0][0xae8] ;  /* 0x0002ba0000087ab9 */ /* 0x000fe20000000a00 */
[----:B------:R-:W-:Y:S01]  /*10400*/  IMAD R45, R44, UR5, RZ ;  /* 0x000000052c2d7c24 */ /* 0x000fe2000f8e02ff */
[--C-:B------:R-:W-:Y:S01]  /*10410*/  SHF.R.S32.HI R5, RZ, 0x1f, R4.reuse ;  /* 0x0000001fff057819 */ /* 0x100fe20000011404 */
[----:B------:R-:W-:Y:S01]  /*10420*/  IMAD.MOV R7, RZ, RZ, -R4 ;  /* 0x000000ffff077224 */ /* 0x000fe200078e0a04 */
[----:B------:R-:W-:Y:S01]  /*10430*/  IADD3 R12, P0, R4, UR6, RZ ;  /* 0x00000006040c7c10 */ /* 0x000fe2000ff1e0ff */
[----:B------:R-:W-:Y:S01]  /*10440*/  IMAD.X R25, RZ, RZ, R35, P2 ;  /* 0x000000ffff197224 */ /* 0x000fe200010e0623 */
[----:B------:R-:W-:Y:S01]  /*10450*/  F2FP.F16.F32.PACK_AB R4, R97, R96 ;  /* 0x000000606104723e */ /* 0x000fe200000000ff */
[----:B------:R-:W-:Y:S01]  /*10460*/  IMAD R11, R44, R7, R40 ;  /* 0x000000072c0b7224 */ /* 0x000fe200078e0228 */
[----:B------:R-:W-:Y:S01]  /*10470*/  IADD3.X R13, R5, UR7, R6, P0, !PT ;  /* 0x00000007050d7c10 */ /* 0x000fe200087fe406 */
[----:B------:R-:W-:Y:S01]  /*10480*/  ULDC.64 UR6, c[0x0][0xb88] ;  /* 0x0002e20000067ab9 */ /* 0x000fe20000000a00 */
[----:B------:R-:W-:-:S02]  /*10490*/  F2FP.F16.F32.PACK_AB R5, R99, R98 ;  /* 0x000000626305723e */ /* 0x000fc400000000ff */
[----:B------:R-:W-:Y:S01]  /*104a0*/  SHF.R.S32.HI R10, RZ, 0x1f, R11 ;  /* 0x0000001fff0a7819 */ /* 0x000fe2000001140b */
[----:B------:R-:W-:Y:S01]  /*104b0*/  IMAD.WIDE.U32 R12, R11, UR6, R12 ;  /* 0x000000060b0c7c25 */ /* 0x000fe2000f8e000c */
[----:B------:R-:W-:Y:S02]  /*104c0*/  F2FP.F16.F32.PACK_AB R6, R101, R100 ;  /* 0x000000646506723e */ /* 0x000fe400000000ff */
[----:B------:R-:W-:Y:S01]  /*104d0*/  F2FP.F16.F32.PACK_AB R7, R103, R102 ;  /* 0x000000666707723e */ /* 0x000fe200000000ff */
[----:B------:R-:W-:Y:S01]  /*104e0*/  IMAD R10, R10, UR6, RZ ;  /* 0x000000060a0a7c24 */ /* 0x000fe2000f8e02ff */
[----:B------:R-:W-:Y:S02]  /*104f0*/  LOP3.LUT P0, RZ, R185, 0x3, RZ, 0xc0, !PT ;  /* 0x00000003b9ff7812 */ /* 0x000fe4000780c0ff */
[----:B------:R-:W-:Y:S01]  /*10500*/  IADD3 R29, P4, R34, 0x3000, RZ ;  /* 0x00003000221d7810 */ /* 0x000fe20007f9e0ff */
[----:B------:R-:W-:Y:S01]  /*10510*/  IMAD R39, R11, UR7, R10 ;  /* 0x000000070b277c24 */ /* 0x000fe2000f8e020a */
[----:B------:R0:W-:Y:S01]  /*10520*/  STSM.16.M88.4 [R15], R4 ;  /* 0x000000040f007844 */ /* 0x0001e20000000200 */
[----:B------:R-:W-:Y:S01]  /*10530*/  ULDC.64 UR6, c[0x0][0xb50] ;  /* 0x0002d40000067ab9 */ /* 0x000fe20000000a00 */
[----:B------:R-:W-:-:S02]  /*10540*/  F2FP.F16.F32.PACK_AB R10, R109, R108 ;  /* 0x0000006c6d0a723e */ /* 0x000fc400000000ff */
[----:B------:R-:W-:Y:S02]  /*10550*/  F2FP.F16.F32.PACK_AB R11, R111, R110 ;  /* 0x0000006e6f0b723e */ /* 0x000fe400000000ff */
[----:B------:R-:W-:Y:S02]  /*10560*/  LEA R40, P3, R12, UR6, 0x2 ;  /* 0x000000060c287c11 */ /* 0x000fe4000f8610ff */
[-C--:B------:R-:W-:Y:S01]  /*10570*/  ISETP.GE.OR P2, PT, R38, R45.reuse, P0 ;  /* 0x0000002d2600720c */ /* 0x080fe20000746670 */
[----:B------:R1:W-:Y:S01]  /*10580*/  STSM.16.M88.4 [R14], R8 ;  /* 0x000000080e007844 */ /* 0x0003e20000000200 */
[----:B------:R-:W-:Y:S01]  /*10590*/  UIMAD UR5, UR12, UR8, URZ ;  /* 0x000000080c0572a4 */ /* 0x000fe2000f8e023f */
[----:B------:R-:W-:Y:S02]  /*105a0*/  LOP3.LUT R3, R34, 0x380, RZ, 0xc0, !PT ;  /* 0x0000038022037812 */ /* 0x000fe400078ec0ff */
[----:B------:R-:W-:Y:S01]  /*105b0*/  SHFL.IDX PT, R46, R40, 0x1, 0x1c1f ;  /* 0x003c1f00282e7f89 */ /* 0x000fe200000e0000 */
[----:B------:R-:W-:Y:S01]  /*105c0*/  LOP3.LUT R30, R31, 0x380, RZ, 0xc0, !PT ;  /* 0x000003801f1e7812 */ /* 0x000fe200078ec0ff */
[----:B0-----:R-:W-:Y:S01]  /*105d0*/  VIADD R4, R38, 0x8 ;  /* 0x0000000826047836 */ /* 0x001fe20000000000 */
[----:B------:R-:W-:Y:S01]  /*105e0*/  F2FP.F16.F32.PACK_AB R6, R117, R116 ;  /* 0x000000747506723e */ /* 0x000fe200000000ff */
[----:B------:R-:W-:Y:S01]  /*105f0*/  IMAD.IADD R5, R13, 0x1, R39 ;  /* 0x000000010d057824 */ /* 0x000fe200078e0227 */
[----:B------:R-:W-:Y:S01]  /*10600*/  F2FP.F16.F32.PACK_AB R7, R119, R118 ;  /* 0x000000767707723e */ /* 0x000fe200000000ff */
[----:B------:R-:W-:Y:S01]  /*10610*/  SHFL.IDX PT, R38, R40, RZ, 0x1c1f ;  /* 0x001c1fff28267589 */ /* 0x000fe200000e0000 */
[----:B------:R-:W-:-:S02]  /*10620*/  ISETP.GE.OR P0, PT, R4, R45, P0 ;  /* 0x0000002d0400720c */ /* 0x000fc40000706670 */
[----:B------:R-:W-:Y:S02]  /*10630*/  LEA.HI.X R41, R12, UR7, R5, 0x2, P3 ;  /* 0x000000070c297c11 */ /* 0x000fe400098f1405 */
[----:B------:R-:W-:Y:S02]  /*10640*/  F2FP.F16.F32.PACK_AB R4, R113, R112 ;  /* 0x000000707104723e */ /* 0x000fe400000000ff */
[----:B------:R-:W-:Y:S01]  /*10650*/  F2FP.F16.F32.PACK_AB R5, R115, R114 ;  /* 0x000000727305723e */ /* 0x000fe200000000ff */
[----:B------:R-:W0:Y:S01]  /*10660*/  SHFL.IDX PT, R39, R41, RZ, 0x1c1f ;  /* 0x001c1fff29277589 */ /* 0x000e2200000e0000 */
[----:B------:R-:W-:Y:S02]  /*10670*/  F2FP.F16.F32.PACK_AB R12, R121, R120 ;  /* 0x00000078790c723e */ /* 0x000fe400000000ff */
[----:B------:R-:W-:Y:S01]  /*10680*/  F2FP.F16.F32.PACK_AB R13, R123, R122 ;  /* 0x0000007a7b0d723e */ /* 0x000fe200000000ff */
[----:B------:R-:W-:Y:S01]  /*10690*/  STSM.16.M88.4 [R58], R4 ;  /* 0x000000043a007844 */ /* 0x000fe20000000200 */
[----:B-1----:R-:W-:-:S02]  /*106a0*/  F2FP.F16.F32.PACK_AB R14, R125, R124 ;  /* 0x0000007c7d0e723e */ /* 0x002fc400000000ff */
[----:B------:R-:W-:Y:S01]  /*106b0*/  F2FP.F16.F32.PACK_AB R15, R127, R126 ;  /* 0x0000007e7f0f723e */ /* 0x000fe200000000ff */
[----:B------:R-:W1:Y:S01]  /*106c0*/  SHFL.IDX PT, R47, R41, 0x1, 0x1c1f ;  /* 0x003c1f00292f7f89 */ /* 0x000e6200000e0000 */
[----:B------:R-:W-:Y:S02]  /*106d0*/  F2FP.F16.F32.PACK_AB R8, R129, R128 ;  /* 0x000000808108723e */ /* 0x000fe400000000ff */
[----:B------:R-:W-:Y:S01]  /*106e0*/  F2FP.F16.F32.PACK_AB R9, R131, R130 ;  /* 0x000000828309723e */ /* 0x000fe200000000ff */
[----:B------:R-:W-:Y:S01]  /*106f0*/  STSM.16.M88.4 [R57], R12 ;  /* 0x0000000c39007844 */ /* 0x000fe20000000200 */
[----:B------:R-:W-:Y:S02]  /*10700*/  F2FP.F16.F32.PACK_AB R10, R133, R132 ;  /* 0x00000084850a723e */ /* 0x000fe400000000ff */
[----:B------:R-:W-:Y:S01]  /*10710*/  F2FP.F16.F32.PACK_AB R11, R135, R134 ;  /* 0x00000086870b723e */ /* 0x000fe200000000ff */
[----:B------:R-:W-:Y:S01]  /*10720*/  UIMAD UR5, UR38, UR9, UR5 ;  /* 0x00000009260572a4 */ /* 0x000fe2000f8e0205 */
[----:B------:R-:W-:-:S02]  /*10730*/  LOP3.LUT R28, R29, 0x380, RZ, 0xc0, !PT ;  /* 0x000003801d1c7812 */ /* 0x000fc400078ec0ff */
[----:B------:R-:W-:Y:S01]  /*10740*/  SHF.R.U64 R3, R3, 0x3, RZ ;  /* 0x0000000303037819 */ /* 0x000fe200000012ff */
[----:B------:R-:W-:Y:S01]  /*10750*/  STSM.16.M88.4 [R56], R8 ;  /* 0x0000000838007844 */ /* 0x000fe20000000200 */
[----:B------:R-:W-:Y:S01]  /*10760*/  UIMAD.WIDE.U32 UR6, UR38, UR8, URZ ;  /* 0x00000008260672a5 */ /* 0x000fe2000f8e003f */
[----:B------:R-:W-:Y:S02]  /*10770*/  SHF.R.U64 R30, R30, 0x3, RZ ;  /* 0x000000031e1e7819 */ /* 0x000fe400000012ff */
[----:B------:R2:W-:Y:S01]  /*10780*/  STSM.16.M88.4 [R65], R136 ;  /* 0x0000008841007844 */ /* 0x0005e20000000200 */
[----:B------:R-:W-:Y:S01]  /*10790*/  UIMAD UR8, UR13, UR10, URZ ;  /* 0x0000000a0d0872a4 */ /* 0x000fe2000f8e023f */
[----:B------:R-:W-:Y:S02]  /*107a0*/  SHF.R.U64 R28, R28, 0x3, RZ ;  /* 0x000000031c1c7819 */ /* 0x000fe400000012ff */
[----:B------:R-:W-:Y:S01]  /*107b0*/  STSM.16.M88.4 [R64], R144 ;  /* 0x0000009040007844 */ /* 0x000fe20000000200 */
[----:B------:R-:W-:Y:S01]  /*107c0*/  UIADD3 UR7, UR7, UR5, URZ ;  /* 0x0000000507077290 */ /* 0x000fe2000fffe03f */
[----:B------:R-:W-:Y:S01]  /*107d0*/  LOP3.LUT R34, R3, R34, RZ, 0x3c, !PT ;  /* 0x0000002203227212 */ /* 0x000fe200078e3cff */
[----:B------:R-:W-:Y:S01]  /*107e0*/  BAR.SYNC.DEFER_BLOCKING 0x1, 0x100 ;  /* 0x0044000000007b1d */ /* 0x000fe20000010000 */
[----:B------:R-:W-:-:S07]  /*107f0*/  LOP3.LUT R30, R30, R31, RZ, 0x3c, !PT ;  /* 0x0000001f1e1e7212 */ /* 0x000fce00078e3cff */
[----:B--2---:R-:W2:Y:S01]  /*10800*/  @P1 LDC R65, c[0x0][0xbec] ;  /* 0x0002fb00ff411b82 */ /* 0x004ea20000000800 */
[----:B------:R-:W-:Y:S01]  /*10810*/  UIMAD UR5, UR44, UR11, UR8 ;  /* 0x0000000b2c0572a4 */ /* 0x000fe2000f8e0208 */
[--C-:B------:R-:W-:Y:S01]  /*10820*/  IMAD.X R3, RZ, RZ, R35.reuse, P6 ;  /* 0x000000ffff037224 */ /* 0x100fe200030e0623 */
[----:B------:R-:W-:Y:S01]  /*10830*/  UIMAD.WIDE.U32 UR6, UR44, UR10, UR6 ;  /* 0x0000000a2c0672a5 */ /* 0x000fe2000f8e0006 */
[----:B------:R-:W-:Y:S01]  /*10840*/  LOP3.LUT R28, R28, R29, RZ, 0x3c, !PT ;  /* 0x0000001d1c1c7212 */ /* 0x000fe200078e3cff */
[--C-:B------:R-:W-:Y:S01]  /*10850*/  IMAD.X R31, RZ, RZ, R35.reuse, P5 ;  /* 0x000000ffff1f7224 */ /* 0x100fe200028e0623 */
[----:B------:R-:W-:Y:S01]  /*10860*/  ULDC.64 UR8, c[0x0][0xae0] ;  /* 0x0002b80000087ab9 */ /* 0x000fe20000000a00 */
[----:B0-----:R0:W-:Y:S01]  /*10870*/  @!P2 ST.E desc[UR52][R38.64], R36 ;  /* 0x000000242600a985 */ /* 0x0011e2000c101934 */
[----:B------:R-:W-:Y:S01]  /*10880*/  UIADD3 UR5, UR7, UR5, URZ ;  /* 0x0000000507057290 */ /* 0x000fe2000fffe03f */
[----:B------:R-:W-:Y:S02]  /*10890*/  IMAD.X R29, RZ, RZ, R35, P4 ;  /* 0x000000ffff1d7224 */ /* 0x000fe400020e0623 */
[----:B-1----:R1:W-:Y:S04]  /*108a0*/  @!P0 ST.E desc[UR52][R46.64], R0 ;  /* 0x000000002e008985 */ /* 0x0023e8000c101934 */
[----:B------:R3:W5:Y:S01]  /*108b0*/  LD.E.128 R12, desc[UR52][R20.64] ;  /* 0x00000034140c7980 */ /* 0x000762000c101d00 */
[----:B0-----:R-:W0:Y:S03]  /*108c0*/  @P1 LDC R39, c[0x0][0xbf0] ;  /* 0x0002fc00ff271b82 */ /* 0x001e260000000800 */
[----:B------:R4:W5:Y:S01]  /*108d0*/  LD.E.128 R56, desc[UR52][R24.64] ;  /* 0x0000003418387980 */ /* 0x000962000c101d00 */
[----:B-1----:R-:W-:-:S03]  /*108e0*/  IMAD R0, R22, 0x20, R184 ;  /* 0x0000002016007824 */ /* 0x002fc600078e02b8 */
[----:B------:R1:W5:Y:S01]  /*108f0*/  LD.E.128 R8, desc[UR52][R2.64] ;  /* 0x0000003402087980 */ /* 0x000362000c101d00 */
[----:B---3--:R-:W-:-:S03]  /*10900*/  VIADD R20, R0, UR37 ;  /* 0x0000002500147c36 */ /* 0x008fc60008000000 */
[----:B------:R-:W5:Y:S01]  /*10910*/  LD.E.128 R52, desc[UR52][R34.64] ;  /* 0x0000003422347980 */ /* 0x000f62000c101d00 */
[----:B--2---:R-:W-:-:S03]  /*10920*/  @P1 IMAD.HI.U32 R0, R20, R65, RZ ;  /* 0x0000004114001227 */ /* 0x004fc600078e00ff */
[----:B------:R-:W5:Y:S01]  /*10930*/  LD.E.128 R48, desc[UR52][R32.64] ;  /* 0x0000003420307980 */ /* 0x000f62000c101d00 */
[----:B------:R-:W-:-:S03]  /*10940*/  IMAD.MOV.U32 R21, RZ, RZ, R20 ;  /* 0x000000ffff157224 */ /* 0x000fc600078e0014 */
[----:B------:R-:W5:Y:S04]  /*10950*/  LD.E.128 R40, desc[UR52][R30.64] ;  /* 0x000000341e287980 */ /* 0x000f68000c101d00 */
[----:B------:R-:W5:Y:S01]  /*10960*/  LD.E.128 R4, desc[UR52][R28.64] ;  /* 0x000000341c047980 */ /* 0x000f62000c101d00 */
[----:B0-----:R-:W-:-:S03]  /*10970*/  @P1 SHF.R.U32.HI R21, RZ, R39, R0 ;  /* 0x00000027ff151219 */ /* 0x001fc60000011600 */
[----:B------:R0:W5:Y:S01]  /*10980*/  LD.E.128 R60, desc[UR52][R26.64] ;  /* 0x000000341a3c7980 */ /* 0x000162000c101d00 */
[--C-:B------:R-:W-:Y:S01]  /*10990*/  SHF.R.S32.HI R0, RZ, 0x1f, R21.reuse ;  /* 0x0000001fff007819 */ /* 0x100fe20000011415 */
[----:B----4-:R-:W-:Y:S01]  /*109a0*/  IMAD.MOV R25, RZ, RZ, -R21 ;  /* 0x000000ffff197224 */ /* 0x010fe200078e0a15 */
[----:B------:R-:W-:Y:S01]  /*109b0*/  @!PT LDS RZ, [RZ] ;  /* 0x00000000fffff984 */ /* 0x000fe20000000800 */
[----:B------:R-:W-:Y:S01]  /*109c0*/  @!PT LDS RZ, [RZ] ;  /* 0x00000000fffff984 */ /* 0x000fe20000000800 */
[----:B------:R-:W-:Y:S01]  /*109d0*/  @!PT LDS RZ, [RZ] ;  /* 0x00000000fffff984 */ /* 0x000fe20000000800 */
[----:B------:R-:W-:Y:S01]  /*109e0*/  @!PT LDS RZ, [RZ] ;  /* 0x00000000fffff984 */ /* 0x000fe20000000800 */
[----:B------:R2:W-:Y:S06]  /*109f0*/  MEMBAR.ALL.CTA ;  /* 0x0000000000007992 */ /* 0x0005ec0000008000 */
[----:B--2---:R-:W2:Y:S01]  /*10a00*/  FENCE.VIEW.ASYNC.S ;  /* 0x00000000000073c6 */ /* 0x004ea20000000000 */
[----:B-1----:R-:W-:-:S02]  /*10a10*/  IMAD.U32 R3, RZ, RZ, UR7 ;  /* 0x00000007ff037e24 */ /* 0x002fc4000f8e00ff */
[----:B------:R-:W-:Y:S02]  /*10a20*/  IMAD R0, R0, UR8, RZ ;  /* 0x0000000800007c24 */ /* 0x000fe4000f8e02ff */
[----:B------:R-:W-:Y:S02]  /*10a30*/  IMAD R25, R44, R25, R20 ;  /* 0x000000192c197224 */ /* 0x000fe400078e0214 */
[----:B------:R-:W-:Y:S01]  /*10a40*/  IMAD.U32 R2, RZ, RZ, UR6 ;  /* 0x00000006ff027e24 */ /* 0x000fe2000f8e00ff */
[----:B------:R-:W-:Y:S01]  /*10a50*/  ULDC.64 UR6, c[0x0][0xad8] ;  /* 0x0002b60000067ab9 */ /* 0x000fe20000000a00 */
[----:B------:R-:W-:Y:S02]  /*10a60*/  IMAD.U32 R3, RZ, RZ, UR5 ;  /* 0x00000005ff037e24 */ /* 0x000fe4000f8e00ff */
[C---:B0-----:R-:W-:Y:S01]  /*10a70*/  IMAD R27, R21.reuse, UR9, R0 ;  /* 0x00000009151b7c24 */ /* 0x041fe2000f8e0200 */
[----:B------:R-:W-:Y:S01]  /*10a80*/  SHF.R.S32.HI R0, RZ, 0x1f, R25 ;  /* 0x0000001fff007819 */ /* 0x000fe20000011419 */
[----:B------:R-:W-:-:S04]  /*10a90*/  IMAD.WIDE.U32 R2, R21, UR8, R2 ;  /* 0x0000000815027c25 */ /* 0x000fc8000f8e0002 */
[----:B------:R-:W-:Y:S02]  /*10aa0*/  IMAD.IADD R3, R3, 0x1, R27 ;  /* 0x0000000103037824 */ /* 0x000fe400078e021b */
[----:B------:R-:W-:Y:S02]  /*10ab0*/  IMAD R20, R0, UR6, RZ ;  /* 0x0000000600147c24 */ /* 0x000fe4000f8e02ff */
[----:B------:R-:W-:Y:S02]  /*10ac0*/  VIADD R26, R184, UR37 ;  /* 0x00000025b81a7c36 */ /* 0x000fe40008000000 */
[C---:B------:R-:W-:Y:S02]  /*10ad0*/  IMAD R21, R25.reuse, UR7, R20 ;  /* 0x0000000719157c24 */ /* 0x040fe4000f8e0214 */
[----:B------:R-:W-:Y:S01]  /*10ae0*/  IMAD.WIDE.U32 R2, R25, UR6, R2 ;  /* 0x0000000619027c25 */ /* 0x000fe2000f8e0002 */
[----:B------:R-:W-:Y:S01]  /*10af0*/  ISETP.GE.AND P2, PT, R26, R45, PT ;  /* 0x0000002d1a00720c */ /* 0x000fe20003f46270 */
[----:B------:R-:W-:-:S02]  /*10b00*/  ULDC.64 UR6, c[0x0][0xa80] ;  /* 0x0002a00000067ab9 */ /* 0x000fc40000000a00 */
[----:B------:R-:W-:Y:S01]  /*10b10*/  VIADD R0, R26, 0x20 ;  /* 0x000000201a007836 */ /* 0x000fe20000000000 */
[----:B------:R-:W-:Y:S01]  /*10b20*/  LEA R24, P3, R2, UR6, 0x1 ;  /* 0x0000000602187c11 */ /* 0x000fe2000f8608ff */
[----:B------:R-:W-:Y:S02]  /*10b30*/  IMAD.IADD R3, R3, 0x1, R21 ;  /* 0x0000000103037824 */ /* 0x000fe400078e0215 */
[----:B------:R-:W-:Y:S01]  /*10b40*/  VIADD R37, R37, 0x28820 ;  /* 0x0002882025257836 */ /* 0x000fe20000000000 */
[-C--:B------:R-:W-:Y:S01]  /*10b50*/  ISETP.GE.AND P0, PT, R0, R45.reuse, PT ;  /* 0x0000002d0000720c */ /* 0x080fe20003f06270 */
[----:B------:R-:W-:Y:S01]  /*10b60*/  VIADD R0, R26, 0x40 ;  /* 0x000000401a007836 */ /* 0x000fe20000000000 */
[----:B------:R-:W-:Y:S02]  /*10b70*/  LEA.HI.X R25, R2, UR7, R3, 0x1, P3 ;  /* 0x0000000702197c11 */ /* 0x000fe400098f0c03 */
[----:B------:R-:W-:Y:S01]  /*10b80*/  PRMT R37, RZ, 0x654, R37 ;  /* 0x00000654ff257816 */ /* 0x000fe20000000025 */
[----:B--2---:R0:W1:Y:S01]  /*10b90*/  SHFL.IDX PT, R20, R24, RZ, 0x181f ;  /* 0x00181fff18147589 */ /* 0x00406200000e0000 */
[----:B------:R-:W-:Y:S01]  /*10ba0*/  ISETP.GE.AND P1, PT, R0, R45, PT ;  /* 0x0000002d0000720c */ /* 0x000fe20003f26270 */
[----:B------:R-:W-:Y:S01]  /*10bb0*/  BSSY B1, `(.L_x_1119) ;  /* 0x000000d000017945 */ /* 0x000fe20003800000 */
[----:B------:R0:W-:Y:S01]  /*10bc0*/  SYNCS.ARRIVE.TRANS64.RED.A1T0 RZ, [R37+URZ], RZ ;  /* 0x000000ff25ff79a7 */ /* 0x0001e2000810043f */
[----:B------:R0:W2:Y:S02]  /*10bd0*/  SHFL.IDX PT, R0, R25, RZ, 0x181f ;  /* 0x00181fff19007589 */ /* 0x0000a400000e0000 */
[----:B------:R-:W-:Y:S08]  /*10be0*/  @P2 BRA `(.L_x_1120) ;  /* 0x0000000000242947 */ /* 0x000ff00003800000 */
[----:B------:R-:W-:Y:S02]  /*10bf0*/  ULDC UR5, c[0x0][0xac8] ;  /* 0x0002b20000057ab9 */ /* 0x000fe40000000800 */
[----:B------:R-:W-:Y:S02]  /*10c00*/  ISETP.GE.AND P2, PT, R18, UR5, PT ;  /* 0x0000000512007c0c */ /* 0x000fe4000bf46270 */
[----:B------:R-:W-:-:S11]  /*10c10*/  ISETP.GE.AND P3, PT, R19, UR5, PT ;  /* 0x0000000513007c0c */ /* 0x000fd6000bf66270 */
[CC--:B-1----:R-:W-:Y:S02]  /*10c20*/  @!P2 LEA R2, P4, R18.reuse, R20.reuse, 0x1 ;  /* 0x000000141202a211 */ /* 0x0c2fe400078808ff */
[C---:B------:R-:W-:Y:S02]  /*10c30*/  @!P3 LEA R20, P5, R19.reuse, R20, 0x1 ;  /* 0x000000141314b211 */ /* 0x040fe400078a08ff */
[-C--:B--2---:R-:W-:Y:S02]  /*10c40*/  @!P2 LEA.HI.X R3, R18, R0.reuse, R190, 0x1, P4 ;  /* 0x000000001203a211 */ /* 0x084fe400020f0cbe */
[----:B------:R-:W-:-:S03]  /*10c50*/  @!P3 LEA.HI.X R21, R19, R0, R189, 0x1, P5 ;  /* 0x000000001315b211 */ /* 0x000fc600028f0cbd */
[----:B-----5:R3:W-:Y:S04]  /*10c60*/  @!P2 ST.E.128 desc[UR52][R2.64], R52 ;  /* 0x000000340200a985 */ /* 0x0207e8000c101d34 */
[----:B------:R3:W-:Y:S02]  /*10c70*/  @!P3 ST.E.128 desc[UR52][R20.64], R60 ;  /* 0x0000003c1400b985 */ /* 0x0007e4000c101d34 */
.L_x_1120:
[----:B------:R-:W-:Y:S05]  /*10c80*/  BSYNC B1 ;  /* 0x0000000000017941 */ /* 0x000fea0003800000 */
.L_x_1119:
[----:B--2---:R2:W4:Y:S01]  /*10c90*/  SHFL.IDX PT, R0, R25, 0x1, 0x181f ;  /* 0x00381f0019007f89 */ /* 0x00452200000e0000 */
[----:B------:R-:W-:Y:S03]  /*10ca0*/  BSSY B1, `(.L_x_1121) ;  /* 0x000000c000017945 */ /* 0x000fe60003800000 */
[----:B-1-3--:R2:W1:Y:S01]  /*10cb0*/  SHFL.IDX PT, R20, R24, 0x1, 0x181f ;  /* 0x00381f0018147f89 */ /* 0x00a46200000e0000 */
[----:B------:R-:W-:Y:S05]  /*10cc0*/  @P0 BRA `(.L_x_1122) ;  /* 0x0000000000240947 */ /* 0x000fea0003800000 */
[----:B------:R-:W-:Y:S02]  /*10cd0*/  ULDC UR5, c[0x0][0xac8] ;  /* 0x0002b20000057ab9 */ /* 0x000fe40000000800 */
[----:B------:R-:W-:Y:S02]  /*10ce0*/  ISETP.GE.AND P3, PT, R18, UR5, PT ;  /* 0x0000000512007c0c */ /* 0x000fe4000bf66270 */
[----:B------:R-:W-:-:S11]  /*10cf0*/  ISETP.GE.AND P4, PT, R19, UR5, PT ;  /* 0x0000000513007c0c */ /* 0x000fd6000bf86270 */
[CC--:B-1----:R-:W-:Y:S02]  /*10d00*/  @!P3 LEA R2, P0, R18.reuse, R20.reuse, 0x1 ;  /* 0x000000141202b211 */ /* 0x0c2fe400078008ff */
[C---:B------:R-:W-:Y:S02]  /*10d10*/  @!P4 LEA R20, P2, R19.reuse, R20, 0x1 ;  /* 0x000000141314c211 */ /* 0x040fe400078408ff */
[-C--:B----4-:R-:W-:Y:S02]  /*10d20*/  @!P3 LEA.HI.X R3, R18, R0.reuse, R190, 0x1, P0 ;  /* 0x000000001203b211 */ /* 0x090fe400000f0cbe */
[----:B------:R-:W-:-:S03]  /*10d30*/  @!P4 LEA.HI.X R21, R19, R0, R189, 0x1, P2 ;  /* 0x000000001315c211 */ /* 0x000fc600010f0cbd */
[----:B-----5:R3:W-:Y:S04]  /*10d40*/  @!P3 ST.E.128 desc[UR52][R2.64], R48 ;  /* 0x000000300200b985 */ /* 0x0207e8000c101d34 */
[----:B------:R3:W-:Y:S02]  /*10d50*/  @!P4 ST.E.128 desc[UR52][R20.64], R56 ;  /* 0x000000381400c985 */ /* 0x0007e4000c101d34 */
.L_x_1122:
[----:B------:R-:W-:Y:S05]  /*10d60*/  BSYNC B1 ;  /* 0x0000000000017941 */ /* 0x000fea0003800000 */
.L_x_1121:
[----:B----4-:R4:W0:Y:S01]  /*10d70*/  SHFL.IDX PT, R0, R25, 0x2, 0x181f ;  /* 0x00581f0019007f89 */ /* 0x01082200000e0000 */
        /* <DEDUP_REMOVED lines=8> */
[-C--:B0-----:R-:W-:Y:S02]  /*10e00*/  @!P2 LEA.HI.X R3, R18, R0.reuse, R190, 0x1, P0 ;  /* 0x000000001203a211 */ /* 0x081fe400000f0cbe */
[----:B------:R-:W-:-:S03]  /*10e10*/  @!P3 LEA.HI.X R21, R19, R0, R189, 0x1, P1 ;  /* 0x000000001315b211 */ /* 0x000fc600008f0cbd */
[----:B-----5:R3:W-:Y:S04]  /*10e20*/  @!P2 ST.E.128 desc[UR52][R2.64], R40 ;  /* 0x000000280200a985 */ /* 0x0207e8000c101d34 */
[----:B------:R3:W-:Y:S02]  /*10e30*/  @!P3 ST.E.128 desc[UR52][R20.64], R12 ;  /* 0x0000000c1400b985 */ /* 0x0007e4000c101d34 */
.L_x_1124:
[----:B------:R-:W-:Y:S05]  /*10e40*/  BSYNC B1 ;  /* 0x0000000000017941 */ /* 0x000fea0003800000 */
.L_x_1123:
[----:B0-----:R-:W-:Y:S01]  /*10e50*/  VIADD R0, R26, 0x60 ;  /* 0x000000601a007836 */ /* 0x001fe20000000000 */
[----:B--2-4-:R-:W0:Y:S04]  /*10e60*/  SHFL.IDX PT, R25, R25, 0x3, 0x181f ;  /* 0x00781f0019197f89 */ /* 0x014e2800000e0000 */
[----:B------:R-:W-:Y:S01]  /*10e70*/  ISETP.GE.AND P0, PT, R0, R45, PT ;  /* 0x0000002d0000720c */ /* 0x000fe20003f06270 */
[----:B------:R-:W2:-:S12]  /*10e80*/  SHFL.IDX PT, R24, R24, 0x3, 0x181f ;  /* 0x00781f0018187f89 */ /* 0x000e9800000e0000 */
[----:B------:R-:W-:Y:S05]  /*10e90*/  @P0 BRA `(.L_x_1125) ;  /* 0x0000000800800947 */ /* 0x000fea0003800000 */
[----:B------:R-:W-:Y:S02]  /*10ea0*/  ULDC UR5, c[0x0][0xac8] ;  /* 0x0002b20000057ab9 */ /* 0x000fe40000000800 */
[----:B------:R-:W-:-:S13]  /*10eb0*/  ISETP.GE.AND P1, PT, R18, UR5, PT ;  /* 0x0000000512007c0c */ /* 0x000fda000bf26270 */
[----:B--23--:R-:W-:-:S04]  /*10ec0*/  @!P1 LEA R2, P0, R18, R24, 0x1 ;  /* 0x0000001812029211 */ /* 0x00cfc800078008ff */
[----:B0-----:R-:W-:Y:S02]  /*10ed0*/  @!P1 LEA.HI.X R3, R18, R25, R190, 0x1, P0 ;  /* 0x0000001912039211 */ /* 0x001fe400000f0cbe */
[----:B------:R-:W-:-:S03]  /*10ee0*/  ISETP.GE.AND P0, PT, R19, UR5, PT ;  /* 0x0000000513007c0c */ /* 0x000fc6000bf06270 */
[----:B-----5:R4:W-:Y:S10]  /*10ef0*/  @!P1 ST.E.128 desc[UR52][R2.64], R4 ;  /* 0x0000000402009985 */ /* 0x0209f4000c101d34 */
[----:B------:R-:W-:Y:S05]  /*10f00*/  @P0 BRA `(.L_x_1125) ;  /* 0x0000000800640947 */ /* 0x000fea0003800000 */
[----:B----4-:R-:W-:-:S04]  /*10f10*/  LEA R2, P0, R19, R24, 0x1 ;  /* 0x0000001813027211 */ /* 0x010fc800078008ff */
[----:B------:R-:W-:-:S05]  /*10f20*/  LEA.HI.X R3, R19, R25, R189, 0x1, P0 ;  /* 0x0000001913037211 */ /* 0x000fca00000f0cbd */
[----:B------:R0:W-:Y:S01]  /*10f30*/  ST.E.128 desc[UR52][R2.64], R8 ;  /* 0x0000000802007985 */ /* 0x0001e2000c101d34 */
[----:B------:R-:W-:Y:S05]  /*10f40*/  BRA `(.L_x_1125) ;  /* 0x0000000800547947 */ /* 0x000fea0003800000 */
.L_x_1118:
[----:B------:R-:W0:Y:S01]  /*10f50*/  LDC R8, c[0x0][0xbe8] ;  /* 0x0002fa00ff087b82 */ /* 0x000e220000000800 */
[----:B------:R-:W-:Y:S01]  /*10f60*/  ISETP.GE.AND P0, PT, R191, 0x80, PT ;  /* 0x00000080bf00780c */ /* 0x000fe20003f06270 */
[----:B------:R-:W-:Y:S01]  /*10f70*/  USHF.R.S32.HI UR8, URZ, 0x1f, UR38 ;  /* 0x0000001f3f087899 */ /* 0x000fe20008011426 */
[----:B------:R-:W-:Y:S01]  /*10f80*/  BSSY B1, `(.L_x_1126) ;  /* 0x000002f000017945 */ /* 0x000fe20003800000 */
[----:B------:R-:W-:Y:S01]  /*10f90*/  USHF.R.S32.HI UR9, URZ, 0x1f, UR44 ;  /* 0x0000001f3f097899 */ /* 0x000fe2000801142c */
[----:B------:R-:W-:Y:S01]  /*10fa0*/  IMAD R6, R22, 0x20, R184 ;  /* 0x0000002016067824 */ /* 0x000fe200078e02b8 */
[----:B0-----:R-:W-:-:S13]  /*10fb0*/  ISETP.NE.AND P1, PT, R8, 0x1, PT ;  /* 0x000000010800780c */ /* 0x001fda0003f25270 */
[----:B------:R-:W0:Y:S08]  /*10fc0*/  @P1 LDC R9, c[0x0][0xbec] ;  /* 0x0002fb00ff091b82 */ /* 0x000e300000000800 */
[----:B------:R-:W1:Y:S01]  /*10fd0*/  @P1 LDC R11, c[0x0][0xbf0] ;  /* 0x0002fc00ff0b1b82 */ /* 0x000e620000000800 */
[----:B------:R-:W-:Y:S05]  /*10fe0*/  @P0 BRA `(.L_x_1127) ;  /* 0x0000000000a00947 */ /* 0x000fea0003800000 */
[----:B------:R-:W2:Y:S01]  /*10ff0*/  S2R R0, SR_TID.X ;  /* 0x0000000000007919 */ /* 0x000ea20000002100 */
[----:B------:R-:W3:Y:S01]  /*11000*/  LDC R3, c[0x0][0xbe8] ;  /* 0x0002fa00ff037b82 */ /* 0x000ee20000000800 */
[----:B------:R-:W-:Y:S01]  /*11010*/  IMAD.U32 R4, RZ, RZ, UR37 ;  /* 0x00000025ff047e24 */ /* 0x000fe2000f8e00ff */
[----:B------:R-:W-:Y:S02]  /*11020*/  ULDC UR5, c[0x0][0xa88] ;  /* 0x0002a20000057ab9 */ /* 0x000fe40000000800 */
[----:B---3--:R-:W-:Y:S02]  /*11030*/  IMAD R5, R3, UR5, RZ ;  /* 0x0000000503057c24 */ /* 0x008fe4000f8e02ff */
[----:B--2---:R-:W-:-:S04]  /*11040*/  IADD3 R4, R4, -0x80, R0 ;  /* 0xffffff8004047810 */ /* 0x004fc80007ffe000 */
[----:B------:R-:W-:-:S13]  /*11050*/  ISETP.GE.AND P0, PT, R4, R5, PT ;  /* 0x000000050400720c */ /* 0x000fda0003f06270 */
[----:B------:R-:W-:Y:S05]  /*11060*/  @P0 BRA `(.L_x_1127) ;  /* 0x0000000000800947 */ /* 0x000fea0003800000 */
[----:B------:R-:W-:Y:S01]  /*11070*/  ISETP.NE.AND P0, PT, R3, 0x1, PT ;  /* 0x000000010300780c */ /* 0x000fe20003f05270 */
[----:B------:R-:W-:Y:S01]  /*11080*/  ULDC.64 UR10, c[0x0][0xb90] ;  /* 0x0002e400000a7ab9 */ /* 0x000fe20000000a00 */
[----:B------:R-:W-:Y:S01]  /*11090*/  IMAD.MOV.U32 R2, RZ, RZ, R4 ;  /* 0x000000ffff027224 */ /* 0x000fe200078e0004 */
[----:B------:R-:W-:Y:S02]  /*110a0*/  UIMAD UR5, UR8, UR10, URZ ;  /* 0x0000000a080572a4 */ /* 0x000fe4000f8e023f */
[----:B------:R-:W-:Y:S02]  /*110b0*/  UIMAD.WIDE.U32 UR6, UR38, UR10, URZ ;  /* 0x0000000a260672a5 */ /* 0x000fe4000f8e003f */
[----:B------:R-:W-:-:S03]  /*110c0*/  UIMAD UR5, UR38, UR11, UR5 ;  /* 0x0000000b260572a4 */ /* 0x000fc6000f8e0205 */
[----:B------:R-:W-:Y:S01]  /*110d0*/  ULDC.64 UR10, c[0x0][0xb98] ;  /* 0x0002e600000a7ab9 */ /* 0x000fe20000000a00 */
[----:B------:R-:W-:Y:S02]  /*110e0*/  UIADD3 UR7, UR7, UR5, URZ ;  /* 0x0000000507077290 */ /* 0x000fe4000fffe03f */
[----:B------:R-:W2:Y:S01]  /*110f0*/  @P0 LDC R5, c[0x0][0xbec] ;  /* 0x0002fb00ff050b82 */ /* 0x000ea20000000800 */
[----:B------:R-:W-:Y:S02]  /*11100*/  UIMAD UR5, UR9, UR10, URZ ;  /* 0x0000000a090572a4 */ /* 0x000fe4000f8e023f */
[----:B------:R-:W-:Y:S02]  /*11110*/  UIMAD.WIDE.U32 UR6, UR44, UR10, UR6 ;  /* 0x0000000a2c0672a5 */ /* 0x000fe4000f8e0006 */
[----:B------:R-:W-:-:S03]  /*11120*/  UIMAD UR5, UR44, UR11, UR5 ;  /* 0x0000000b2c0572a4 */ /* 0x000fc6000f8e0205 */
[----:B------:R-:W3:Y:S01]  /*11130*/  @P0 LDC R7, c[0x0][0xbf0] ;  /* 0x0002fc00ff070b82 */ /* 0x000ee20000000800 */
[----:B------:R-:W-:Y:S01]  /*11140*/  ULDC.64 UR10, c[0x0][0xb88] ;  /* 0x0002e200000a7ab9 */ /* 0x000fe20000000a00 */
[----:B--2---:R-:W-:-:S05]  /*11150*/  @P0 IMAD.HI.U32 R0, R4, R5, RZ ;  /* 0x0000000504000227 */ /* 0x004fca00078e00ff */
[----:B---3--:R-:W-:-:S05]  /*11160*/  @P0 SHF.R.U32.HI R2, RZ, R7, R0 ;  /* 0x00000007ff020219 */ /* 0x008fca0000011600 */
[----:B------:R-:W-:-:S04]  /*11170*/  IMAD.MOV R5, RZ, RZ, -R2 ;  /* 0x000000ffff057224 */ /* 0x000fc800078e0a02 */
[----:B------:R-:W-:Y:S01]  /*11180*/  IMAD R5, R3, R5, R4 ;  /* 0x0000000503057224 */ /* 0x000fe200078e0204 */
[----:B------:R-:W-:Y:S01]  /*11190*/  SHF.R.S32.HI R3, RZ, 0x1f, R2 ;  /* 0x0000001fff037819 */ /* 0x000fe20000011402 */
[----:B------:R-:W-:Y:S01]  /*111a0*/  IMAD.U32 R4, RZ, RZ, UR5 ;  /* 0x00000005ff047e24 */ /* 0x000fe2000f8e00ff */
        /* <DEDUP_REMOVED lines=12> */
.L_x_1127:
[----:B------:R-:W-:Y:S05]  /*11270*/  BSYNC B1 ;  /* 0x0000000000017941 */ /* 0x000fea0003800000 */
.L_x_1126:
[----:B------:R-:W-:Y:S01]  /*11280*/  ULDC.64 UR10, c[0x0][0xae8] ;  /* 0x0002ba00000a7ab9 */ /* 0x000fe20000000a00 */
[----:B------:R-:W-:Y:S01]  /*11290*/  VIADD R6, R6, UR37 ;  /* 0x0000002506067c36 */ /* 0x000fe20008000000 */
[----:B------:R-:W-:Y:S01]  /*112a0*/  UIMAD UR5, UR8, UR10, URZ ;  /* 0x0000000a080572a4 */ /* 0x000fe2000f8e023f */
[----:B------:R-:W-:Y:S01]  /*112b0*/  BSSY B1, `(.L_x_1128) ;  /* 0x0000034000017945 */ /* 0x000fe20003800000 */
[----:B------:R-:W-:Y:S01]  /*112c0*/  UIMAD.WIDE.U32 UR6, UR38, UR10, URZ ;  /* 0x0000000a260672a5 */ /* 0x000fe2000f8e003f */
[----:B0-----:R-:W-:Y:S01]  /*112d0*/  @P1 IMAD.HI.U32 R0, R6, R9, RZ ;  /* 0x0000000906001227 */ /* 0x001fe200078e00ff */
[----:B------:R-:W-:-:S03]  /*112e0*/  UIMAD UR5, UR38, UR11, UR5 ;  /* 0x0000000b260572a4 */ /* 0x000fc6000f8e0205 */
[----:B------:R-:W-:Y:S01]  /*112f0*/  ULDC.64 UR10, c[0x0][0xaf0] ;  /* 0x0002bc00000a7ab9 */ /* 0x000fe20000000a00 */
[----:B------:R-:W-:Y:S01]  /*11300*/  UIADD3 UR7, UR7, UR5, URZ ;  /* 0x0000000507077290 */ /* 0x000fe2000fffe03f */
[----:B--2---:R-:W-:Y:S01]  /*11310*/  IMAD.MOV.U32 R5, RZ, RZ, R6 ;  /* 0x000000ffff057224 */ /* 0x004fe200078e0006 */
        /* <DEDUP_REMOVED lines=8> */
[----:B------:R-:W-:Y:S02]  /*113a0*/  IMAD.U32 R3, RZ, RZ, UR7 ;  /* 0x00000007ff037e24 */ /* 0x000fe4000f8e00ff */
[----:B------:R-:W-:Y:S02]  /*113b0*/  IMAD R0, R0, UR8, RZ ;  /* 0x0000000800007c24 */ /* 0x000fe4000f8e02ff */
[----:B------:R-:W-:Y:S02]  /*113c0*/  IMAD R7, R8, R7, R6 ;  /* 0x0000000708077224 */ /* 0x000fe400078e0206 */
[----:B------:R-:W-:Y:S01]  /*113d0*/  IMAD.U32 R2, RZ, RZ, UR6 ;  /* 0x00000006ff027e24 */ /* 0x000fe2000f8e00ff */
[----:B------:R-:W-:Y:S01]  /*113e0*/  ULDC.64 UR6, c[0x0][0xad8] ;  /* 0x0002b60000067ab9 */ /* 0x000fe20000000a00 */
[----:B------:R-:W-:Y:S01]  /*113f0*/  IMAD.U32 R3, RZ, RZ, UR5 ;  /* 0x00000005ff037e24 */ /* 0x000fe2000f8e00ff */
[----:B------:R-:W-:Y:S01]  /*11400*/  ULDC UR5, c[0x0][0xa88] ;  /* 0x0002a20000057ab9 */ /* 0x000fe20000000800 */
[C---:B------:R-:W-:Y:S01]  /*11410*/  IMAD R9, R5.reuse, UR9, R0 ;  /* 0x0000000905097c24 */ /* 0x040fe2000f8e0200 */
[----:B------:R-:W-:Y:S01]  /*11420*/  SHF.R.S32.HI R0, RZ, 0x1f, R7 ;  /* 0x0000001fff007819 */ /* 0x000fe20000011407 */
[----:B------:R-:W-:-:S04]  /*11430*/  IMAD.WIDE.U32 R2, R5, UR8, R2 ;  /* 0x0000000805027c25 */ /* 0x000fc8000f8e0002 */
[----:B------:R-:W-:Y:S02]  /*11440*/  IMAD.IADD R3, R3, 0x1, R9 ;  /* 0x0000000103037824 */ /* 0x000fe400078e0209 */
[----:B------:R-:W-:Y:S02]  /*11450*/  IMAD R4, R0, UR6, RZ ;  /* 0x0000000600047c24 */ /* 0x000fe4000f8e02ff */
[----:B------:R-:W-:Y:S02]  /*11460*/  VIADD R6, R184, UR37 ;  /* 0x00000025b8067c36 */ /* 0x000fe40008000000 */
[----:B------:R-:W-:Y:S02]  /*11470*/  IMAD R9, R8, UR5, RZ ;  /* 0x0000000508097c24 */ /* 0x000fe4000f8e02ff */
[C---:B------:R-:W-:Y:S02]  /*11480*/  IMAD R5, R7.reuse, UR7, R4 ;  /* 0x0000000707057c24 */ /* 0x040fe4000f8e0204 */
[----:B------:R-:W-:Y:S01]  /*11490*/  IMAD.WIDE.U32 R2, R7, UR6, R2 ;  /* 0x0000000607027c25 */ /* 0x000fe2000f8e0002 */
[----:B------:R-:W-:Y:S01]  /*114a0*/  ISETP.GE.AND P2, PT, R6, R9, PT ;  /* 0x000000090600720c */ /* 0x000fe20003f46270 */
[----:B------:R-:W-:-:S02]  /*114b0*/  ULDC.64 UR6, c[0x0][0xa80] ;  /* 0x0002a00000067ab9 */ /* 0x000fc40000000a00 */
[----:B------:R-:W-:Y:S01]  /*114c0*/  VIADD R0, R6, 0x20 ;  /* 0x0000002006007836 */ /* 0x000fe20000000000 */
[----:B------:R-:W-:Y:S01]  /*114d0*/  LEA R4, P3, R2, UR6, 0x1 ;  /* 0x0000000602047c11 */ /* 0x000fe2000f8608ff */
[----:B------:R-:W-:-:S03]  /*114e0*/  IMAD.IADD R3, R3, 0x1, R5 ;  /* 0x0000000103037824 */ /* 0x000fc600078e0205 */
[-C--:B------:R-:W-:Y:S01]  /*114f0*/  ISETP.GE.AND P1, PT, R0, R9.reuse, PT ;  /* 0x000000090000720c */ /* 0x080fe20003f26270 */
[----:B------:R-:W-:Y:S01]  /*11500*/  VIADD R0, R6, 0x40 ;  /* 0x0000004006007836 */ /* 0x000fe20000000000 */
[----:B------:R-:W-:Y:S02]  /*11510*/  LEA.HI.X R5, R2, UR7, R3, 0x1, P3 ;  /* 0x0000000702057c11 */ /* 0x000fe400098f0c03 */
[----:B------:R0:W1:Y:S02]  /*11520*/  SHFL.IDX PT, R2, R4, RZ, 0x181f ;  /* 0x00181fff04027589 */ /* 0x00006400000e0000 */
[----:B------:R-:W-:Y:S02]  /*11530*/  ISETP.GE.AND P0, PT, R0, R9, PT ;  /* 0x000000090000720c */ /* 0x000fe40003f06270 */
[----:B------:R0:W2:Y:S01]  /*11540*/  SHFL.IDX PT, R0, R5, RZ, 0x181f ;  /* 0x00181fff05007589 */ /* 0x0000a200000e0000 */
[----:B------:R-:W-:Y:S10]  /*11550*/  @P2 BRA `(.L_x_1129) ;  /* 0x0000000000242947 */ /* 0x000ff40003800000 */
[----:B------:R-:W-:Y:S02]  /*11560*/  ULDC UR5, c[0x0][0xac8] ;  /* 0x0002b20000057ab9 */ /* 0x000fe40000000800 */
[----:B------:R-:W-:Y:S02]  /*11570*/  ISETP.GE.AND P4, PT, R18, UR5, PT ;  /* 0x0000000512007c0c */ /* 0x000fe4000bf86270 */
[----:B------:R-:W-:-:S11]  /*11580*/  ISETP.GE.AND P5, PT, R19, UR5, PT ;  /* 0x0000000513007c0c */ /* 0x000fd6000bfa6270 */
[CC--:B-1----:R-:W-:Y:S02]  /*11590*/  @!P4 LEA R10, P2, R18.reuse, R2.reuse, 0x1 ;  /* 0x00000002120ac211 */ /* 0x0c2fe400078408ff */
[C---:B------:R-:W-:Y:S02]  /*115a0*/  @!P5 LEA R2, P3, R19.reuse, R2, 0x1 ;  /* 0x000000021302d211 */ /* 0x040fe400078608ff */
[-C--:B--2---:R-:W-:Y:S02]  /*115b0*/  @!P4 LEA.HI.X R11, R18, R0.reuse, R190, 0x1, P2 ;  /* 0x00000000120bc211 */ /* 0x084fe400010f0cbe */
[----:B------:R-:W-:-:S03]  /*115c0*/  @!P5 LEA.HI.X R3, R19, R0, R189, 0x1, P3 ;  /* 0x000000001303d211 */ /* 0x000fc600018f0cbd */
[----:B------:R3:W-:Y:S04]  /*115d0*/  @!P4 ST.E.128 desc[UR52][R10.64], RZ ;  /* 0x000000ff0a00c985 */ /* 0x0007e8000c101d34 */
[----:B------:R3:W-:Y:S02]  /*115e0*/  @!P5 ST.E.128 desc[UR52][R2.64], RZ ;  /* 0x000000ff0200d985 */ /* 0x0007e4000c101d34 */
.L_x_1129:
[----:B------:R-:W-:Y:S05]  /*115f0*/  BSYNC B1 ;  /* 0x0000000000017941 */ /* 0x000fea0003800000 */
.L_x_1128:
        /* <DEDUP_REMOVED lines=11> */
[----:B------:R3:W-:Y:S04]  /*116b0*/  @!P3 ST.E.128 desc[UR52][R10.64], RZ ;  /* 0x000000ff0a00b985 */ /* 0x0007e8000c101d34 */
[----:B------:R3:W-:Y:S02]  /*116c0*/  @!P4 ST.E.128 desc[UR52][R2.64], RZ ;  /* 0x000000ff0200c985 */ /* 0x0007e4000c101d34 */
.L_x_1131:
[----:B------:R-:W-:Y:S05]  /*116d0*/  BSYNC B1 ;  /* 0x0000000000017941 */ /* 0x000fea0003800000 */
.L_x_1130:
        /* <DEDUP_REMOVED lines=11> */
[----:B------:R3:W-:Y:S04]  /*11790*/  @!P2 ST.E.128 desc[UR52][R10.64], RZ ;  /* 0x000000ff0a00a985 */ /* 0x0007e8000c101d34 */
[----:B------:R3:W-:Y:S02]  /*117a0*/  @!P3 ST.E.128 desc[UR52][R2.64], RZ ;  /* 0x000000ff0200b985 */ /* 0x0007e4000c101d34 */
.L_x_1133:
[----:B------:R-:W-:Y:S05]  /*117b0*/  BSYNC B1 ;  /* 0x0000000000017941 */ /* 0x000fea0003800000 */
.L_x_1132:
[----:B---3--:R-:W-:Y:S01]  /*117c0*/  VIADD R3, R6, 0x60 ;  /* 0x0000006006037836 */ /* 0x008fe20000000000 */
[----:B0-----:R0:W3:Y:S04]  /*117d0*/  SHFL.IDX PT, R0, R5, 0x3, 0x181f ;  /* 0x00781f0005007f89 */ /* 0x0010e800000e0000 */
[----:B------:R-:W-:Y:S01]  /*117e0*/  ISETP.GE.AND P0, PT, R3, R9, PT ;  /* 0x000000090300720c */ /* 0x000fe20003f06270 */
[----:B-1----:R0:W1:-:S12]  /*117f0*/  SHFL.IDX PT, R2, R4, 0x3, 0x181f ;  /* 0x00781f0004027f89 */ /* 0x00205800000e0000 */
[----:B0-----:R-:W-:Y:S05]  /*11800*/  @P0 BRA `(.L_x_1125) ;  /* 0x0000000000240947 */ /* 0x001fea0003800000 */
[----:B------:R-:W-:Y:S02]  /*11810*/  ULDC UR5, c[0x0][0xac8] ;  /* 0x0002b20000057ab9 */ /* 0x000fe40000000800 */
[----:B------:R-:W-:Y:S02]  /*11820*/  ISETP.GE.AND P2, PT, R18, UR5, PT ;  /* 0x0000000512007c0c */ /* 0x000fe4000bf46270 */
[----:B------:R-:W-:-:S11]  /*11830*/  ISETP.GE.AND P3, PT, R19, UR5, PT ;  /* 0x0000000513007c0c */ /* 0x000fd6000bf66270 */
[CC--:B-12-4-:R-:W-:Y:S02]  /*11840*/  @!P2 LEA R4, P0, R18.reuse, R2.reuse, 0x1 ;  /* 0x000000021204a211 */ /* 0x0d6fe400078008ff */
[C---:B------:R-:W-:Y:S02]  /*11850*/  @!P3 LEA R2, P1, R19.reuse, R2, 0x1 ;  /* 0x000000021302b211 */ /* 0x040fe400078208ff */
[-C--:B---3--:R-:W-:Y:S02]  /*11860*/  @!P2 LEA.HI.X R5, R18, R0.reuse, R190, 0x1, P0 ;  /* 0x000000001205a211 */ /* 0x088fe400000f0cbe */
[----:B------:R-:W-:-:S03]  /*11870*/  @!P3 LEA.HI.X R3, R19, R0, R189, 0x1, P1 ;  /* 0x000000001303b211 */ /* 0x000fc600008f0cbd */
[----:B------:R0:W-:Y:S04]  /*11880*/  @!P2 ST.E.128 desc[UR52][R4.64], RZ ;  /* 0x000000ff0400a985 */ /* 0x0001e8000c101d34 */
[----:B------:R0:W-:Y:S02]  /*11890*/  @!P3 ST.E.128 desc[UR52][R2.64], RZ ;  /* 0x000000ff0200b985 */ /* 0x0001e4000c101d34 */
.L_x_1125:
[----:B------:R-:W-:Y:S05]  /*118a0*/  BSYNC B0 ;  /* 0x0000000000007941 */ /* 0x000fea0003800000 */
.L_x_1117:
[----:B------:R-:W-:Y:S02]  /*118b0*/  ULDC UR5, c[0x0][0xc38] ;  /* 0x00030e0000057ab9 */ /* 0x000fe40000000800 */
[----:B------:R-:W-:-:S06]  /*118c0*/  UISETP.GE.AND UP0, UPT, UR4, UR5, UPT ;  /* 0x000000050400728c */ /* 0x000fcc000bf06270 */
[----:B------:R-:W-:-:S13]  /*118d0*/  PLOP3.LUT P0, PT, PT, PT, UP0, 0x80, 0x0 ;  /* 0x000000000000781c */ /* 0x000fda0003f0f008 */
[----:B------:R-:W-:Y:S05]  /*118e0*/  @!P0 BRA `(.L_x_1134) ;  /* 0xfffffef000f48947 */ /* 0x000fea000383ffff */
[----:B------:R-:W-:Y:S05]  /*118f0*/  EXIT ;  /* 0x000000000000794d */ /* 0x000fea0003800000 */
.L_x_1028:
[----:B------:R-:W-:-:S08]  /*11900*/  NOP ;  /* 0x0000000000007918 */ /* 0x000fd00000000000 */
[----:B------:R-:W0:-:S00]  /*11910*/  USETMAXREG.DEALLOC.CTAPOOL 0x28 ;  /* 0x00000028000079c8 */ /* 0x000e0000080e0500 */
[----:B0-----:R-:W-:-:S06]  /*11920*/  LOP3.LUT R0, R0, 0x3, RZ, 0xc0, !PT ;  /* 0x0000000300007812 */ /* 0x001fcc00078ec0ff */
[----:B------:R-:W0:Y:S01]  /*11930*/  S2UR UR10, SR_CTAID.X ;  /* 0x00000000000a79c3 */ /* 0x000e220000002500 */
[----:B------:R-:W-:Y:S01]  /*11940*/  LOP3.LUT R19, R19, 0xfffffeff, RZ, 0xc0, !PT ;  /* 0xfffffeff13137812 */ /* 0x000fe200078ec0ff */
[----:B------:R-:W-:Y:S01]  /*11950*/  IMAD.MOV.U32 R23, RZ, RZ, RZ ;  /* 0x000000ffff177224 */ /* 0x000fe200078e00ff */
[----:B------:R1:W2:Y:S01]  /*11960*/  SHFL.IDX PT, R2, R0, RZ, 0x1f ;  /* 0x00001fff00027589 */ /* 0x0002a200000e0000 */
[----:B------:R-:W-:Y:S02]  /*11970*/  IMAD.MOV.U32 R26, RZ, RZ, 0x1 ;  /* 0x00000001ff1a7424 */ /* 0x000fe400078e00ff */
[----:B------:R-:W-:Y:S02]  /*11980*/  IMAD.MOV.U32 R36, RZ, RZ, RZ ;  /* 0x000000ffff247224 */ /* 0x000fe400078e00ff */
[----:B-1----:R-:W0:Y:S01]  /*11990*/  LDC R0, c[0x0][0xc38] ;  /* 0x00030e00ff007b82 */ /* 0x002e220000000800 */
[----:B--2---:R-:W-:-:S13]  /*119a0*/  ISETP.NE.AND P0, PT, R2, RZ, PT ;  /* 0x000000ff0200720c */ /* 0x004fda0003f05270 */
[----:B------:R-:W-:Y:S01]  /*119b0*/  @P0 LOP3.LUT R19, R19, 0x100, RZ, 0xfc, !PT ;  /* 0x0000010013130812 */ /* 0x000fe200078efcff */
[----:B------:R-:W-:Y:S06]  /*119c0*/  @P0 BAR.ARV 0x4, 0x180 ;  /* 0x0106000000000b1d */ /* 0x000fec0000002000 */
[----:B0-----:R-:W-:-:S13]  /*119d0*/  ISETP.LE.AND P0, PT, R0, UR10, PT ;  /* 0x0000000a00007c0c */ /* 0x001fda000bf03270 */
[----:B------:R-:W-:Y:S05]  /*119e0*/  @P0 BRA `(.L_x_1135) ;  /* 0x0000004000640947 */ /* 0x000fea0003800000 */
[----:B------:R-:W0:Y:S01]  /*119f0*/  S2R R5, SR_TID.X ;  /* 0x0000000000057919 */ /* 0x000e220000002100 */
[----:B------:R-:W-:Y:S01]  /*11a00*/  ULDC.64 UR6, c[0x0][0x2f0] ;  /* 0x0000bc0000067ab9 */ /* 0x000fe20000000a00 */
[----:B------:R-:W-:Y:S01]  /*11a10*/  ULDC UR9, c[0x0][0x2b8] ;  /* 0x0000ae0000097ab9 */ /* 0x000fe20000000800 */
[----:B------:R-:W-:Y:S01]  /*11a20*/  LOP3.LUT R19, R19, 0xfffffffe, RZ, 0xc0, !PT ;  /* 0xfffffffe13137812 */ /* 0x000fe200078ec0ff */
[----:B------:R-:W1:Y:S01]  /*11a30*/  S2UR UR8, SR_CgaCtaId ;  /* 0x00000000000879c3 */ /* 0x000e620000008800 */
[----:B------:R-:W-:Y:S01]  /*11a40*/  ULDC.64 UR4, c[0x0][0x418] ;  /* 0x0001060000047ab9 */ /* 0x000fe20000000a00 */
[----:B------:R-:W-:Y:S01]  /*11a50*/  ULDC UR39, c[0x0][0x288] ;  /* 0x0000a20000277ab9 */ /* 0x000fe20000000800 */
[----:B------:R-:W-:Y:S01]  /*11a60*/  UISETP.NE.U32.AND UP0, UPT, UR4, URZ, UPT ;  /* 0x0000003f0400728c */ /* 0x000fe2000bf05070 */
[----:B------:R-:W-:Y:S01]  /*11a70*/  IMAD.U32 R34, RZ, RZ, UR10 ;  /* 0x0000000aff227e24 */ /* 0x000fe2000f8e00ff */
[----:B------:R-:W-:Y:S01]  /*11a80*/  ULDC UR38, c[0x0][0x448] ;  /* 0x0001120000267ab9 */ /* 0x000fe20000000800 */
[----:B------:R-:W-:Y:S01]  /*11a90*/  ULDC UR4, c[0x0][0x424] ;  /* 0x0001090000047ab9 */ /* 0x000fe20000000800 */
[----:B------:R-:W-:Y:S01]  /*11aa0*/  UISETP.NE.AND.EX UP0, UPT, UR5, URZ, UPT, UP0 ;  /* 0x0000003f0500728c */ /* 0x000fe2000bf05300 */
[----:B------:R-:W-:Y:S01]  /*11ab0*/  IMAD.MOV.U32 R26, RZ, RZ, 0x1 ;  /* 0x00000001ff1a7424 */ /* 0x000fe200078e00ff */
[----:B------:R-:W-:Y:S01]  /*11ac0*/  UIMAD UR38, UR38, UR39, URZ ;  /* 0x00000027262672a4 */ /* 0x000fe2000f8e023f */
[----:B------:R-:W-:Y:S01]  /*11ad0*/  IMAD.MOV.U32 R36, RZ, RZ, RZ ;  /* 0x000000ffff247224 */ /* 0x000fe200078e00ff */
[----:B------:R-:W-:Y:S01]  /*11ae0*/  USEL UR4, UR4, 0x1, UP0 ;  /* 0x0000000104047887 */ /* 0x000fe20008000000 */
[----:B------:R-:W-:Y:S01]  /*11af0*/  IMAD.MOV.U32 R23, RZ, RZ, RZ ;  /* 0x000000ffff177224 */ /* 0x000fe200078e00ff */
[----:B------:R-:W-:Y:S01]  /*11b00*/  UMOV UR5, 0x400 ;  /* 0x0000040000057882 */ /* 0x000fe20000000000 */
[----:B------:R-:W-:-:S02]  /*11b10*/  ULOP3.LUT UR46, UR36, 0x2, URZ, 0xfc, !UPT ;  /* 0x00000002242e7892 */ /* 0x000fc4000f8efc3f */
[----:B------:R-:W-:Y:S01]  /*11b20*/  UIMAD UR37, UR4, UR6, URZ ;  /* 0x00000006042572a4 */ /* 0x000fe2000f8e023f */
[----:B------:R-:W-:-:S03]  /*11b30*/  ULDC UR48, c[0x0][0xc] ;  /* 0x0000030000307ab9 */ /* 0x000fc60000000800 */
[----:B------:R-:W-:Y:S02]  /*11b40*/  UIADD3 UR4, UR37, 0x7f, URZ ;  /* 0x0000007f25047890 */ /* 0x000fe4000fffe03f */
[----:B------:R-:W-:Y:S02]  /*11b50*/  UIADD3 UR47, UR37, 0x1, -UR39 ;  /* 0x00000001252f7890 */ /* 0x000fe4000fffe827 */
[----:B-1----:R-:W-:Y:S02]  /*11b60*/  ULEA UR8, UR8, UR5, 0x18 ;  /* 0x0000000508087291 */ /* 0x002fe4000f8ec03f */
[----:B------:R-:W-:Y:S01]  /*11b70*/  USHF.R.S32.HI UR5, URZ, 0x1f, UR4 ;  /* 0x0000001f3f057899 */ /* 0x000fe20008011404 */
[C---:B0-----:R-:W-:Y:S01]  /*11b80*/  IMAD.SHL.U32 R30, R5.reuse, 0x8, RZ ;  /* 0x00000008051e7824 */ /* 0x041fe200078e00ff */
[----:B------:R-:W-:Y:S02]  /*11b90*/  LOP3.LUT R4, R5, 0x7f, RZ, 0xc0, !PT ;  /* 0x0000007f05047812 */ /* 0x000fe400078ec0ff */
[----:B------:R-:W-:Y:S01]  /*11ba0*/  IMAD.U32 R16, RZ, RZ, UR8 ;  /* 0x00000008ff107e24 */ /* 0x000fe2000f8e00ff */
[----:B------:R-:W-:Y:S01]  /*11bb0*/  ULEA.HI UR5, UR5, UR4, URZ, 0x7 ;  /* 0x0000000405057291 */ /* 0x000fe2000f8f383f */
[C---:B------:R-:W-:Y:S01]  /*11bc0*/  LOP3.LUT R0, R30.reuse, 0x1f8, RZ, 0xc0, !PT ;  /* 0x000001f81e007812 */ /* 0x040fe200078ec0ff */
[----:B------:R-:W-:Y:S01]  /*11bd0*/  UIADD3 UR39, UR37, -UR39, URZ ;  /* 0x8000002725277290 */ /* 0x000fe2000fffe03f */
[----:B------:R-:W-:Y:S01]  /*11be0*/  LOP3.LUT R35, R30, 0x38, RZ, 0xc0, !PT ;  /* 0x000000381e237812 */ /* 0x000fe200078ec0ff */
[----:B------:R-:W-:Y:S01]  /*11bf0*/  USHF.R.S32.HI UR40, URZ, 0x7, UR5 ;  /* 0x000000073f287899 */ /* 0x000fe20008011405 */
[----:B------:R-:W-:-:S02]  /*11c00*/  LOP3.LUT R3, R0, 0x38, R5, 0x78, !PT ;  /* 0x0000003800037812 */ /* 0x000fc400078e7805 */
[----:B------:R-:W-:Y:S02]  /*11c10*/  LOP3.LUT R0, R35, 0x40, RZ, 0xfc, !PT ;  /* 0x0000004023007812 */ /* 0x000fe400078efcff */
[----:B------:R-:W-:Y:S02]  /*11c20*/  LOP3.LUT R30, R3, 0x200, R30, 0xf8, !PT ;  /* 0x00000200031e7812 */ /* 0x000fe400078ef81e */
[C---:B------:R-:W-:Y:S02]  /*11c30*/  ISETP.GE.AND P2, PT, R0.reuse, UR7, PT ;  /* 0x0000000700007c0c */ /* 0x040fe4000bf46270 */
[----:B------:R-:W-:Y:S01]  /*11c40*/  ISETP.GE.AND P1, PT, R0, UR9, PT ;  /* 0x0000000900007c0c */ /* 0x000fe2000bf26270 */
[----:B------:R-:W-:Y:S01]  /*11c50*/  IMAD R33, R30, 0x2, R16 ;  /* 0x000000021e217824 */ /* 0x000fe200078e0210 */
[----:B------:R-:W-:Y:S01]  /*11c60*/  ISETP.GE.AND P0, PT, R0, UR7, PT ;  /* 0x0000000700007c0c */ /* 0x000fe2000bf06270 */
[----:B------:R-:W-:Y:S01]  /*11c70*/  IMAD.SHL.U32 R0, R5, 0x10, RZ ;  /* 0x0000001005007824 */ /* 0x000fe200078e00ff */
[----:B------:R-:W-:-:S04]  /*11c80*/  SHF.R.U32.HI R37, RZ, 0x3, R4 ;  /* 0x00000003ff257819 */ /* 0x000fc80000011604 */
[----:B------:R-:W-:-:S03]  /*11c90*/  LOP3.LUT R2, R0, 0x70, RZ, 0xc0, !PT ;  /* 0x0000007000027812 */ /* 0x000fc600078ec0ff */
[----:B------:R-:W-:Y:S02]  /*11ca0*/  @P2 LOP3.LUT R19, R19, 0x1, RZ, 0xfc, !PT ;  /* 0x0000000113132812 */ /* 0x000fe400078efcff */
[----:B------:R-:W-:Y:S02]  /*11cb0*/  LOP3.LUT R0, R37, R2, RZ, 0xfc, !PT ;  /* 0x0000000225007212 */ /* 0x000fe400078efcff */
[----:B------:R-:W-:-:S04]  /*11cc0*/  LOP3.LUT R19, R19, 0xffffffbf, RZ, 0xc0, !PT ;  /* 0xffffffbf13137812 */ /* 0x000fc800078ec0ff */
[----:B------:R-:W-:Y:S02]  /*11cd0*/  @P1 LOP3.LUT R19, R19, 0x40, RZ, 0xfc, !PT ;  /* 0x0000004013131812 */ /* 0x000fe400078efcff */
[----:B------:R-:W-:Y:S02]  /*11ce0*/  ISETP.GE.AND P1, PT, R35, UR7, PT ;  /* 0x0000000723007c0c */ /* 0x000fe4000bf26270 */
[----:B------:R-:W-:-:S04]  /*11cf0*/  LOP3.LUT R19, R19, 0xfffffffb, RZ, 0xc0, !PT ;  /* 0xfffffffb13137812 */ /* 0x000fc800078ec0ff */
[----:B------:R-:W-:Y:S02]  /*11d00*/  @P0 LOP3.LUT R19, R19, 0x4, RZ, 0xfc, !PT ;  /* 0x0000000413130812 */ /* 0x000fe400078efcff */
[----:B------:R-:W-:Y:S02]  /*11d10*/  ISETP.GE.AND P0, PT, R35, UR7, PT ;  /* 0x0000000723007c0c */ /* 0x000fe4000bf06270 */
[----:B------:R-:W-:-:S04]  /*11d20*/  LOP3.LUT R19, R19, 0xfffffffd, RZ, 0xc0, !PT ;  /* 0xfffffffd13137812 */ /* 0x000fc800078ec0ff */
[----:B------:R-:W-:-:S04]  /*11d30*/  @P1 LOP3.LUT R19, R19, 0x2, RZ, 0xfc, !PT ;  /* 0x0000000213131812 */ /* 0x000fc800078efcff */
[----:B------:R-:W-:-:S04]  /*11d40*/  LOP3.LUT R19, R19, 0xfffffff7, RZ, 0xc0, !PT ;  /* 0xfffffff713137812 */ /* 0x000fc800078ec0ff */
[----:B------:R-:W-:Y:S02]  /*11d50*/  @P0 LOP3.LUT R19, R19, 0x8, RZ, 0xfc, !PT ;  /* 0x0000000813130812 */ /* 0x000fe400078efcff */
[----:B------:R-:W-:Y:S02]  /*11d60*/  ISETP.GE.AND P0, PT, R35, UR9, PT ;  /* 0x0000000923007c0c */ /* 0x000fe4000bf06270 */
[----:B------:R-:W-:-:S11]  /*11d70*/  LOP3.LUT R19, R19, 0xffffff7f, RZ, 0xc0, !PT ;  /* 0xffffff7f13137812 */ /* 0x000fd600078ec0ff */
[----:B------:R-:W-:-:S07]  /*11d80*/  @P0 LOP3.LUT R19, R19, 0x80, RZ, 0xfc, !PT ;  /* 0x0000008013130812 */ /* 0x000fce00078efcff */
.L_x_1190:
[----:B------:R-:W-:Y:S01]  /*11d90*/  ULDC UR7, c[0x0][0xc60] ;  /* 0x0003180000077ab9 */ /* 0x000fe20000000800 */
[C---:B------:R-:W-:Y:S01]  /*11da0*/  R2UR UR41, R34.reuse ;  /* 0x00000000222972ca */ /* 0x040fe200000e0000 */
[----:B------:R-:W-:Y:S01]  /*11db0*/  UISETP.NE.AND UP0, UPT, UR7, 0x1, UPT ;  /* 0x000000010700788c */ /* 0x000fe2000bf05270 */
[----:B------:R-:W-:-:S10]  /*11dc0*/  R2UR UR6, R34 ;  /* 0x00000000220672ca */ /* 0x000fd400000e0000 */
        /* <DEDUP_REMOVED lines=9> */
[----:B0----5:R-:W-:Y:S05]  /*11e60*/  @P0 BRA `(.L_x_1136) ;  /* 0x0000000000200947 */ /* 0x021fea0003800000 */
        /* <DEDUP_REMOVED lines=8> */
.L_x_1136:
[----:B------:R-:W-:Y:S01]  /*11ef0*/  ULDC UR8, c[0x0][0xc54] ;  /* 0x0003150000087ab9 */ /* 0x000fe20000000800 */
[----:B------:R-:W-:Y:S01]  /*11f00*/  UMOV UR6, UR7 ;  /* 0x0000000700067c82 */ /* 0x000fe20008000000 */
[----:B------:R-:W-:-:S11]  /*11f10*/  UISETP.NE.AND UP0, UPT, UR8, 0x1, UPT ;  /* 0x000000010800788c */ /* 0x000fd6000bf05270 */
[----:B------:R-:W-:Y:S02]  /*11f20*/  @UP0 ULDC.64 UR10, c[0x0][0xc58] ;  /* 0x00031600000a0ab9 */ /* 0x000fe40000000a00 */
[----:B------:R-:W-:-:S04]  /*11f30*/  UIMAD.WIDE.U32 UR4, UR7, UR10, URZ ;  /* 0x0000000a070472a5 */ /* 0x000fc8000f8e003f */
[----:B------:R-:W-:-:S04]  /*11f40*/  @UP0 USHF.R.U32.HI UR6, URZ, UR11, UR5 ;  /* 0x0000000b3f060299 */ /* 0x000fc80008011605 */
[----:B------:R-:W-:-:S12]  /*11f50*/  UIMAD UR4, UR6, UR8, URZ ;  /* 0x00000008060472a4 */ /* 0x000fd8000f8e023f */
.L_x_1137:
[----:B------:R-:W-:Y:S01]  /*11f60*/  ULDC UR5, c[0x0][0xc48] ;  /* 0x0003120000057ab9 */ /* 0x000fe20000000800 */
[----:B------:R-:W-:Y:S01]  /*11f70*/  ULDC.64 UR8, c[0x0][0xa28] ;  /* 0x00028a0000087ab9 */ /* 0x000fe20000000a00 */
[----:B------:R-:W-:Y:S01]  /*11f80*/  UISETP.NE.AND UP1, UPT, UR5, 0x1, UPT ;  /* 0x000000010500788c */ /* 0x000fe2000bf25270 */
[----:B------:R-:W-:Y:S01]  /*11f90*/  IMAD.MOV.U32 R32, RZ, RZ, RZ ;  /* 0x000000ffff207224 */ /* 0x000fe200078e00ff */
[----:B------:R-:W-:Y:S02]  /*11fa0*/  UIADD3 UR4, UR7, -UR4, URZ ;  /* 0x8000000407047290 */ /* 0x000fe4000fffe03f */
[----:B------:R-:W-:Y:S01]  /*11fb0*/  UISETP.NE.U32.AND UP0, UPT, UR8, URZ, UPT ;  /* 0x0000003f0800728c */ /* 0x000fe2000bf05070 */
[----:B------:R-:W-:Y:S02]  /*11fc0*/  ULDC UR5, c[0x0][0xc54] ;  /* 0x0003150000057ab9 */ /* 0x000fe40000000800 */
[----:B------:R-:W-:Y:S02]  /*11fd0*/  UIMAD UR41, UR41, UR5, UR4 ;  /* 0x00000005292972a4 */ /* 0x000fe4000f8e0204 */
[----:B------:R-:W-:-:S02]  /*11fe0*/  UISETP.NE.AND.EX UP0, UPT, UR9, URZ, UPT, UP0 ;  /* 0x0000003f0900728c */ /* 0x000fc4000bf05300 */
[----:B------:R-:W-:Y:S01]  /*11ff0*/  @UP1 ULDC UR4, c[0x0][0xc4c] ;  /* 0x0003130000041ab9 */ /* 0x000fe20000000800 */
[----:B------:R-:W-:Y:S01]  /*12000*/  @UP1 ULDC UR7, c[0x0][0xc50] ;  /* 0x0003140000071ab9 */ /* 0x000fe20000000800 */
[----:B------:R-:W-:Y:S02]  /*12010*/  UIMAD.WIDE.U32 UR4, UR41, UR4, URZ ;  /* 0x00000004290472a5 */ /* 0x000fe4000f8e003f */
[----:B------:R-:W-:Y:S01]  /*12020*/  UMOV UR42, UR41 ;  /* 0x00000029002a7c82 */ /* 0x000fe20008000000 */
[----:B------:R-:W-:Y:S01]  /*12030*/  ULOP3.LUT UR6, UR6, 0x1ffffff, URZ, 0x3c, !UPT ;  /* 0x01ffffff06067892 */ /* 0x000fe2000f8e3c3f */
[----:B------:R-:W-:Y:S01]  /*12040*/  PLOP3.LUT P0, PT, PT, PT, UP0, 0x80, 0x0 ;  /* 0x000000000000781c */ /* 0x000fe20003f0f008 */
[----:B------:R-:W-:-:S03]  /*12050*/  @UP1 USHF.R.U32.HI UR42, URZ, UR7, UR5 ;  /* 0x000000073f2a1299 */ /* 0x000fc60008011605 */
[----:B------:R-:W-:Y:S02]  /*12060*/  @UP0 ULDC.64 UR4, c[0x0][0xa28] ;  /* 0x00028a0000040ab9 */ /* 0x000fe40000000a00 */
[----:B------:R-:W-:-:S06]  /*12070*/  @UP0 UIMAD.WIDE UR4, UR42, 0x4, UR4 ;  /* 0x000000042a0408a5 */ /* 0x000fcc000f8e0204 */
[----:B------:R-:W-:Y:S01]  /*12080*/  IMAD.U32 R3, RZ, RZ, UR5 ;  /* 0x00000005ff037e24 */ /* 0x000fe2000f8e00ff */
[----:B------:R-:W-:Y:S01]  /*12090*/  ULDC UR5, c[0x0][0x448] ;  /* 0x0001120000057ab9 */ /* 0x000fe20000000800 */
[----:B------:R-:W-:Y:S01]  /*120a0*/  IMAD.U32 R2, RZ, RZ, UR4 ;  /* 0x00000004ff027e24 */ /* 0x000fe2000f8e00ff */
[----:B------:R-:W-:Y:S01]  /*120b0*/  ULDC UR4, c[0x0][0xc3c] ;  /* 0x00030f0000047ab9 */ /* 0x000fe20000000800 */
[----:B------:R-:W-:Y:S02]  /*120c0*/  UISETP.NE.AND UP2, UPT, UR5, 0x1, UPT ;  /* 0x000000010500788c */ /* 0x000fe4000bf45270 */
[----:B------:R-:W-:Y:S01]  /*120d0*/  UIADD3 UR6, UR6, UR4, URZ ;  /* 0x0000000406067290 */ /* 0x000fe2000fffe03f */
[----:B------:R0:W5:Y:S01]  /*120e0*/  @P0 LDG.E R32, desc[UR52][R2.64] ;  /* 0x0000003402200981 */ /* 0x000162000c1e1900 */
[----:B------:R-:W-:Y:S02]  /*120f0*/  UP2UR UR49, UPR, URZ, 0x4 ;  /* 0x000000043f317883 */ /* 0x000fe40008000000 */
[----:B------:R-:W-:-:S04]  /*12100*/  USHF.L.U32 UR43, UR6, 0x7, URZ ;  /* 0x00000007062b7899 */ /* 0x000fc8000800063f */
[----:B------:R-:W-:Y:S01]  /*12110*/  UIADD3 UR6, UR43, 0x7f, URZ ;  /* 0x0000007f2b067890 */ /* 0x000fe2000fffe03f */
[----:B------:R-:W-:Y:S01]  /*12120*/  @UP2 ULDC UR4, c[0x0][0x44c] ;  /* 0x0001130000042ab9 */ /* 0x000fe20000000800 */
[----:B------:R-:W-:Y:S02]  /*12130*/  @UP2 ULDC UR7, c[0x0][0x450] ;  /* 0x0001140000072ab9 */ /* 0x000fe40000000800 */
[----:B------:R-:W-:-:S04]  /*12140*/  UIMAD.WIDE.U32 UR4, UR6, UR4, URZ ;  /* 0x00000004060472a5 */ /* 0x000fc8000f8e003f */
[----:B------:R-:W-:-:S03]  /*12150*/  @UP2 USHF.R.U32.HI UR6, URZ, UR7, UR5 ;  /* 0x000000073f062299 */ /* 0x000fc60008011605 */
[----:B------:R-:W-:Y:S01]  /*12160*/  ULDC.64 UR4, c[0x0][0x9e0] ;  /* 0x0002780000047ab9 */ /* 0x000fe20000000a00 */
[----:B------:R-:W-:Y:S02]  /*12170*/  UIADD3 UR6, UR47, UR6, URZ ;  /* 0x000000062f067290 */ /* 0x000fe4000fffe03f */
[----:B------:R-:W-:Y:S02]  /*12180*/  UISETP.GE.AND UP0, UPT, UR5, 0x1, UPT ;  /* 0x000000010500788c */ /* 0x000fe4000bf06270 */
[----:B------:R-:W-:-:S04]  /*12190*/  UIADD3 UR4, UR6, UR4, URZ ;  /* 0x0000000406047290 */ /* 0x000fc8000fffe03f */
[----:B------:R-:W-:-:S13]  /*121a0*/  PLOP3.LUT P0, PT, PT, PT, UP0, 0x40, 0x0 ;  /* 0x000000000000781c */ /* 0x000fda0003f0e808 */
[----:B0-----:R-:W-:Y:S05]  /*121b0*/  @P0 BRA `(.L_x_1138) ;  /* 0x0000000000440947 */ /* 0x001fea0003800000 */
        /* <DEDUP_REMOVED lines=10> */
.L_x_1139:
[----:B------:R-:W-:-:S11]  /*12260*/  UISETP.NE.AND UP1, UPT, UR5, 0x1, UPT ;  /* 0x000000010500788c */ /* 0x000fd6000bf25270 */
[----:B------:R-:W-:Y:S02]  /*12270*/  @UP1 ULDC.64 UR10, c[0x0][0x9e8] ;  /* 0x00027a00000a1ab9 */ /* 0x000fe40000000a00 */
[----:B------:R-:W-:-:S04]  /*12280*/  UIMAD.WIDE.U32 UR6, UR8, UR10, URZ ;  /* 0x0000000a080672a5 */ /* 0x000fc8000f8e003f */
[----:B------:R-:W-:-:S12]  /*12290*/  @UP1 USHF.R.U32.HI UR8, URZ, UR11, UR7 ;  /* 0x0000000b3f081299 */ /* 0x000fd80008011607 */
.L_x_1140:
[----:B------:R-:W-:-:S04]  /*122a0*/  UIMAD UR8, UR8, UR5, UR5 ;  /* 0x00000005080872a4 */ /* 0x000fc8000f8e0205 */
[----:B------:R-:W-:-:S04]  /*122b0*/  UISETP.LT.AND UP1, UPT, UR4, UR8, UPT ;  /* 0x000000080400728c */ /* 0x000fc8000bf21270 */
[----:B------:R-:W-:-:S12]  /*122c0*/  USEL UR4, UR4, UR8, UP1 ;  /* 0x0000000804047287 */ /* 0x000fd80008800000 */
.L_x_1138:
[----:B------:R-:W-:Y:S01]  /*122d0*/  UISETP.NE.AND UP1, UPT, UR49, URZ, UPT ;  /* 0x0000003f3100728c */ /* 0x000fe2000bf25270 */
[----:B------:R-:W-:Y:S01]  /*122e0*/  PLOP3.LUT P0, PT, PT, PT, UP0, 0x40, 0x0 ;  /* 0x000000000000781c */ /* 0x000fe20003f0e808 */
[----:B------:R-:W-:-:S04]  /*122f0*/  UIADD3 UR4, UR4, 0x7f, URZ ;  /* 0x0000007f04047890 */ /* 0x000fc8000fffe03f */
[----:B------:R-:W-:-:S04]  /*12300*/  USHF.R.S32.HI UR8, URZ, 0x1f, UR4 ;  /* 0x0000001f3f087899 */ /* 0x000fc80008011404 */
[----:B------:R-:W-:Y:S01]  /*12310*/  ULEA.HI UR8, UR8, UR4, URZ, 0x7 ;  /* 0x0000000408087291 */ /* 0x000fe2000f8f383f */
[----:B------:R-:W-:Y:S01]  /*12320*/  @UP1 ULDC UR6, c[0x0][0x44c] ;  /* 0x0001130000061ab9 */ /* 0x000fe20000000800 */
[----:B------:R-:W-:Y:S01]  /*12330*/  @UP1 ULDC UR9, c[0x0][0x450] ;  /* 0x0001140000091ab9 */ /* 0x000fe20000000800 */
[----:B------:R-:W-:Y:S02]  /*12340*/  UIMAD.WIDE.U32 UR6, UR43, UR6, URZ ;  /* 0x000000062b0672a5 */ /* 0x000fe4000f8e003f */
[----:B------:R-:W-:Y:S01]  /*12350*/  UMOV UR4, UR43 ;  /* 0x0000002b00047c82 */ /* 0x000fe20008000000 */
[----:B------:R-:W-:Y:S02]  /*12360*/  USHF.R.S32.HI UR8, URZ, 0x7, UR8 ;  /* 0x000000073f087899 */ /* 0x000fe40008011408 */
[----:B------:R-:W-:Y:S02]  /*12370*/  @UP1 USHF.R.U32.HI UR4, URZ, UR9, UR7 ;  /* 0x000000093f041299 */ /* 0x000fe40008011607 */
[----:B------:R-:W-:-:S02]  /*12380*/  UISETP.LT.AND UP1, UPT, UR40, UR8, UPT ;  /* 0x000000082800728c */ /* 0x000fc4000bf21270 */
[----:B------:R-:W-:Y:S01]  /*12390*/  UIADD3 UR4, UR39, UR4, URZ ;  /* 0x0000000427047290 */ /* 0x000fe2000fffe03f */
[----:B------:R-:W-:Y:S01]  /*123a0*/  ULDC UR6, c[0x0][0x9dc] ;  /* 0x0002770000067ab9 */ /* 0x000fe20000000800 */
[----:B------:R-:W-:Y:S02]  /*123b0*/  USEL UR44, UR40, UR8, UP1 ;  /* 0x00000008282c7287 */ /* 0x000fe40008800000 */
[----:B------:R-:W-:Y:S01]  /*123c0*/  UIADD3 UR8, UR4, -UR6, URZ ;  /* 0x8000000604087290 */ /* 0x000fe2000fffe03f */
[----:B------:R-:W-:Y:S11]  /*123d0*/  @P0 BRA `(.L_x_1141) ;  /* 0x0000000000440947 */ /* 0x000ff60003800000 */
        /* <DEDUP_REMOVED lines=10> */
.L_x_1142:
[----:B------:R-:W-:-:S11]  /*12480*/  UISETP.NE.AND UP0, UPT, UR5, 0x1, UPT ;  /* 0x000000010500788c */ /* 0x000fd6000bf05270 */
[----:B------:R-:W-:Y:S02]  /*12490*/  @UP0 ULDC.64 UR10, c[0x0][0x9e8] ;  /* 0x00027a00000a0ab9 */ /* 0x000fe40000000a00 */
[----:B------:R-:W-:-:S04]  /*124a0*/  UIMAD.WIDE.U32 UR6, UR4, UR10, URZ ;  /* 0x0000000a040672a5 */ /* 0x000fc8000f8e003f */
[----:B------:R-:W-:-:S12]  /*124b0*/  @UP0 USHF.R.U32.HI UR4, URZ, UR11, UR7 ;  /* 0x0000000b3f040299 */ /* 0x000fd80008011607 */
.L_x_1143:
[----:B------:R-:W-:-:S04]  /*124c0*/  UIMAD UR4, UR4, UR5, URZ ;  /* 0x00000005040472a4 */ /* 0x000fc8000f8e023f */
[----:B------:R-:W-:-:S04]  /*124d0*/  UISETP.LT.AND UP0, UPT, UR8, UR4, UPT ;  /* 0x000000040800728c */ /* 0x000fc8000bf01270 */
[----:B------:R-:W-:-:S12]  /*124e0*/  USEL UR8, UR8, UR4, !UP0 ;  /* 0x0000000408087287 */ /* 0x000fd8000c000000 */
.L_x_1141:
[----:B------:R-:W-:Y:S01]  /*124f0*/  USHF.R.S32.HI UR4, URZ, 0x1f, UR8 ;  /* 0x0000001f3f047899 */ /* 0x000fe20008011408 */
[----:B------:R-:W-:Y:S03]  /*12500*/  BSSY B7, `(.L_x_1144) ;  /* 0x000034e000077945 */ /* 0x000fe60003800000 */
[----:B------:R-:W-:-:S04]  /*12510*/  ULEA.HI UR4, UR4, UR8, URZ, 0x7 ;  /* 0x0000000804047291 */ /* 0x000fc8000f8f383f */
[----:B------:R-:W-:-:S04]  /*12520*/  USHF.R.S32.HI UR4, URZ, 0x7, UR4 ;  /* 0x000000073f047899 */ /* 0x000fc80008011404 */
[----:B------:R-:W-:-:S04]  /*12530*/  UISETP.LT.AND UP0, UPT, URZ, UR4, UPT ;  /* 0x000000043f00728c */ /* 0x000fc8000bf01270 */
[----:B------:R-:W-:-:S04]  /*12540*/  USEL UR45, URZ, UR4, !UP0 ;  /* 0x000000043f2d7287 */ /* 0x000fc8000c000000 */
[----:B------:R-:W-:-:S06]  /*12550*/  UISETP.GT.AND UP0, UPT, UR44, UR45, UPT ;  /* 0x0000002d2c00728c */ /* 0x000fcc000bf04270 */
[----:B------:R-:W-:-:S13]  /*12560*/  PLOP3.LUT P0, PT, PT, PT, UP0, 0x80, 0x0 ;  /* 0x000000000000781c */ /* 0x000fda0003f0f008 */
[----:B------:R-:W-:Y:S05]  /*12570*/  @P0 BRA `(.L_x_1145) ;  /* 0x0000000000440947 */ /* 0x000fea0003800000 */
[----:B------:R-:W0:Y:S02]  /*12580*/  S2R R0, SR_TID.X ;  /* 0x0000000000007919 */ /* 0x000e240000002100 */
[----:B0-----:R-:W-:-:S04]  /*12590*/  LOP3.LUT R0, R0, 0x7f, RZ, 0xc0, !PT ;  /* 0x0000007f00007812 */ /* 0x001fc800078ec0ff */
[----:B------:R-:W-:-:S13]  /*125a0*/  ISETP.NE.AND P2, PT, R0, RZ, PT ;  /* 0x000000ff0000720c */ /* 0x000fda0003f45270 */
[----:B------:R-:W-:Y:S05]  /*125b0*/  @P2 BRA `(.L_x_1146) ;  /* 0x0000003400082947 */ /* 0x000fea0003800000 */
[----:B------:R-:W0:Y:S01]  /*125c0*/  S2R R7, SR_LANEID ;  /* 0x0000000000077919 */ /* 0x000e220000000000 */
[----:B------:R-:W-:Y:S01]  /*125d0*/  VOTEU.ANY UR4, UPT, PT ;  /* 0x0000000000047886 */ /* 0x000fe200038e0100 */
[----:B------:R-:W1:Y:S01]  /*125e0*/  LDC.64 R2, c[0x0][0xc80] ;  /* 0x00032000ff027b82 */ /* 0x000e620000000a00 */
[----:B------:R-:W0:Y:S08]  /*125f0*/  FLO.U32 R0, UR4 ;  /* 0x0000000400007d00 */ /* 0x000e3000080e0000 */
[----:B------:R-:W1:Y:S01]  /*12600*/  POPC R5, UR4 ;  /* 0x0000000400057d09 */ /* 0x000e620008000000 */
[----:B0-----:R-:W-:-:S13]  /*12610*/  ISETP.EQ.U32.AND P0, PT, R0, R7, PT ;  /* 0x000000070000720c */ /* 0x001fda0003f02070 */
[----:B-1----:R-:W2:Y:S01]  /*12620*/  @P0 ATOMG.E.ADD.STRONG.GPU PT, R3, desc[UR52][R2.64], R5 ;  /* 0x00000005020309a8 */ /* 0x002ea200081ee1f4 */
[----:B------:R-:W0:Y:S02]  /*12630*/  S2R R4, SR_LTMASK ;  /* 0x0000000000047919 */ /* 0x000e240000003900 */
[----:B0-----:R-:W-:-:S04]  /*12640*/  LOP3.LUT R4, R4, UR4, RZ, 0xc0, !PT ;  /* 0x0000000404047c12 */ /* 0x001fc8000f8ec0ff */
[----:B------:R-:W0:Y:S01]  /*12650*/  POPC R7, R4 ;  /* 0x0000000400077309 */ /* 0x000e220000000000 */
[----:B--2---:R-:W0:Y:S02]  /*12660*/  SHFL.IDX PT, R0, R3, R0, 0x1f ;  /* 0x00001f0003007589 */ /* 0x004e2400000e0000 */
[----:B0-----:R-:W-:Y:S01]  /*12670*/  IADD3 R34, R0, UR48, R7 ;  /* 0x0000003000227c10 */ /* 0x001fe2000fffe007 */
[----:B------:R-:W-:Y:S06]  /*12680*/  BRA `(.L_x_1146) ;  /* 0x0000003000d47947 */ /* 0x000fec0003800000 */
.L_x_1145:
[----:B------:R-:W-:Y:S01]  /*12690*/  VIADD R0, R16, 0x18400 ;  /* 0x0001840010007836 */ /* 0x000fe20000000000 */
[----:B------:R-:W-:Y:S04]  /*126a0*/  BSSY B6, `(.L_x_1147) ;  /* 0x0000013000067945 */ /* 0x000fe80003800000 */
[----:B------:R-:W-:-:S13]  /*126b0*/  LOP3.LUT P0, RZ, R0, 0x3ff, RZ, 0xc0, !PT ;  /* 0x000003ff00ff7812 */ /* 0x000fda000780c0ff */
[----:B------:R-:W-:Y:S05]  /*126c0*/  @!P0 BRA `(.L_x_1148) ;  /* 0x0000000000408947 */ /* 0x000fea0003800000 */
[----:B------:R-:W-:Y:S01]  /*126d0*/  MOV R2, 0x0 ;  /* 0x0000000000027802 */ /* 0x000fe20000000f00 */
[----:B------:R-:W-:Y:S01]  /*126e0*/  ULDC.64 UR4, c[0x4][0x80] ;  /* 0x0100200000047ab9 */ /* 0x000fe20000000a00 */
[----:B------:R-:W-:Y:S01]  /*126f0*/  ULDC.64 UR6, c[0x4][0x88] ;  /* 0x0100220000067ab9 */ /* 0x000fe20000000a00 */
[----:B------:R-:W-:Y:S02]  /*12700*/  IMAD.U32 R4, RZ, RZ, UR4 ;  /* 0x00000004ff047e24 */ /* 0x000fe4000f8e00ff */
[----:B------:R-:W-:Y:S01]  /*12710*/  IMAD.U32 R5, RZ, RZ, UR5 ;  /* 0x00000005ff057e24 */ /* 0x000fe2000f8e00ff */
[----:B------:R-:W0:Y:S01]  /*12720*/  LDC.64 R2, c[0x4][R2] ;  /* 0x0100000002027b82 */ /* 0x000e220000000a00 */
[----:B------:R-:W-:Y:S01]  /*12730*/  ULDC.64 UR4, c[0x4][0x8] ;  /* 0x0100020000047ab9 */ /* 0x000fe20000000a00 */
[----:B------:R-:W-:Y:S02]  /*12740*/  IMAD.U32 R6, RZ, RZ, UR6 ;  /* 0x00000006ff067e24 */ /* 0x000fe4000f8e00ff */
[----:B------:R-:W-:-:S02]  /*12750*/  IMAD.U32 R7, RZ, RZ, UR7 ;  /* 0x00000007ff077e24 */ /* 0x000fc4000f8e00ff */
[----:B------:R-:W-:Y:S02]  /*12760*/  IMAD.U32 R10, RZ, RZ, UR4 ;  /* 0x00000004ff0a7e24 */ /* 0x000fe4000f8e00ff */
[----:B------:R-:W-:Y:S02]  /*12770*/  IMAD.U32 R11, RZ, RZ, UR5 ;  /* 0x00000005ff0b7e24 */ /* 0x000fe4000f8e00ff */
[----:B------:R-:W-:Y:S02]  /*12780*/  IMAD.MOV.U32 R8, RZ, RZ, 0x70 ;  /* 0x00000070ff087424 */ /* 0x000fe400078e00ff */
[----:B------:R-:W-:Y:S02]  /*12790*/  IMAD.MOV.U32 R12, RZ, RZ, 0x1 ;  /* 0x00000001ff0c7424 */ /* 0x000fe400078e00ff */
[----:B------:R-:W-:-:S07]  /*127a0*/  IMAD.MOV.U32 R13, RZ, RZ, RZ ;  /* 0x000000ffff0d7224 */ /* 0x000fce00078e00ff */
[----:B------:R-:W-:-:S07]  /*127b0*/  LEPC R20, `(.L_x_1148) ;  /* 0x000000001014794e */ /* 0x000fce0000000000 */
[----:B0----5:R-:W-:Y:S05]  /*127c0*/  CALL.ABS.NOINC R2 ;  /* 0x0000000002007343 */ /* 0x021fea0003c00000 */
.L_x_1148:
[----:B------:R-:W-:Y:S05]  /*127d0*/  BSYNC B6 ;  /* 0x0000000000067941 */ /* 0x000fea0003800000 */
.L_x_1147:
        /* <DEDUP_REMOVED lines=19> */
[----:B-1---5:R-:W-:Y:S05]  /*12910*/  CALL.ABS.NOINC R2 ;  /* 0x0000000002007343 */ /* 0x022fea0003c00000 */
.L_x_1151:
[----:B------:R0:W1:Y:S01]  /*12920*/  LDC.64 R2, c[0x4][R17] ;  /* 0x0100000011027b82 */ /* 0x0000620000000a00 */
[----:B------:R-:W-:Y:S01]  /*12930*/  ULDC.64 UR4, c[0x4][0x80] ;  /* 0x0100200000047ab9 */ /* 0x000fe20000000a00 */
[----:B------:R-:W-:Y:S01]  /*12940*/  ULDC.64 UR6, c[0x4][0x88] ;  /* 0x0100220000067ab9 */ /* 0x000fe20000000a00 */
[----:B------:R-:W-:Y:S02]  /*12950*/  IMAD.U32 R4, RZ, RZ, UR4 ;  /* 0x00000004ff047e24 */ /* 0x000fe4000f8e00ff */
        /* <DEDUP_REMOVED lines=11> */
.L_x_1150:
[----:B------:R-:W-:Y:S05]  /*12a10*/  BSYNC B6 ;  /* 0x0000000000067941 */ /* 0x000fea0003800000 */
.L_x_1149:
[----:B------:R-:W-:Y:S01]  /*12a20*/  ULDC.64 UR4, c[0x0][0x9f8] ;  /* 0x00027e0000047ab9 */ /* 0x000fe20000000a00 */
[----:B------:R-:W-:Y:S01]  /*12a30*/  IMAD.U32 R29, RZ, RZ, UR42 ;  /* 0x0000002aff1d7e24 */ /* 0x000fe2000f8e00ff */
[----:B------:R-:W-:Y:S01]  /*12a40*/  UISETP.NE.U32.AND UP0, UPT, UR4, URZ, UPT ;  /* 0x0000003f0400728c */ /* 0x000fe2000bf05070 */
[----:B------:R-:W0:Y:S03]  /*12a50*/  LDC R10, c[0x0][0x430] ;  /* 0x00010c00ff0a7b82 */ /* 0x000e260000000800 */
[----:B------:R-:W-:-:S06]  /*12a60*/  UISETP.NE.AND.EX UP0, UPT, UR5, URZ, UPT, UP0 ;  /* 0x0000003f0500728c */ /* 0x000fcc000bf05300 */
[----:B------:R-:W-:-:S05]  /*12a70*/  PLOP3.LUT P0, PT, PT, PT, UP0, 0x80, 0x0 ;  /* 0x000000000000781c */ /* 0x000fca0003f0f008 */
[----:B------:R-:W-:Y:S02]  /*12a80*/  @UP0 ULDC.64 UR4, c[0x0][0x9f8] ;  /* 0x00027e0000040ab9 */ /* 0x000fe40000000a00 */
[----:B------:R-:W-:-:S06]  /*12a90*/  @UP0 UIMAD.WIDE UR4, UR42, 0x4, UR4 ;  /* 0x000000042a0408a5 */ /* 0x000fcc000f8e0204 */
[----:B------:R-:W-:Y:S01]  /*12aa0*/  IMAD.U32 R2, RZ, RZ, UR4 ;  /* 0x00000004ff027e24 */ /* 0x000fe2000f8e00ff */
[----:B------:R-:W-:Y:S01]  /*12ab0*/  ULDC UR4, c[0x0][0xc48] ;  /* 0x0003120000047ab9 */ /* 0x000fe20000000800 */
[----:B------:R-:W-:-:S05]  /*12ac0*/  IMAD.U32 R3, RZ, RZ, UR5 ;  /* 0x00000005ff037e24 */ /* 0x000fca000f8e00ff */
[----:B------:R1:W5:Y:S01]  /*12ad0*/  @P0 LDG.E R29, desc[UR52][R2.64] ;  /* 0x00000034021d0981 */ /* 0x000362000c1e1900 */
[----:B------:R-:W-:Y:S01]  /*12ae0*/  UMOV UR5, 0xffffffff ;  /* 0xffffffff00057882 */ /* 0x000fe20000000000 */
[----:B------:R-:W-:Y:S02]  /*12af0*/  IMAD.U32 R22, RZ, RZ, UR4 ;  /* 0x00000004ff167e24 */ /* 0x000fe4000f8e00ff */
[----:B------:R-:W-:Y:S05]  /*12b00*/  BRA.DIV UR5, `(.L_x_1152) ;  /* 0x0000003605d47947 */ /* 0x000fea000b800000 */
.L_x_1206:
[----:B------:R-:W2:Y:S01]  /*12b10*/  S2R R0, SR_TID.X ;  /* 0x0000000000007919 */ /* 0x000ea20000002100 */
[----:B------:R-:W-:Y:S01]  /*12b20*/  UIADD3 UR4, UR44, -0x1, URZ ;  /* 0xffffffff2c047890 */ /* 0x000fe2000fffe03f */
[----:B0-----:R-:W-:Y:S02]  /*12b30*/  ISETP.NE.AND P1, PT, R10, 0x1, PT ;  /* 0x000000010a00780c */ /* 0x001fe40003f25270 */
[----:B-----5:R-:W-:Y:S02]  /*12b40*/  SHF.R.S32.HI R31, RZ, 0x1f, R29 ;  /* 0x0000001fff1f7819 */ /* 0x020fe4000001141d */
[----:B------:R-:W-:Y:S01]  /*12b50*/  LOP3.LUT R19, R19, 0xffffffdf, RZ, 0xc0, !PT ;  /* 0xffffffdf13137812 */ /* 0x000fe200078ec0ff */
[----:B------:R-:W-:-:S04]  /*12b60*/  IMAD.U32 R6, RZ, RZ, UR4 ;  /* 0x00000004ff067e24 */ /* 0x000fc8000f8e00ff */
[----:B------:R-:W-:-:S04]  /*12b70*/  IMAD.SHL.U32 R6, R6, 0x80, RZ ;  /* 0x0000008006067824 */ /* 0x000fc800078e00ff */
[----:B-1----:R-:W0:Y:S01]  /*12b80*/  @P1 LDC R3, c[0x0][0x438] ;  /* 0x00010e00ff031b82 */ /* 0x002e220000000800 */
[----:B------:R-:W-:Y:S01]  /*12b90*/  @P1 LOP3.LUT R19, R19, 0x20, RZ, 0xfc, !PT ;  /* 0x0000002013131812 */ /* 0x000fe200078efcff */
[----:B--2---:R-:W-:-:S05]  /*12ba0*/  IMAD.SHL.U32 R0, R0, 0x10, RZ ;  /* 0x0000001000007824 */ /* 0x004fca00078e00ff */
[----:B------:R-:W-:-:S04]  /*12bb0*/  LOP3.LUT R0, R0, 0x70, RZ, 0xc0, !PT ;  /* 0x0000007000007812 */ /* 0x000fc800078ec0ff */
[----:B------:R-:W-:Y:S02]  /*12bc0*/  LOP3.LUT R5, R6, R37, R0, 0xfe, !PT ;  /* 0x0000002506057212 */ /* 0x000fe400078efe00 */
[----:B------:R-:W1:Y:S02]  /*12bd0*/  @P1 LDC R0, c[0x0][0x434] ;  /* 0x00010d00ff001b82 */ /* 0x000e640000000800 */
[C---:B------:R-:W-:Y:S01]  /*12be0*/  ISETP.GE.AND P0, PT, R5.reuse, UR37, PT ;  /* 0x0000002505007c0c */ /* 0x040fe2000bf06270 */
[----:B------:R-:W-:-:S04]  /*12bf0*/  IMAD.IADD R7, R5, 0x1, R32 ;  /* 0x0000000105077824 */ /* 0x000fc800078e0220 */
[----:B------:R-:W-:-:S08]  /*12c00*/  IMAD.MOV.U32 R11, RZ, RZ, R7 ;  /* 0x000000ffff0b7224 */ /* 0x000fd000078e0007 */
[----:B------:R-:W2:Y:S08]  /*12c10*/  @!P0 LDC.64 R8, c[0x0][0x428] ;  /* 0x00010a00ff088b82 */ /* 0x000eb00000000a00 */
[----:B------:R-:W3:Y:S01]  /*12c20*/  @!P0 LDC.64 R4, c[0x0][0x418] ;  /* 0x00010600ff048b82 */ /* 0x000ee20000000a00 */
[----:B-1----:R-:W-:-:S05]  /*12c30*/  @P1 IMAD.HI.U32 R0, R7, R0, RZ ;  /* 0x0000000007001227 */ /* 0x002fca00078e00ff */
[----:B0-----:R-:W-:-:S04]  /*12c40*/  @P1 SHF.R.U32.HI R11, RZ, R3, R0 ;  /* 0x00000003ff0b1219 */ /* 0x001fc80000011600 */
[--C-:B------:R-:W-:Y:S01]  /*12c50*/  @!P0 SHF.R.S32.HI R3, RZ, 0x1f, R11.reuse ;  /* 0x0000001fff038819 */ /* 0x100fe2000001140b */
[----:B------:R-:W-:Y:S02]  /*12c60*/  @!P0 IMAD.MOV.U32 R2, RZ, RZ, R11 ;  /* 0x000000ffff028224 */ /* 0x000fe400078e000b */
[-C--:B--2---:R-:W-:Y:S02]  /*12c70*/  @!P0 IMAD R0, R31, R8.reuse, RZ ;  /* 0x000000081f008224 */ /* 0x084fe400078e02ff */
[----:B------:R-:W-:-:S04]  /*12c80*/  @!P0 IMAD.WIDE.U32 R2, R29, R8, R2 ;  /* 0x000000081d028225 */ /* 0x000fc800078e0002 */
[----:B------:R-:W-:Y:S01]  /*12c90*/  @!P0 IMAD R9, R29, R9, R0 ;  /* 0x000000091d098224 */ /* 0x000fe200078e0200 */
[----:B---3--:R-:W-:-:S03]  /*12ca0*/  @!P0 LEA R4, P1, R2, R4, 0x2 ;  /* 0x0000000402048211 */ /* 0x008fc600078210ff */
[----:B------:R-:W-:-:S05]  /*12cb0*/  @!P0 IMAD.IADD R0, R3, 0x1, R9 ;  /* 0x0000000103008824 */ /* 0x000fca00078e0209 */
[----:B------:R-:W-:Y:S01]  /*12cc0*/  @!P0 LEA.HI.X R5, R2, R5, R0, 0x2, P1 ;  /* 0x0000000502058211 */ /* 0x000fe200008f1400 */
[----:B------:R-:W-:-:S06]  /*12cd0*/  IMAD.MOV.U32 R0, RZ, RZ, RZ ;  /* 0x000000ffff007224 */ /* 0x000fcc00078e00ff */
[----:B------:R0:W5:Y:S01]  /*12ce0*/  @!P0 LDG.E R0, desc[UR52][R4.64] ;  /* 0x0000003404008981 */ /* 0x000162000c1e1900 */
[----:B------:R-:W-:Y:S01]  /*12cf0*/  IMAD R3, RZ, RZ, -UR42 ;  /* 0x8000002aff037e24 */ /* 0x000fe2000f8e02ff */
[----:B------:R-:W-:Y:S01]  /*12d00*/  LOP3.LUT R19, R19, 0xffffffef, RZ, 0xc0, !PT ;  /* 0xffffffef13137812 */ /* 0x000fe200078ec0ff */
[----:B------:R-:W-:Y:S02]  /*12d10*/  IMAD.MOV R2, RZ, RZ, -R11 ;  /* 0x000000ffff027224 */ /* 0x000fe400078e0a0b */
[----:B------:R-:W-:Y:S02]  /*12d20*/  IMAD R22, R22, R3, UR41 ;  /* 0x0000002916167e24 */ /* 0x000fe4000f8e0203 */
[----:B------:R-:W-:Y:S02]  /*12d30*/  IMAD.U32 R24, RZ, RZ, UR4 ;  /* 0x00000004ff187e24 */ /* 0x000fe4000f8e00ff */
[----:B0-----:R-:W-:Y:S01]  /*12d40*/  IMAD.U32 R4, RZ, RZ, UR46 ;  /* 0x0000002eff047e24 */ /* 0x001fe2000f8e00ff */
[----:B------:R-:W-:Y:S01]  /*12d50*/  SHF.R.S32.HI R28, RZ, 0x1f, R22 ;  /* 0x0000001fff1c7819 */ /* 0x000fe20000011416 */
[----:B------:R-:W-:-:S03]  /*12d60*/  IMAD R5, R10, R2, R7 ;  /* 0x000000020a057224 */ /* 0x000fc600078e0207 */
[----:B------:R-:W-:-:S13]  /*12d70*/  ISETP.NE.AND P2, PT, R4, 0x3, PT ;  /* 0x000000030400780c */ /* 0x000fda0003f45270 */
[----:B------:R-:W-:Y:S01]  /*12d80*/  @P2 LOP3.LUT R19, R19, 0x10, RZ, 0xfc, !PT ;  /* 0x0000001013132812 */ /* 0x000fe200078efcff */
[----:B------:R-:W-:Y:S06]  /*12d90*/  @!P2 BRA `(.L_x_1153) ;  /* 0x000000000004a947 */ /* 0x000fec0003800000 */
[----:B------:R-:W-:Y:S01]  /*12da0*/  BPT.TRAP 0x1 ;  /* 0x000000040000795c */ /* 0x000fe20000300000 */
.L_x_1153:
[----:B------:R-:W-:Y:S01]  /*12db0*/  SHF.R.S32.HI R8, RZ, 0x1f, R5 ;  /* 0x0000001fff087819 */ /* 0x000fe20000011405 */
[----:B------:R-:W-:Y:S01]  /*12dc0*/  ULDC.64 UR4, c[0x0][0x328] ;  /* 0x0000ca0000047ab9 */ /* 0x000fe20000000a00 */
[----:B-----5:R-:W-:Y:S01]  /*12dd0*/  SHF.R.S32.HI R4, RZ, 0x1f, R0 ;  /* 0x0000001fff047819 */ /* 0x020fe20000011400 */
[----:B------:R-:W-:Y:S02]  /*12de0*/  BSSY B0, `(.L_x_1154) ;  /* 0x0000016000007945 */ /* 0x000fe40003800000 */
[----:B------:R-:W-:-:S04]  /*12df0*/  IMAD R2, R8, UR4, RZ ;  /* 0x0000000408027c24 */ /* 0x000fc8000f8e02ff */
[C---:B------:R-:W-:Y:S02]  /*12e00*/  IMAD R7, R5.reuse, UR5, R2 ;  /* 0x0000000505077c24 */ /* 0x040fe4000f8e0202 */
[----:B------:R-:W-:Y:S01]  /*12e10*/  IMAD.WIDE.U32 R2, R5, UR4, RZ ;  /* 0x0000000405027c25 */ /* 0x000fe2000f8e00ff */
        /* <DEDUP_REMOVED lines=12> */
[----:B------:R-:W-:Y:S02]  /*12ee0*/  IMAD.IADD R3, R3, 0x1, R7 ;  /* 0x0000000103037824 */ /* 0x000fe400078e0207 */
[----:B------:R-:W-:-:S03]  /*12ef0*/  IMAD R7, R23, 0x8, R16 ;  /* 0x0000000817077824 */ /* 0x000fc600078e0210 */
[----:B------:R-:W-:Y:S02]  /*12f00*/  LEA.HI.X R18, R2, UR5, R3, 0x1, P0 ;  /* 0x0000000502127c11 */ /* 0x000fe400080f0c03 */
[----:B------:R-:W-:-:S04]  /*12f10*/  SHF.L.U32 R2, R26, 0x1f, RZ ;  /* 0x0000001f1a027819 */ /* 0x000fc800000006ff */
[----:B------:R-:W0:Y:S02]  /*12f20*/  SYNCS.PHASECHK.TRANS64.TRYWAIT P0, [R7+URZ+0x28840], R2 ;  /* 0x02884002070075a7 */ /* 0x000e24000800017f */
[----:B0-----:R-:W-:Y:S05]  /*12f30*/  @!P0 BRA `(.L_x_1155) ;  /* 0x0000003000f48947 */ /* 0x001fea0003800000 */
.L_x_1207:
[----:B------:R-:W-:Y:S05]  /*12f40*/  BSYNC B0 ;  /* 0x0000000000007941 */ /* 0x000fea0003800000 */
.L_x_1154:
[----:B------:R-:W-:Y:S01]  /*12f50*/  ULDC.64 UR4, c[0x0][0x300] ;  /* 0x0000c00000047ab9 */ /* 0x000fe20000000a00 */
[----:B------:R-:W-:Y:S01]  /*12f60*/  IADD3 R6, -R37, UR37, -R6 ;  /* 0x0000002525067c10 */ /* 0x000fe2000fffe906 */
[----:B------:R-:W-:Y:S01]  /*12f70*/  IMAD R8, R8, UR4, RZ ;  /* 0x0000000408087c24 */ /* 0x000fe2000f8e02ff */
[----:B------:R-:W-:Y:S01]  /*12f80*/  LOP3.LUT P3, RZ, R19, 0x2, RZ, 0xc0, !PT ;  /* 0x0000000213ff7812 */ /* 0x000fe2000786c0ff */
[----:B0-----:R-:W-:Y:S01]  /*12f90*/  IMAD.WIDE.U32 R2, R5, UR4, RZ ;  /* 0x0000000405027c25 */ /* 0x001fe2000f8e00ff */
[----:B------:R-:W-:-:S03]  /*12fa0*/  LOP3.LUT P2, RZ, R19, 0x1, RZ, 0xc0, !PT ;  /* 0x0000000113ff7812 */ /* 0x000fc6000784c0ff */
        /* <DEDUP_REMOVED lines=15> */
[----:B------:R-:W-:-:S03]  /*130a0*/  IMAD R5, R23, 0x4000, R30 ;  /* 0x0000400017057824 */ /* 0x000fc600078e021e */
[----:B------:R-:W-:Y:S02]  /*130b0*/  LEA.HI.X R0, R2, UR5, R3, 0x1, P0 ;  /* 0x0000000502007c11 */ /* 0x000fe400080f0c03 */
[----:B------:R-:W-:Y:S01]  /*130c0*/  ISETP.GE.AND P0, PT, R6, 0x1, PT ;  /* 0x000000010600780c */ /* 0x000fe20003f06270 */
[----:B------:R-:W-:-:S12]  /*130d0*/  BRA.DIV UR4, `(.L_x_1156) ;  /* 0x0000003204a07947 */ /* 0x000fd8000b800000 */
[----:B------:R-:W0:Y:S01]  /*130e0*/  SHFL.IDX PT, R14, R4, RZ, 0x181f ;  /* 0x00181fff040e7589 */ /* 0x000e2200000e0000 */
[----:B------:R-:W-:-:S03]  /*130f0*/  @P0 IMAD R9, R5, 0x2, R16 ;  /* 0x0000000205090824 */ /* 0x000fc600078e0210 */
[----:B------:R-:W1:Y:S04]  /*13100*/  SHFL.IDX PT, R2, R0, RZ, 0x181f ;  /* 0x00181fff00027589 */ /* 0x000e6800000e0000 */
[----:B------:R-:W-:Y:S01]  /*13110*/  SHFL.IDX PT, R8, R0, 0x1, 0x181f ;  /* 0x00381f0000087f89 */ /* 0x000fe200000e0000 */
[----:B0-----:R-:W-:-:S05]  /*13120*/  @P0 LEA R14, P1, R35, R14, 0x1 ;  /* 0x0000000e230e0211 */ /* 0x001fca00078208ff */
[----:B-1----:R-:W-:Y:S02]  /*13130*/  @P0 IMAD.X R3, RZ, RZ, R2, P1 ;  /* 0x000000ffff030224 */ /* 0x002fe400008e0602 */
[----:B------:R-:W-:Y:S02]  /*13140*/  @P0 IMAD.MOV.U32 R2, RZ, RZ, R14 ;  /* 0x000000ffff020224 */ /* 0x000fe400078e000e */
[----:B------:R-:W0:Y:S04]  /*13150*/  SHFL.IDX PT, R14, R4, 0x1, 0x181f ;  /* 0x00381f00040e7f89 */ /* 0x000e2800000e0000 */
[----:B------:R-:W-:Y:S04]  /*13160*/  @P0 LDGSTS.E.BYPASS.LTC128B.128 [R9+0x18400], desc[UR52][R2.64], !P3 ;  /* 0x1840000002090fae */ /* 0x000fe8000d901d74 */
[----:B------:R1:W-:Y:S01]  /*13170*/  @P0 LDGSTS.E.BYPASS.LTC128B.128 [R9+0x1c400], desc[UR52][R2.64+0x80], !P2 ;  /* 0x1c40008002090fae */ /* 0x0003e2000d101d74 */
[----:B------:R-:W-:-:S13]  /*13180*/  ISETP.GE.AND P0, PT, R6, 0x11, PT ;  /* 0x000000110600780c */ /* 0x000fda0003f06270 */
[----:B------:R-:W-:Y:S01]  /*13190*/  @P0 IMAD R25, R5, 0x2, R16 ;  /* 0x0000000205190824 */ /* 0x000fe200078e0210 */
[----:B0-----:R-:W-:-:S05]  /*131a0*/  @P0 LEA R14, P1, R35, R14, 0x1 ;  /* 0x0000000e230e0211 */ /* 0x001fca00078208ff */
[----:B-1----:R-:W-:Y:S02]  /*131b0*/  @P0 IMAD.MOV.U32 R2, RZ, RZ, R14 ;  /* 0x000000ffff020224 */ /* 0x002fe400078e000e */
[----:B------:R-:W-:Y:S01]  /*131c0*/  @P0 IMAD.X R21, RZ, RZ, R8, P1 ;  /* 0x000000ffff150224 */ /* 0x000fe200008e0608 */
[----:B------:R-:W0:Y:S03]  /*131d0*/  SHFL.IDX PT, R14, R4, 0x2, 0x181f ;  /* 0x00581f00040e7f89 */ /* 0x000e2600000e0000 */
[----:B------:R-:W-:Y:S01]  /*131e0*/  @P0 IMAD.MOV.U32 R3, RZ, RZ, R21 ;  /* 0x000000ffff030224 */ /* 0x000fe200078e0015 */
[----:B------:R-:W1:Y:S04]  /*131f0*/  SHFL.IDX PT, R8, R0, 0x2, 0x181f ;  /* 0x00581f0000087f89 */ /* 0x000e6800000e0000 */
[----:B------:R-:W-:Y:S04]  /*13200*/  @P0 LDGSTS.E.BYPASS.LTC128B.128 [R25+0x18c00], desc[UR52][R2.64], !P3 ;  /* 0x18c0000002190fae */ /* 0x000fe8000d901d74 */
[----:B------:R2:W-:Y:S01]  /*13210*/  @P0 LDGSTS.E.BYPASS.LTC128B.128 [R25+0x1cc00], desc[UR52][R2.64+0x80], !P2 ;  /* 0x1cc0008002190fae */ /* 0x0005e2000d101d74 */
[----:B------:R-:W-:-:S13]  /*13220*/  ISETP.GE.AND P0, PT, R6, 0x21, PT ;  /* 0x000000210600780c */ /* 0x000fda0003f06270 */
[----:B0-----:R-:W-:Y:S01]  /*13230*/  @P0 LEA R14, P1, R35, R14, 0x1 ;  /* 0x0000000e230e0211 */ /* 0x001fe200078208ff */
[----:B------:R-:W-:-:S04]  /*13240*/  @P0 IMAD R21, R5, 0x2, R16 ;  /* 0x0000000205150824 */ /* 0x000fc800078e0210 */
[----:B--2---:R-:W-:Y:S02]  /*13250*/  @P0 IMAD.MOV.U32 R2, RZ, RZ, R14 ;  /* 0x000000ffff020224 */ /* 0x004fe400078e000e */
[----:B-1----:R-:W-:Y:S01]  /*13260*/  @P0 IMAD.X R9, RZ, RZ, R8, P1 ;  /* 0x000000ffff090224 */ /* 0x002fe200008e0608 */
        /* <DEDUP_REMOVED lines=38> */
[----:B-1----:R-:W-:Y:S02]  /*134d0*/  @P0 IMAD.X R9, RZ, RZ, R8, P1 ;  /* 0x000000ffff090224 */ /* 0x002fe400008e0608 */
[----:B--2---:R-:W-:Y:S01]  /*134e0*/  @P0 IMAD.MOV.U32 R2, RZ, RZ, R14 ;  /* 0x000000ffff020224 */ /* 0x004fe200078e000e */
[----:B------:R0:W1:Y:S01]  /*134f0*/  SHFL.IDX PT, R8, R0, 0x7, 0x181f ;  /* 0x00f81f0000087f89 */ /* 0x00006200000e0000 */
[----:B------:R-:W-:-:S03]  /*13500*/  @P0 IMAD.MOV.U32 R3, RZ, RZ, R9 ;  /* 0x000000ffff030224 */ /* 0x000fc600078e0009 */
[----:B------:R0:W2:Y:S04]  /*13510*/  SHFL.IDX PT, R14, R4, 0x7, 0x181f ;  /* 0x00f81f00040e7f89 */ /* 0x0000a800000e0000 */
[----:B------:R0:W-:Y:S04]  /*13520*/  @P0 LDGSTS.E.BYPASS.LTC128B.128 [R21+0x1b400], desc[UR52][R2.64], !P3 ;  /* 0x1b40000002150fae */ /* 0x0001e8000d901d74 */
[----:B------:R0:W-:Y:S02]  /*13530*/  @P0 LDGSTS.E.BYPASS.LTC128B.128 [R21+0x1f400], desc[UR52][R2.64+0x80], !P2 ;  /* 0x1f40008002150fae */ /* 0x0001e4000d101d74 */
.L_x_1225:
[----:B------:R-:W-:-:S13]  /*13540*/  ISETP.GE.AND P0, PT, R6, 0x71, PT ;  /* 0x000000710600780c */ /* 0x000fda0003f06270 */
[----:B0-2---:R-:W-:Y:S01]  /*13550*/  @P0 LEA R2, P1, R35, R14, 0x1 ;  /* 0x0000000e23020211 */ /* 0x005fe200078208ff */
[----:B------:R-:W-:-:S04]  /*13560*/  @P0 IMAD R5, R5, 0x2, R16 ;  /* 0x0000000205050824 */ /* 0x000fc800078e0210 */
[----:B-1----:R-:W-:-:S05]  /*13570*/  @P0 IMAD.X R3, RZ, RZ, R8, P1 ;  /* 0x000000ffff030224 */ /* 0x002fca00008e0608 */
[----:B------:R-:W-:Y:S01]  /*13580*/  @!PT LDS RZ, [RZ] ;  /* 0x00000000fffff984 */ /* 0x000fe20000000800 */
[----:B------:R-:W-:Y:S01]  /*13590*/  @!PT LDS RZ, [RZ] ;  /* 0x00000000fffff984 */ /* 0x000fe20000000800 */
[----:B------:R-:W-:Y:S01]  /*135a0*/  @!PT LDS RZ, [RZ] ;  /* 0x00000000fffff984 */ /* 0x000fe20000000800 */
[----:B------:R0:W-:Y:S04]  /*135b0*/  @P0 LDGSTS.E.BYPASS.LTC128B.128 [R5+0x1bc00], desc[UR52][R2.64], !P3 ;  /* 0x1bc0000002050fae */ /* 0x0001e8000d901d74 */
[----:B------:R0:W-:Y:S01]  /*135c0*/  @P0 LDGSTS.E.BYPASS.LTC128B.128 [R5+0x1fc00], desc[UR52][R2.64+0x80], !P2 ;  /* 0x1fc0008002050fae */ /* 0x0001e2000d101d74 */
[----:B------:R-:W-:Y:S01]  /*135d0*/  PLOP3.LUT P0, PT, PT, PT, PT, 0x80, 0x0 ;  /* 0x000000000000781c */ /* 0x000fe20003f0f070 */
[----:B------:R-:W-:-:S12]  /*135e0*/  NOP ;  /* 0x0000000000007918 */ /* 0x000fd80000000000 */
.L_x_1157:
        /* <DEDUP_REMOVED lines=11> */
.L_x_1158:
[----:B------:R-:W-:Y:S01]  /*136a0*/  VIADD R0, R16, 0x10400 ;  /* 0x0001040010007836 */ /* 0x000fe20000000000 */
[----:B------:R1:W-:Y:S06]  /*136b0*/  SYNCS.ARRIVE.TRANS64.A1T0 RZ, [R7+URZ+0x28830], RZ ;  /* 0x028830ff07ff79a7 */ /* 0x0003ec000810003f */
[----:B------:R-:W-:Y:S05]  /*136c0*/  WARPSYNC.ALL ;  /* 0x0000000000007948 */ /* 0x000fea0003800000 */
[----:B------:R-:W-:Y:S01]  /*136d0*/  BAR.SYNC.DEFER_BLOCKING 0x8, 0x180 ;  /* 0x0206000000007b1d */ /* 0x000fe20000010000 */
[----:B------:R-:W-:-:S05]  /*136e0*/  LOP3.LUT P0, RZ, R0, 0x3ff, RZ, 0xc0, !PT ;  /* 0x000003ff00ff7812 */ /* 0x000fca000780c0ff */
[----:B------:R-:W-:Y:S08]  /*136f0*/  BSSY B6, `(.L_x_1159) ;  /* 0x0000012000067945 */ /* 0x000ff00003800000 */
[----:B------:R-:W-:Y:S05]  /*13700*/  @!P0 BRA `(.L_x_1160) ;  /* 0x0000000000408947 */ /* 0x000fea0003800000 */
[----:B0-----:R-:W-:Y:S01]  /*13710*/  MOV R2, 0x0 ;  /* 0x0000000000027802 */ /* 0x001fe20000000f00 */
[----:B------:R-:W-:Y:S01]  /*13720*/  ULDC.64 UR4, c[0x4][0x80] ;  /* 0x0100200000047ab9 */ /* 0x000fe20000000a00 */
[----:B------:R-:W-:Y:S01]  /*13730*/  ULDC.64 UR6, c[0x4][0x88] ;  /* 0x0100220000067ab9 */ /* 0x000fe20000000a00 */
[----:B------:R-:W-:Y:S01]  /*13740*/  ULDC.64 UR8, c[0x4][0x20] ;  /* 0x0100080000087ab9 */ /* 0x000fe20000000a00 */
[----:B------:R-:W-:Y:S02]  /*13750*/  IMAD.U32 R4, RZ, RZ, UR4 ;  /* 0x00000004ff047e24 */ /* 0x000fe4000f8e00ff */
[----:B------:R-:W0:Y:S01]  /*13760*/  LDC.64 R2, c[0x4][R2] ;  /* 0x0100000002027b82 */ /* 0x000e220000000a00 */
[----:B------:R-:W-:Y:S02]  /*13770*/  IMAD.U32 R5, RZ, RZ, UR5 ;  /* 0x00000005ff057e24 */ /* 0x000fe4000f8e00ff */
[----:B------:R-:W-:Y:S02]  /*13780*/  IMAD.U32 R6, RZ, RZ, UR6 ;  /* 0x00000006ff067e24 */ /* 0x000fe4000f8e00ff */
[----:B-1----:R-:W-:-:S02]  /*13790*/  IMAD.U32 R7, RZ, RZ, UR7 ;  /* 0x00000007ff077e24 */ /* 0x002fc4000f8e00ff */
[----:B------:R-:W-:Y:S02]  /*137a0*/  IMAD.U32 R10, RZ, RZ, UR8 ;  /* 0x00000008ff0a7e24 */ /* 0x000fe4000f8e00ff */
[----:B------:R-:W-:Y:S02]  /*137b0*/  IMAD.U32 R11, RZ, RZ, UR9 ;  /* 0x00000009ff0b7e24 */ /* 0x000fe4000f8e00ff */
[----:B------:R-:W-:Y:S02]  /*137c0*/  IMAD.MOV.U32 R8, RZ, RZ, 0x70 ;  /* 0x00000070ff087424 */ /* 0x000fe400078e00ff */
[----:B------:R-:W-:Y:S02]  /*137d0*/  IMAD.MOV.U32 R12, RZ, RZ, 0x1 ;  /* 0x00000001ff0c7424 */ /* 0x000fe400078e00ff */
[----:B------:R-:W-:-:S07]  /*137e0*/  IMAD.MOV.U32 R13, RZ, RZ, RZ ;  /* 0x000000ffff0d7224 */ /* 0x000fce00078e00ff */
[----:B------:R-:W-:-:S07]  /*137f0*/  LEPC R20, `(.L_x_1160) ;  /* 0x000000001014794e */ /* 0x000fce0000000000 */
[----:B0-----:R-:W-:Y:S05]  /*13800*/  CALL.ABS.NOINC R2 ;  /* 0x0000000002007343 */ /* 0x001fea0003c00000 */
.L_x_1160:
[----:B------:R-:W-:Y:S05]  /*13810*/  BSYNC B6 ;  /* 0x0000000000067941 */ /* 0x000fea0003800000 */
.L_x_1159:
[----:B0-----:R-:W0:Y:S01]  /*13820*/  S2R R2, SR_TID.X ;  /* 0x0000000000027919 */ /* 0x001e220000002100 */
[----:B------:R-:W-:Y:S01]  /*13830*/  UISETP.NE.AND UP0, UPT, UR49, URZ, UPT ;  /* 0x0000003f3100728c */ /* 0x000fe2000bf05270 */
[----:B------:R-:W-:Y:S01]  /*13840*/  R2UR UR6, R28 ;  /* 0x000000001c0672ca */ /* 0x000fe200000e0000 */
[----:B------:R-:W-:Y:S01]  /*13850*/  ULDC.64 UR8, c[0x0][0x2d8] ;  /* 0x0000b60000087ab9 */ /* 0x000fe20000000a00 */
[----:B------:R-:W-:Y:S02]  /*13860*/  R2UR UR7, R22 ;  /* 0x00000000160772ca */ /* 0x000fe400000e0000 */
[C---:B------:R-:W-:Y:S02]  /*13870*/  LOP3.LUT P4, RZ, R19.reuse, 0x80, RZ, 0xc0, !PT ;  /* 0x0000008013ff7812 */ /* 0x040fe4000788c0ff */
[----:B------:R-:W-:Y:S02]  /*13880*/  PLOP3.LUT P0, PT, PT, PT, UP0, 0x80, 0x0 ;  /* 0x000000000000781c */ /* 0x000fe40003f0f008 */
[----:B------:R-:W-:-:S02]  /*13890*/  LOP3.LUT P5, RZ, R19, 0x40, RZ, 0xc0, !PT ;  /* 0x0000004013ff7812 */ /* 0x000fc400078ac0ff */
[----:B------:R-:W-:-:S03]  /*138a0*/  @UP0 ULDC UR4, c[0x0][0x44c] ;  /* 0x0001130000040ab9 */ /* 0x000fc60000000800 */
[----:B------:R-:W-:-:S04]  /*138b0*/  UIMAD UR6, UR6, UR8, URZ ;  /* 0x00000008060672a4 */ /* 0x000fc8000f8e023f */
[----:B------:R-:W-:Y:S02]  /*138c0*/  UIMAD UR7, UR7, UR9, UR6 ;  /* 0x00000009070772a4 */ /* 0x000fe4000f8e0206 */
[----:B------:R-:W-:Y:S01]  /*138d0*/  USHF.R.S32.HI UR6, URZ, 0x1f, UR42 ;  /* 0x0000001f3f067899 */ /* 0x000fe2000801142a */
[----:B0-----:R-:W-:-:S05]  /*138e0*/  IMAD.SHL.U32 R2, R2, 0x10, RZ ;  /* 0x0000001002027824 */ /* 0x001fca00078e00ff */
[----:B------:R-:W-:-:S04]  /*138f0*/  LOP3.LUT R2, R2, 0x70, RZ, 0xc0, !PT ;  /* 0x0000007002027812 */ /* 0x000fc800078ec0ff */
[----:B------:R-:W-:-:S05]  /*13900*/  LOP3.LUT R2, R37, R2, RZ, 0xfc, !PT ;  /* 0x0000000225027212 */ /* 0x000fca00078efcff */
[----:B------:R-:W-:-:S04]  /*13910*/  VIADD R0, R2, UR43 ;  /* 0x0000002b02007c36 */ /* 0x000fc80008000000 */
[----:B------:R-:W-:Y:S01]  /*13920*/  @P0 IMAD.HI.U32 R3, R0, UR4, RZ ;  /* 0x0000000400030c27 */ /* 0x000fe2000f8e00ff */
[----:B------:R-:W-:Y:S01]  /*13930*/  PLOP3.LUT P0, PT, PT, PT, UP0, 0x80, 0x0 ;  /* 0x000000000000781c */ /* 0x000fe20003f0f008 */
[----:B------:R-:W-:Y:S02]  /*13940*/  @UP0 ULDC UR4, c[0x0][0x450] ;  /* 0x0001140000040ab9 */ /* 0x000fe40000000800 */
[----:B------:R-:W-:-:S10]  /*13950*/  IMAD.MOV.U32 R2, RZ, RZ, R0 ;  /* 0x000000ffff027224 */ /* 0x000fd400078e0000 */
[----:B------:R-:W-:Y:S02]  /*13960*/  @P0 SHF.R.U32.HI R2, RZ, UR4, R3 ;  /* 0x00000004ff020c19 */ /* 0x000fe40008011603 */
[----:B------:R-:W-:-:S03]  /*13970*/  R2UR UR4, R22 ;  /* 0x00000000160472ca */ /* 0x000fc600000e0000 */
[----:B------:R-:W-:-:S10]  /*13980*/  IMAD.MOV R5, RZ, RZ, -R2 ;  /* 0x000000ffff057224 */ /* 0x000fd400078e0a02 */
[----:B------:R-:W-:-:S03]  /*13990*/  UIMAD.WIDE.U32 UR4, UR4, UR8, URZ ;  /* 0x00000008040472a5 */ /* 0x000fc6000f8e003f */
[----:B------:R-:W-:Y:S01]  /*139a0*/  ULDC.64 UR8, c[0x0][0x2e0] ;  /* 0x0000b80000087ab9 */ /* 0x000fe20000000a00 */
[----:B------:R-:W-:Y:S02]  /*139b0*/  UIADD3 UR5, UR5, UR7, URZ ;  /* 0x0000000705057290 */ /* 0x000fe4000fffe03f */
[----:B------:R-:W-:Y:S01]  /*139c0*/  UIMAD UR6, UR6, UR8, URZ ;  /* 0x00000008060672a4 */ /* 0x000fe2000f8e023f */
[----:B------:R-:W-:Y:S01]  /*139d0*/  ULDC UR7, c[0x0][0x448] ;  /* 0x0001120000077ab9 */ /* 0x000fe20000000800 */
[----:B------:R-:W-:Y:S01]  /*139e0*/  UIMAD.WIDE.U32 UR4, UR42, UR8, UR4 ;  /* 0x000000082a0472a5 */ /* 0x000fe2000f8e0004 */
[----:B------:R-:W-:Y:S01]  /*139f0*/  IMAD R5, R5, UR7, R0 ;  /* 0x0000000705057c24 */ /* 0x000fe2000f8e0200 */
[----:B------:R-:W-:Y:S01]  /*13a00*/  UIMAD UR6, UR42, UR9, UR6 ;  /* 0x000000092a0672a4 */ /* 0x000fe2000f8e0206 */
[----:B------:R-:W-:Y:S02]  /*13a10*/  SHF.R.S32.HI R0, RZ, 0x1f, R2 ;  /* 0x0000001fff007819 */ /* 0x000fe40000011402 */
[----:B------:R-:W-:Y:S01]  /*13a20*/  ULDC.64 UR8, c[0x0][0x2d0] ;  /* 0x0000b40000087ab9 */ /* 0x000fe20000000a00 */
[----:B------:R-:W-:Y:S01]  /*13a30*/  UIADD3 UR5, UR5, UR6, URZ ;  /* 0x0000000605057290 */ /* 0x000fe2000fffe03f */
[----:B------:R-:W-:-:S02]  /*13a40*/  IMAD.U32 R9, RZ, RZ, UR8 ;  /* 0x00000008ff097e24 */ /* 0x000fc4000f8e00ff */
[----:B------:R-:W-:Y:S01]  /*13a50*/  IMAD R3, R0, UR8, RZ ;  /* 0x0000000800037c24 */ /* 0x000fe2000f8e02ff */
[----:B------:R-:W-:-:S03]  /*13a60*/  SHF.R.S32.HI R0, RZ, 0x1f, R5 ;  /* 0x0000001fff007819 */ /* 0x000fc60000011405 */
[C---:B-1----:R-:W-:Y:S02]  /*13a70*/  IMAD R7, R2.reuse, UR9, R3 ;  /* 0x0000000902077c24 */ /* 0x042fe4000f8e0203 */
[----:B------:R-:W-:Y:S01]  /*13a80*/  IMAD.WIDE.U32 R2, R2, R9, UR4 ;  /* 0x0000000402027e25 */ /* 0x000fe2000f8e0009 */
        /* <DEDUP_REMOVED lines=11> */
[----:B------:R-:W0:Y:S01]  /*13b40*/  SHFL.IDX PT, R14, R0, RZ, 0x181f ;  /* 0x00181fff000e7589 */ /* 0x000e2200000e0000 */
[----:B------:R-:W-:-:S03]  /*13b50*/  VIADD R5, R37, UR43 ;  /* 0x0000002b25057c36 */ /* 0x000fc60008000000 */
[----:B------:R-:W1:Y:S01]  /*13b60*/  SHFL.IDX PT, R2, R4, RZ, 0x181f ;  /* 0x00181fff04027589 */ /* 0x000e6200000e0000 */
[C---:B------:R-:W-:Y:S01]  /*13b70*/  VIADD R7, R5.reuse, 0x10 ;  /* 0x0000001005077836 */ /* 0x040fe20000000000 */
[----:B------:R-:W-:Y:S02]  /*13b80*/  ISETP.GE.AND P0, PT, R5, UR38, PT ;  /* 0x0000002605007c0c */ /* 0x000fe4000bf06270 */
[----:B------:R-:W-:Y:S11]  /*13b90*/  SHFL.IDX PT, R6, R4, 0x1, 0x181f ;  /* 0x00381f0004067f89 */ /* 0x000ff600000e0000 */
        /* <DEDUP_REMOVED lines=13> */
[----:B------:R-:W-:-:S03]  /*13c70*/  VIADD R7, R5, 0x20 ;  /* 0x0000002005077836 */ /* 0x000fc60000000000 */
        /* <DEDUP_REMOVED lines=51> */
.L_x_1242:
[----:B------:R-:W-:-:S05]  /*13fb0*/  VIADD R5, R5, 0x70 ;  /* 0x0000007005057836 */ /* 0x000fca0000000000 */
[----:B------:R-:W-:-:S13]  /*13fc0*/  ISETP.GE.AND P0, PT, R5, UR38, PT ;  /* 0x0000002605007c0c */ /* 0x000fda000bf06270 */
[----:B0-2---:R-:W-:-:S05]  /*13fd0*/  @!P0 LEA R2, P1, R35, R14, 0x1 ;  /* 0x0000000e23028211 */ /* 0x005fca00078208ff */
[----:B-1----:R-:W-:-:S05]  /*13fe0*/  @!P0 IMAD.X R3, RZ, RZ, R6, P1 ;  /* 0x000000ffff038224 */ /* 0x002fca00008e0606 */
[----:B------:R-:W-:Y:S01]  /*13ff0*/  @!PT LDS RZ, [RZ] ;  /* 0x00000000fffff984 */ /* 0x000fe20000000800 */
[----:B------:R-:W-:Y:S01]  /*14000*/  @!PT LDS RZ, [RZ] ;  /* 0x00000000fffff984 */ /* 0x000fe20000000800 */
[----:B------:R-:W-:Y:S01]  /*14010*/  @!PT LDS RZ, [RZ] ;  /* 0x00000000fffff984 */ /* 0x000fe20000000800 */
[----:B------:R0:W-:Y:S04]  /*14020*/  @!P0 LDGSTS.E.BYPASS.LTC128B.128 [R33+0x13c00], desc[UR52][R2.64], !P4 ;  /* 0x13c0000002218fae */ /* 0x0001e8000e101d74 */
[----:B------:R0:W-:Y:S01]  /*14030*/  @!P0 LDGSTS.E.BYPASS.LTC128B.128 [R33+0x17c00], desc[UR52][R2.64+0x80], !P5 ;  /* 0x17c0008002218fae */ /* 0x0001e2000e901d74 */
[----:B------:R-:W-:Y:S01]  /*14040*/  PLOP3.LUT P0, PT, PT, PT, PT, 0x80, 0x0 ;  /* 0x000000000000781c */ /* 0x000fe20003f0f070 */
[----:B------:R-:W-:-:S12]  /*14050*/  NOP ;  /* 0x0000000000007918 */ /* 0x000fd80000000000 */
.L_x_1162:
[----:B------:R-:W-:Y:S02]  /*14060*/  PLOP3.LUT P1, PT, P1, P0, PT, 0xa2, 0x0 ;  /* 0x000000000000781c */ /* 0x000fe40000f21472 */
[----:B------:R-:W-:-:S08]  /*14070*/  @P0 R2UR P1, UR4, R16 ;  /* 0x00000000100402ca */ /* 0x000fd00000020000 */
[----:B------:R-:W-:-:S05]  /*14080*/  @P0 PLOP3.LUT P0, PT, P1, PT, PT, 0x80, 0x0 ;  /* 0x000000000000081c */ /* 0x000fca0000f0f070 */
[----:B------:R-:W-:Y:S01]  /*14090*/  @!P1 SYNCS.ARRIVE.TRANS64.RED.A0T1 RZ, [UR4+0x28800], RZ ;  /* 0x028800ffffff99a7 */ /* 0x000fe20008200404 */
[----:B------:R-:W-:Y:S07]  /*140a0*/  @!P1 ARRIVES.LDGSTSBAR.64.TRANSCNT [UR4+0x28800] ;  /* 0x02880000ff0099b0 */ /* 0x000fee0008000a84 */
[----:B------:R-:W-:Y:S05]  /*140b0*/  @P0 BRA.U.ANY `(.L_x_1162) ;  /* 0xfffffffd00e80947 */ /* 0x000fea000393ffff */
[----:B------:R-:W-:-:S05]  /*140c0*/  VIADD R36, R36, 0x1 ;  /* 0x0000000124247836 */ /* 0x000fca0000000000 */
[----:B------:R-:W-:-:S04]  /*140d0*/  LEA.HI R0, R36, R36, RZ, 0x1 ;  /* 0x0000002424007211 */ /* 0x000fc800078f08ff */
[----:B0-----:R-:W-:-:S05]  /*140e0*/  LOP3.LUT R3, R0, 0xfffffffe, RZ, 0xc0, !PT ;  /* 0xfffffffe00037812 */ /* 0x001fca00078ec0ff */
[----:B------:R-:W-:-:S05]  /*140f0*/  IMAD.IADD R3, R36, 0x1, -R3 ;  /* 0x0000000124037824 */ /* 0x000fca00078e0a03 */
[----:B------:R-:W-:Y:S01]  /*14100*/  SHF.L.U32 R3, R3, 0x1f, RZ ;  /* 0x0000001f03037819 */ /* 0x000fe200000006ff */
[----:B------:R-:W-:Y:S01]  /*14110*/  NOP ;  /* 0x0000000000007918 */ /* 0x000fe20000000000 */
[----:B------:R0:W-:Y:S01]  /*14120*/  SYNCS.ARRIVE.TRANS64.A1T0 RZ, [R16+URZ+0x28800], RZ ;  /* 0x028800ff10ff79a7 */ /* 0x0001e2000810003f */
[----:B------:R-:W-:Y:S01]  /*14130*/  BSSY B0, `(.L_x_1163) ;  /* 0x0000003000007945 */ /* 0x000fe20003800000 */
[----:B------:R-:W1:Y:S03]  /*14140*/  SYNCS.PHASECHK.TRANS64.TRYWAIT P0, [R16+URZ+0x28820], R3 ;  /* 0x02882003100075a7 */ /* 0x000e66000800017f */
[----:B01----:R-:W-:Y:S05]  /*14150*/  @!P0 BRA `(.L_x_1164) ;  /* 0x0000003400888947 */ /* 0x003fea0003800000 */
.L_x_1243:
[----:B------:R-:W-:Y:S05]  /*14160*/  BSYNC B0 ;  /* 0x0000000000007941 */ /* 0x000fea0003800000 */
.L_x_1163:
[----:B------:R-:W-:-:S04]  /*14170*/  UIADD3 UR4, UR44, -0x2, URZ ;  /* 0xfffffffe2c047890 */ /* 0x000fc8000fffe03f */
[----:B------:R-:W-:-:S06]  /*14180*/  UISETP.GE.AND UP0, UPT, UR4, UR45, UPT ;  /* 0x0000002d0400728c */ /* 0x000fcc000bf06270 */
[----:B------:R-:W-:-:S13]  /*14190*/  PLOP3.LUT P0, PT, PT, PT, UP0, 0x40, 0x0 ;  /* 0x000000000000781c */ /* 0x000fda0003f0e808 */
[----:B------:R-:W-:Y:S05]  /*141a0*/  @P0 BRA `(.L_x_1165) ;  /* 0x00000010001c0947 */ /* 0x000fea0003800000 */
[----:B------:R-:W-:Y:S01]  /*141b0*/  BSSY B0, `(.L_x_1165) ;  /* 0x0000106000007945 */ /* 0x000fe20003800000 */
[----:B------:R-:W-:Y:S02]  /*141c0*/  IMAD.MOV.U32 R10, RZ, RZ, R23 ;  /* 0x000000ffff0a7224 */ /* 0x000fe400078e0017 */
[----:B------:R-:W-:Y:S02]  /*141d0*/  IMAD.MOV.U32 R20, RZ, RZ, R26 ;  /* 0x000000ffff147224 */ /* 0x000fe400078e001a */
[----:B------:R-:W-:Y:S02]  /*141e0*/  IMAD.MOV.U32 R27, RZ, RZ, R24 ;  /* 0x000000ffff1b7224 */ /* 0x000fe400078e0018 */
[----:B------:R-:W-:-:S07]  /*141f0*/  IMAD.U32 R6, RZ, RZ, UR4 ;  /* 0x00000004ff067e24 */ /* 0x000fce000f8e00ff */
.L_x_1178:
[----:B0-----:R-:W0:Y:S01]  /*14200*/  LDC R3, c[0x0][0x430] ;  /* 0x00010c00ff037b82 */ /* 0x001e220000000800 */
[----:B------:R-:W1:Y:S01]  /*14210*/  S2R R0, SR_TID.X ;  /* 0x0000000000007919 */ /* 0x000e620000002100 */
[----:B------:R-:W-:Y:S01]  /*14220*/  IMAD R7, R6, 0x80, R37 ;  /* 0x0000008006077824 */ /* 0x000fe200078e0225 */
[----:B------:R-:W-:Y:S05]  /*14230*/  YIELD ;  /* 0x0000000000007946 */ /* 0x000fea0003800000 */
[----:B------:R-:W-:Y:S01]  /*14240*/  ULDC.64 UR4, c[0x0][0x428] ;  /* 0x00010a0000047ab9 */ /* 0x000fe20000000a00 */
[----:B------:R-:W-:Y:S01]  /*14250*/  VIADD R23, R10, 0x1 ;  /* 0x000000010a177836 */ /* 0x000fe20000000000 */
        /* <DEDUP_REMOVED lines=32> */
.L_x_1166:
[----:B------:R-:W-:Y:S01]  /*14460*/  IMAD R6, R23, 0x8, R16 ;  /* 0x0000000817067824 */ /* 0x000fe200078e0210 */
[----:B------:R-:W-:Y:S01]  /*14470*/  SHF.L.U32 R3, R26, 0x1f, RZ ;  /* 0x0000001f1a037819 */ /* 0x000fe200000006ff */
[----:B------:R-:W-:Y:S03]  /*14480*/  BSSY B1, `(.L_x_1167) ;  /* 0x0000003000017945 */ /* 0x000fe60003800000 */
[----:B------:R-:W0:Y:S02]  /*14490*/  SYNCS.PHASECHK.TRANS64.TRYWAIT P0, [R6+URZ+0x28840], R3 ;  /* 0x02884003060075a7 */ /* 0x000e24000800017f */
[----:B0-----:R-:W-:Y:S05]  /*144a0*/  @!P0 BRA `(.L_x_1168) ;  /* 0x0000003000c88947 */ /* 0x001fea0003800000 */
.L_x_1244:
[----:B------:R-:W-:Y:S05]  /*144b0*/  BSYNC B1 ;  /* 0x0000000000017941 */ /* 0x000fea0003800000 */
.L_x_1167:
[----:B------:R-:W-:Y:S01]  /*144c0*/  SHF.R.S32.HI R21, RZ, 0x1f, R4 ;  /* 0x0000001fff157819 */ /* 0x000fe20000011404 */
[----:B------:R-:W-:Y:S01]  /*144d0*/  ULDC.64 UR4, c[0x0][0x300] ;  /* 0x0000c00000047ab9 */ /* 0x000fe20000000a00 */
[----:B------:R-:W-:Y:S01]  /*144e0*/  LOP3.LUT P2, RZ, R19, 0x2, RZ, 0xc0, !PT ;  /* 0x0000000213ff7812 */ /* 0x000fe2000784c0ff */
[----:B------:R-:W-:Y:S01]  /*144f0*/  IMAD R7, R23, 0x4000, R30 ;  /* 0x0000400017077824 */ /* 0x000fe200078e021e */
[----:B------:R-:W-:Y:S01]  /*14500*/  LOP3.LUT P1, RZ, R19, 0x1, RZ, 0xc0, !PT ;  /* 0x0000000113ff7812 */ /* 0x000fe2000782c0ff */
[----:B0-----:R-:W-:-:S04]  /*14510*/  IMAD R3, R21, UR4, RZ ;  /* 0x0000000415037c24 */ /* 0x001fc8000f8e02ff */
        /* <DEDUP_REMOVED lines=19> */
[----:B------:R-:W-:Y:S02]  /*14650*/  IMAD.SHL.U32 R5, R35, 0x2, RZ ;  /* 0x0000000223057824 */ /* 0x000fe400078e00ff */
[----:B------:R-:W-:Y:S01]  /*14660*/  IMAD R7, R7, 0x2, R16 ;  /* 0x0000000207077824 */ /* 0x000fe200078e0210 */
[----:B------:R-:W1:Y:S04]  /*14670*/  SHFL.IDX PT, R3, R9, RZ, 0x181f ;  /* 0x00181fff09037589 */ /* 0x000e6800000e0000 */
[----:B------:R-:W-:Y:S01]  /*14680*/  SHFL.IDX PT, R14, R8, 0x7, 0x181f ;  /* 0x00f81f00080e7f89 */ /* 0x000fe200000e0000 */
        /* <DEDUP_REMOVED lines=35> */
[----:B------:R-:W1:Y:S04]  /*148c0*/  SHFL.IDX PT, R3, R9, 0x6, 0x181f ;  /* 0x00d81f0009037f89 */ /* 0x000e6800000e0000 */
[----:B------:R-:W2:Y:S01]  /*148d0*/  SHFL.IDX PT, R9, R9, 0x7, 0x181f ;  /* 0x00f81f0009097f89 */ /* 0x000ea200000e0000 */
[----:B0-----:R-:W-:-:S05]  /*148e0*/  IADD3 R2, P0, R2, R5, RZ ;  /* 0x0000000502027210 */ /* 0x001fca0007f1e0ff */
[----:B-1----:R-:W-:-:S05]  /*148f0*/  IMAD.X R3, RZ, RZ, R3, P0 ;  /* 0x000000ffff037224 */ /* 0x002fca00000e0603 */
[----:B------:R0:W-:Y:S04]  /*14900*/  LDGSTS.E.BYPASS.LTC128B.128 [R7+0x1b400], desc[UR52][R2.64], !P2 ;  /* 0x1b40000002077fae */ /* 0x0001e8000d101d74 */
[----:B--2---:R0:W-:Y:S02]  /*14910*/  LDGSTS.E.BYPASS.LTC128B.128 [R7+0x1f400], desc[UR52][R2.64+0x80], !P1 ;  /* 0x1f40008002077fae */ /* 0x0041e4000c901d74 */
.L_x_1262:
[----:B0-----:R-:W-:-:S05]  /*14920*/  IADD3 R2, P0, R14, R5, RZ ;  /* 0x000000050e027210 */ /* 0x001fca0007f1e0ff */
        /* <DEDUP_REMOVED lines=8> */
.L_x_1170:
        /* <DEDUP_REMOVED lines=11> */
.L_x_1171:
[----:B------:R0:W-:Y:S01]  /*14a60*/  SYNCS.ARRIVE.TRANS64.A1T0 RZ, [R6+URZ+0x28830], RZ ;  /* 0x028830ff06ff79a7 */ /* 0x0001e2000810003f */
[----:B------:R-:W-:Y:S05]  /*14a70*/  @!P2 BRA `(.L_x_1172) ;  /* 0x000000000004a947 */ /* 0x000fea0003800000 */
[----:B------:R-:W-:Y:S01]  /*14a80*/  BPT.TRAP 0x1 ;  /* 0x000000040000795c */ /* 0x000fe20000300000 */
.L_x_1172:
[----:B------:R-:W-:Y:S01]  /*14a90*/  SHF.L.U32 R3, R20, 0x1f, RZ ;  /* 0x0000001f14037819 */ /* 0x000fe200000006ff */
[----:B0-----:R-:W-:Y:S01]  /*14aa0*/  IMAD R6, R10, 0x8, R16 ;  /* 0x000000080a067824 */ /* 0x001fe200078e0210 */
[----:B------:R-:W-:Y:S03]  /*14ab0*/  BSSY B1, `(.L_x_1173) ;  /* 0x0000003000017945 */ /* 0x000fe60003800000 */
[----:B------:R-:W0:Y:S02]  /*14ac0*/  SYNCS.PHASECHK.TRANS64.TRYWAIT P0, [R6+URZ+0x28860], R3 ;  /* 0x02886003060075a7 */ /* 0x000e24000800017f */
[----:B0-----:R-:W-:Y:S05]  /*14ad0*/  @!P0 BRA `(.L_x_1174) ;  /* 0x0000003400988947 */ /* 0x001fea0003800000 */
.L_x_1263:
[----:B------:R-:W-:Y:S05]  /*14ae0*/  BSYNC B1 ;  /* 0x0000000000017941 */ /* 0x000fea0003800000 */
.L_x_1173:
[----:B------:R-:W-:Y:S01]  /*14af0*/  IMAD.MOV.U32 R8, RZ, RZ, -0x80 ;  /* 0xffffff80ff087424 */ /* 0x000fe200078e00ff */
[----:B------:R-:W-:Y:S01]  /*14b00*/  UMOV UR4, 0xffffffff ;  /* 0xffffffff00047882 */ /* 0x000fe20000000000 */
[C---:B------:R-:W-:Y:S01]  /*14b10*/  LOP3.LUT P2, RZ, R19.reuse, 0x8, RZ, 0xc0, !PT ;  /* 0x0000000813ff7812 */ /* 0x040fe2000784c0ff */
[----:B------:R-:W-:Y:S01]  /*14b20*/  IMAD R7, R10, 0x4000, R30 ;  /* 0x000040000a077824 */ /* 0x000fe200078e021e */
[----:B------:R-:W-:Y:S01]  /*14b30*/  LOP3.LUT P1, RZ, R19, 0x4, RZ, 0xc0, !PT ;  /* 0x0000000413ff7812 */ /* 0x000fe2000782c0ff */
[----:B------:R-:W-:-:S04]  /*14b40*/  IMAD R8, R27, R8, UR37 ;  /* 0x000000251b087e24 */ /* 0x000fc8000f8e0208 */
[----:B------:R-:W-:Y:S01]  /*14b50*/  IMAD.IADD R8, R8, 0x1, -R37 ;  /* 0x0000000108087824 */ /* 0x000fe200078e0a25 */
[----:B------:R-:W-:Y:S07]  /*14b60*/  BRA.DIV UR4, `(.L_x_1175) ;  /* 0x0000003604887947 */ /* 0x000fee000b800000 */
[----:B------:R-:W1:Y:S01]  /*14b70*/  SHFL.IDX PT, R14, R17, RZ, 0x181f ;  /* 0x00181fff110e7589 */ /* 0x000e6200000e0000 */
[----:B------:R-:W-:-:S03]  /*14b80*/  IMAD R7, R7, 0x2, R16 ;  /* 0x0000000207077824 */ /* 0x000fc600078e0210 */
        /* <DEDUP_REMOVED lines=57> */
.L_x_1281:
[----:B0-2---:R-:W-:Y:S01]  /*14f20*/  IADD3 R2, P0, R14, R5, RZ ;  /* 0x000000050e027210 */ /* 0x005fe20007f1e0ff */
        /* <DEDUP_REMOVED lines=28> */
.L_x_1176:
        /* <DEDUP_REMOVED lines=11> */
.L_x_1177:
[C---:B------:R-:W-:Y:S01]  /*151a0*/  ISETP.GT.AND P0, PT, R24.reuse, UR45, PT ;  /* 0x0000002d18007c0c */ /* 0x040fe2000bf04270 */
[----:B------:R0:W-:Y:S01]  /*151b0*/  SYNCS.ARRIVE.TRANS64.A1T0 RZ, [R6+URZ+0x28850], RZ ;  /* 0x028850ff06ff79a7 */ /* 0x0001e2000810003f */
[----:B------:R-:W-:Y:S02]  /*151c0*/  IMAD.MOV.U32 R10, RZ, RZ, R23 ;  /* 0x000000ffff0a7224 */ /* 0x000fe400078e0017 */
[----:B------:R-:W-:Y:S02]  /*151d0*/  IMAD.MOV.U32 R20, RZ, RZ, R26 ;  /* 0x000000ffff147224 */ /* 0x000fe400078e001a */
[----:B------:R-:W-:Y:S02]  /*151e0*/  IMAD.MOV.U32 R27, RZ, RZ, R24 ;  /* 0x000000ffff1b7224 */ /* 0x000fe400078e0018 */
[----:B0-----:R-:W-:-:S05]  /*151f0*/  VIADD R6, R24, 0xffffffff ;  /* 0xffffffff18067836 */ /* 0x001fca0000000000 */
[----:B------:R-:W-:Y:S05]  /*15200*/  @P0 BRA `(.L_x_1178) ;  /* 0xffffffec00fc0947 */ /* 0x000fea000383ffff */
[----:B------:R-:W-:Y:S05]  /*15210*/  BSYNC B0 ;  /* 0x0000000000007941 */ /* 0x000fea0003800000 */
.L_x_1165:
        /* <DEDUP_REMOVED lines=8> */
[----:B------:R-:W1:Y:S08]  /*152a0*/  FLO.U32 R0, UR4 ;  /* 0x0000000400007d00 */ /* 0x000e7000080e0000 */
[----:B------:R-:W0:Y:S01]  /*152b0*/  POPC R5, UR4 ;  /* 0x0000000400057d09 */ /* 0x000e220008000000 */
[----:B-1----:R-:W-:-:S13]  /*152c0*/  ISETP.EQ.U32.AND P0, PT, R0, R7, PT ;  /* 0x000000070000720c */ /* 0x002fda0003f02070 */
[----:B0-----:R-:W2:Y:S01]  /*152d0*/  @P0 ATOMG.E.ADD.STRONG.GPU PT, R3, desc[UR52][R2.64], R5 ;  /* 0x00000005020309a8 */ /* 0x001ea200081ee1f4 */
[----:B------:R-:W0:Y:S02]  /*152e0*/  S2R R4, SR_LTMASK ;  /* 0x0000000000047919 */ /* 0x000e240000003900 */
[----:B0-----:R-:W-:-:S04]  /*152f0*/  LOP3.LUT R4, R4, UR4, RZ, 0xc0, !PT ;  /* 0x0000000404047c12 */ /* 0x001fc8000f8ec0ff */
[----:B------:R-:W0:Y:S01]  /*15300*/  POPC R7, R4 ;  /* 0x0000000400077309 */ /* 0x000e220000000000 */
[----:B--2---:R-:W0:Y:S02]  /*15310*/  SHFL.IDX PT, R0, R3, R0, 0x1f ;  /* 0x00001f0003007589 */ /* 0x004e2400000e0000 */
[----:B0-----:R-:W-:-:S07]  /*15320*/  IADD3 R34, R0, UR48, R7 ;  /* 0x0000003000227c10 */ /* 0x001fce000fffe007 */
.L_x_1180:
[----:B------:R-:W-:Y:S05]  /*15330*/  BSYNC B0 ;  /* 0x0000000000007941 */ /* 0x000fea0003800000 */
.L_x_1179:
[----:B------:R-:W-:-:S05]  /*15340*/  IMAD.U32 R0, RZ, RZ, UR46 ;  /* 0x0000002eff007e24 */ /* 0x000fca000f8e00ff */
[----:B------:R-:W-:-:S13]  /*15350*/  ISETP.NE.AND P0, PT, R0, 0x3, PT ;  /* 0x000000030000780c */ /* 0x000fda0003f05270 */
[----:B------:R-:W-:Y:S05]  /*15360*/  @!P0 BRA `(.L_x_1181) ;  /* 0x0000000000048947 */ /* 0x000fea0003800000 */
[----:B------:R-:W-:Y:S01]  /*15370*/  BPT.TRAP 0x1 ;  /* 0x000000040000795c */ /* 0x000fe20000300000 */
.L_x_1181:
[----:B------:R-:W-:Y:S01]  /*15380*/  IMAD R4, R23, 0x8, R16 ;  /* 0x0000000817047824 */ /* 0x000fe200078e0210 */
[----:B0-----:R-:W-:Y:S01]  /*15390*/  SHF.L.U32 R3, R26, 0x1f, RZ ;  /* 0x0000001f1a037819 */ /* 0x001fe200000006ff */
[----:B------:R-:W-:Y:S01]  /*153a0*/  IMAD.MOV.U32 R5, RZ, RZ, -0x80 ;  /* 0xffffff80ff057424 */ /* 0x000fe200078e00ff */
[----:B------:R-:W-:Y:S02]  /*153b0*/  BSSY B0, `(.L_x_1182) ;  /* 0x0000004000007945 */ /* 0x000fe40003800000 */
[----:B------:R-:W0:Y:S01]  /*153c0*/  SYNCS.PHASECHK.TRANS64.TRYWAIT P0, [R4+URZ+0x28860], R3 ;  /* 0x02886003040075a7 */ /* 0x000e22000800017f */
[----:B------:R-:W-:Y:S01]  /*153d0*/  IMAD R24, R24, R5, UR37 ;  /* 0x0000002518187e24 */ /* 0x000fe2000f8e0205 */
[----:B0-----:R-:W-:Y:S06]  /*153e0*/  @!P0 BRA `(.L_x_1183) ;  /* 0x0000003400d48947 */ /* 0x001fec0003800000 */
.L_x_1282:
[----:B------:R-:W-:Y:S05]  /*153f0*/  BSYNC B0 ;  /* 0x0000000000007941 */ /* 0x000fea0003800000 */
.L_x_1182:
[----:B------:R-:W-:Y:S01]  /*15400*/  UMOV UR4, 0xffffffff ;  /* 0xffffffff00047882 */ /* 0x000fe20000000000 */
[----:B------:R-:W-:Y:S01]  /*15410*/  LOP3.LUT P3, RZ, R19, 0x8, RZ, 0xc0, !PT ;  /* 0x0000000813ff7812 */ /* 0x000fe2000786c0ff */
[----:B------:R-:W-:Y:S01]  /*15420*/  IMAD R7, R23, 0x4000, R30 ;  /* 0x0000400017077824 */ /* 0x000fe200078e021e */
[----:B------:R-:W-:Y:S01]  /*15430*/  LOP3.LUT P1, RZ, R19, 0x4, RZ, 0xc0, !PT ;  /* 0x0000000413ff7812 */ /* 0x000fe2000782c0ff */
[----:B------:R-:W-:Y:S01]  /*15440*/  IMAD.IADD R5, R24, 0x1, -R37 ;  /* 0x0000000118057824 */ /* 0x000fe200078e0a25 */
[----:B------:R-:W-:Y:S11]  /*15450*/  BRA.DIV UR4, `(.L_x_1184) ;  /* 0x0000003604cc7947 */ /* 0x000ff6000b800000 */
[----:B------:R-:W1:Y:S01]  /*15460*/  SHFL.IDX PT, R14, R17, RZ, 0x181f ;  /* 0x00181fff110e7589 */ /* 0x000e6200000e0000 */
[----:B------:R-:W-:-:S03]  /*15470*/  IMAD.SHL.U32 R6, R35, 0x2, RZ ;  /* 0x0000000223067824 */ /* 0x000fc600078e00ff */
[----:B------:R-:W0:Y:S02]  /*15480*/  SHFL.IDX PT, R0, R18, RZ, 0x181f ;  /* 0x00181fff12007589 */ /* 0x000e2400000e0000 */
[----:B-1----:R-:W-:Y:S02]  /*15490*/  IADD3 R2, P0, R14, R6, RZ ;  /* 0x000000060e027210 */ /* 0x002fe40007f1e0ff */
[----:B------:R-:W1:Y:S03]  /*154a0*/  SHFL.IDX PT, R14, R17, 0x1, 0x181f ;  /* 0x00381f00110e7f89 */ /* 0x000e6600000e0000 */
[----:B0-----:R-:W-:Y:S01]  /*154b0*/  IMAD.X R3, RZ, RZ, R0, P0 ;  /* 0x000000ffff037224 */ /* 0x001fe200000e0600 */
[----:B------:R-:W-:Y:S01]  /*154c0*/  ISETP.LT.OR P0, PT, R5, 0x1, P3 ;  /* 0x000000010500780c */ /* 0x000fe20001f01670 */
[----:B------:R-:W-:Y:S02]  /*154d0*/  IMAD R0, R7, 0x2, R16 ;  /* 0x0000000207007824 */ /* 0x000fe400078e0210 */
[----:B------:R-:W0:Y:S10]  /*154e0*/  SHFL.IDX PT, R7, R18, 0x1, 0x181f ;  /* 0x00381f0012077f89 */ /* 0x000e3400000e0000 */
        /* <DEDUP_REMOVED lines=44> */
[----:B------:R1:W2:Y:S03]  /*157b0*/  SHFL.IDX PT, R14, R17, 0x7, 0x181f ;  /* 0x00f81f00110e7f89 */ /* 0x0002a600000e0000 */
[----:B0-----:R-:W-:Y:S01]  /*157c0*/  IMAD.X R3, RZ, RZ, R7, P0 ;  /* 0x000000ffff037224 */ /* 0x001fe200000e0607 */
[----:B------:R-:W-:Y:S01]  /*157d0*/  ISETP.LT.OR P0, PT, R5, 0x61, P3 ;  /* 0x000000610500780c */ /* 0x000fe20001f01670 */
[----:B------:R1:W3:-:S12]  /*157e0*/  SHFL.IDX PT, R7, R18, 0x7, 0x181f ;  /* 0x00f81f0012077f89 */ /* 0x0002d800000e0000 */
[----:B------:R1:W-:Y:S01]  /*157f0*/  LDGSTS.E.BYPASS.LTC128B.128 [R0+0x3400], desc[UR52][R2.64], !P0 ;  /* 0x0340000002007fae */ /* 0x0003e2000c101d74 */
[----:B------:R-:W-:-:S13]  /*15800*/  ISETP.LT.OR P0, PT, R5, 0x61, P1 ;  /* 0x000000610500780c */ /* 0x000fda0000f01670 */
[----:B--23--:R1:W-:Y:S02]  /*15810*/  LDGSTS.E.BYPASS.LTC128B.128 [R0+0x7400], desc[UR52][R2.64+0x80], !P0 ;  /* 0x0740008002007fae */ /* 0x00c3e4000c101d74 */
.L_x_1300:
        /* <DEDUP_REMOVED lines=11> */
.L_x_1185:
        /* <DEDUP_REMOVED lines=11> */
.L_x_1186:
[----:B------:R0:W-:Y:S01]  /*15980*/  SYNCS.ARRIVE.TRANS64.A1T0 RZ, [R4+URZ+0x28850], RZ ;  /* 0x028850ff04ff79a7 */ /* 0x0001e2000810003f */
[----:B------:R-:W-:-:S05]  /*15990*/  VIADD R23, R23, 0x1 ;  /* 0x0000000117177836 */ /* 0x000fca0000000000 */
[----:B------:R-:W-:-:S04]  /*159a0*/  ISETP.NE.AND P0, PT, R23, 0x2, PT ;  /* 0x000000021700780c */ /* 0x000fc80003f05270 */
[----:B------:R-:W-:Y:S02]  /*159b0*/  SEL R3, RZ, 0x1, P0 ;  /* 0x00000001ff037807 */ /* 0x000fe40000000000 */
[----:B------:R-:W-:Y:S02]  /*159c0*/  SEL R23, R23, RZ, P0 ;  /* 0x000000ff17177207 */ /* 0x000fe40000000000 */
[----:B0-----:R-:W-:-:S07]  /*159d0*/  LOP3.LUT R26, R26, R3, RZ, 0x3c, !PT ;  /* 0x000000031a1a7212 */ /* 0x001fce00078e3cff */
.L_x_1146:
[----:B------:R-:W-:Y:S05]  /*159e0*/  BSYNC B7 ;  /* 0x0000000000077941 */ /* 0x000fea0003800000 */
.L_x_1144:
[----:B------:R-:W-:-:S13]  /*159f0*/  LOP3.LUT P0, RZ, R19, 0x100, RZ, 0xc0, !PT ;  /* 0x0000010013ff7812 */ /* 0x000fda000780c0ff */
[----:B------:R-:W-:Y:S05]  /*15a00*/  @!P0 BRA `(.L_x_1187) ;  /* 0x0000000000248947 */ /* 0x000fea0003800000 */
[----:B------:R-:W-:Y:S05]  /*15a10*/  WARPSYNC.ALL ;  /* 0x0000000000007948 */ /* 0x000fea0003800000 */
[----:B------:R-:W0:Y:S08]  /*15a20*/  S2UR UR5, SR_CgaCtaId ;  /* 0x00000000000579c3 */ /* 0x000e300000008800 */
[----:B------:R-:W-:Y:S06]  /*15a30*/  BAR.SYNC.DEFER_BLOCKING 0x5, 0x180 ;  /* 0x0146000000007b1d */ /* 0x000fec0000010000 */
[----:B------:R-:W-:-:S02]  /*15a40*/  UMOV UR4, 0x400 ;  /* 0x0000040000047882 */ /* 0x000fc40000000000 */
[----:B0-----:R-:W-:-:S06]  /*15a50*/  ULEA UR4, UR5, UR4, 0x18 ;  /* 0x0000000405047291 */ /* 0x001fcc000f8ec03f */
[----:B------:R-:W-:-:S05]  /*15a60*/  IMAD.U32 R16, RZ, RZ, UR4 ;  /* 0x00000004ff107e24 */ /* 0x000fca000f8e00ff */
[----:B------:R0:W1:Y:S01]  /*15a70*/  LDS R34, [R16+0x288d0] ;  /* 0x0288d00010227984 */ /* 0x0000620000000800 */
[----:B------:R-:W-:Y:S06]  /*15a80*/  BAR.ARV 0x4, 0x180 ;  /* 0x0106000000007b1d */ /* 0x000fec0000002000 */
[----:B------:R-:W-:Y:S05]  /*15a90*/  BRA `(.L_x_1188) ;  /* 0x00000000002c7947 */ /* 0x000fea0003800000 */
.L_x_1187:
[----:B------:R-:W-:-:S03]  /*15aa0*/  UMOV UR4, 0xffffffff ;  /* 0xffffffff00047882 */ /* 0x000fc60000000000 */
[----:B------:R-:W-:Y:S05]  /*15ab0*/  BRA.DIV UR4, `(.L_x_1189) ;  /* 0x0000003a04ec7947 */ /* 0x000fea000b800000 */
[----:B------:R0:W1:Y:S02]  /*15ac0*/  SHFL.IDX PT, R14, R34, RZ, 0x1f ;  /* 0x00001fff220e7589 */ /* 0x00006400000e0000 */
.L_x_1303:
[----:B------:R-:W2:Y:S01]  /*15ad0*/  @!P2 S2R R3, SR_CgaCtaId ;  /* 0x000000000003a919 */ /* 0x000ea20000008800 */
[----:B------:R-:W-:Y:S05]  /*15ae0*/  WARPSYNC.ALL ;  /* 0x0000000000007948 */ /* 0x000fea0003800000 */
[----:B------:R-:W-:Y:S01]  /*15af0*/  BAR.SYNC.DEFER_BLOCKING 0x4, 0x180 ;  /* 0x0106000000007b1d */ /* 0x000fe20000010000 */
[----:B------:R-:W-:-:S04]  /*15b00*/  @!P2 MOV R0, 0x400 ;  /* 0x000004000000a802 */ /* 0x000fc80000000f00 */
[----:B--2---:R-:W-:-:S05]  /*15b10*/  @!P2 LEA R16, R3, R0, 0x18 ;  /* 0x000000000310a211 */ /* 0x004fca00078ec0ff */
[----:B------:R0:W-:Y:S02]  /*15b20*/  @!P2 STS [R16+0x288d0], R34 ;  /* 0x0288d0221000a388 */ /* 0x0001e40000000800 */
[----:B01----:R-:W-:Y:S01]  /*15b30*/  IMAD.MOV.U32 R34, RZ, RZ, R14 ;  /* 0x000000ffff227224 */ /* 0x003fe200078e000e */
[----:B------:R-:W-:Y:S06]  /*15b40*/  BAR.ARV 0x5, 0x180 ;  /* 0x0146000000007b1d */ /* 0x000fec0000002000 */
.L_x_1188:
[----:B------:R-:W-:Y:S02]  /*15b50*/  ULDC UR4, c[0x0][0xc38] ;  /* 0x00030e0000047ab9 */ /* 0x000fe40000000800 */
[----:B-1----:R-:W-:-:S13]  /*15b60*/  ISETP.GE.AND P0, PT, R34, UR4, PT ;  /* 0x0000000422007c0c */ /* 0x002fda000bf06270 */
[----:B------:R-:W-:Y:S05]  /*15b70*/  @!P0 BRA `(.L_x_1190) ;  /* 0xffffffc000848947 */ /* 0x000fea000383ffff */
.L_x_1135:
[----:B------:R-:W1:Y:S01]  /*15b80*/  S2R R5, SR_CgaCtaId ;  /* 0x0000000000057919 */ /* 0x000e620000008800 */
[----:B------:R-:W-:Y:S01]  /*15b90*/  VIADD R36, R36, 0x1 ;  /* 0x0000000124247836 */ /* 0x000fe20000000000 */
[----:B------:R-:W-:Y:S01]  /*15ba0*/  MOV R2, 0x400 ;  /* 0x0000040000027802 */ /* 0x000fe20000000f00 */
[----:B------:R-:W-:Y:S03]  /*15bb0*/  BSSY B0, `(.L_x_1191) ;  /* 0x0000008000007945 */ /* 0x000fe60003800000 */
[----:B------:R-:W-:-:S04]  /*15bc0*/  LEA.HI R0, R36, R36, RZ, 0x1 ;  /* 0x0000002424007211 */ /* 0x000fc800078f08ff */
[----:B------:R-:W-:-:S05]  /*15bd0*/  LOP3.LUT R3, R0, 0xfffffffe, RZ, 0xc0, !PT ;  /* 0xfffffffe00037812 */ /* 0x000fca00078ec0ff */
[----:B------:R-:W-:-:S05]  /*15be0*/  IMAD.IADD R0, R36, 0x1, -R3 ;  /* 0x0000000124007824 */ /* 0x000fca00078e0a03 */
[----:B------:R-:W-:Y:S02]  /*15bf0*/  SHF.L.U32 R0, R0, 0x1f, RZ ;  /* 0x0000001f00007819 */ /* 0x000fe400000006ff */
[----:B-1----:R-:W-:-:S04]  /*15c00*/  LEA R4, R5, R2, 0x18 ;  /* 0x0000000205047211 */ /* 0x002fc800078ec0ff */
[----:B------:R-:W1:Y:S02]  /*15c10*/  SYNCS.PHASECHK.TRANS64.TRYWAIT P0, [R4+URZ+0x28820], R0 ;  /* 0x02882000040075a7 */ /* 0x000e64000800017f */
[----:B-1----:R-:W-:Y:S05]  /*15c20*/  @!P0 BRA `(.L_x_1192) ;  /* 0x0000003800b88947 */ /* 0x002fea0003800000 */
.L_x_1304:
[----:B------:R-:W-:Y:S05]  /*15c30*/  BSYNC B0 ;  /* 0x0000000000007941 */ /* 0x000fea0003800000 */
.L_x_1191:
[----:B------:R-:W-:-:S03]  /*15c40*/  UMOV UR4, 0xffffffff ;  /* 0xffffffff00047882 */ /* 0x000fc60000000000 */
[----:B------:R-:W-:Y:S05]  /*15c50*/  BRA.DIV UR4, `(.L_x_1193) ;  /* 0x0000003a04c07947 */ /* 0x000fea000b800000 */
[----:B-1----:R-:W1:Y:S02]  /*15c60*/  S2R R0, SR_TID.X ;  /* 0x0000000000007919 */ /* 0x002e640000002100 */
[----:B-1----:R-:W-:-:S04]  /*15c70*/  SHF.R.U32.HI R0, RZ, 0x5, R0 ;  /* 0x00000005ff007819 */ /* 0x002fc80000011600 */
[----:B------:R-:W-:-:S05]  /*15c80*/  LOP3.LUT R0, R0, 0x3, RZ, 0xc0, !PT ;  /* 0x0000000300007812 */ /* 0x000fca00078ec0ff */
[----:B------:R1:W2:Y:S02]  /*15c90*/  SHFL.IDX PT, R14, R0, RZ, 0x1f ;  /* 0x00001fff000e7589 */ /* 0x0002a400000e0000 */
.L_x_1307:
[----:B--2---:R-:W-:Y:S01]  /*15ca0*/  ISETP.NE.AND P0, PT, R14, RZ, PT ;  /* 0x000000ff0e00720c */ /* 0x004fe20003f05270 */
[----:B------:R-:W-:-:S12]  /*15cb0*/  BSSY B0, `(.L_x_1194) ;  /* 0x0000024000007945 */ /* 0x000fd80003800000 */
[----:B------:R-:W-:Y:S05]  /*15cc0*/  @P0 BRA `(.L_x_1195) ;  /* 0x0000000000880947 */ /* 0x000fea0003800000 */
[----:B------:R-:W-:-:S03]  /*15cd0*/  UMOV UR4, 0xffffffff ;  /* 0xffffffff00047882 */ /* 0x000fc60000000000 */
[----:B------:R-:W-:Y:S05]  /*15ce0*/  BRA.DIV UR4, `(.L_x_1196) ;  /* 0x0000003a04d07947 */ /* 0x000fea000b800000 */
[----:B------:R-:W-:-:S13]  /*15cf0*/  ELECT P6, URZ, PT ;  /* 0x00000000003f782f */ /* 0x000fda00038c0000 */
.L_x_1310:
[----:B------:R-:W-:Y:S05]  /*15d00*/  @!P6 BRA `(.L_x_1195) ;  /* 0x000000000078e947 */ /* 0x000fea0003800000 */
[----:B------:R-:W-:-:S06]  /*15d10*/  ULOP3.LUT UR4, UR36, 0x2, URZ, 0xfc, !UPT ;  /* 0x0000000224047892 */ /* 0x000fcc000f8efc3f */
[----:B-1----:R-:W-:-:S05]  /*15d20*/  IMAD.U32 R0, RZ, RZ, UR4 ;  /* 0x00000004ff007e24 */ /* 0x002fca000f8e00ff */
[----:B------:R-:W-:-:S13]  /*15d30*/  ISETP.NE.AND P0, PT, R0, 0x3, PT ;  /* 0x000000030000780c */ /* 0x000fda0003f05270 */
[----:B------:R-:W-:Y:S05]  /*15d40*/  @!P0 BRA `(.L_x_1197) ;  /* 0x0000000000048947 */ /* 0x000fea0003800000 */
[----:B------:R-:W-:Y:S01]  /*15d50*/  BPT.TRAP 0x1 ;  /* 0x000000040000795c */ /* 0x000fe20000300000 */
.L_x_1197:
[C---:B------:R-:W-:Y:S01]  /*15d60*/  IMAD R5, R23.reuse, 0x8, R4 ;  /* 0x0000000817057824 */ /* 0x040fe200078e0204 */
[----:B------:R-:W-:Y:S01]  /*15d70*/  SHF.L.U32 R0, R26, 0x1f, RZ ;  /* 0x0000001f1a007819 */ /* 0x000fe200000006ff */
[----:B------:R-:W-:-:S03]  /*15d80*/  VIADD R23, R23, 0x1 ;  /* 0x0000000117177836 */ /* 0x000fc60000000000 */
[----:B------:R-:W1:Y:S02]  /*15d90*/  SYNCS.PHASECHK.TRANS64.TRYWAIT P1, [R5+URZ+0x28840], R0 ;  /* 0x02884000050075a7 */ /* 0x000e64000802017f */
[----:B------:R-:W-:-:S04]  /*15da0*/  ISETP.NE.AND P2, PT, R23, 0x2, PT ;  /* 0x000000021700780c */ /* 0x000fc80003f45270 */
[----:B------:R-:W-:Y:S01]  /*15db0*/  SEL R3, RZ, 0x1, P2 ;  /* 0x00000001ff037807 */ /* 0x000fe20001000000 */
[----:B-1----:R-:W-:Y:S08]  /*15dc0*/  @!P1 BRA `(.L_x_1198) ;  /* 0x0000003800b89947 */ /* 0x002ff00003800000 */
.L_x_1311:
[----:B------:R-:W-:Y:S02]  /*15dd0*/  SEL R23, R23, RZ, P2 ;  /* 0x000000ff17177207 */ /* 0x000fe40001000000 */
[----:B------:R-:W-:Y:S01]  /*15de0*/  LOP3.LUT R2, R26, R3, RZ, 0x3c, !PT ;  /* 0x000000031a027212 */ /* 0x000fe200078e3cff */
[----:B------:R-:W-:Y:S06]  /*15df0*/  @!P0 BRA `(.L_x_1199) ;  /* 0x0000000000048947 */ /* 0x000fec0003800000 */
[----:B------:R-:W-:Y:S01]  /*15e00*/  BPT.TRAP 0x1 ;  /* 0x000000040000795c */ /* 0x000fe20000300000 */
.L_x_1199:
[----:B------:R-:W-:Y:S01]  /*15e10*/  IMAD R23, R23, 0x8, R4 ;  /* 0x0000000817177824 */ /* 0x000fe200078e0204 */
[----:B------:R-:W-:-:S04]  /*15e20*/  SHF.L.U32 R2, R2, 0x1f, RZ ;  /* 0x0000001f02027819 */ /* 0x000fc800000006ff */
[----:B------:R-:W2:Y:S02]  /*15e30*/  SYNCS.PHASECHK.TRANS64.TRYWAIT P1, [R23+URZ+0x28840], R2 ;  /* 0x02884002170075a7 */ /* 0x000ea4000802017f */
[----:B--2---:R-:W-:Y:S05]  /*15e40*/  @!P1 BRA `(.L_x_1200) ;  /* 0x0000003800ac9947 */ /* 0x004fea0003800000 */
.L_x_1312:
[----:B------:R-:W-:Y:S05]  /*15e50*/  @!P0 BRA `(.L_x_1201) ;  /* 0x0000000000048947 */ /* 0x000fea0003800000 */
[----:B------:R-:W-:Y:S01]  /*15e60*/  BPT.TRAP 0x1 ;  /* 0x000000040000795c */ /* 0x000fe20000300000 */
.L_x_1201:
[----:B------:R-:W3:Y:S02]  /*15e70*/  SYNCS.PHASECHK.TRANS64.TRYWAIT P1, [R5+URZ+0x28860], R0 ;  /* 0x02886000050075a7 */ /* 0x000ee4000802017f */
[----:B---3--:R-:W-:Y:S05]  /*15e80*/  @!P1 BRA `(.L_x_1202) ;  /* 0x0000003800b09947 */ /* 0x008fea0003800000 */
.L_x_1313:
[----:B------:R-:W-:Y:S05]  /*15e90*/  @!P0 BRA `(.L_x_1203) ;  /* 0x0000000000048947 */ /* 0x000fea0003800000 */
[----:B------:R-:W-:Y:S01]  /*15ea0*/  BPT.TRAP 0x1 ;  /* 0x000000040000795c */ /* 0x000fe20000300000 */
.L_x_1203:
[----:B----4-:R4:W0:Y:S02]  /*15eb0*/  SYNCS.PHASECHK.TRANS64.TRYWAIT P0, [R23+URZ+0x28860], R2 ;  /* 0x02886002170075a7 */ /* 0x010824000800017f */
[----:B0-----:R-:W-:Y:S05]  /*15ec0*/  @!P0 NANOSLEEP.SYNCS 0x989680 ;  /* 0x009896800000895d */ /* 0x001fea0003900000 */
[----:B------:R-:W0:Y:S02]  /*15ed0*/  @!P0 SYNCS.PHASECHK.TRANS64 P0, [R23+URZ+0x28860], R2 ;  /* 0x02886002170085a7 */ /* 0x000e24000800007f */
[----:B0-----:R-:W-:Y:S05]  /*15ee0*/  @!P0 BRA `(.L_x_1203) ;  /* 0xfffffffc00f08947 */ /* 0x001fea000383ffff */
.L_x_1195:
[----:B------:R-:W-:Y:S05]  /*15ef0*/  BSYNC B0 ;  /* 0x0000000000007941 */ /* 0x000fea0003800000 */
.L_x_1194:
[----:B------:R-:W-:Y:S05]  /*15f00*/  EXIT ;  /* 0x000000000000794d */ /* 0x000fea0003800000 */
.L_x_1040:
[----:B0-----:R-:W-:-:S04]  /*15f10*/  IMAD.U32 R3, RZ, RZ, UR41 ;  /* 0x00000029ff037e24 */ /* 0x001fc8000f8e00ff */
[----:B------:R0:W1:Y:S03]  /*15f20*/  SYNCS.PHASECHK.TRANS64.TRYWAIT P1, [R3+URZ+0x28800], R0 ;  /* 0x02880000030075a7 */ /* 0x000066000802017f */
[----:B-1----:R-:W-:Y:S05]  /*15f30*/  @!P1 NANOSLEEP.SYNCS 0x989680 ;  /* 0x009896800000995d */ /* 0x002fea0003900000 */
[----:B------:R-:W1:Y:S02]  /*15f40*/  @!P1 SYNCS.PHASECHK.TRANS64 P1, [R3+URZ+0x28800], R0 ;  /* 0x02880000030095a7 */ /* 0x000e64000802007f */
[----:B-1----:R-:W-:Y:S05]  /*15f50*/  @!P1 BRA `(.L_x_1040) ;  /* 0xfffffffc00ec9947 */ /* 0x002fea000383ffff */
[----:B------:R-:W-:Y:S05]  /*15f60*/  BRA `(.L_x_1204) ;  /* 0xfffffeb800907947 */ /* 0x000fea000383ffff */
.L_x_1044:
[----:B-1----:R1:W2:Y:S02]  /*15f70*/  SYNCS.PHASECHK.TRANS64.TRYWAIT P1, [R9+URZ+0x28830], R0 ;  /* 0x02883000090075a7 */ /* 0x0022a4000802017f */
[----:B--2---:R-:W-:Y:S05]  /*15f80*/  @!P1 NANOSLEEP.SYNCS 0x989680 ;  /* 0x009896800000995d */ /* 0x004fea0003900000 */
[----:B------:R-:W2:Y:S02]  /*15f90*/  @!P1 SYNCS.PHASECHK.TRANS64 P1, [R9+URZ+0x28830], R0 ;  /* 0x02883000090095a7 */ /* 0x000ea4000802007f */
[----:B--2---:R-:W-:Y:S05]  /*15fa0*/  @!P1 BRA `(.L_x_1044) ;  /* 0xfffffffc00f09947 */ /* 0x004fea000383ffff */
[----:B------:R-:W-:Y:S05]  /*15fb0*/  BRA `(.L_x_1043) ;  /* 0xfffffeb800ac7947 */ /* 0x000fea000383ffff */
.L_x_1061:
[----:B-1----:R-:W-:-:S04]  /*15fc0*/  IMAD.U32 R7, RZ, RZ, UR6 ;  /* 0x00000006ff077e24 */ /* 0x002fc8000f8e00ff */
[----:B------:R1:W2:Y:S03]  /*15fd0*/  SYNCS.PHASECHK.TRANS64.TRYWAIT P1, [R7+URZ+0x28830], R6 ;  /* 0x02883006070075a7 */ /* 0x0002a6000802017f */
[----:B--2---:R-:W-:Y:S05]  /*15fe0*/  @!P1 NANOSLEEP.SYNCS 0x989680 ;  /* 0x009896800000995d */ /* 0x004fea0003900000 */
[----:B------:R-:W2:Y:S02]  /*15ff0*/  @!P1 SYNCS.PHASECHK.TRANS64 P1, [R7+URZ+0x28830], R6 ;  /* 0x02883006070095a7 */ /* 0x000ea4000802007f */
[----:B--2---:R-:W-:Y:S05]  /*16000*/  @!P1 BRA `(.L_x_1061) ;  /* 0xfffffffc00ec9947 */ /* 0x004fea000383ffff */
[----:B------:R-:W-:Y:S05]  /*16010*/  BRA `(.L_x_1058) ;  /* 0xfffffef4008c7947 */ /* 0x000fea000383ffff */
.L_x_1065:
[----:B-1----:R-:W-:-:S04]  /*16020*/  IMAD.U32 R7, RZ, RZ, UR6 ;  /* 0x00000006ff077e24 */ /* 0x002fc8000f8e00ff */
[----:B------:R1:W2:Y:S03]  /*16030*/  SYNCS.PHASECHK.TRANS64.TRYWAIT P1, [R7+URZ+0x28850], R6 ;  /* 0x02885006070075a7 */ /* 0x0002a6000802017f */
[----:B--2---:R-:W-:Y:S05]  /*16040*/  @!P1 NANOSLEEP.SYNCS 0x989680 ;  /* 0x009896800000995d */ /* 0x004fea0003900000 */
[----:B------:R-:W2:Y:S02]  /*16050*/  @!P1 SYNCS.PHASECHK.TRANS64 P1, [R7+URZ+0x28850], R6 ;  /* 0x02885006070095a7 */ /* 0x000ea4000802007f */
[----:B--2---:R-:W-:Y:S05]  /*16060*/  @!P1 BRA `(.L_x_1065) ;  /* 0xfffffffc00ec9947 */ /* 0x004fea000383ffff */
[----:B------:R-:W-:Y:S05]  /*16070*/  BRA `(.L_x_1062) ;  /* 0xfffffef800587947 */ /* 0x000fea000383ffff */
.L_x_1084:
[----:B-1----:R-:W-:-:S04]  /*16080*/  IMAD.U32 R6, RZ, RZ, UR6 ;  /* 0x00000006ff067e24 */ /* 0x002fc8000f8e00ff */
[----:B------:R1:W2:Y:S03]  /*16090*/  SYNCS.PHASECHK.TRANS64.TRYWAIT P1, [R6+URZ+0x28830], R3 ;  /* 0x02883003060075a7 */ /* 0x0002a6000802017f */
[----:B--2---:R-:W-:Y:S05]  /*160a0*/  @!P1 NANOSLEEP.SYNCS 0x989680 ;  /* 0x009896800000995d */ /* 0x004fea0003900000 */
[----:B------:R-:W2:Y:S02]  /*160b0*/  @!P1 SYNCS.PHASECHK.TRANS64 P1, [R6+URZ+0x28830], R3 ;  /* 0x02883003060095a7 */ /* 0x000ea4000802007f */
[----:B--2---:R-:W-:Y:S05]  /*160c0*/  @!P1 BRA `(.L_x_1084) ;  /* 0xfffffffc00ec9947 */ /* 0x004fea000383ffff */
[----:B------:R-:W-:Y:S05]  /*160d0*/  BRA `(.L_x_1081) ;  /* 0xffffff30004c7947 */ /* 0x000fea000383ffff */
.L_x_1088:
[----:B-1----:R-:W-:-:S04]  /*160e0*/  IMAD.U32 R6, RZ, RZ, UR6 ;  /* 0x00000006ff067e24 */ /* 0x002fc8000f8e00ff */
[----:B------:R1:W2:Y:S03]  /*160f0*/  SYNCS.PHASECHK.TRANS64.TRYWAIT P1, [R6+URZ+0x28850], R3 ;  /* 0x02885003060075a7 */ /* 0x0002a6000802017f */
[----:B--2---:R-:W-:Y:S05]  /*16100*/  @!P1 NANOSLEEP.SYNCS 0x989680 ;  /* 0x009896800000995d */ /* 0x004fea0003900000 */
[----:B------:R-:W2:Y:S02]  /*16110*/  @!P1 SYNCS.PHASECHK.TRANS64 P1, [R6+URZ+0x28850], R3 ;  /* 0x02885003060095a7 */ /* 0x000ea4000802007f */
[----:B--2---:R-:W-:Y:S05]  /*16120*/  @!P1 BRA `(.L_x_1088) ;  /* 0xfffffffc00ec9947 */ /* 0x004fea000383ffff */
[----:B------:R-:W-:Y:S05]  /*16130*/  BRA `(.L_x_1085) ;  /* 0xffffff3400187947 */ /* 0x000fea000383ffff */
.L_x_1096:
[----:B-1----:R-:W-:-:S04]  /*16140*/  IMAD.U32 R7, RZ, RZ, UR6 ;  /* 0x00000006ff077e24 */ /* 0x002fc8000f8e00ff */
[----:B------:R1:W2:Y:S03]  /*16150*/  SYNCS.PHASECHK.TRANS64.TRYWAIT P1, [R7+URZ+0x28830], R6 ;  /* 0x02883006070075a7 */ /* 0x0002a6000802017f */
[----:B--2---:R-:W-:Y:S05]  /*16160*/  @!P1 NANOSLEEP.SYNCS 0x989680 ;  /* 0x009896800000995d */ /* 0x004fea0003900000 */
[----:B------:R-:W2:Y:S02]  /*16170*/  @!P1 SYNCS.PHASECHK.TRANS64 P1, [R7+URZ+0x28830], R6 ;  /* 0x02883006070095a7 */ /* 0x000ea4000802007f */
[----:B--2---:R-:W-:Y:S05]  /*16180*/  @!P1 BRA `(.L_x_1096) ;  /* 0xfffffffc00ec9947 */ /* 0x004fea000383ffff */
[----:B------:R-:W-:Y:S05]  /*16190*/  BRA `(.L_x_1093) ;  /* 0xffffff5800407947 */ /* 0x000fea000383ffff */
.L_x_1100:
[----:B-1----:R-:W-:-:S04]  /*161a0*/  IMAD.U32 R7, RZ, RZ, UR6 ;  /* 0x00000006ff077e24 */ /* 0x002fc8000f8e00ff */
[----:B------:R1:W2:Y:S03]  /*161b0*/  SYNCS.PHASECHK.TRANS64.TRYWAIT P1, [R7+URZ+0x28850], R6 ;  /* 0x02885006070075a7 */ /* 0x0002a6000802017f */
[----:B--2---:R-:W-:Y:S05]  /*161c0*/  @!P1 NANOSLEEP.SYNCS 0x989680 ;  /* 0x009896800000995d */ /* 0x004fea0003900000 */
[----:B------:R-:W2:Y:S02]  /*161d0*/  @!P1 SYNCS.PHASECHK.TRANS64 P1, [R7+URZ+0x28850], R6 ;  /* 0x02885006070095a7 */ /* 0x000ea4000802007f */
[----:B--2---:R-:W-:Y:S05]  /*161e0*/  @!P1 BRA `(.L_x_1100) ;  /* 0xfffffffc00ec9947 */ /* 0x004fea000383ffff */
[----:B------:R-:W-:Y:S05]  /*161f0*/  BRA `(.L_x_1097) ;  /* 0xffffff5c00007947 */ /* 0x000fea000383ffff */
.L_x_1115:
[----:B-1----:R-:W-:-:S04]  /*16200*/  IMAD.U32 R4, RZ, RZ, UR5 ;  /* 0x00000005ff047e24 */ /* 0x002fc8000f8e00ff */
[----:B------:R1:W2:Y:S03]  /*16210*/  SYNCS.PHASECHK.TRANS64.TRYWAIT P1, [R4+URZ+0x28850], R3 ;  /* 0x02885003040075a7 */ /* 0x0002a6000802017f */
[----:B--2---:R-:W-:Y:S05]  /*16220*/  @!P1 NANOSLEEP.SYNCS 0x989680 ;  /* 0x009896800000995d */ /* 0x004fea0003900000 */
[----:B------:R-:W2:Y:S02]  /*16230*/  @!P1 SYNCS.PHASECHK.TRANS64 P1, [R4+URZ+0x28850], R3 ;  /* 0x02885003040095a7 */ /* 0x000ea4000802007f */
[----:B--2---:R-:W-:Y:S05]  /*16240*/  @!P1 BRA `(.L_x_1115) ;  /* 0xfffffffc00ec9947 */ /* 0x004fea000383ffff */
[----:B------:R-:W-:Y:S05]  /*16250*/  BRA `(.L_x_1114) ;  /* 0xffffff90002c7947 */ /* 0x000fea000383ffff */
.L_x_1152:
[----:B------:R-:W2:Y:S01]  /*16260*/  S2R R17, SR_TID.X ;  /* 0x0000000000117919 */ /* 0x000ea20000002100 */
[----:B------:R-:W-:Y:S02]  /*16270*/  IMAD.MOV.U32 R12, RZ, RZ, RZ ;  /* 0x000000ffff0c7224 */ /* 0x000fe400078e00ff */
[----:B------:R-:W-:Y:S02]  /*16280*/  IMAD.MOV.U32 R11, RZ, RZ, 0x1f ;  /* 0x0000001fff0b7424 */ /* 0x000fe400078e00ff */
[----:B------:R-:W-:Y:S01]  /*16290*/  IMAD.MOV.U32 R15, RZ, RZ, -0x1 ;  /* 0xffffffffff0f7424 */ /* 0x000fe200078e00ff */
[----:B--2---:R-:W-:-:S04]  /*162a0*/  SHF.R.U32.HI R17, RZ, 0x5, R17 ;  /* 0x00000005ff117819 */ /* 0x004fc80000011611 */
[----:B------:R-:W-:-:S05]  /*162b0*/  LOP3.LUT R17, R17, 0x3, RZ, 0xc0, !PT ;  /* 0x0000000311117812 */ /* 0x000fca00078ec0ff */
[----:B------:R-:W-:-:S07]  /*162c0*/  IMAD.MOV.U32 R13, RZ, RZ, R17 ;  /* 0x000000ffff0d7224 */ /* 0x000fce00078e0011 */
[----:B01---5:R-:W-:Y:S05]  /*162d0*/  WARPSYNC.COLLECTIVE R15, `(.L_x_1205) ;  /* 0x000000000f087348 */ /* 0x023fea0003c00000 */
[----:B------:R2:W3:Y:S02]  /*162e0*/  SHFL.IDX P6, R14, R13, R12, R11 ;  /* 0x0000000c0d0e7389 */ /* 0x0004e400000c000b */
[----:B0123-5:R-:W-:Y:S01]  /*162f0*/  ENDCOLLECTIVE ;  /* 0x000000000000791b */ /* 0x02ffe20003800000 */
.L_x_1205:
[----:B------:R-:W-:Y:S05]  /*16300*/  BRA `(.L_x_1206) ;  /* 0xffffffc800007947 */ /* 0x000fea000383ffff */
.L_x_1155:
[----:B0-----:R0:W1:Y:S02]  /*16310*/  SYNCS.PHASECHK.TRANS64.TRYWAIT P0, [R7+URZ+0x28840], R2 ;  /* 0x02884002070075a7 */ /* 0x001064000800017f */
[----:B-1----:R-:W-:Y:S05]  /*16320*/  @!P0 NANOSLEEP.SYNCS 0x989680 ;  /* 0x009896800000895d */ /* 0x002fea0003900000 */
[----:B------:R-:W1:Y:S02]  /*16330*/  @!P0 SYNCS.PHASECHK.TRANS64 P0, [R7+URZ+0x28840], R2 ;  /* 0x02884002070085a7 */ /* 0x000e64000800007f */
[----:B-1----:R-:W-:Y:S05]  /*16340*/  @!P0 BRA `(.L_x_1155) ;  /* 0xfffffffc00f08947 */ /* 0x002fea000383ffff */
[----:B------:R-:W-:Y:S05]  /*16350*/  BRA `(.L_x_1207) ;  /* 0xffffffc800f87947 */ /* 0x000fea000383ffff */
.L_x_1156:
[----:B------:R-:W-:Y:S01]  /*16360*/  BSSY B0, `(.L_x_1208) ;  /* 0x0000008000007945 */ /* 0x000fe20003800000 */
[----:B------:R-:W-:Y:S02]  /*16370*/  IMAD.MOV.U32 R13, RZ, RZ, R0 ;  /* 0x000000ffff0d7224 */ /* 0x000fe400078e0000 */
[----:B------:R-:W-:Y:S02]  /*16380*/  IMAD.MOV.U32 R12, RZ, RZ, RZ ;  /* 0x000000ffff0c7224 */ /* 0x000fe400078e00ff */
[----:B------:R-:W-:Y:S02]  /*16390*/  IMAD.MOV.U32 R11, RZ, RZ, 0x181f ;  /* 0x0000181fff0b7424 */ /* 0x000fe400078e00ff */
[----:B------:R-:W-:-:S07]  /*163a0*/  IMAD.MOV.U32 R15, RZ, RZ, -0x1 ;  /* 0xffffffffff0f7424 */ /* 0x000fce00078e00ff */
[----:B------:R-:W-:Y:S05]  /*163b0*/  WARPSYNC.COLLECTIVE R15, `(.L_x_1209) ;  /* 0x000000000f087348 */ /* 0x000fea0003c00000 */
[----:B------:R0:W1:Y:S02]  /*163c0*/  SHFL.IDX P6, R14, R13, R12, R11 ;  /* 0x0000000c0d0e7389 */ /* 0x00006400000c000b */
[----:B01----:R-:W-:Y:S01]  /*163d0*/  ENDCOLLECTIVE ;  /* 0x000000000000791b */ /* 0x003fe20003800000 */
.L_x_1209:
[----:B------:R-:W-:Y:S05]  /*163e0*/  BSYNC B0 ;  /* 0x0000000000007941 */ /* 0x000fea0003800000 */
.L_x_1208:
[----:B------:R-:W-:Y:S02]  /*163f0*/  IMAD.MOV.U32 R13, RZ, RZ, R4 ;  /* 0x000000ffff0d7224 */ /* 0x000fe400078e0004 */
[----:B------:R-:W-:Y:S02]  /*16400*/  IMAD.MOV.U32 R12, RZ, RZ, RZ ;  /* 0x000000ffff0c7224 */ /* 0x000fe400078e00ff */
[----:B------:R-:W-:Y:S02]  /*16410*/  IMAD.MOV.U32 R11, RZ, RZ, 0x181f ;  /* 0x0000181fff0b7424 */ /* 0x000fe400078e00ff */
[----:B------:R-:W-:Y:S02]  /*16420*/  IMAD.MOV.U32 R15, RZ, RZ, -0x1 ;  /* 0xffffffffff0f7424 */ /* 0x000fe400078e00ff */
[----:B------:R-:W-:Y:S02]  /*16430*/  IMAD.MOV.U32 R2, RZ, RZ, R14 ;  /* 0x000000ffff027224 */ /* 0x000fe400078e000e */
[----:B------:R-:W-:-:S07]  /*16440*/  @P0 IMAD R9, R5, 0x2, R16 ;  /* 0x0000000205090824 */ /* 0x000fce00078e0210 */
[----:B------:R-:W-:Y:S05]  /*16450*/  WARPSYNC.COLLECTIVE R15, `(.L_x_1210) ;  /* 0x000000000f087348 */ /* 0x000fea0003c00000 */
[----:B------:R0:W1:Y:S02]  /*16460*/  SHFL.IDX P6, R14, R13, R12, R11 ;  /* 0x0000000c0d0e7389 */ /* 0x00006400000c000b */
[----:B01----:R-:W-:Y:S01]  /*16470*/  ENDCOLLECTIVE ;  /* 0x000000000000791b */ /* 0x003fe20003800000 */
.L_x_1210:
[----:B------:R-:W-:Y:S02]  /*16480*/  IMAD.MOV.U32 R13, RZ, RZ, R0 ;  /* 0x000000ffff0d7224 */ /* 0x000fe400078e0000 */
[----:B------:R-:W-:Y:S01]  /*16490*/  IMAD.MOV.U32 R12, RZ, RZ, 0x1 ;  /* 0x00000001ff0c7424 */ /* 0x000fe200078e00ff */
[----:B------:R-:W-:-:S05]  /*164a0*/  @P0 LEA R14, P1, R35, R14, 0x1 ;  /* 0x0000000e230e0211 */ /* 0x000fca00078208ff */
[----:B------:R-:W-:Y:S02]  /*164b0*/  @P0 IMAD.X R3, RZ, RZ, R2, P1 ;  /* 0x000000ffff030224 */ /* 0x000fe400008e0602 */
[----:B------:R-:W-:-:S07]  /*164c0*/  @P0 IMAD.MOV.U32 R2, RZ, RZ, R14 ;  /* 0x000000ffff020224 */ /* 0x000fce00078e000e */
[----:B------:R-:W-:Y:S05]  /*164d0*/  WARPSYNC.COLLECTIVE R15, `(.L_x_1211) ;  /* 0x000000000f087348 */ /* 0x000fea0003c00000 */
[----:B------:R0:W1:Y:S02]  /*164e0*/  SHFL.IDX P6, R14, R13, R12, R11 ;  /* 0x0000000c0d0e7389 */ /* 0x00006400000c000b */
[----:B01----:R-:W-:Y:S01]  /*164f0*/  ENDCOLLECTIVE ;  /* 0x000000000000791b */ /* 0x003fe20003800000 */
.L_x_1211:
[----:B------:R-:W-:Y:S01]  /*16500*/  @!PT LDS RZ, [RZ] ;  /* 0x00000000fffff984 */ /* 0x000fe20000000800 */
[----:B------:R-:W-:Y:S01]  /*16510*/  @!PT LDS RZ, [RZ] ;  /* 0x00000000fffff984 */ /* 0x000fe20000000800 */
[----:B------:R-:W-:Y:S01]  /*16520*/  @!PT LDS RZ, [RZ] ;  /* 0x00000000fffff984 */ /* 0x000fe20000000800 */
[----:B------:R0:W-:Y:S04]  /*16530*/  @P0 LDGSTS.E.BYPASS.LTC128B.128 [R9+0x18400], desc[UR52][R2.64], !P3 ;  /* 0x1840000002090fae */ /* 0x0001e8000d901d74 */
[----:B------:R0:W-:Y:S01]  /*16540*/  @P0 LDGSTS.E.BYPASS.LTC128B.128 [R9+0x1c400], desc[UR52][R2.64+0x80], !P2 ;  /* 0x1c40008002090fae */ /* 0x0001e2000d101d74 */
[----:B------:R-:W-:Y:S01]  /*16550*/  ISETP.GE.AND P0, PT, R6, 0x11, PT ;  /* 0x000000110600780c */ /* 0x000fe20003f06270 */
[----:B------:R-:W-:-:S12]  /*16560*/  IMAD.MOV.U32 R13, RZ, RZ, R4 ;  /* 0x000000ffff0d7224 */ /* 0x000fd800078e0004 */
[----:B------:R-:W-:Y:S02]  /*16570*/  @P0 IMAD R25, R5, 0x2, R16 ;  /* 0x0000000205190824 */ /* 0x000fe400078e0210 */
[----:B0-----:R-:W-:-:S07]  /*16580*/  IMAD.MOV.U32 R8, RZ, RZ, R14 ;  /* 0x000000ffff087224 */ /* 0x001fce00078e000e */
[----:B------:R-:W-:Y:S05]  /*16590*/  WARPSYNC.COLLECTIVE R15, `(.L_x_1212) ;  /* 0x000000000f087348 */ /* 0x000fea0003c00000 */
[----:B------:R0:W1:Y:S02]  /*165a0*/  SHFL.IDX P6, R14, R13, R12, R11 ;  /* 0x0000000c0d0e7389 */ /* 0x00006400000c000b */
[----:B01----:R-:W-:Y:S01]  /*165b0*/  ENDCOLLECTIVE ;  /* 0x000000000000791b */ /* 0x003fe20003800000 */
.L_x_1212:
[----:B------:R-:W-:Y:S02]  /*165c0*/  IMAD.MOV.U32 R13, RZ, RZ, R0 ;  /* 0x000000ffff0d7224 */ /* 0x000fe400078e0000 */
[----:B------:R-:W-:Y:S01]  /*165d0*/  IMAD.MOV.U32 R12, RZ, RZ, 0x2 ;  /* 0x00000002ff0c7424 */ /* 0x000fe200078e00ff */
[----:B------:R-:W-:-:S05]  /*165e0*/  @P0 LEA R14, P1, R35, R14, 0x1 ;  /* 0x0000000e230e0211 */ /* 0x000fca00078208ff */
[----:B------:R-:W-:-:S08]  /*165f0*/  @P0 IMAD.MOV.U32 R2, RZ, RZ, R14 ;  /* 0x000000ffff020224 */ /* 0x000fd000078e000e */
[----:B------:R-:W-:Y:S05]  /*16600*/  WARPSYNC.COLLECTIVE R15, `(.L_x_1213) ;  /* 0x000000000f087348 */ /* 0x000fea0003c00000 */
[----:B------:R0:W1:Y:S02]  /*16610*/  SHFL.IDX P6, R14, R13, R12, R11 ;  /* 0x0000000c0d0e7389 */ /* 0x00006400000c000b */
[----:B01----:R-:W-:Y:S01]  /*16620*/  ENDCOLLECTIVE ;  /* 0x000000000000791b */ /* 0x003fe20003800000 */
.L_x_1213:
[----:B------:R-:W-:-:S04]  /*16630*/  @P0 IMAD.X R21, RZ, RZ, R8, P1 ;  /* 0x000000ffff150224 */ /* 0x000fc800008e0608 */
[----:B------:R-:W-:-:S05]  /*16640*/  @P0 IMAD.MOV.U32 R3, RZ, RZ, R21 ;  /* 0x000000ffff030224 */ /* 0x000fca00078e0015 */
[----:B------:R-:W-:Y:S01]  /*16650*/  @!PT LDS RZ, [RZ] ;  /* 0x00000000fffff984 */ /* 0x000fe20000000800 */
[----:B------:R-:W-:Y:S01]  /*16660*/  @!PT LDS RZ, [RZ] ;  /* 0x00000000fffff984 */ /* 0x000fe20000000800 */
[----:B------:R-:W-:Y:S01]  /*16670*/  @!PT LDS RZ, [RZ] ;  /* 0x00000000fffff984 */ /* 0x000fe20000000800 */
[----:B------:R0:W-:Y:S01]  /*16680*/  @P0 LDGSTS.E.BYPASS.LTC128B.128 [R25+0x18c00], desc[UR52][R2.64], !P3 ;  /* 0x18c0000002190fae */ /* 0x0001e2000d901d74 */
[----:B------:R-:W-:-:S03]  /*16690*/  IMAD.MOV.U32 R13, RZ, RZ, R4 ;  /* 0x000000ffff0d7224 */ /* 0x000fc600078e0004 */
[----:B------:R0:W-:Y:S01]  /*166a0*/  @P0 LDGSTS.E.BYPASS.LTC128B.128 [R25+0x1cc00], desc[UR52][R2.64+0x80], !P2 ;  /* 0x1cc0008002190fae */ /* 0x0001e2000d101d74 */
[----:B------:R-:W-:Y:S01]  /*166b0*/  ISETP.GE.AND P0, PT, R6, 0x21, PT ;  /* 0x000000210600780c */ /* 0x000fe20003f06270 */
[----:B------:R-:W-:-:S12]  /*166c0*/  IMAD.MOV.U32 R8, RZ, RZ, R14 ;  /* 0x000000ffff087224 */ /* 0x000fd800078e000e */
[----:B0-----:R-:W-:Y:S05]  /*166d0*/  WARPSYNC.COLLECTIVE R15, `(.L_x_1214) ;  /* 0x000000000f087348 */ /* 0x001fea0003c00000 */
[----:B------:R1:W2:Y:S02]  /*166e0*/  SHFL.IDX P6, R14, R13, R12, R11 ;  /* 0x0000000c0d0e7389 */ /* 0x0002a400000c000b */
[----:B012---:R-:W-:Y:S01]  /*166f0*/  ENDCOLLECTIVE ;  /* 0x000000000000791b */ /* 0x007fe20003800000 */
.L_x_1214:
[----:B------:R-:W-:Y:S02]  /*16700*/  @P0 IMAD R21, R5, 0x2, R16 ;  /* 0x0000000205150824 */ /* 0x000fe400078e0210 */
[----:B------:R-:W-:Y:S02]  /*16710*/  IMAD.MOV.U32 R13, RZ, RZ, R0 ;  /* 0x000000ffff0d7224 */ /* 0x000fe400078e0000 */
[----:B------:R-:W-:Y:S01]  /*16720*/  IMAD.MOV.U32 R12, RZ, RZ, 0x3 ;  /* 0x00000003ff0c7424 */ /* 0x000fe200078e00ff */
[----:B------:R-:W-:-:S05]  /*16730*/  @P0 LEA R14, P1, R35, R14, 0x1 ;  /* 0x0000000e230e0211 */ /* 0x000fca00078208ff */
[----:B------:R-:W-:-:S08]  /*16740*/  @P0 IMAD.MOV.U32 R2, RZ, RZ, R14 ;  /* 0x000000ffff020224 */ /* 0x000fd000078e000e */
[----:B------:R-:W-:Y:S05]  /*16750*/  WARPSYNC.COLLECTIVE R15, `(.L_x_1215) ;  /* 0x000000000f087348 */ /* 0x000fea0003c00000 */
[----:B------:R0:W1:Y:S02]  /*16760*/  SHFL.IDX P6, R14, R13, R12, R11 ;  /* 0x0000000c0d0e7389 */ /* 0x00006400000c000b */
[----:B01----:R-:W-:Y:S01]  /*16770*/  ENDCOLLECTIVE ;  /* 0x000000000000791b */ /* 0x003fe20003800000 */
.L_x_1215:
        /* <DEDUP_REMOVED lines=13> */
.L_x_1216:
        /* <DEDUP_REMOVED lines=8> */
.L_x_1217:
        /* <DEDUP_REMOVED lines=13> */
.L_x_1218:
        /* <DEDUP_REMOVED lines=8> */
.L_x_1219:
        /* <DEDUP_REMOVED lines=13> */
.L_x_1220:
        /* <DEDUP_REMOVED lines=8> */
.L_x_1221:
        /* <DEDUP_REMOVED lines=13> */
.L_x_1222:
        /* <DEDUP_REMOVED lines=8> */
.L_x_1223:
        /* <DEDUP_REMOVED lines=8> */
[----:B------:R-:W-:-:S07]  /*16d40*/  IMAD.MOV.U32 R8, RZ, RZ, R14 ;  /* 0x000000ffff087224 */ /* 0x000fce00078e000e */
[----:B0-----:R-:W-:Y:S05]  /*16d50*/  WARPSYNC.COLLECTIVE R15, `(.L_x_1224) ;  /* 0x000000000f087348 */ /* 0x001fea0003c00000 */
[----:B------:R1:W2:Y:S02]  /*16d60*/  SHFL.IDX P6, R14, R13, R12, R11 ;  /* 0x0000000c0d0e7389 */ /* 0x0002a400000c000b */
[----:B012---:R-:W-:Y:S01]  /*16d70*/  ENDCOLLECTIVE ;  /* 0x000000000000791b */ /* 0x007fe20003800000 */
.L_x_1224:
[----:B------:R-:W-:Y:S05]  /*16d80*/  BRA `(.L_x_1225) ;  /* 0xffffffc400ec7947 */ /* 0x000fea000383ffff */
.L_x_1161:
[----:B------:R-:W-:Y:S02]  /*16d90*/  IMAD.MOV.U32 R13, RZ, RZ, R4 ;  /* 0x000000ffff0d7224 */ /* 0x000fe400078e0004 */
[----:B------:R-:W-:Y:S02]  /*16da0*/  IMAD.MOV.U32 R12, RZ, RZ, RZ ;  /* 0x000000ffff0c7224 */ /* 0x000fe400078e00ff */
[----:B------:R-:W-:Y:S02]  /*16db0*/  IMAD.MOV.U32 R11, RZ, RZ, 0x181f ;  /* 0x0000181fff0b7424 */ /* 0x000fe400078e00ff */
[----:B------:R-:W-:Y:S02]  /*16dc0*/  IMAD.MOV.U32 R15, RZ, RZ, -0x1 ;  /* 0xffffffffff0f7424 */ /* 0x000fe400078e00ff */
[----:B------:R-:W-:-:S07]  /*16dd0*/  VIADD R5, R37, UR43 ;  /* 0x0000002b25057c36 */ /* 0x000fce0008000000 */
[----:B------:R-:W-:Y:S05]  /*16de0*/  WARPSYNC.COLLECTIVE R15, `(.L_x_1226) ;  /* 0x000000000f087348 */ /* 0x000fea0003c00000 */
[----:B------:R0:W1:Y:S02]  /*16df0*/  SHFL.IDX P6, R14, R13, R12, R11 ;  /* 0x0000000c0d0e7389 */ /* 0x00006400000c000b */
[----:B01----:R-:W-:Y:S01]  /*16e00*/  ENDCOLLECTIVE ;  /* 0x000000000000791b */ /* 0x003fe20003800000 */
.L_x_1226:
[C---:B------:R-:W-:Y:S01]  /*16e10*/  VIADD R6, R5.reuse, 0x10 ;  /* 0x0000001005067836 */ /* 0x040fe20000000000 */
[----:B------:R-:W-:Y:S01]  /*16e20*/  ISETP.GE.AND P0, PT, R5, UR38, PT ;  /* 0x0000002605007c0c */ /* 0x000fe2000bf06270 */
[----:B------:R-:W-:Y:S02]  /*16e30*/  IMAD.MOV.U32 R13, RZ, RZ, R0 ;  /* 0x000000ffff0d7224 */ /* 0x000fe400078e0000 */
[----:B------:R-:W-:-:S10]  /*16e40*/  IMAD.MOV.U32 R2, RZ, RZ, R14 ;  /* 0x000000ffff027224 */ /* 0x000fd400078e000e */
[----:B------:R-:W-:Y:S05]  /*16e50*/  WARPSYNC.COLLECTIVE R15, `(.L_x_1227) ;  /* 0x000000000f087348 */ /* 0x000fea0003c00000 */
[----:B------:R0:W1:Y:S02]  /*16e60*/  SHFL.IDX P6, R14, R13, R12, R11 ;  /* 0x0000000c0d0e7389 */ /* 0x00006400000c000b */
[----:B01----:R-:W-:Y:S01]  /*16e70*/  ENDCOLLECTIVE ;  /* 0x000000000000791b */ /* 0x003fe20003800000 */
.L_x_1227:
        /* <DEDUP_REMOVED lines=8> */
.L_x_1228:
[----:B------:R-:W-:Y:S01]  /*16f00*/  @!PT LDS RZ, [RZ] ;  /* 0x00000000fffff984 */ /* 0x000fe20000000800 */
[----:B------:R-:W-:Y:S01]  /*16f10*/  @!PT LDS RZ, [RZ] ;  /* 0x00000000fffff984 */ /* 0x000fe20000000800 */
[----:B------:R-:W-:Y:S01]  /*16f20*/  @!PT LDS RZ, [RZ] ;  /* 0x00000000fffff984 */ /* 0x000fe20000000800 */
[----:B------:R0:W-:Y:S04]  /*16f30*/  @!P0 LDGSTS.E.BYPASS.LTC128B.128 [R33+0x10400], desc[UR52][R2.64], !P4 ;  /* 0x1040000002218fae */ /* 0x0001e8000e101d74 */
[----:B------:R0:W-:Y:S01]  /*16f40*/  @!P0 LDGSTS.E.BYPASS.LTC128B.128 [R33+0x14400], desc[UR52][R2.64+0x80], !P5 ;  /* 0x1440008002218fae */ /* 0x0001e2000e901d74 */
[----:B------:R-:W-:Y:S01]  /*16f50*/  ISETP.GE.AND P0, PT, R6, UR38, PT ;  /* 0x0000002606007c0c */ /* 0x000fe2000bf06270 */
[----:B------:R-:W-:Y:S02]  /*16f60*/  IMAD.MOV.U32 R13, RZ, RZ, R0 ;  /* 0x000000ffff0d7224 */ /* 0x000fe400078e0000 */
[----:B------:R-:W-:-:S10]  /*16f70*/  IMAD.MOV.U32 R6, RZ, RZ, R14 ;  /* 0x000000ffff067224 */ /* 0x000fd400078e000e */
[----:B0-----:R-:W-:Y:S05]  /*16f80*/  WARPSYNC.COLLECTIVE R15, `(.L_x_1229) ;  /* 0x000000000f087348 */ /* 0x001fea0003c00000 */
[----:B------:R1:W2:Y:S02]  /*16f90*/  SHFL.IDX P6, R14, R13, R12, R11 ;  /* 0x0000000c0d0e7389 */ /* 0x0002a400000c000b */
[----:B012---:R-:W-:Y:S01]  /*16fa0*/  ENDCOLLECTIVE ;  /* 0x000000000000791b */ /* 0x007fe20003800000 */
.L_x_1229:
[----:B------:R-:W-:Y:S02]  /*16fb0*/  IMAD.MOV.U32 R13, RZ, RZ, R4 ;  /* 0x000000ffff0d7224 */ /* 0x000fe400078e0004 */
[----:B------:R-:W-:Y:S01]  /*16fc0*/  IMAD.MOV.U32 R12, RZ, RZ, 0x2 ;  /* 0x00000002ff0c7424 */ /* 0x000fe200078e00ff */
[----:B------:R-:W-:-:S05]  /*16fd0*/  @!P0 LEA R14, P1, R35, R14, 0x1 ;  /* 0x0000000e230e8211 */ /* 0x000fca00078208ff */
[----:B------:R-:W-:-:S08]  /*16fe0*/  @!P0 IMAD.MOV.U32 R2, RZ, RZ, R14 ;  /* 0x000000ffff028224 */ /* 0x000fd000078e000e */
[----:B------:R-:W-:Y:S05]  /*16ff0*/  WARPSYNC.COLLECTIVE R15, `(.L_x_1230) ;  /* 0x000000000f087348 */ /* 0x000fea0003c00000 */
[----:B------:R0:W1:Y:S02]  /*17000*/  SHFL.IDX P6, R14, R13, R12, R11 ;  /* 0x0000000c0d0e7389 */ /* 0x00006400000c000b */
[----:B01----:R-:W-:Y:S01]  /*17010*/  ENDCOLLECTIVE ;  /* 0x000000000000791b */ /* 0x003fe20003800000 */
.L_x_1230:
[----:B------:R-:W-:Y:S02]  /*17020*/  @!P0 IMAD.X R7, RZ, RZ, R6, P1 ;  /* 0x000000ffff078224 */ /* 0x000fe400008e0606 */
[----:B------:R-:W-:Y:S02]  /*17030*/  VIADD R6, R5, 0x20 ;  /* 0x0000002005067836 */ /* 0x000fe40000000000 */
[----:B------:R-:W-:-:S05]  /*17040*/  @!P0 IMAD.MOV.U32 R3, RZ, RZ, R7 ;  /* 0x000000ffff038224 */ /* 0x000fca00078e0007 */
        /* <DEDUP_REMOVED lines=11> */
.L_x_1231:
[----:B------:R-:W-:Y:S02]  /*17100*/  IMAD.MOV.U32 R13, RZ, RZ, R4 ;  /* 0x000000ffff0d7224 */ /* 0x000fe400078e0004 */
[----:B------:R-:W-:Y:S01]  /*17110*/  IMAD.MOV.U32 R12, RZ, RZ, 0x3 ;  /* 0x00000003ff0c7424 */ /* 0x000fe200078e00ff */
[----:B------:R-:W-:-:S05]  /*17120*/  @!P0 LEA R14, P1, R35, R14, 0x1 ;  /* 0x0000000e230e8211 */ /* 0x000fca00078208ff */
[----:B------:R-:W-:-:S08]  /*17130*/  @!P0 IMAD.MOV.U32 R2, RZ, RZ, R14 ;  /* 0x000000ffff028224 */ /* 0x000fd000078e000e */
[----:B------:R-:W-:Y:S05]  /*17140*/  WARPSYNC.COLLECTIVE R15, `(.L_x_1232) ;  /* 0x000000000f087348 */ /* 0x000fea0003c00000 */
[----:B------:R0:W1:Y:S02]  /*17150*/  SHFL.IDX P6, R14, R13, R12, R11 ;  /* 0x0000000c0d0e7389 */ /* 0x00006400000c000b */
[----:B01----:R-:W-:Y:S01]  /*17160*/  ENDCOLLECTIVE ;  /* 0x000000000000791b */ /* 0x003fe20003800000 */
.L_x_1232:
        /* <DEDUP_REMOVED lines=14> */
.L_x_1233:
[----:B------:R-:W-:Y:S02]  /*17250*/  IMAD.MOV.U32 R13, RZ, RZ, R4 ;  /* 0x000000ffff0d7224 */ /* 0x000fe400078e0004 */
[----:B------:R-:W-:Y:S01]  /*17260*/  IMAD.MOV.U32 R12, RZ, RZ, 0x4 ;  /* 0x00000004ff0c7424 */ /* 0x000fe200078e00ff */
[----:B------:R-:W-:-:S05]  /*17270*/  @!P0 LEA R14, P1, R35, R14, 0x1 ;  /* 0x0000000e230e8211 */ /* 0x000fca00078208ff */
[----:B------:R-:W-:-:S08]  /*17280*/  @!P0 IMAD.MOV.U32 R2, RZ, RZ, R14 ;  /* 0x000000ffff028224 */ /* 0x000fd000078e000e */
[----:B------:R-:W-:Y:S05]  /*17290*/  WARPSYNC.COLLECTIVE R15, `(.L_x_1234) ;  /* 0x000000000f087348 */ /* 0x000fea0003c00000 */
[----:B------:R0:W1:Y:S02]  /*172a0*/  SHFL.IDX P6, R14, R13, R12, R11 ;  /* 0x0000000c0d0e7389 */ /* 0x00006400000c000b */
[----:B01----:R-:W-:Y:S01]  /*172b0*/  ENDCOLLECTIVE ;  /* 0x000000000000791b */ /* 0x003fe20003800000 */
.L_x_1234:
        /* <DEDUP_REMOVED lines=14> */
.L_x_1235:
[----:B------:R-:W-:Y:S02]  /*173a0*/  IMAD.MOV.U32 R13, RZ, RZ, R4 ;  /* 0x000000ffff0d7224 */ /* 0x000fe400078e0004 */
[----:B------:R-:W-:Y:S01]  /*173b0*/  IMAD.MOV.U32 R12, RZ, RZ, 0x5 ;  /* 0x00000005ff0c7424 */ /* 0x000fe200078e00ff */
[----:B------:R-:W-:-:S05]  /*173c0*/  @!P0 LEA R14, P1, R35, R14, 0x1 ;  /* 0x0000000e230e8211 */ /* 0x000fca00078208ff */
[----:B------:R-:W-:-:S08]  /*173d0*/  @!P0 IMAD.MOV.U32 R2, RZ, RZ, R14 ;  /* 0x000000ffff028224 */ /* 0x000fd000078e000e */
[----:B------:R-:W-:Y:S05]  /*173e0*/  WARPSYNC.COLLECTIVE R15, `(.L_x_1236) ;  /* 0x000000000f087348 */ /* 0x000fea0003c00000 */
[----:B------:R0:W1:Y:S02]  /*173f0*/  SHFL.IDX P6, R14, R13, R12, R11 ;  /* 0x0000000c0d0e7389 */ /* 0x00006400000c000b */
[----:B01----:R-:W-:Y:S01]  /*17400*/  ENDCOLLECTIVE ;  /* 0x000000000000791b */ /* 0x003fe20003800000 */
.L_x_1236:
        /* <DEDUP_REMOVED lines=14> */
.L_x_1237:
[----:B------:R-:W-:Y:S02]  /*174f0*/  IMAD.MOV.U32 R13, RZ, RZ, R4 ;  /* 0x000000ffff0d7224 */ /* 0x000fe400078e0004 */
[----:B------:R-:W-:Y:S01]  /*17500*/  IMAD.MOV.U32 R12, RZ, RZ, 0x6 ;  /* 0x00000006ff0c7424 */ /* 0x000fe200078e00ff */
[----:B------:R-:W-:-:S05]  /*17510*/  @!P0 LEA R14, P1, R35, R14, 0x1 ;  /* 0x0000000e230e8211 */ /* 0x000fca00078208ff */
[----:B------:R-:W-:-:S08]  /*17520*/  @!P0 IMAD.MOV.U32 R2, RZ, RZ, R14 ;  /* 0x000000ffff028224 */ /* 0x000fd000078e000e */
[----:B------:R-:W-:Y:S05]  /*17530*/  WARPSYNC.COLLECTIVE R15, `(.L_x_1238) ;  /* 0x000000000f087348 */ /* 0x000fea0003c00000 */
[----:B------:R0:W1:Y:S02]  /*17540*/  SHFL.IDX P6, R14, R13, R12, R11 ;  /* 0x0000000c0d0e7389 */ /* 0x00006400000c000b */
[----:B01----:R-:W-:Y:S01]  /*17550*/  ENDCOLLECTIVE ;  /* 0x000000000000791b */ /* 0x003fe20003800000 */
.L_x_1238:
        /* <DEDUP_REMOVED lines=14> */
.L_x_1239:
[----:B------:R-:W-:Y:S02]  /*17640*/  IMAD.MOV.U32 R13, RZ, RZ, R4 ;  /* 0x000000ffff0d7224 */ /* 0x000fe400078e0004 */
[----:B------:R-:W-:Y:S01]  /*17650*/  IMAD.MOV.U32 R12, RZ, RZ, 0x7 ;  /* 0x00000007ff0c7424 */ /* 0x000fe200078e00ff */
[----:B------:R-:W-:-:S05]  /*17660*/  @!P0 LEA R14, P1, R35, R14, 0x1 ;  /* 0x0000000e230e8211 */ /* 0x000fca00078208ff */
[----:B------:R-:W-:-:S08]  /*17670*/  @!P0 IMAD.MOV.U32 R2, RZ, RZ, R14 ;  /* 0x000000ffff028224 */ /* 0x000fd000078e000e */
[----:B------:R-:W-:Y:S05]  /*17680*/  WARPSYNC.COLLECTIVE R15, `(.L_x_1240) ;  /* 0x000000000f087348 */ /* 0x000fea0003c00000 */
[----:B------:R0:W1:Y:S02]  /*17690*/  SHFL.IDX P6, R14, R13, R12, R11 ;  /* 0x0000000c0d0e7389 */ /* 0x00006400000c000b */
[----:B01----:R-:W-:Y:S01]  /*176a0*/  ENDCOLLECTIVE ;  /* 0x000000000000791b */ /* 0x003fe20003800000 */
.L_x_1240:
[----:B------:R-:W-:-:S04]  /*176b0*/  @!P0 IMAD.X R7, RZ, RZ, R6, P1 ;  /* 0x000000ffff078224 */ /* 0x000fc800008e0606 */
[----:B------:R-:W-:-:S05]  /*176c0*/  @!P0 IMAD.MOV.U32 R3, RZ, RZ, R7 ;  /* 0x000000ffff038224 */ /* 0x000fca00078e0007 */
[----:B------:R-:W-:Y:S01]  /*176d0*/  @!PT LDS RZ, [RZ] ;  /* 0x00000000fffff984 */ /* 0x000fe20000000800 */
[----:B------:R-:W-:Y:S01]  /*176e0*/  @!PT LDS RZ, [RZ] ;  /* 0x00000000fffff984 */ /* 0x000fe20000000800 */
[----:B------:R-:W-:Y:S01]  /*176f0*/  @!PT LDS RZ, [RZ] ;  /* 0x00000000fffff984 */ /* 0x000fe20000000800 */
[----:B------:R0:W-:Y:S01]  /*17700*/  @!P0 LDGSTS.E.BYPASS.LTC128B.128 [R33+0x13400], desc[UR52][R2.64], !P4 ;  /* 0x1340000002218fae */ /* 0x0001e2000e101d74 */
[----:B------:R-:W-:-:S03]  /*17710*/  IMAD.MOV.U32 R13, RZ, RZ, R0 ;  /* 0x000000ffff0d7224 */ /* 0x000fc600078e0000 */
[----:B------:R0:W-:Y:S01]  /*17720*/  @!P0 LDGSTS.E.BYPASS.LTC128B.128 [R33+0x17400], desc[UR52][R2.64+0x80], !P5 ;  /* 0x1740008002218fae */ /* 0x0001e2000e901d74 */
[----:B------:R-:W-:-:S07]  /*17730*/  IMAD.MOV.U32 R6, RZ, RZ, R14 ;  /* 0x000000ffff067224 */ /* 0x000fce00078e000e */
[----:B0-----:R-:W-:Y:S05]  /*17740*/  WARPSYNC.COLLECTIVE R15, `(.L_x_1241) ;  /* 0x000000000f087348 */ /* 0x001fea0003c00000 */
[----:B------:R1:W2:Y:S02]  /*17750*/  SHFL.IDX P6, R14, R13, R12, R11 ;  /* 0x0000000c0d0e7389 */ /* 0x0002a400000c000b */
[----:B012---:R-:W-:Y:S01]  /*17760*/  ENDCOLLECTIVE ;  /* 0x000000000000791b */ /* 0x007fe20003800000 */
.L_x_1241:
[----:B------:R-:W-:Y:S05]  /*17770*/  BRA `(.L_x_1242) ;  /* 0xffffffc8000c7947 */ /* 0x000fea000383ffff */
.L_x_1164:
[----:B0-----:R0:W1:Y:S02]  /*17780*/  SYNCS.PHASECHK.TRANS64.TRYWAIT P0, [R16+URZ+0x28820], R3 ;  /* 0x02882003100075a7 */ /* 0x001064000800017f */
[----:B-1----:R-:W-:Y:S05]  /*17790*/  @!P0 NANOSLEEP.SYNCS 0x989680 ;  /* 0x009896800000895d */ /* 0x002fea0003900000 */
[----:B------:R-:W1:Y:S02]  /*177a0*/  @!P0 SYNCS.PHASECHK.TRANS64 P0, [R16+URZ+0x28820], R3 ;  /* 0x02882003100085a7 */ /* 0x000e64000800007f */
[----:B-1----:R-:W-:Y:S05]  /*177b0*/  @!P0 BRA `(.L_x_1164) ;  /* 0xfffffffc00f08947 */ /* 0x002fea000383ffff */
[----:B------:R-:W-:Y:S05]  /*177c0*/  BRA `(.L_x_1243) ;  /* 0xffffffc800647947 */ /* 0x000fea000383ffff */
.L_x_1168:
[----:B0-----:R0:W1:Y:S02]  /*177d0*/  SYNCS.PHASECHK.TRANS64.TRYWAIT P0, [R6+URZ+0x28840], R3 ;  /* 0x02884003060075a7 */ /* 0x001064000800017f */
[----:B-1----:R-:W-:Y:S05]  /*177e0*/  @!P0 NANOSLEEP.SYNCS 0x989680 ;  /* 0x009896800000895d */ /* 0x002fea0003900000 */
[----:B------:R-:W1:Y:S02]  /*177f0*/  @!P0 SYNCS.PHASECHK.TRANS64 P0, [R6+URZ+0x28840], R3 ;  /* 0x02884003060085a7 */ /* 0x000e64000800007f */
[----:B-1----:R-:W-:Y:S05]  /*17800*/  @!P0 BRA `(.L_x_1168) ;  /* 0xfffffffc00f08947 */ /* 0x002fea000383ffff */
[----:B------:R-:W-:Y:S05]  /*17810*/  BRA `(.L_x_1244) ;  /* 0xffffffcc00247947 */ /* 0x000fea000383ffff */
.L_x_1169:
        /* <DEDUP_REMOVED lines=8> */
.L_x_1246:
[----:B------:R-:W-:Y:S05]  /*178a0*/  BSYNC B1 ;  /* 0x0000000000017941 */ /* 0x000fea0003800000 */
.L_x_1245:
[----:B------:R-:W-:Y:S02]  /*178b0*/  IMAD.MOV.U32 R13, RZ, RZ, R8 ;  /* 0x000000ffff0d7224 */ /* 0x000fe400078e0008 */
[----:B------:R-:W-:Y:S02]  /*178c0*/  IMAD.MOV.U32 R12, RZ, RZ, RZ ;  /* 0x000000ffff0c7224 */ /* 0x000fe400078e00ff */
[----:B------:R-:W-:Y:S02]  /*178d0*/  IMAD.MOV.U32 R11, RZ, RZ, 0x181f ;  /* 0x0000181fff0b7424 */ /* 0x000fe400078e00ff */
[----:B------:R-:W-:Y:S02]  /*178e0*/  IMAD.MOV.U32 R15, RZ, RZ, -0x1 ;  /* 0xffffffffff0f7424 */ /* 0x000fe400078e00ff */
[----:B------:R-:W-:Y:S02]  /*178f0*/  IMAD.MOV.U32 R3, RZ, RZ, R14 ;  /* 0x000000ffff037224 */ /* 0x000fe400078e000e */
[----:B------:R-:W-:-:S07]  /*17900*/  IMAD.SHL.U32 R5, R35, 0x2, RZ ;  /* 0x0000000223057824 */ /* 0x000fce00078e00ff */
[----:B------:R-:W-:Y:S05]  /*17910*/  WARPSYNC.COLLECTIVE R15, `(.L_x_1247) ;  /* 0x000000000f087348 */ /* 0x000fea0003c00000 */
[----:B------:R0:W1:Y:S02]  /*17920*/  SHFL.IDX P6, R14, R13, R12, R11 ;  /* 0x0000000c0d0e7389 */ /* 0x00006400000c000b */
[----:B01----:R-:W-:Y:S01]  /*17930*/  ENDCOLLECTIVE ;  /* 0x000000000000791b */ /* 0x003fe20003800000 */
.L_x_1247:
[----:B------:R-:W-:Y:S02]  /*17940*/  IMAD R7, R7, 0x2, R16 ;  /* 0x0000000207077824 */ /* 0x000fe400078e0210 */
[----:B------:R-:W-:Y:S02]  /*17950*/  IMAD.MOV.U32 R13, RZ, RZ, R9 ;  /* 0x000000ffff0d7224 */ /* 0x000fe400078e0009 */
[----:B------:R-:W-:Y:S02]  /*17960*/  IMAD.MOV.U32 R12, RZ, RZ, 0x1 ;  /* 0x00000001ff0c7424 */ /* 0x000fe400078e00ff */
[----:B------:R-:W-:-:S07]  /*17970*/  IMAD.MOV.U32 R2, RZ, RZ, R14 ;  /* 0x000000ffff027224 */ /* 0x000fce00078e000e */
[----:B------:R-:W-:Y:S05]  /*17980*/  WARPSYNC.COLLECTIVE R15, `(.L_x_1248) ;  /* 0x000000000f087348 */ /* 0x000fea0003c00000 */
[----:B------:R0:W1:Y:S02]  /*17990*/  SHFL.IDX P6, R14, R13, R12, R11 ;  /* 0x0000000c0d0e7389 */ /* 0x00006400000c000b */
[----:B01----:R-:W-:Y:S01]  /*179a0*/  ENDCOLLECTIVE ;  /* 0x000000000000791b */ /* 0x003fe20003800000 */
.L_x_1248:
        /* <DEDUP_REMOVED lines=12> */
.L_x_1249:
[----:B------:R-:W-:Y:S02]  /*17a70*/  IMAD.MOV.U32 R13, RZ, RZ, R9 ;  /* 0x000000ffff0d7224 */ /* 0x000fe400078e0009 */
[----:B------:R-:W-:Y:S02]  /*17a80*/  IMAD.MOV.U32 R12, RZ, RZ, 0x2 ;  /* 0x00000002ff0c7424 */ /* 0x000fe400078e00ff */
[----:B------:R-:W-:-:S07]  /*17a90*/  IMAD.MOV.U32 R2, RZ, RZ, R14 ;  /* 0x000000ffff027224 */ /* 0x000fce00078e000e */
[----:B------:R-:W-:Y:S05]  /*17aa0*/  WARPSYNC.COLLECTIVE R15, `(.L_x_1250) ;  /* 0x000000000f087348 */ /* 0x000fea0003c00000 */
[----:B------:R0:W1:Y:S02]  /*17ab0*/  SHFL.IDX P6, R14, R13, R12, R11 ;  /* 0x0000000c0d0e7389 */ /* 0x00006400000c000b */
[----:B01----:R-:W-:Y:S01]  /*17ac0*/  ENDCOLLECTIVE ;  /* 0x000000000000791b */ /* 0x003fe20003800000 */
.L_x_1250:
        /* <DEDUP_REMOVED lines=12> */
.L_x_1251:
[----:B------:R-:W-:Y:S02]  /*17b90*/  IMAD.MOV.U32 R13, RZ, RZ, R9 ;  /* 0x000000ffff0d7224 */ /* 0x000fe400078e0009 */
[----:B------:R-:W-:Y:S02]  /*17ba0*/  IMAD.MOV.U32 R12, RZ, RZ, 0x3 ;  /* 0x00000003ff0c7424 */ /* 0x000fe400078e00ff */
[----:B------:R-:W-:-:S07]  /*17bb0*/  IMAD.MOV.U32 R2, RZ, RZ, R14 ;  /* 0x000000ffff027224 */ /* 0x000fce00078e000e */
[----:B------:R-:W-:Y:S05]  /*17bc0*/  WARPSYNC.COLLECTIVE R15, `(.L_x_1252) ;  /* 0x000000000f087348 */ /* 0x000fea0003c00000 */
[----:B------:R0:W1:Y:S02]  /*17bd0*/  SHFL.IDX P6, R14, R13, R12, R11 ;  /* 0x0000000c0d0e7389 */ /* 0x00006400000c000b */
[----:B01----:R-:W-:Y:S01]  /*17be0*/  ENDCOLLECTIVE ;  /* 0x000000000000791b */ /* 0x003fe20003800000 */
.L_x_1252:
        /* <DEDUP_REMOVED lines=12> */
.L_x_1253:
[----:B------:R-:W-:Y:S02]  /*17cb0*/  IMAD.MOV.U32 R13, RZ, RZ, R9 ;  /* 0x000000ffff0d7224 */ /* 0x000fe400078e0009 */
[----:B------:R-:W-:Y:S02]  /*17cc0*/  IMAD.MOV.U32 R12, RZ, RZ, 0x4 ;  /* 0x00000004ff0c7424 */ /* 0x000fe400078e00ff */
[----:B------:R-:W-:-:S07]  /*17cd0*/  IMAD.MOV.U32 R2, RZ, RZ, R14 ;  /* 0x000000ffff027224 */ /* 0x000fce00078e000e */
[----:B------:R-:W-:Y:S05]  /*17ce0*/  WARPSYNC.COLLECTIVE R15, `(.L_x_1254) ;  /* 0x000000000f087348 */ /* 0x000fea0003c00000 */
[----:B------:R0:W1:Y:S02]  /*17cf0*/  SHFL.IDX P6, R14, R13, R12, R11 ;  /* 0x0000000c0d0e7389 */ /* 0x00006400000c000b */
[----:B01----:R-:W-:Y:S01]  /*17d00*/  ENDCOLLECTIVE ;  /* 0x000000000000791b */ /* 0x003fe20003800000 */
.L_x_1254:
        /* <DEDUP_REMOVED lines=12> */
.L_x_1255:
[----:B------:R-:W-:Y:S02]  /*17dd0*/  IMAD.MOV.U32 R13, RZ, RZ, R9 ;  /* 0x000000ffff0d7224 */ /* 0x000fe400078e0009 */
[----:B------:R-:W-:Y:S02]  /*17de0*/  IMAD.MOV.U32 R12, RZ, RZ, 0x5 ;  /* 0x00000005ff0c7424 */ /* 0x000fe400078e00ff */
[----:B------:R-:W-:-:S07]  /*17df0*/  IMAD.MOV.U32 R2, RZ, RZ, R14 ;  /* 0x000000ffff027224 */ /* 0x000fce00078e000e */
[----:B------:R-:W-:Y:S05]  /*17e00*/  WARPSYNC.COLLECTIVE R15, `(.L_x_1256) ;  /* 0x000000000f087348 */ /* 0x000fea0003c00000 */
[----:B------:R0:W1:Y:S02]  /*17e10*/  SHFL.IDX P6, R14, R13, R12, R11 ;  /* 0x0000000c0d0e7389 */ /* 0x00006400000c000b */
[----:B01----:R-:W-:Y:S01]  /*17e20*/  ENDCOLLECTIVE ;  /* 0x000000000000791b */ /* 0x003fe20003800000 */
.L_x_1256:
        /* <DEDUP_REMOVED lines=12> */
.L_x_1257:
[----:B------:R-:W-:Y:S02]  /*17ef0*/  IMAD.MOV.U32 R13, RZ, RZ, R9 ;  /* 0x000000ffff0d7224 */ /* 0x000fe400078e0009 */
[----:B------:R-:W-:Y:S02]  /*17f00*/  IMAD.MOV.U32 R12, RZ, RZ, 0x6 ;  /* 0x00000006ff0c7424 */ /* 0x000fe400078e00ff */
[----:B------:R-:W-:-:S07]  /*17f10*/  IMAD.MOV.U32 R2, RZ, RZ, R14 ;  /* 0x000000ffff027224 */ /* 0x000fce00078e000e */
[----:B------:R-:W-:Y:S05]  /*17f20*/  WARPSYNC.COLLECTIVE R15, `(.L_x_1258) ;  /* 0x000000000f087348 */ /* 0x000fea0003c00000 */
[----:B------:R0:W1:Y:S02]  /*17f30*/  SHFL.IDX P6, R14, R13, R12, R11 ;  /* 0x0000000c0d0e7389 */ /* 0x00006400000c000b */
[----:B01----:R-:W-:Y:S01]  /*17f40*/  ENDCOLLECTIVE ;  /* 0x000000000000791b */ /* 0x003fe20003800000 */
.L_x_1258:
        /* <DEDUP_REMOVED lines=12> */
.L_x_1259:
[----:B------:R-:W-:Y:S02]  /*18010*/  IMAD.MOV.U32 R13, RZ, RZ, R9 ;  /* 0x000000ffff0d7224 */ /* 0x000fe400078e0009 */
[----:B------:R-:W-:Y:S02]  /*18020*/  IMAD.MOV.U32 R12, RZ, RZ, 0x7 ;  /* 0x00000007ff0c7424 */ /* 0x000fe400078e00ff */
[----:B------:R-:W-:-:S07]  /*18030*/  IMAD.MOV.U32 R2, RZ, RZ, R14 ;  /* 0x000000ffff027224 */ /* 0x000fce00078e000e */
[----:B------:R-:W-:Y:S05]  /*18040*/  WARPSYNC.COLLECTIVE R15, `(.L_x_1260) ;  /* 0x000000000f087348 */ /* 0x000fea0003c00000 */
[----:B------:R0:W1:Y:S02]  /*18050*/  SHFL.IDX P6, R14, R13, R12, R11 ;  /* 0x0000000c0d0e7389 */ /* 0x00006400000c000b */
[----:B01----:R-:W-:Y:S01]  /*18060*/  ENDCOLLECTIVE ;  /* 0x000000000000791b */ /* 0x003fe20003800000 */
.L_x_1260:
        /* <DEDUP_REMOVED lines=8> */
[----:B------:R-:W-:-:S07]  /*180f0*/  IMAD.MOV.U32 R9, RZ, RZ, R14 ;  /* 0x000000ffff097224 */ /* 0x000fce00078e000e */
[----:B0-----:R-:W-:Y:S05]  /*18100*/  WARPSYNC.COLLECTIVE R15, `(.L_x_1261) ;  /* 0x000000000f087348 */ /* 0x001fea0003c00000 */
[----:B------:R1:W2:Y:S02]  /*18110*/  SHFL.IDX P6, R14, R13, R12, R11 ;  /* 0x0000000c0d0e7389 */ /* 0x0002a400000c000b */
[----:B012---:R-:W-:Y:S01]  /*18120*/  ENDCOLLECTIVE ;  /* 0x000000000000791b */ /* 0x007fe20003800000 */
.L_x_1261:
[----:B------:R-:W-:Y:S05]  /*18130*/  BRA `(.L_x_1262) ;  /* 0xffffffc400f87947 */ /* 0x000fea000383ffff */
.L_x_1174:
[----:B0-----:R0:W1:Y:S02]  /*18140*/  SYNCS.PHASECHK.TRANS64.TRYWAIT P0, [R6+URZ+0x28860], R3 ;  /* 0x02886003060075a7 */ /* 0x001064000800017f */
[----:B-1----:R-:W-:Y:S05]  /*18150*/  @!P0 NANOSLEEP.SYNCS 0x989680 ;  /* 0x009896800000895d */ /* 0x002fea0003900000 */
[----:B------:R-:W1:Y:S02]  /*18160*/  @!P0 SYNCS.PHASECHK.TRANS64 P0, [R6+URZ+0x28860], R3 ;  /* 0x02886003060085a7 */ /* 0x000e64000800007f */
[----:B-1----:R-:W-:Y:S05]  /*18170*/  @!P0 BRA `(.L_x_1174) ;  /* 0xfffffffc00f08947 */ /* 0x002fea000383ffff */
[----:B------:R-:W-:Y:S05]  /*18180*/  BRA `(.L_x_1263) ;  /* 0xffffffc800547947 */ /* 0x000fea000383ffff */
.L_x_1175:
[----:B------:R-:W-:Y:S01]  /*18190*/  BSSY B1, `(.L_x_1264) ;  /* 0x0000008000017945 */ /* 0x000fe20003800000 */
[----:B------:R-:W-:Y:S02]  /*181a0*/  IMAD.MOV.U32 R13, RZ, RZ, R18 ;  /* 0x000000ffff0d7224 */ /* 0x000fe400078e0012 */
[----:B------:R-:W-:Y:S02]  /*181b0*/  IMAD.MOV.U32 R12, RZ, RZ, RZ ;  /* 0x000000ffff0c7224 */ /* 0x000fe400078e00ff */
[----:B------:R-:W-:Y:S02]  /*181c0*/  IMAD.MOV.U32 R11, RZ, RZ, 0x181f ;  /* 0x0000181fff0b7424 */ /* 0x000fe400078e00ff */
[----:B------:R-:W-:-:S07]  /*181d0*/  IMAD.MOV.U32 R15, RZ, RZ, -0x1 ;  /* 0xffffffffff0f7424 */ /* 0x000fce00078e00ff */
[----:B0-----:R-:W-:Y:S05]  /*181e0*/  WARPSYNC.COLLECTIVE R15, `(.L_x_1265) ;  /* 0x000000000f087348 */ /* 0x001fea0003c00000 */
[----:B------:R1:W2:Y:S02]  /*181f0*/  SHFL.IDX P6, R14, R13, R12, R11 ;  /* 0x0000000c0d0e7389 */ /* 0x0002a400000c000b */
[----:B012---:R-:W-:Y:S01]  /*18200*/  ENDCOLLECTIVE ;  /* 0x000000000000791b */ /* 0x007fe20003800000 */
.L_x_1265:
[----:B------:R-:W-:Y:S05]  /*18210*/  BSYNC B1 ;  /* 0x0000000000017941 */ /* 0x000fea0003800000 */
.L_x_1264:
[----:B------:R-:W-:Y:S02]  /*18220*/  IMAD.MOV.U32 R13, RZ, RZ, R17 ;  /* 0x000000ffff0d7224 */ /* 0x000fe400078e0011 */
[----:B------:R-:W-:Y:S02]  /*18230*/  IMAD.MOV.U32 R12, RZ, RZ, RZ ;  /* 0x000000ffff0c7224 */ /* 0x000fe400078e00ff */
[----:B------:R-:W-:Y:S02]  /*18240*/  IMAD.MOV.U32 R11, RZ, RZ, 0x181f ;  /* 0x0000181fff0b7424 */ /* 0x000fe400078e00ff */
[----:B------:R-:W-:Y:S02]  /*18250*/  IMAD.MOV.U32 R15, RZ, RZ, -0x1 ;  /* 0xffffffffff0f7424 */ /* 0x000fe400078e00ff */
[----:B------:R-:W-:Y:S02]  /*18260*/  IMAD.MOV.U32 R3, RZ, RZ, R14 ;  /* 0x000000ffff037224 */ /* 0x000fe400078e000e */
[----:B------:R-:W-:-:S07]  /*18270*/  IMAD R7, R7, 0x2, R16 ;  /* 0x0000000207077824 */ /* 0x000fce00078e0210 */
[----:B------:R-:W-:Y:S05]  /*18280*/  WARPSYNC.COLLECTIVE R15, `(.L_x_1266) ;  /* 0x000000000f087348 */ /* 0x000fea0003c00000 */
[----:B------:R0:W1:Y:S02]  /*18290*/  SHFL.IDX P6, R14, R13, R12, R11 ;  /* 0x0000000c0d0e7389 */ /* 0x00006400000c000b */
[----:B01----:R-:W-:Y:S01]  /*182a0*/  ENDCOLLECTIVE ;  /* 0x000000000000791b */ /* 0x003fe20003800000 */
.L_x_1266:
[----:B------:R-:W-:Y:S02]  /*182b0*/  IMAD.MOV.U32 R13, RZ, RZ, R18 ;  /* 0x000000ffff0d7224 */ /* 0x000fe400078e0012 */
[----:B------:R-:W-:Y:S01]  /*182c0*/  IMAD.MOV.U32 R12, RZ, RZ, 0x1 ;  /* 0x00000001ff0c7424 */ /* 0x000fe200078e00ff */
[----:B------:R-:W-:-:S13]  /*182d0*/  IADD3 R2, P0, R14, R5, RZ ;  /* 0x000000050e027210 */ /* 0x000fda0007f1e0ff */
[----:B------:R-:W-:Y:S05]  /*182e0*/  WARPSYNC.COLLECTIVE R15, `(.L_x_1267) ;  /* 0x000000000f087348 */ /* 0x000fea0003c00000 */
[----:B------:R0:W1:Y:S02]  /*182f0*/  SHFL.IDX P6, R14, R13, R12, R11 ;  /* 0x0000000c0d0e7389 */ /* 0x00006400000c000b */
[----:B01----:R-:W-:Y:S01]  /*18300*/  ENDCOLLECTIVE ;  /* 0x000000000000791b */ /* 0x003fe20003800000 */
.L_x_1267:
        /* <DEDUP_REMOVED lines=13> */
.L_x_1268:
[----:B------:R-:W-:Y:S02]  /*183e0*/  IMAD.MOV.U32 R13, RZ, RZ, R18 ;  /* 0x000000ffff0d7224 */ /* 0x000fe400078e0012 */
[----:B------:R-:W-:Y:S01]  /*183f0*/  IMAD.MOV.U32 R12, RZ, RZ, 0x2 ;  /* 0x00000002ff0c7424 */ /* 0x000fe200078e00ff */
[----:B------:R-:W-:-:S13]  /*18400*/  IADD3 R2, P0, R14, R5, RZ ;  /* 0x000000050e027210 */ /* 0x000fda0007f1e0ff */
[----:B------:R-:W-:Y:S05]  /*18410*/  WARPSYNC.COLLECTIVE R15, `(.L_x_1269) ;  /* 0x000000000f087348 */ /* 0x000fea0003c00000 */
[----:B------:R0:W1:Y:S02]  /*18420*/  SHFL.IDX P6, R14, R13, R12, R11 ;  /* 0x0000000c0d0e7389 */ /* 0x00006400000c000b */
[----:B01----:R-:W-:Y:S01]  /*18430*/  ENDCOLLECTIVE ;  /* 0x000000000000791b */ /* 0x003fe20003800000 */
.L_x_1269:
        /* <DEDUP_REMOVED lines=13> */
.L_x_1270:
[----:B------:R-:W-:Y:S02]  /*18510*/  IMAD.MOV.U32 R13, RZ, RZ, R18 ;  /* 0x000000ffff0d7224 */ /* 0x000fe400078e0012 */
[----:B------:R-:W-:Y:S01]  /*18520*/  IMAD.MOV.U32 R12, RZ, RZ, 0x3 ;  /* 0x00000003ff0c7424 */ /* 0x000fe200078e00ff */
[----:B------:R-:W-:-:S13]  /*18530*/  IADD3 R2, P0, R14, R5, RZ ;  /* 0x000000050e027210 */ /* 0x000fda0007f1e0ff */
[----:B------:R-:W-:Y:S05]  /*18540*/  WARPSYNC.COLLECTIVE R15, `(.L_x_1271) ;  /* 0x000000000f087348 */ /* 0x000fea0003c00000 */
[----:B------:R0:W1:Y:S02]  /*18550*/  SHFL.IDX P6, R14, R13, R12, R11 ;  /* 0x0000000c0d0e7389 */ /* 0x00006400000c000b */
[----:B01----:R-:W-:Y:S01]  /*18560*/  ENDCOLLECTIVE ;  /* 0x000000000000791b */ /* 0x003fe20003800000 */
.L_x_1271:
        /* <DEDUP_REMOVED lines=13> */
.L_x_1272:
[----:B------:R-:W-:Y:S02]  /*18640*/  IMAD.MOV.U32 R13, RZ, RZ, R18 ;  /* 0x000000ffff0d7224 */ /* 0x000fe400078e0012 */
[----:B------:R-:W-:Y:S01]  /*18650*/  IMAD.MOV.U32 R12, RZ, RZ, 0x4 ;  /* 0x00000004ff0c7424 */ /* 0x000fe200078e00ff */
[----:B------:R-:W-:-:S13]  /*18660*/  IADD3 R2, P0, R14, R5, RZ ;  /* 0x000000050e027210 */ /* 0x000fda0007f1e0ff */
[----:B------:R-:W-:Y:S05]  /*18670*/  WARPSYNC.COLLECTIVE R15, `(.L_x_1273) ;  /* 0x000000000f087348 */ /* 0x000fea0003c00000 */
[----:B------:R0:W1:Y:S02]  /*18680*/  SHFL.IDX P6, R14, R13, R12, R11 ;  /* 0x0000000c0d0e7389 */ /* 0x00006400000c000b */
[----:B01----:R-:W-:Y:S01]  /*18690*/  ENDCOLLECTIVE ;  /* 0x000000000000791b */ /* 0x003fe20003800000 */
.L_x_1273:
        /* <DEDUP_REMOVED lines=13> */
.L_x_1274:
[----:B------:R-:W-:Y:S02]  /*18770*/  IMAD.MOV.U32 R13, RZ, RZ, R18 ;  /* 0x000000ffff0d7224 */ /* 0x000fe400078e0012 */
[----:B------:R-:W-:Y:S01]  /*18780*/  IMAD.MOV.U32 R12, RZ, RZ, 0x5 ;  /* 0x00000005ff0c7424 */ /* 0x000fe200078e00ff */
[----:B------:R-:W-:-:S13]  /*18790*/  IADD3 R2, P0, R14, R5, RZ ;  /* 0x000000050e027210 */ /* 0x000fda0007f1e0ff */
[----:B------:R-:W-:Y:S05]  /*187a0*/  WARPSYNC.COLLECTIVE R15, `(.L_x_1275) ;  /* 0x000000000f087348 */ /* 0x000fea0003c00000 */
[----:B------:R0:W1:Y:S02]  /*187b0*/  SHFL.IDX P6, R14, R13, R12, R11 ;  /* 0x0000000c0d0e7389 */ /* 0x00006400000c000b */
[----:B01----:R-:W-:Y:S01]  /*187c0*/  ENDCOLLECTIVE ;  /* 0x000000000000791b */ /* 0x003fe20003800000 */
.L_x_1275:
        /* <DEDUP_REMOVED lines=13> */
.L_x_1276:
[----:B------:R-:W-:Y:S02]  /*188a0*/  IMAD.MOV.U32 R13, RZ, RZ, R18 ;  /* 0x000000ffff0d7224 */ /* 0x000fe400078e0012 */
[----:B------:R-:W-:Y:S01]  /*188b0*/  IMAD.MOV.U32 R12, RZ, RZ, 0x6 ;  /* 0x00000006ff0c7424 */ /* 0x000fe200078e00ff */
[----:B------:R-:W-:-:S13]  /*188c0*/  IADD3 R2, P0, R14, R5, RZ ;  /* 0x000000050e027210 */ /* 0x000fda0007f1e0ff */
[----:B------:R-:W-:Y:S05]  /*188d0*/  WARPSYNC.COLLECTIVE R15, `(.L_x_1277) ;  /* 0x000000000f087348 */ /* 0x000fea0003c00000 */
[----:B------:R0:W1:Y:S02]  /*188e0*/  SHFL.IDX P6, R14, R13, R12, R11 ;  /* 0x0000000c0d0e7389 */ /* 0x00006400000c000b */
[----:B01----:R-:W-:Y:S01]  /*188f0*/  ENDCOLLECTIVE ;  /* 0x000000000000791b */ /* 0x003fe20003800000 */
.L_x_1277:
        /* <DEDUP_REMOVED lines=13> */
.L_x_1278:
[----:B------:R-:W-:Y:S02]  /*189d0*/  IMAD.MOV.U32 R13, RZ, RZ, R18 ;  /* 0x000000ffff0d7224 */ /* 0x000fe400078e0012 */
[----:B------:R-:W-:Y:S01]  /*189e0*/  IMAD.MOV.U32 R12, RZ, RZ, 0x7 ;  /* 0x00000007ff0c7424 */ /* 0x000fe200078e00ff */
[----:B------:R-:W-:-:S13]  /*189f0*/  IADD3 R2, P0, R14, R5, RZ ;  /* 0x000000050e027210 */ /* 0x000fda0007f1e0ff */
[----:B------:R-:W-:Y:S05]  /*18a00*/  WARPSYNC.COLLECTIVE R15, `(.L_x_1279) ;  /* 0x000000000f087348 */ /* 0x000fea0003c00000 */
[----:B------:R0:W1:Y:S02]  /*18a10*/  SHFL.IDX P6, R14, R13, R12, R11 ;  /* 0x0000000c0d0e7389 */ /* 0x00006400000c000b */
[----:B01----:R-:W-:Y:S01]  /*18a20*/  ENDCOLLECTIVE ;  /* 0x000000000000791b */ /* 0x003fe20003800000 */
.L_x_1279:
        /* <DEDUP_REMOVED lines=12> */
.L_x_1280:
[----:B------:R-:W-:Y:S01]  /*18af0*/  @!PT LDS RZ, [RZ] ;  /* 0x00000000fffff984 */ /* 0x000fe20000000800 */
[----:B------:R-:W-:Y:S01]  /*18b00*/  @!PT LDS RZ, [RZ] ;  /* 0x00000000fffff984 */ /* 0x000fe20000000800 */
[----:B------:R-:W-:Y:S01]  /*18b10*/  @!PT LDS RZ, [RZ] ;  /* 0x00000000fffff984 */ /* 0x000fe20000000800 */
[----:B------:R0:W-:Y:S01]  /*18b20*/  LDGSTS.E.BYPASS.LTC128B.128 [R7+0x7400], desc[UR52][R2.64+0x80], !P0 ;  /* 0x0740008002077fae */ /* 0x0001e2000c101d74 */
[----:B------:R-:W-:Y:S05]  /*18b30*/  BRA `(.L_x_1281) ;  /* 0xffffffc000f87947 */ /* 0x000fea000383ffff */
.L_x_1183:
[----:B0-----:R0:W1:Y:S02]  /*18b40*/  SYNCS.PHASECHK.TRANS64.TRYWAIT P0, [R4+URZ+0x28860], R3 ;  /* 0x02886003040075a7 */ /* 0x001064000800017f */
[----:B-1----:R-:W-:Y:S05]  /*18b50*/  @!P0 NANOSLEEP.SYNCS 0x989680 ;  /* 0x009896800000895d */ /* 0x002fea0003900000 */
[----:B------:R-:W1:Y:S02]  /*18b60*/  @!P0 SYNCS.PHASECHK.TRANS64 P0, [R4+URZ+0x28860], R3 ;  /* 0x02886003040085a7 */ /* 0x000e64000800007f */
[----:B-1----:R-:W-:Y:S05]  /*18b70*/  @!P0 BRA `(.L_x_1183) ;  /* 0xfffffffc00f08947 */ /* 0x002fea000383ffff */
[----:B------:R-:W-:Y:S05]  /*18b80*/  BRA `(.L_x_1282) ;  /* 0xffffffc800187947 */ /* 0x000fea000383ffff */
.L_x_1184:
        /* <DEDUP_REMOVED lines=8> */
.L_x_1284:
[----:B------:R-:W-:Y:S05]  /*18c10*/  BSYNC B0 ;  /* 0x0000000000007941 */ /* 0x000fea0003800000 */
.L_x_1283:
        /* <DEDUP_REMOVED lines=9> */
.L_x_1285:
[----:B------:R-:W-:Y:S02]  /*18cb0*/  IMAD.MOV.U32 R13, RZ, RZ, R18 ;  /* 0x000000ffff0d7224 */ /* 0x000fe400078e0012 */
[----:B------:R-:W-:Y:S01]  /*18cc0*/  IMAD.MOV.U32 R12, RZ, RZ, 0x1 ;  /* 0x00000001ff0c7424 */ /* 0x000fe200078e00ff */
[----:B------:R-:W-:-:S13]  /*18cd0*/  IADD3 R2, P0, R14, R6, RZ ;  /* 0x000000060e027210 */ /* 0x000fda0007f1e0ff */
[----:B------:R-:W-:Y:S05]  /*18ce0*/  WARPSYNC.COLLECTIVE R15, `(.L_x_1286) ;  /* 0x000000000f087348 */ /* 0x000fea0003c00000 */
[----:B------:R0:W1:Y:S02]  /*18cf0*/  SHFL.IDX P6, R14, R13, R12, R11 ;  /* 0x0000000c0d0e7389 */ /* 0x00006400000c000b */
[----:B01----:R-:W-:Y:S01]  /*18d00*/  ENDCOLLECTIVE ;  /* 0x000000000000791b */ /* 0x003fe20003800000 */
.L_x_1286:
[----:B------:R-:W-:Y:S01]  /*18d10*/  IMAD.X R3, RZ, RZ, R0, P0 ;  /* 0x000000ffff037224 */ /* 0x000fe200000e0600 */
[----:B------:R-:W-:Y:S01]  /*18d20*/  ISETP.LT.OR P0, PT, R5, 0x1, P3 ;  /* 0x000000010500780c */ /* 0x000fe20001f01670 */
[----:B------:R-:W-:Y:S02]  /*18d30*/  IMAD R0, R7, 0x2, R16 ;  /* 0x0000000207007824 */ /* 0x000fe400078e0210 */
        /* <DEDUP_REMOVED lines=10> */
.L_x_1287:
        /* <DEDUP_REMOVED lines=10> */
.L_x_1288:
        /* <DEDUP_REMOVED lines=12> */
.L_x_1289:
        /* <DEDUP_REMOVED lines=10> */
.L_x_1290:
        /* <DEDUP_REMOVED lines=12> */
.L_x_1291:
        /* <DEDUP_REMOVED lines=10> */
.L_x_1292:
        /* <DEDUP_REMOVED lines=12> */
.L_x_1293:
        /* <DEDUP_REMOVED lines=10> */
.L_x_1294:
        /* <DEDUP_REMOVED lines=12> */
.L_x_1295:
        /* <DEDUP_REMOVED lines=10> */
.L_x_1296:
        /* <DEDUP_REMOVED lines=12> */
.L_x_1297:
        /* <DEDUP_REMOVED lines=10> */
.L_x_1298:
        /* <DEDUP_REMOVED lines=12> */
.L_x_1299:
[----:B------:R-:W-:Y:S01]  /*19620*/  @!PT LDS RZ, [RZ] ;  /* 0x00000000fffff984 */ /* 0x000fe20000000800 */
[----:B------:R-:W-:Y:S01]  /*19630*/  @!PT LDS RZ, [RZ] ;  /* 0x00000000fffff984 */ /* 0x000fe20000000800 */
[----:B------:R-:W-:Y:S01]  /*19640*/  @!PT LDS RZ, [RZ] ;  /* 0x00000000fffff984 */ /* 0x000fe20000000800 */
[----:B------:R0:W-:Y:S01]  /*19650*/  LDGSTS.E.BYPASS.LTC128B.128 [R0+0x7400], desc[UR52][R2.64+0x80], !P0 ;  /* 0x0740008002007fae */ /* 0x0001e2000c101d74 */
[----:B------:R-:W-:Y:S05]  /*19660*/  BRA `(.L_x_1300) ;  /* 0xffffffc0006c7947 */ /* 0x000fea000383ffff */
.L_x_1189:
[----:B------:R-:W-:Y:S01]  /*19670*/  BSSY B0, `(.L_x_1301) ;  /* 0x0000008000007945 */ /* 0x000fe20003800000 */
[----:B------:R-:W-:Y:S02]  /*19680*/  IMAD.MOV.U32 R13, RZ, RZ, R34 ;  /* 0x000000ffff0d7224 */ /* 0x000fe400078e0022 */
[----:B------:R-:W-:Y:S02]  /*19690*/  IMAD.MOV.U32 R12, RZ, RZ, RZ ;  /* 0x000000ffff0c7224 */ /* 0x000fe400078e00ff */
[----:B------:R-:W-:Y:S02]  /*196a0*/  IMAD.MOV.U32 R11, RZ, RZ, 0x1f ;  /* 0x0000001fff0b7424 */ /* 0x000fe400078e00ff */
[----:B------:R-:W-:-:S07]  /*196b0*/  IMAD.MOV.U32 R15, RZ, RZ, -0x1 ;  /* 0xffffffffff0f7424 */ /* 0x000fce00078e00ff */
[----:B-----5:R-:W-:Y:S05]  /*196c0*/  WARPSYNC.COLLECTIVE R15, `(.L_x_1302) ;  /* 0x000000000f087348 */ /* 0x020fea0003c00000 */
[----:B------:R0:W1:Y:S02]  /*196d0*/  SHFL.IDX P6, R14, R13, R12, R11 ;  /* 0x0000000c0d0e7389 */ /* 0x00006400000c000b */
[----:B01---5:R-:W-:Y:S01]  /*196e0*/  ENDCOLLECTIVE ;  /* 0x000000000000791b */ /* 0x023fe20003800000 */
.L_x_1302:
[----:B------:R-:W-:Y:S05]  /*196f0*/  BSYNC B0 ;  /* 0x0000000000007941 */ /* 0x000fea0003800000 */
.L_x_1301:
[----:B------:R-:W-:Y:S05]  /*19700*/  BRA `(.L_x_1303) ;  /* 0xffffffc000f07947 */ /* 0x000fea000383ffff */
.L_x_1192:
[----:B-1----:R1:W2:Y:S02]  /*19710*/  SYNCS.PHASECHK.TRANS64.TRYWAIT P0, [R4+URZ+0x28820], R0 ;  /* 0x02882000040075a7 */ /* 0x0022a4000800017f */
[----:B--2---:R-:W-:Y:S05]  /*19720*/  @!P0 NANOSLEEP.SYNCS 0x989680 ;  /* 0x009896800000895d */ /* 0x004fea0003900000 */
[----:B------:R-:W2:Y:S02]  /*19730*/  @!P0 SYNCS.PHASECHK.TRANS64 P0, [R4+URZ+0x28820], R0 ;  /* 0x02882000040085a7 */ /* 0x000ea4000800007f */
[----:B--2---:R-:W-:Y:S05]  /*19740*/  @!P0 BRA `(.L_x_1192) ;  /* 0xfffffffc00f08947 */ /* 0x004fea000383ffff */
[----:B------:R-:W-:Y:S05]  /*19750*/  BRA `(.L_x_1304) ;  /* 0xffffffc400347947 */ /* 0x000fea000383ffff */
.L_x_1193:
[----:B------:R-:W2:Y:S01]  /*19760*/  S2R R2, SR_TID.X ;  /* 0x0000000000027919 */ /* 0x000ea20000002100 */
[----:B------:R-:W-:Y:S01]  /*19770*/  BSSY B0, `(.L_x_1305) ;  /* 0x000000a000007945 */ /* 0x000fe20003800000 */
        /* <DEDUP_REMOVED lines=9> */
.L_x_1306:
[----:B------:R-:W-:Y:S05]  /*19810*/  BSYNC B0 ;  /* 0x0000000000007941 */ /* 0x000fea0003800000 */
.L_x_1305:
[----:B------:R-:W-:Y:S05]  /*19820*/  BRA `(.L_x_1307) ;  /* 0xffffffc4001c7947 */ /* 0x000fea000383ffff */
.L_x_1196:
[----:B------:R-:W-:Y:S01]  /*19830*/  BSSY B1, `(.L_x_1308) ;  /* 0x0000006000017945 */ /* 0x000fe20003800000 */
[----:B------:R-:W-:-:S07]  /*19840*/  IMAD.MOV.U32 R15, RZ, RZ, -0x1 ;  /* 0xffffffffff0f7424 */ /* 0x000fce00078e00ff */
[----:B01---5:R-:W-:Y:S05]  /*19850*/  WARPSYNC.COLLECTIVE R15, `(.L_x_1309) ;  /* 0x000000000f0c7348 */ /* 0x023fea0003c00000 */
[----:B------:R-:W-:Y:S02]  /*19860*/  ELECT P6, UR62, PT ;  /* 0x00000000003e782f */ /* 0x000fe400038c0000 */
[----:B------:R-:W-:Y:S01]  /*19870*/  MOV R14, UR62 ;  /* 0x0000003e000e7c02 */ /* 0x000fe20008000f00 */
[----:B01---5:R-:W-:Y:S10]  /*19880*/  ENDCOLLECTIVE ;  /* 0x000000000000791b */ /* 0x023ff40003800000 */
.L_x_1309:
[----:B------:R-:W-:Y:S05]  /*19890*/  BSYNC B1 ;  /* 0x0000000000017941 */ /* 0x000fea0003800000 */
.L_x_1308:
[----:B------:R-:W-:Y:S05]  /*198a0*/  BRA `(.L_x_1310) ;  /* 0xffffffc400147947 */ /* 0x000fea000383ffff */
.L_x_1198:
[----:B-1----:R1:W2:Y:S02]  /*198b0*/  SYNCS.PHASECHK.TRANS64.TRYWAIT P1, [R5+URZ+0x28840], R0 ;  /* 0x02884000050075a7 */ /* 0x0022a4000802017f */
[----:B--2---:R-:W-:Y:S05]  /*198c0*/  @!P1 NANOSLEEP.SYNCS 0x989680 ;  /* 0x009896800000995d */ /* 0x004fea0003900000 */
[----:B------:R-:W2:Y:S02]  /*198d0*/  @!P1 SYNCS.PHASECHK.TRANS64 P1, [R5+URZ+0x28840], R0 ;  /* 0x02884000050095a7 */ /* 0x000ea4000802007f */
[----:B--2---:R-:W-:Y:S05]  /*198e0*/  @!P1 BRA `(.L_x_1198) ;  /* 0xfffffffc00f09947 */ /* 0x004fea000383ffff */
[----:B------:R-:W-:Y:S05]  /*198f0*/  BRA `(.L_x_1311) ;  /* 0xffffffc400347947 */ /* 0x000fea000383ffff */
.L_x_1200:
[----:B--2---:R2:W3:Y:S02]  /*19900*/  SYNCS.PHASECHK.TRANS64.TRYWAIT P1, [R23+URZ+0x28840], R2 ;  /* 0x02884002170075a7 */ /* 0x0044e4000802017f */
[----:B---3--:R-:W-:Y:S05]  /*19910*/  @!P1 NANOSLEEP.SYNCS 0x989680 ;  /* 0x009896800000995d */ /* 0x008fea0003900000 */
[----:B------:R-:W3:Y:S02]  /*19920*/  @!P1 SYNCS.PHASECHK.TRANS64 P1, [R23+URZ+0x28840], R2 ;  /* 0x02884002170095a7 */ /* 0x000ee4000802007f */
[----:B---3--:R-:W-:Y:S05]  /*19930*/  @!P1 BRA `(.L_x_1200) ;  /* 0xfffffffc00f09947 */ /* 0x008fea000383ffff */
[----:B------:R-:W-:Y:S05]  /*19940*/  BRA `(.L_x_1312) ;  /* 0xffffffc400407947 */ /* 0x000fea000383ffff */
.L_x_1202:
[----:B---3--:R3:W4:Y:S02]  /*19950*/  SYNCS.PHASECHK.TRANS64.TRYWAIT P1, [R5+URZ+0x28860], R0 ;  /* 0x02886000050075a7 */ /* 0x008724000802017f */
[----:B----4-:R-:W-:Y:S05]  /*19960*/  @!P1 NANOSLEEP.SYNCS 0x989680 ;  /* 0x009896800000995d */ /* 0x010fea0003900000 */
[----:B------:R-:W4:Y:S02]  /*19970*/  @!P1 SYNCS.PHASECHK.TRANS64 P1, [R5+URZ+0x28860], R0 ;  /* 0x02886000050095a7 */ /* 0x000f24000802007f */
[----:B----4-:R-:W-:Y:S05]  /*19980*/  @!P1 BRA `(.L_x_1202) ;  /* 0xfffffffc00f09947 */ /* 0x010fea000383ffff */
[----:B------:R-:W-:Y:S05]  /*19990*/  BRA `(.L_x_1313) ;  /* 0xffffffc4003c7947 */ /* 0x000fea000383ffff */
.L_x_1314:
        /* <DEDUP_REMOVED lines=14> */
.L_x_3481:


//--------------------- .text._ZN7cutlass13device_kernelIN5flash11enable_sm90INS1_16FlashAttnFwdSm90INS1_25CollectiveMainloopFwdSm90ILi2EN4cute5tupleIJNS5_1CILi1EEES8_S8_EEENS6_IJNS7_ILi128EEESA_SA_EEELi128ENS_6half_tEfNS_4arch4Sm90ELb0ELb1ELb1ELb1ELb1ELb0ELb0ELb1ELb1ELb1ELb0ELb0EEENS1_21CollectiveEpilogueFwdISB_S9_SC_SE_Li256ELb1ELb1ELb0ELb0EEENS1_36VarlenDynamicPersistentTileSchedulerILi128ELi128ELi256ELi128ELb0ELb1ELb1ELb1ELb0ELb1EEEEEEEEEvNT_6ParamsE --------------------------
	.section	.text._ZN7cutlass13device_kernelIN5flash11enable_sm90INS1_16FlashAttnFwdSm90INS1_25CollectiveMainloopFwdSm90ILi2EN4cute5tupleIJNS5_1CILi1EEES8_S8_EEENS6_IJNS7_ILi128EEESA_SA_EEELi128ENS_6half_tEfNS_4arch4Sm90ELb0ELb1ELb1ELb1ELb1ELb0ELb0ELb1ELb1ELb1ELb0ELb0EEENS1_21CollectiveEpilogueFwdISB_S9_SC_SE_Li256ELb1ELb1ELb0ELb0EEENS1_36VarlenDynamicPersistentTileSchedulerILi128ELi128ELi256ELi128ELb0ELb1ELb1ELb1ELb0ELb1EEEEEEEEEvNT_6ParamsE,"ax",@progbits
	.align	128
.text._ZN7cutlass13device_kernelIN5flash11enable_sm90INS1_16FlashAttnFwdSm90INS1_25CollectiveMainloopFwdSm90ILi2EN4cute5tupleIJNS5_1CILi1EEES8_S8_EEENS6_IJNS7_ILi128EEESA_SA_EEELi128ENS_6half_tEfNS_4arch4Sm90ELb0ELb1ELb1ELb1ELb1ELb0ELb0ELb1ELb1ELb1ELb0ELb0EEENS1_21CollectiveEpilogueFwdISB_S9_SC_SE_Li256ELb1ELb1ELb0ELb0EEENS1_36VarlenDynamicPersistentTileSchedulerILi128ELi128ELi256ELi128ELb0ELb1ELb1ELb1ELb0ELb1EEEEEEEEEvNT_6ParamsE:
        .type           _ZN7cutlass13device_kernelIN5flash11enable_sm90INS1_16FlashAttnFwdSm90INS1_25CollectiveMainloopFwdSm90ILi2EN4cute5tupleIJNS5_1CILi1EEES8_S8_EEENS6_IJNS7_ILi128EEESA_SA_EEELi128ENS_6half_tEfNS_4arch4Sm90ELb0ELb1ELb1ELb1ELb1ELb0ELb0ELb1ELb1ELb1ELb0ELb0EEENS1_21CollectiveEpilogueFwdISB_S9_SC_SE_Li256ELb1ELb1ELb0ELb0EEENS1_36VarlenDynamicPersistentTileSchedulerILi128ELi128ELi256ELi128ELb0ELb1ELb1ELb1ELb0ELb1EEEEEEEEEvNT_6ParamsE,@function
        .size           _ZN7cutlass13device_kernelIN5flash11enable_sm90INS1_16FlashAttnFwdSm90INS1_25CollectiveMainloopFwdSm90ILi2EN4cute5tupleIJNS5_1CILi1EEES8_S8_EEENS6_IJNS7_ILi128EEESA_SA_EEELi128ENS_6half_tEfNS_4arch4Sm90ELb0ELb1ELb1ELb1ELb1ELb0ELb0ELb1ELb1ELb1ELb0ELb0EEENS1_21CollectiveEpilogueFwdISB_S9_SC_SE_Li256ELb1ELb1ELb0ELb0EEENS1_36VarlenDynamicPersistentTileSchedulerILi128ELi128ELi256ELi128ELb0ELb1ELb1ELb1ELb0ELb1EEEEEEEEEvNT_6ParamsE,(.L_x_3482 - _ZN7cutlass13device_kernelIN5flash11enable_sm90INS1_16FlashAttnFwdSm90INS1_25CollectiveMainloopFwdSm90ILi2EN4cute5tupleIJNS5_1CILi1EEES8_S8_EEENS6_IJNS7_ILi128EEESA_SA_EEELi128ENS_6half_tEfNS_4arch4Sm90ELb0ELb1ELb1ELb1ELb1ELb0ELb0ELb1ELb1ELb1ELb0ELb0EEENS1_21CollectiveEpilogueFwdISB_S9_SC_SE_Li256ELb1ELb1ELb0ELb0EEENS1_36VarlenDynamicPersistentTileSchedulerILi128ELi128ELi256ELi128ELb0ELb1ELb1ELb1ELb0ELb1EEEEEEEEEvNT_6ParamsE)
        .other          _ZN7cutlass13device_kernelIN5flash11enable_sm90INS1_16FlashAttnFwdSm90INS1_25CollectiveMainloopFwdSm90ILi2EN4cute5tupleIJNS5_1CILi1EEES8_S8_EEENS6_IJNS7_ILi128EEESA_SA_EEELi128ENS_6half_tEfNS_4arch4Sm90ELb0ELb1ELb1ELb1ELb1ELb0ELb0ELb1ELb1ELb1ELb0ELb0EEENS1_21CollectiveEpilogueFwdISB_S9_SC_SE_Li256ELb1ELb1ELb0ELb0EEENS1_36VarlenDynamicPersistentTileSchedulerILi128ELi128ELi256ELi128ELb0ELb1ELb1ELb1ELb0ELb1EEEEEEEEEvNT_6ParamsE,@"STO_CUDA_ENTRY STV_DEFAULT"
_ZN7cutlass13device_kernelIN5flash11enable_sm90INS1_16FlashAttnFwdSm90INS1_25CollectiveMainloopFwdSm90ILi2EN4cute5tupleIJNS5_1CILi1EEES8_S8_EEENS6_IJNS7_ILi128EEESA_SA_EEELi128ENS_6half_tEfNS_4arch4Sm90ELb0ELb1ELb1ELb1ELb1ELb0ELb0ELb1ELb1ELb1ELb0ELb0EEENS1_21CollectiveEpilogueFwdISB_S9_SC_SE_Li256ELb1ELb1ELb0ELb0EEENS1_36VarlenDynamicPersistentTileSchedulerILi128ELi128ELi256ELi128ELb0ELb1ELb1ELb1ELb0ELb1EEEEEEEEEvNT_6ParamsE:
[----:B------:R-:W0:Y:S02]  /*0000*/  LDC R1, c[0x0][0x28] ;  /* 0x00000a00ff017b82 */ /* 0x000e240000000800 */
[----:B0-----:R-:W-:Y:S01]  /*0010*/  VIADD R1, R1, 0xffffffe0 ;  /* 0xffffffe001017836 */ /* 0x001fe20000000000 */
[----:B------:R-:W0:Y:S01]  /*0020*/  S2R R3, SR_TID.X ;  /* 0x0000000000037919 */ /* 0x000e220000002100 */
[----:B------:R-:W-:Y:S01]  /*0030*/  ELECT P0, URZ, PT ;  /* 0x00000000003f782f */ /* 0x000fe20003800000 */
[----:B------:R-:W-:Y:S01]  /*0040*/  UMOV UR4, 0x80 ;  /* 0x0000008000047882 */ /* 0x000fe20000000000 */
[----:B------:R-:W-:Y:S01]  /*0050*/  UMOV UR7, 0x100 ;  /* 0x0000010000077882 */ /* 0x000fe20000000000 */
[--C-:B0-----:R-:W-:Y:S02]  /*0060*/  SHF.R.U32.HI R0, RZ, 0x5, R3.reuse ;  /* 0x00000005ff007819 */ /* 0x101fe40000011603 */
[----:B------:R-:W-:-:S03]  /*0070*/  SHF.R.U32.HI R23, RZ, 0x7, R3 ;  /* 0x00000007ff177819 */ /* 0x000fc60000011603 */
[----:B------:R-:W0:Y:S04]  /*0080*/  SHFL.IDX PT, R2, R0, RZ, 0x1f ;  /* 0x00001fff00027589 */ /* 0x000e2800000e0000 */
[----:B------:R1:W2:Y:S01]  /*0090*/  SHFL.IDX PT, R3, R23, RZ, 0x1f ;  /* 0x00001fff17037589 */ /* 0x0002a200000e0000 */
[C---:B0-----:R-:W-:Y:S02]  /*00a0*/  ISETP.NE.OR P0, PT, R2.reuse, RZ, !P0 ;  /* 0x000000ff0200720c */ /* 0x041fe40004705670 */
[----:B------:R-:W-:-:S11]  /*00b0*/  ISETP.NE.AND P1, PT, R2, RZ, PT ;  /* 0x000000ff0200720c */ /* 0x000fd60003f25270 */
[----:B------:R-:W-:Y:S01]  /*00c0*/  VOTEU.ALL UP0, P0 ;  /* 0x00000000003f7886 */ /* 0x000fe20000000000 */
[----:B------:R-:W-:-:S04]  /*00d0*/  VOTEU.ALL UP1, P0 ;  /* 0x00000000003f7886 */ /* 0x000fc80000020000 */
[----:B------:R-:W0:Y:S01]  /*00e0*/  @!UP0 S2UR UR8, SR_CgaCtaId ;  /* 0x00000000000889c3 */ /* 0x000e220000008800 */
[----:B------:R-:W-:Y:S01]  /*00f0*/  @!UP0 UMOV UR6, 0x400 ;  /* 0x0000040000068882 */ /* 0x000fe20000000000 */
[----:B------:R-:W-:-:S04]  /*0100*/  @!UP0 UIADD3 UR4, -UR4, 0x100000, URZ ;  /* 0x0010000004048890 */ /* 0x000fc8000fffe13f */
[----:B------:R-:W-:Y:S02]  /*0110*/  @!UP0 USHF.L.U32 UR5, UR4, 0xb, URZ ;  /* 0x0000000b04058899 */ /* 0x000fe4000800063f */
[----:B------:R-:W-:Y:S02]  /*0120*/  @!UP0 USHF.L.U32 UR4, UR4, 0x1, URZ ;  /* 0x0000000104048899 */ /* 0x000fe4000800063f */
[----:B0-----:R-:W-:Y:S02]  /*0130*/  @!UP0 ULEA UR8, UR8, UR6, 0x18 ;  /* 0x0000000608088291 */ /* 0x001fe4000f8ec03f */
[----:B------:R-:W-:-:S04]  /*0140*/  @!UP0 UIADD3 UR6, -UR7, 0x100000, URZ ;  /* 0x0010000007068890 */ /* 0x000fc8000fffe13f */
[----:B------:R-:W-:Y:S02]  /*0150*/  @!UP0 USHF.L.U32 UR7, UR6, 0xb, URZ ;  /* 0x0000000b06078899 */ /* 0x000fe4000800063f */
[----:B------:R-:W-:Y:S01]  /*0160*/  @!UP0 USHF.L.U32 UR6, UR6, 0x1, URZ ;  /* 0x0000000106068899 */ /* 0x000fe2000800063f */
[----:B------:R-:W-:-:S05]  /*0170*/  VOTEU.ALL UP0, P0 ;  /* 0x00000000003f7886 */ /* 0x000fca0000000000 */
[----:B------:R1:W0:Y:S06]  /*0180*/  @!UP0 SYNCS.EXCH.64 URZ, [UR8+0x28800], UR4 ;  /* 0x02880004083f85b2 */ /* 0x00022c0008000100 */
[----:B------:R1:W3:Y:S02]  /*0190*/  @!UP1 SYNCS.EXCH.64 URZ, [UR8+0x28820], UR6 ;  /* 0x02882006083f95b2 */ /* 0x0002e40008000100 */
[----:B-12---:R-:W-:Y:S05]  /*01a0*/  @P1 BRA `(.L_x_1315) ;  /* 0x0000000000481947 */ /* 0x006fea0003800000 */
[----:B------:R-:W1:Y:S01]  /*01b0*/  S2UR UR5, SR_CgaCtaId ;  /* 0x00000000000579c3 */ /* 0x000e620000008800 */
[----:B------:R-:W-:Y:S01]  /*01c0*/  UMOV UR4, 0x400 ;  /* 0x0000040000047882 */ /* 0x000fe20000000000 */
[----:B------:R-:W-:Y:S01]  /*01d0*/  UMOV UR6, 0x80 ;  /* 0x0000008000067882 */ /* 0x000fe20000000000 */
[----:B------:R-:W-:Y:S01]  /*01e0*/  UMOV UR7, 0x100 ;  /* 0x0000010000077882 */ /* 0x000fe20000000000 */
[----:B------:R-:W-:Y:S01]  /*01f0*/  ELECT P0, URZ, PT ;  /* 0x00000000003f782f */ /* 0x000fe20003800000 */
[----:B-1----:R-:W-:Y:S02]  /*0200*/  ULEA UR8, UR5, UR4, 0x18 ;  /* 0x0000000405087291 */ /* 0x002fe4000f8ec03f */
[----:B------:R-:W-:-:S04]  /*0210*/  UIADD3 UR4, -UR6, 0x100000, URZ ;  /* 0x0010000006047890 */ /* 0x000fc8000fffe13f */
[----:B------:R-:W-:Y:S02]  /*0220*/  USHF.L.U32 UR5, UR4, 0xb, URZ ;  /* 0x0000000b04057899 */ /* 0x000fe4000800063f */
[----:B------:R-:W-:Y:S02]  /*0230*/  USHF.L.U32 UR4, UR4, 0x1, URZ ;  /* 0x0000000104047899 */ /* 0x000fe4000800063f */
[----:B------:R-:W-:-:S04]  /*0240*/  UIADD3 UR6, -UR7, 0x100000, URZ ;  /* 0x0010000007067890 */ /* 0x000fc8000fffe13f */
[----:B------:R-:W-:Y:S02]  /*0250*/  USHF.L.U32 UR7, UR6, 0xb, URZ ;  /* 0x0000000b06077899 */ /* 0x000fe4000800063f */
[----:B------:R-:W-:Y:S01]  /*0260*/  USHF.L.U32 UR6, UR6, 0x1, URZ ;  /* 0x0000000106067899 */ /* 0x000fe2000800063f */
[----:B------:R-:W1:Y:S03]  /*0270*/  FENCE.VIEW.ASYNC.S ;  /* 0x00000000000073c6 */ /* 0x000e660000000000 */
[----:B-1----:R1:W2:Y:S08]  /*0280*/  SYNCS.EXCH.64 URZ, [UR8+0x28830], UR4 ;  /* 0x02883004083f75b2 */ /* 0x0022b00008000100 */
[----:B------:R1:W4:Y:S01]  /*0290*/  SYNCS.EXCH.64 URZ, [UR8+0x28840], UR6 ;  /* 0x02884006083f75b2 */ /* 0x0003220008000100 */
[----:B------:R1:W0:Y:S01]  /*02a0*/  SYNCS.EXCH.64 URZ, [UR8+0x28838], UR4 ;  /* 0x02883804083f75b2 */ /* 0x0002220008000100 */
[----:B------:R1:W0:Y:S01]  /*02b0*/  SYNCS.EXCH.64 URZ, [UR8+0x28848], UR6 ;  /* 0x02884806083f75b2 */ /* 0x0002220008000100 */
[----:B------:R-:W-:Y:S01]  /*02c0*/  NOP ;  /* 0x0000000000007918 */ /* 0x000fe20000000000 */
.L_x_1315:
[----:B------:R-:W5:Y:S01]  /*02d0*/  SHFL.IDX PT, R2, R0, RZ, 0x1f ;  /* 0x00001fff00027589 */ /* 0x000f6200000e0000 */
[----:B------:R-:W-:Y:S01]  /*02e0*/  NOP ;  /* 0x0000000000007918 */ /* 0x000fe20000000000 */
[----:B-----5:R-:W-:-:S13]  /*02f0*/  ISETP.NE.AND P0, PT, R2, RZ, PT ;  /* 0x000000ff0200720c */ /* 0x020fda0003f05270 */
[----:B------:R-:W-:Y:S05]  /*0300*/  @P0 BRA `(.L_x_1316) ;  /* 0x0000000000480947 */ /* 0x000fea0003800000 */
[----:B-1----:R-:W1:Y:S01]  /*0310*/  S2UR UR5, SR_CgaCtaId ;  /* 0x00000000000579c3 */ /* 0x002e620000008800 */
        /* <DEDUP_REMOVED lines=12> */
[----:B-1----:R1:W0:Y:S08]  /*03e0*/  SYNCS.EXCH.64 URZ, [UR8+0x28850], UR4 ;  /* 0x02885004083f75b2 */ /* 0x0022300008000100 */
[----:B------:R1:W0:Y:S01]  /*03f0*/  SYNCS.EXCH.64 URZ, [UR8+0x28860], UR6 ;  /* 0x02886006083f75b2 */ /* 0x0002220008000100 */
[----:B------:R1:W0:Y:S01]  /*0400*/  SYNCS.EXCH.64 URZ, [UR8+0x28858], UR4 ;  /* 0x02885804083f75b2 */ /* 0x0002220008000100 */
[----:B------:R1:W0:Y:S01]  /*0410*/  SYNCS.EXCH.64 URZ, [UR8+0x28868], UR6 ;  /* 0x02886806083f75b2 */ /* 0x0002220008000100 */
[----:B------:R-:W-:Y:S01]  /*0420*/  NOP ;  /* 0x0000000000007918 */ /* 0x000fe20000000000 */
.L_x_1316:
[----:B------:R-:W5:Y:S01]  /*0430*/  SHFL.IDX PT, R2, R0, RZ, 0x1f ;  /* 0x00001fff00027589 */ /* 0x000f6200000e0000 */
[----:B------:R-:W-:Y:S01]  /*0440*/  NOP ;  /* 0x0000000000007918 */ /* 0x000fe20000000000 */
[----:B-----5:R-:W-:-:S13]  /*0450*/  ISETP.NE.AND P0, PT, R2, RZ, PT ;  /* 0x000000ff0200720c */ /* 0x020fda0003f05270 */
[----:B------:R-:W-:Y:S05]  /*0460*/  @P0 BRA `(.L_x_1317) ;  /* 0x0000000000380947 */ /* 0x000fea0003800000 */
[----:B-1----:R-:W1:Y:S01]  /*0470*/  S2UR UR5, SR_CgaCtaId ;  /* 0x00000000000579c3 */ /* 0x002e620000008800 */
[----:B------:R-:W-:Y:S01]  /*0480*/  UMOV UR4, 0x400 ;  /* 0x0000040000047882 */ /* 0x000fe20000000000 */
[----:B------:R-:W-:Y:S01]  /*0490*/  UMOV UR7, 0x80 ;  /* 0x0000008000077882 */ /* 0x000fe20000000000 */
[----:B------:R-:W-:Y:S01]  /*04a0*/  ELECT P0, URZ, PT ;  /* 0x00000000003f782f */ /* 0x000fe20003800000 */
[----:B-1----:R-:W-:Y:S02]  /*04b0*/  ULEA UR6, UR5, UR4, 0x18 ;  /* 0x0000000405067291 */ /* 0x002fe4000f8ec03f */
[----:B------:R-:W-:-:S04]  /*04c0*/  UIADD3 UR4, -UR7, 0x100000, URZ ;  /* 0x0010000007047890 */ /* 0x000fc8000fffe13f */
[----:B------:R-:W-:Y:S02]  /*04d0*/  USHF.L.U32 UR5, UR4, 0xb, URZ ;  /* 0x0000000b04057899 */ /* 0x000fe4000800063f */
[----:B------:R-:W-:Y:S01]  /*04e0*/  USHF.L.U32 UR4, UR4, 0x1, URZ ;  /* 0x0000000104047899 */ /* 0x000fe2000800063f */
[----:B------:R-:W1:Y:S11]  /*04f0*/  FENCE.VIEW.ASYNC.S ;  /* 0x00000000000073c6 */ /* 0x000e760000000000 */
[----:B-1----:R1:W0:Y:S01]  /*0500*/  SYNCS.EXCH.64 URZ, [UR6+0x28870], UR4 ;  /* 0x02887004063f75b2 */ /* 0x0022220008000100 */
[----:B------:R1:W0:Y:S01]  /*0510*/  SYNCS.EXCH.64 URZ, [UR6+0x28880], UR4 ;  /* 0x02888004063f75b2 */ /* 0x0002220008000100 */
[----:B------:R1:W0:Y:S01]  /*0520*/  SYNCS.EXCH.64 URZ, [UR6+0x28878], UR4 ;  /* 0x02887804063f75b2 */ /* 0x0002220008000100 */
[----:B------:R1:W0:Y:S01]  /*0530*/  SYNCS.EXCH.64 URZ, [UR6+0x28888], UR4 ;  /* 0x02888804063f75b2 */ /* 0x0002220008000100 */
[----:B------:R-:W-:Y:S01]  /*0540*/  NOP ;  /* 0x0000000000007918 */ /* 0x000fe20000000000 */
.L_x_1317:
        /* <DEDUP_REMOVED lines=22> */
.L_x_1318:
[----:B------:R-:W5:Y:S01]  /*06b0*/  SHFL.IDX PT, R2, R0, RZ, 0x1f ;  /* 0x00001fff00027589 */ /* 0x000f6200000e0000 */
[----:B------:R-:W-:Y:S01]  /*06c0*/  R2UR UR9, R3 ;  /* 0x00000000030972ca */ /* 0x000fe200000e0000 */
        /* <DEDUP_REMOVED lines=21> */
.L_x_1319:
[----:B------:R-:W-:Y:S01]  /*0820*/  UISETP.NE.AND UP0, UPT, UR9, URZ, UPT ;  /* 0x0000003f0900728c */ /* 0x000fe2000bf05270 */
[----:B------:R-:W-:Y:S01]  /*0830*/  NOP ;  /* 0x0000000000007918 */ /* 0x000fe20000000000 */
[----:B------:R-:W-:Y:S01]  /*0840*/  UMOV UR43, 0x1 ;  /* 0x00000001002b7882 */ /* 0x000fe20000000000 */
[----:B------:R-:W-:Y:S01]  /*0850*/  ULDC.64 UR54, c[0x0][0x208] ;  /* 0x0000820000367ab9 */ /* 0x000fe20000000a00 */
[----:B------:R-:W-:Y:S01]  /*0860*/  USEL UR43, UR43, 0x2, !UP0 ;  /* 0x000000022b2b7887 */ /* 0x000fe2000c000000 */
[----:B0-234-:R-:W-:Y:S01]  /*0870*/  BAR.SYNC.DEFER_BLOCKING 0x0 ;  /* 0x0000000000007b1d */ /* 0x01dfe20000010000 */
[----:B------:R-:W-:-:S13]  /*0880*/  PLOP3.LUT P0, PT, PT, PT, UP0, 0x80, 0x0 ;  /* 0x000000000000781c */ /* 0x000fda0003f0f008 */
[----:B------:R-:W-:Y:S05]  /*0890*/  @!P0 BRA `(.L_x_1320) ;  /* 0x0000011400a08947 */ /* 0x000fea0003800000 */
.L_x_1321:
[----:B------:R-:W-:-:S08]  /*08a0*/  NOP ;  /* 0x0000000000007918 */ /* 0x000fd00000000000 */
[----:B------:R-:W0:Y:S02]  /*08b0*/  USETMAXREG.TRY_ALLOC.CTAPOOL UP0, 0xe8 ;  /* 0x000000e8000079c8 */ /* 0x000e240008000600 */
[----:B0-----:R-:W-:-:S13]  /*08c0*/  PLOP3.LUT P0, PT, PT, PT, UP0, 0x80, 0x0 ;  /* 0x000000000000781c */ /* 0x001fda0003f0f008 */
[----:B------:R-:W-:Y:S05]  /*08d0*/  @!P0 BRA `(.L_x_1321) ;  /* 0xfffffffc00f08947 */ /* 0x000fea000383ffff */
[----:B------:R-:W0:Y:S01]  /*08e0*/  S2R R2, SR_TID.X ;  /* 0x0000000000027919 */ /* 0x000e220000002100 */
[----:B-1----:R-:W1:Y:S01]  /*08f0*/  S2UR UR5, SR_CgaCtaId ;  /* 0x00000000000579c3 */ /* 0x002e620000008800 */
        /* <DEDUP_REMOVED lines=19> */
[----:B------:R-:W-:Y:S01]  /*0a30*/  R2UR UR5, R5 ;  /* 0x00000000050572ca */ /* 0x000fe200000e0000 */
[----:B------:R-:W-:Y:S01]  /*0a40*/  UMOV UR46, URZ ;  /* 0x0000003f002e7c82 */ /* 0x000fe20008000000 */
[CC--:B------:R-:W-:Y:S02]  /*0a50*/  LEA.HI R3, R0.reuse, R191.reuse, RZ, 0x7 ;  /* 0x000000bf00037211 */ /* 0x0c0fe400078f38ff */
[----:B------:R-:W-:-:S02]  /*0a60*/  LEA.HI R4, R0, R191, RZ, 0x5 ;  /* 0x000000bf00047211 */ /* 0x000fc400078f28ff */
[----:B------:R-:W-:Y:S02]  /*0a70*/  LOP3.LUT R2, R3, 0xffffff80, RZ, 0xc0, !PT ;  /* 0xffffff8003027812 */ /* 0x000fe400078ec0ff */
[----:B------:R-:W-:Y:S01]  /*0a80*/  SHF.R.S32.HI R186, RZ, 0x7, R3 ;  /* 0x00000007ffba7819 */ /* 0x000fe20000011403 */
[----:B------:R-:W-:Y:S02]  /*0a90*/  IMAD.SHL.U32 R6, R4, 0x20, RZ ;  /* 0x0000002004067824 */ /* 0x000fe400078e00ff */
[----:B------:R-:W-:Y:S01]  /*0aa0*/  IMAD.IADD R185, R191, 0x1, -R2 ;  /* 0x00000001bfb97824 */ /* 0x000fe200078e0a02 */
[----:B------:R-:W-:Y:S02]  /*0ab0*/  LEA.HI R2, R0, R191, RZ, 0x4 ;  /* 0x000000bf00027211 */ /* 0x000fe400078f20ff */
[----:B------:R-:W-:Y:S02]  /*0ac0*/  LOP3.LUT R7, R6, 0xfffffc00, RZ, 0xc0, !PT ;  /* 0xfffffc0006077812 */ /* 0x000fe400078ec0ff */
[----:B------:R-:W-:-:S02]  /*0ad0*/  SHF.R.S32.HI R8, RZ, 0x1f, R185 ;  /* 0x0000001fff087819 */ /* 0x000fc400000114b9 */
[----:B------:R-:W-:Y:S02]  /*0ae0*/  LEA.HI R6, R0, R191, RZ, 0x2 ;  /* 0x000000bf00067211 */ /* 0x000fe400078f10ff */
[----:B------:R-:W-:Y:S02]  /*0af0*/  LEA.HI R9, R8, R185, RZ, 0x2 ;  /* 0x000000b908097211 */ /* 0x000fe400078f10ff */
[----:B------:R-:W-:Y:S02]  /*0b00*/  SHF.R.S32.HI R5, RZ, 0x4, R2 ;  /* 0x00000004ff057819 */ /* 0x000fe40000011402 */
[--C-:B------:R-:W-:Y:S02]  /*0b10*/  SHF.R.S32.HI R10, RZ, 0x2, R9.reuse ;  /* 0x00000002ff0a7819 */ /* 0x100fe40000011409 */
[----:B------:R-:W-:Y:S02]  /*0b20*/  SHF.R.S32.HI R11, RZ, 0x1f, R9 ;  /* 0x0000001fff0b7819 */ /* 0x000fe40000011409 */
[----:B------:R-:W-:-:S02]  /*0b30*/  LOP3.LUT R4, R2, 0x3fffff0, RZ, 0xc0, !PT ;  /* 0x03fffff002047812 */ /* 0x000fc400078ec0ff */
[----:B------:R-:W-:Y:S02]  /*0b40*/  LOP3.LUT R6, R6, 0xfffffffc, RZ, 0xc0, !PT ;  /* 0xfffffffc06067812 */ /* 0x000fe400078ec0ff */
[----:B------:R-:W-:Y:S01]  /*0b50*/  LEA.HI R0, R0, R191, RZ, 0x3 ;  /* 0x000000bf00007211 */ /* 0x000fe200078f18ff */
[----:B------:R-:W-:Y:S01]  /*0b60*/  IMAD.IADD R4, R191, 0x1, -R4 ;  /* 0x00000001bf047824 */ /* 0x000fe200078e0a04 */
[----:B------:R-:W-:Y:S01]  /*0b70*/  LEA.HI R11, R11, R10, RZ, 0x3 ;  /* 0x0000000a0b0b7211 */ /* 0x000fe200078f18ff */
[----:B------:R-:W-:Y:S01]  /*0b80*/  IMAD.IADD R6, R191, 0x1, -R6 ;  /* 0x00000001bf067824 */ /* 0x000fe200078e0a06 */
[----:B------:R-:W-:Y:S01]  /*0b90*/  LEA.HI R2, R2, R5, RZ, 0x1 ;  /* 0x0000000502027211 */ /* 0x000fe200078f08ff */
[----:B------:R-:W-:Y:S01]  /*0ba0*/  IMAD R7, R4, 0x40, R7 ;  /* 0x0000004004077824 */ /* 0x000fe200078e0207 */
[----:B------:R-:W-:Y:S02]  /*0bb0*/  LOP3.LUT R22, R0, 0xfffffff8, RZ, 0xc0, !PT ;  /* 0xfffffff800167812 */ /* 0x000fe400078ec0ff */
[----:B------:R-:W-:-:S02]  /*0bc0*/  LOP3.LUT R11, R11, 0xfffffff8, RZ, 0xc0, !PT ;  /* 0xfffffff80b0b7812 */ /* 0x000fc400078ec0ff */
[----:B------:R-:W-:Y:S01]  /*0bd0*/  LEA.HI R8, R8, R185, RZ, 0x5 ;  /* 0x000000b908087211 */ /* 0x000fe200078f28ff */
[----:B------:R-:W-:Y:S01]  /*0be0*/  IMAD.IADD R22, R191, 0x1, -R22 ;  /* 0x00000001bf167824 */ /* 0x000fe200078e0a16 */
[----:B------:R-:W-:Y:S01]  /*0bf0*/  LEA.HI R3, R3, R186, RZ, 0x1 ;  /* 0x000000ba03037211 */ /* 0x000fe200078f08ff */
[----:B------:R-:W-:Y:S01]  /*0c00*/  IMAD.IADD R11, R10, 0x1, -R11 ;  /* 0x000000010a0b7824 */ /* 0x000fe200078e0a0b */
[----:B------:R-:W-:Y:S01]  /*0c10*/  LOP3.LUT R2, R2, 0x1ffffffe, RZ, 0xc0, !PT ;  /* 0x1ffffffe02027812 */ /* 0x000fe200078ec0ff */
[----:B------:R-:W-:Y:S01]  /*0c20*/  IMAD.SHL.U32 R18, R22, 0x8, RZ ;  /* 0x0000000816127824 */ /* 0x000fe200078e00ff */
[----:B------:R-:W-:Y:S02]  /*0c30*/  SHF.R.S32.HI R8, RZ, 0x5, R8 ;  /* 0x00000005ff087819 */ /* 0x000fe40000011408 */
[----:B------:R-:W-:Y:S01]  /*0c40*/  LEA.HI R4, R6, R6, RZ, 0x1 ;  /* 0x0000000606047211 */ /* 0x000fe200078f08ff */
[----:B------:R-:W-:Y:S01]  /*0c50*/  IMAD.IADD R2, R5, 0x1, -R2 ;  /* 0x0000000105027824 */ /* 0x000fe200078e0a02 */
[----:B------:R-:W-:Y:S01]  /*0c60*/  LOP3.LUT R3, R3, 0x3fffffe, RZ, 0xc0, !PT ;  /* 0x03fffffe03037812 */ /* 0x000fe200078ec0ff */
[----:B------:R-:W-:Y:S01]  /*0c70*/  IMAD R8, R8, 0x10, R11 ;  /* 0x0000001008087824 */ /* 0x000fe200078e020b */
[----:B------:R-:W-:Y:S01]  /*0c80*/  LOP3.LUT R5, R4, 0x1ffffffe, RZ, 0xc0, !PT ;  /* 0x1ffffffe04057812 */ /* 0x000fe200078ec0ff */
[----:B------:R-:W-:Y:S01]  /*0c90*/  VIADD R19, R18, 0x40 ;  /* 0x0000004012137836 */ /* 0x000fe20000000000 */
[----:B------:R-:W-:Y:S01]  /*0ca0*/  LOP3.LUT R16, R9, 0x7ffffffc, RZ, 0xc0, !PT ;  /* 0x7ffffffc09107812 */ /* 0x000fe200078ec0ff */
[----:B------:R-:W-:Y:S01]  /*0cb0*/  IMAD.IADD R3, R186, 0x1, -R3 ;  /* 0x00000001ba037824 */ /* 0x000fe200078e0a03 */
[----:B------:R-:W-:Y:S01]  /*0cc0*/  SHF.R.S32.HI R184, RZ, 0x3, R0 ;  /* 0x00000003ffb87819 */ /* 0x000fe20000011400 */
[----:B------:R-:W-:Y:S01]  /*0cd0*/  IMAD.IADD R6, R6, 0x1, -R5 ;  /* 0x0000000106067824 */ /* 0x000fe200078e0a05 */
[----:B------:R-:W-:Y:S01]  /*0ce0*/  SHF.R.S32.HI R190, RZ, 0x1f, R18 ;  /* 0x0000001fffbe7819 */ /* 0x000fe20000011412 */
[----:B------:R-:W-:Y:S01]  /*0cf0*/  IMAD R187, R3, 0x40, R8 ;  /* 0x0000004003bb7824 */ /* 0x000fe200078e0208 */
[----:B------:R-:W-:Y:S01]  /*0d00*/  SHF.R.S32.HI R189, RZ, 0x1f, R19 ;  /* 0x0000001fffbd7819 */ /* 0x000fe20000011413 */
[----:B------:R-:W-:-:S02]  /*0d10*/  IMAD R188, R2, 0x8, R7 ;  /* 0x0000000802bc7824 */ /* 0x000fc400078e0207 */
[----:B------:R-:W-:Y:S02]  /*0d20*/  IMAD.IADD R16, R185, 0x1, -R16 ;  /* 0x00000001b9107824 */ /* 0x000fe400078e0a10 */
[----:B------:R-:W-:-:S07]  /*0d30*/  IMAD R17, R6, 0x8, R187 ;  /* 0x0000000806117824 */ /* 0x000fce00078e02bb */
.L_x_1429:
[----:B------:R-:W-:Y:S01]  /*0d40*/  ULDC.64 UR8, c[0x0][0xa28] ;  /* 0x00028a0000087ab9 */ /* 0x000fe20000000a00 */
[----:B------:R-:W-:Y:S01]  /*0d50*/  ULDC UR4, c[0x0][0x424] ;  /* 0x0001090000047ab9 */ /* 0x000fe20000000800 */
[----:B------:R-:W-:-:S04]  /*0d60*/  UISETP.NE.U32.AND UP0, UPT, UR8, URZ, UPT ;  /* 0x0000003f0800728c */ /* 0x000fc8000bf05070 */
[----:B------:R-:W-:-:S03]  /*0d70*/  UISETP.NE.AND.EX UP0, UPT, UR9, URZ, UPT, UP0 ;  /* 0x0000003f0900728c */ /* 0x000fc6000bf05300 */
[----:B------:R-:W-:Y:S02]  /*0d80*/  ULDC.64 UR8, c[0x0][0xa18] ;  /* 0x0002860000087ab9 */ /* 0x000fe40000000a00 */
[----:B------:R-:W-:Y:S01]  /*0d90*/  UISETP.NE.U32.AND UP1, UPT, UR8, URZ, UPT ;  /* 0x0000003f0800728c */ /* 0x000fe2000bf25070 */
[----:B------:R-:W-:-:S03]  /*0da0*/  PLOP3.LUT P0, PT, PT, PT, UP0, 0x80, 0x0 ;  /* 0x000000000000781c */ /* 0x000fc60003f0f008 */
[----:B------:R-:W-:-:S03]  /*0db0*/  UISETP.NE.AND.EX UP1, UPT, UR9, URZ, UPT, UP1 ;  /* 0x0000003f0900728c */ /* 0x000fc6000bf25310 */
[----:B------:R-:W-:Y:S02]  /*0dc0*/  @UP0 ULDC.64 UR8, c[0x0][0xa28] ;  /* 0x00028a0000080ab9 */ /* 0x000fe40000000a00 */
[----:B------:R-:W-:Y:S01]  /*0dd0*/  @UP0 UIMAD.WIDE UR8, UR6, 0x4, UR8 ;  /* 0x00000004060808a5 */ /* 0x000fe2000f8e0208 */
[----:B------:R-:W-:-:S05]  /*0de0*/  PLOP3.LUT P2, PT, PT, PT, UP1, 0x80, 0x0 ;  /* 0x000000000000781c */ /* 0x000fca0003f4f018 */
[----:B------:R-:W-:Y:S01]  /*0df0*/  @UP1 ULDC.64 UR10, c[0x0][0xa18] ;  /* 0x00028600000a1ab9 */ /* 0x000fe20000000a00 */
[----:B012---:R-:W-:Y:S02]  /*0e00*/  IMAD.U32 R2, RZ, RZ, UR8 ;  /* 0x00000008ff027e24 */ /* 0x007fe4000f8e00ff */
[----:B------:R-:W-:Y:S01]  /*0e10*/  IMAD.U32 R3, RZ, RZ, UR9 ;  /* 0x00000009ff037e24 */ /* 0x000fe2000f8e00ff */
[----:B------:R-:W-:-:S04]  /*0e20*/  @UP1 UIMAD.WIDE UR8, UR6, 0x4, UR10 ;  /* 0x00000004060818a5 */ /* 0x000fc8000f8e020a */
[----:B------:R-:W2:Y:S02]  /*0e30*/  @P0 LDG.E R2, desc[UR54][R2.64] ;  /* 0x0000003602020981 */ /* 0x000ea4000c1e1900 */
[----:B------:R-:W-:Y:S02]  /*0e40*/  IMAD.U32 R4, RZ, RZ, UR8 ;  /* 0x00000008ff047e24 */ /* 0x000fe4000f8e00ff */
[----:B------:R-:W-:Y:S01]  /*0e50*/  IMAD.U32 R5, RZ, RZ, UR9 ;  /* 0x00000009ff057e24 */ /* 0x000fe2000f8e00ff */
[----:B------:R-:W-:-:S04]  /*0e60*/  ULDC.64 UR8, c[0x0][0x418] ;  /* 0x0001060000087ab9 */ /* 0x000fc80000000a00 */
[----:B---3--:R-:W3:Y:S01]  /*0e70*/  @P2 LDG.E R4, desc[UR54][R4.64] ;  /* 0x0000003604042981 */ /* 0x008ee2000c1e1900 */
[----:B------:R-:W-:Y:S01]  /*0e80*/  UISETP.NE.U32.AND UP0, UPT, UR8, URZ, UPT ;  /* 0x0000003f0800728c */ /* 0x000fe2000bf05070 */
[----:B------:R-:W-:Y:S01]  /*0e90*/  UMOV UR38, URZ ;  /* 0x0000003f00267c82 */ /* 0x000fe20008000000 */
[----:B------:R-:W-:Y:S02]  /*0ea0*/  UMOV UR42, UR7 ;  /* 0x00000007002a7c82 */ /* 0x000fe40008000000 */
[----:B------:R-:W-:-:S03]  /*0eb0*/  UISETP.NE.AND.EX UP0, UPT, UR9, URZ, UPT, UP0 ;  /* 0x0000003f0900728c */ /* 0x000fc6000bf05300 */
[----:B------:R-:W-:Y:S01]  /*0ec0*/  ULDC.64 UR8, c[0x0][0xa20] ;  /* 0x0002880000087ab9 */ /* 0x000fe20000000a00 */
[----:B------:R-:W-:Y:S01]  /*0ed0*/  USEL UR4, UR4, 0x1, UP0 ;  /* 0x0000000104047887 */ /* 0x000fe20008000000 */
[----:B------:R-:W-:Y:S01]  /*0ee0*/  ISETP.NE.U32.AND P1, PT, RZ, UR8, PT ;  /* 0x00000008ff007c0c */ /* 0x000fe2000bf25070 */
[----:B------:R-:W-:Y:S02]  /*0ef0*/  ULDC UR8, c[0x0][0x2f0] ;  /* 0x0000bc0000087ab9 */ /* 0x000fe40000000800 */
[----:B------:R-:W-:Y:S01]  /*0f00*/  UIMAD UR4, UR4, UR8, URZ ;  /* 0x00000008040472a4 */ /* 0x000fe2000f8e023f */
[----:B------:R-:W-:Y:S02]  /*0f10*/  ISETP.NE.AND.EX P1, PT, RZ, UR9, PT, P1 ;  /* 0x00000009ff007c0c */ /* 0x000fe4000bf25310 */
[----:B--2---:R-:W-:Y:S02]  /*0f20*/  @P0 R2UR UR38, R2 ;  /* 0x00000000022602ca */ /* 0x004fe400000e0000 */
[----:B---3--:R-:W-:Y:S01]  /*0f30*/  @P2 R2UR UR45, R4 ;  /* 0x00000000042d22ca */ /* 0x008fe200000e0000 */
[----:B----4-:R-:W-:-:S14]  /*0f40*/  @P2 BRA `(.L_x_1322) ;  /* 0x0000000000382947 */ /* 0x010fdc0003800000 */
[----:B------:R-:W-:Y:S01]  /*0f50*/  ULDC.64 UR8, c[0x0][0xa00] ;  /* 0x0002800000087ab9 */ /* 0x000fe20000000a00 */
[----:B------:R-:W-:Y:S01]  /*0f60*/  ULDC UR45, c[0x0][0x288] ;  /* 0x0000a200002d7ab9 */ /* 0x000fe20000000800 */
[----:B------:R-:W-:-:S04]  /*0f70*/  ISETP.NE.U32.AND P0, PT, RZ, UR8, PT ;  /* 0x00000008ff007c0c */ /* 0x000fc8000bf05070 */
[----:B------:R-:W-:-:S13]  /*0f80*/  ISETP.NE.AND.EX P0, PT, RZ, UR9, PT, P0 ;  /* 0x00000009ff007c0c */ /* 0x000fda000bf05300 */
[----:B------:R-:W-:Y:S05]  /*0f90*/  @!P0 BRA `(.L_x_1322) ;  /* 0x0000000000248947 */ /* 0x000fea0003800000 */
[----:B------:R-:W-:Y:S02]  /*0fa0*/  ULDC.64 UR8, c[0x0][0xa00] ;  /* 0x0002800000087ab9 */ /* 0x000fe40000000a00 */
[----:B------:R-:W-:-:S06]  /*0fb0*/  UIMAD.WIDE UR8, UR6, 0x4, UR8 ;  /* 0x00000004060878a5 */ /* 0x000fcc000f8e0208 */
[----:B------:R-:W-:Y:S02]  /*0fc0*/  IMAD.U32 R2, RZ, RZ, UR8 ;  /* 0x00000008ff027e24 */ /* 0x000fe4000f8e00ff */
[----:B------:R-:W-:-:S05]  /*0fd0*/  IMAD.U32 R3, RZ, RZ, UR9 ;  /* 0x00000009ff037e24 */ /* 0x000fca000f8e00ff */
[----:B------:R-:W2:Y:S04]  /*0fe0*/  LDG.E R4, desc[UR54][R2.64] ;  /* 0x0000003602047981 */ /* 0x000ea8000c1e1900 */
[----:B------:R-:W3:Y:S01]  /*0ff0*/  LDG.E R0, desc[UR54][R2.64+0x4] ;  /* 0x0000043602007981 */ /* 0x000ee2000c1e1900 */
[----:B--2---:R-:W-:Y:S02]  /*1000*/  R2UR UR45, R4 ;  /* 0x00000000042d72ca */ /* 0x004fe400000e0000 */
[----:B---3--:R-:W-:-:S13]  /*1010*/  R2UR UR7, R0 ;  /* 0x00000000000772ca */ /* 0x008fda00000e0000 */
[----:B------:R-:W-:-:S12]  /*1020*/  UIADD3 UR45, -UR45, UR7, URZ ;  /* 0x000000072d2d7290 */ /* 0x000fd8000fffe13f */
.L_x_1322:
[----:B------:R-:W-:Y:S01]  /*1030*/  UMOV UR36, UR6 ;  /* 0x0000000600247c82 */ /* 0x000fe20008000000 */
[----:B------:R-:W-:Y:S05]  /*1040*/  @!P1 BRA `(.L_x_1323) ;  /* 0x00000000001c9947 */ /* 0x000fea0003800000 */
[----:B------:R-:W-:Y:S02]  /*1050*/  ULDC.64 UR8, c[0x0][0xa20] ;  /* 0x0002880000087ab9 */ /* 0x000fe40000000a00 */
[----:B------:R-:W-:-:S06]  /*1060*/  UIMAD.WIDE UR6, UR6, 0x4, UR8 ;  /* 0x00000004060678a5 */ /* 0x000fcc000f8e0208 */
[----:B------:R-:W-:Y:S02]  /*1070*/  IMAD.U32 R2, RZ, RZ, UR6 ;  /* 0x00000006ff027e24 */ /* 0x000fe4000f8e00ff */
[----:B------:R-:W-:-:S05]  /*1080*/  IMAD.U32 R3, RZ, RZ, UR7 ;  /* 0x00000007ff037e24 */ /* 0x000fca000f8e00ff */
[----:B------:R-:W2:Y:S02]  /*1090*/  LDG.E R2, desc[UR54][R2.64] ;  /* 0x0000003602027981 */ /* 0x000ea4000c1e1900 */
[----:B--2---:R-:W-:Y:S01]  /*10a0*/  R2UR UR4, R2 ;  /* 0x00000000020472ca */ /* 0x004fe200000e0000 */
[----:B------:R-:W-:-:S14]  /*10b0*/  BRA `(.L_x_1324) ;  /* 0x0000000000347947 */ /* 0x000fdc0003800000 */
.L_x_1323:
[----:B------:R-:W-:Y:S02]  /*10c0*/  ULDC.64 UR8, c[0x0][0xa08] ;  /* 0x0002820000087ab9 */ /* 0x000fe40000000a00 */
        /* <DEDUP_REMOVED lines=12> */
.L_x_1324:
[----:B------:R-:W-:Y:S01]  /*1190*/  ULDC UR6, c[0x0][0x448] ;  /* 0x0001120000067ab9 */ /* 0x000fe20000000800 */
[----:B------:R-:W-:Y:S02]  /*11a0*/  USHF.L.U32 UR37, UR5, 0x7, URZ ;  /* 0x0000000705257899 */ /* 0x000fe4000800063f */
[----:B------:R-:W-:Y:S02]  /*11b0*/  UISETP.NE.AND UP0, UPT, UR6, 0x1, UPT ;  /* 0x000000010600788c */ /* 0x000fe4000bf05270 */
[----:B------:R-:W-:Y:S02]  /*11c0*/  UIADD3 UR8, UR37, 0x7f, URZ ;  /* 0x0000007f25087890 */ /* 0x000fe4000fffe03f */
[----:B------:R-:W-:Y:S02]  /*11d0*/  UIADD3 UR38, -UR38, UR4, URZ ;  /* 0x0000000426267290 */ /* 0x000fe4000fffe13f */
[----:B------:R-:W-:Y:S01]  /*11e0*/  UP2UR UR51, UPR, URZ, 0x1 ;  /* 0x000000013f337883 */ /* 0x000fe20008000000 */
[----:B------:R-:W-:Y:S01]  /*11f0*/  ULDC.64 UR4, c[0x0][0x9e0] ;  /* 0x0002780000047ab9 */ /* 0x000fe20000000a00 */
[----:B------:R-:W-:-:S03]  /*1200*/  UIADD3 UR9, UR38, 0x1, -UR45 ;  /* 0x0000000126097890 */ /* 0x000fc6000fffe82d */
[----:B------:R-:W-:Y:S01]  /*1210*/  @UP0 ULDC UR6, c[0x0][0x44c] ;  /* 0x0001130000060ab9 */ /* 0x000fe20000000800 */
[----:B------:R-:W-:Y:S01]  /*1220*/  @UP0 ULDC UR10, c[0x0][0x450] ;  /* 0x00011400000a0ab9 */ /* 0x000fe20000000800 */
[----:B------:R-:W-:-:S04]  /*1230*/  UIMAD.WIDE.U32 UR6, UR8, UR6, URZ ;  /* 0x00000006080672a5 */ /* 0x000fc8000f8e003f */
[----:B------:R-:W-:Y:S02]  /*1240*/  @UP0 USHF.R.U32.HI UR8, URZ, UR10, UR7 ;  /* 0x0000000a3f080299 */ /* 0x000fe40008011607 */
[----:B------:R-:W-:Y:S02]  /*1250*/  UISETP.GE.AND UP0, UPT, UR5, 0x1, UPT ;  /* 0x000000010500788c */ /* 0x000fe4000bf06270 */
[----:B------:R-:W-:Y:S02]  /*1260*/  UIADD3 UR8, UR9, UR8, URZ ;  /* 0x0000000809087290 */ /* 0x000fe4000fffe03f */
[----:B------:R-:W-:Y:S02]  /*1270*/  UP2UR UR50, UPR, URZ, 0x1 ;  /* 0x000000013f327883 */ /* 0x000fe40008000000 */
[----:B------:R-:W-:Y:S01]  /*1280*/  PLOP3.LUT P0, PT, PT, PT, UP0, 0x40, 0x0 ;  /* 0x000000000000781c */ /* 0x000fe20003f0e808 */
[----:B------:R-:W-:-:S06]  /*1290*/  UIADD3 UR4, UR8, UR4, URZ ;  /* 0x0000000408047290 */ /* 0x000fcc000fffe03f */
[----:B------:R-:W-:-:S06]  /*12a0*/  IMAD.U32 R0, RZ, RZ, UR4 ;  /* 0x00000004ff007e24 */ /* 0x000fcc000f8e00ff */
[----:B------:R-:W-:Y:S05]  /*12b0*/  @P0 BRA `(.L_x_1325) ;  /* 0x0000000000400947 */ /* 0x000fea0003800000 */
        /* <DEDUP_REMOVED lines=10> */
.L_x_1326:
[----:B------:R-:W-:-:S11]  /*1360*/  UISETP.NE.AND UP0, UPT, UR5, 0x1, UPT ;  /* 0x000000010500788c */ /* 0x000fd6000bf05270 */
[----:B------:R-:W-:Y:S02]  /*1370*/  @UP0 ULDC.64 UR8, c[0x0][0x9e8] ;  /* 0x00027a0000080ab9 */ /* 0x000fe40000000a00 */
[----:B------:R-:W-:-:S04]  /*1380*/  UIMAD.WIDE.U32 UR6, UR4, UR8, URZ ;  /* 0x00000008040672a5 */ /* 0x000fc8000f8e003f */
[----:B------:R-:W-:-:S12]  /*1390*/  @UP0 USHF.R.U32.HI UR4, URZ, UR9, UR7 ;  /* 0x000000093f040299 */ /* 0x000fd80008011607 */
.L_x_1327:
[----:B------:R-:W-:-:S06]  /*13a0*/  UIMAD UR4, UR4, UR5, UR5 ;  /* 0x00000005040472a4 */ /* 0x000fcc000f8e0205 */
[----:B------:R-:W-:-:S07]  /*13b0*/  VIMNMX R0, R0, UR4, PT ;  /* 0x0000000400007c48 */ /* 0x000fce000bfe0100 */
.L_x_1325:
[----:B------:R-:W-:Y:S01]  /*13c0*/  UISETP.NE.AND UP0, UPT, UR51, URZ, UPT ;  /* 0x0000003f3300728c */ /* 0x000fe2000bf05270 */
[----:B------:R-:W-:Y:S01]  /*13d0*/  VIADD R0, R0, 0x7f ;  /* 0x0000007f00007836 */ /* 0x000fe20000000000 */
[----:B------:R-:W-:Y:S01]  /*13e0*/  UMOV UR9, UR37 ;  /* 0x0000002500097c82 */ /* 0x000fe20008000000 */
[----:B------:R-:W-:Y:S02]  /*13f0*/  UIADD3 UR4, UR38, 0x7f, URZ ;  /* 0x0000007f26047890 */ /* 0x000fe4000fffe03f */
[----:B------:R-:W-:Y:S01]  /*1400*/  UIADD3 UR53, UR38, -UR45, URZ ;  /* 0x8000002d26357290 */ /* 0x000fe2000fffe03f */
        /* <DEDUP_REMOVED lines=27> */
.L_x_1329:
[----:B------:R-:W-:-:S11]  /*15c0*/  UISETP.NE.AND UP0, UPT, UR5, 0x1, UPT ;  /* 0x000000010500788c */ /* 0x000fd6000bf05270 */
[----:B------:R-:W-:Y:S02]  /*15d0*/  @UP0 ULDC.64 UR10, c[0x0][0x9e8] ;  /* 0x00027a00000a0ab9 */ /* 0x000fe40000000a00 */
[----:B------:R-:W-:-:S04]  /*15e0*/  UIMAD.WIDE.U32 UR6, UR4, UR10, URZ ;  /* 0x0000000a040672a5 */ /* 0x000fc8000f8e003f */
[----:B------:R-:W-:-:S12]  /*15f0*/  @UP0 USHF.R.U32.HI UR4, URZ, UR11, UR7 ;  /* 0x0000000b3f040299 */ /* 0x000fd80008011607 */
.L_x_1330:
[----:B------:R-:W-:-:S04]  /*1600*/  UIMAD UR4, UR4, UR5, URZ ;  /* 0x00000005040472a4 */ /* 0x000fc8000f8e023f */
[----:B------:R-:W-:-:S04]  /*1610*/  UISETP.LT.AND UP0, UPT, UR9, UR4, UPT ;  /* 0x000000040900728c */ /* 0x000fc8000bf01270 */
[----:B------:R-:W-:-:S12]  /*1620*/  USEL UR9, UR9, UR4, !UP0 ;  /* 0x0000000409097287 */ /* 0x000fd8000c000000 */
.L_x_1328:
        /* <DEDUP_REMOVED lines=40> */
[----:B------:R-:W-:Y:S02]  /*18b0*/  IMAD.MOV.U32 R89, RZ, RZ, RZ ;  /* 0x000000ffff597224 */ /* 0x000fe400078e00ff */
        /* <DEDUP_REMOVED lines=33> */
.L_x_1332:
        /* <DEDUP_REMOVED lines=9> */
.L_x_1524:
[----:B------:R-:W-:Y:S05]  /*1b60*/  @!P0 BRA `(.L_x_1334) ;  /* 0x0000000000048947 */ /* 0x000fea0003800000 */
[----:B------:R-:W-:Y:S01]  /*1b70*/  BPT.TRAP 0x1 ;  /* 0x000000040000795c */ /* 0x000fe20000300000 */
.L_x_1334:
[----:B------:R-:W-:Y:S02]  /*1b80*/  IMAD.U32 R9, RZ, RZ, UR46 ;  /* 0x0000002eff097e24 */ /* 0x000fe4000f8e00ff */
[----:B0-----:R-:W-:-:S03]  /*1b90*/  IMAD.U32 R0, RZ, RZ, UR47 ;  /* 0x0000002fff007e24 */ /* 0x001fc6000f8e00ff */
[----:B------:R-:W-:Y:S02]  /*1ba0*/  LEA R9, R9, UR41, 0x3 ;  /* 0x0000002909097c11 */ /* 0x000fe4000f8e18ff */
[----:B------:R-:W-:-:S04]  /*1bb0*/  SHF.L.U32 R0, R0, 0x1f, RZ ;  /* 0x0000001f00007819 */ /* 0x000fc800000006ff */
[----:B------:R0:W1:Y:S01]  /*1bc0*/  SYNCS.PHASECHK.TRANS64.TRYWAIT P1, [R9+URZ+0x28830], R0 ;  /* 0x02883000090075a7 */ /* 0x000062000802017f */
[----:B------:R-:W-:Y:S05]  /*1bd0*/  @!P0 BRA `(.L_x_1335) ;  /* 0x0000000000048947 */ /* 0x000fea0003800000 */
[----:B------:R-:W-:Y:S01]  /*1be0*/  BPT.TRAP 0x1 ;  /* 0x000000040000795c */ /* 0x000fe20000300000 */
.L_x_1335:
[----:B-1----:R-:W-:Y:S05]  /*1bf0*/  @P1 BRA `(.L_x_1336) ;  /* 0x0000000000081947 */ /* 0x002fea0003800000 */
[----:B------:R-:W1:Y:S02]  /*1c00*/  SYNCS.PHASECHK.TRANS64.TRYWAIT P1, [R9+URZ+0x28830], R0 ;  /* 0x02883000090075a7 */ /* 0x000e64000802017f */
[----:B-1----:R-:W-:Y:S05]  /*1c10*/  @!P1 BRA `(.L_x_1337) ;  /* 0x0000015c00fc9947 */ /* 0x002fea0003800000 */
.L_x_1336:
        /* <DEDUP_REMOVED lines=63> */
.L_x_1338:
[----:B------:R-:W-:Y:S01]  /*2010*/  UISETP.NE.AND UP1, UPT, UR51, URZ, UPT ;  /* 0x0000003f3300728c */ /* 0x000fe2000bf25270 */
[----:B------:R-:W-:Y:S01]  /*2020*/  R2UR UR6, R9 ;  /* 0x00000000090672ca */ /* 0x000fe200000e0000 */
[----:B------:R-:W-:Y:S01]  /*2030*/  ULDC UR7, c[0x0][0x9d8] ;  /* 0x0002760000077ab9 */ /* 0x000fe20000000800 */
[----:B01----:R-:W-:Y:S02]  /*2040*/  IMAD.MOV.U32 R9, RZ, RZ, -0x80 ;  /* 0xffffff80ff097424 */ /* 0x003fe400078e00ff */
[----:B------:R-:W-:Y:S01]  /*2050*/  FMUL.FTZ R41, R41, UR7 ;  /* 0x0000000729297c20 */ /* 0x000fe20008410000 */
[----:B------:R-:W-:Y:S01]  /*2060*/  FMUL.FTZ R56, R56, UR7 ;  /* 0x0000000738387c20 */ /* 0x000fe20008410000 */
[----:B------:R-:W-:Y:S01]  /*2070*/  PLOP3.LUT P1, PT, PT, PT, UP1, 0x80, 0x0 ;  /* 0x000000000000781c */ /* 0x000fe20003f2f018 */
[----:B------:R-:W-:Y:S01]  /*2080*/  FMUL.FTZ R14, R34, UR7 ;  /* 0x00000007220e7c20 */ /* 0x000fe20008410000 */
[----:B------:R-:W-:Y:S01]  /*2090*/  PLOP3.LUT P2, PT, PT, PT, UP1, 0x80, 0x0 ;  /* 0x000000000000781c */ /* 0x000fe20003f4f018 */
[----:B------:R0:W1:Y:S01]  /*20a0*/  MUFU.TANH R99, R41 ;  /* 0x0000002900637308 */ /* 0x0000620000002400 */
[----:B------:R-:W-:Y:S01]  /*20b0*/  FMUL.FTZ R32, R32, UR7 ;  /* 0x0000000720207c20 */ /* 0x000fe20008410000 */
[----:B------:R-:W-:Y:S01]  /*20c0*/  @UP1 ULDC UR10, c[0x0][0x44c] ;  /* 0x00011300000a1ab9 */ /* 0x000fe20000000800 */
[----:B------:R-:W-:Y:S01]  /*20d0*/  FMUL.FTZ R36, R36, UR7 ;  /* 0x0000000724247c20 */ /* 0x000fe20008410000 */
[----:B------:R-:W-:Y:S01]  /*20e0*/  FMUL.FTZ R40, R40, UR7 ;  /* 0x0000000728287c20 */ /* 0x000fe20008410000 */
[----:B------:R-:W-:Y:S01]  /*20f0*/  FMUL.FTZ R44, R44, UR7 ;  /* 0x000000072c2c7c20 */ /* 0x000fe20008410000 */
[----:B------:R-:W-:Y:S01]  /*2100*/  FMUL.FTZ R34, R47, UR7 ;  /* 0x000000072f227c20 */ /* 0x000fe20008410000 */
[----:B------:R-:W-:Y:S01]  /*2110*/  FMUL.FTZ R48, R48, UR7 ;  /* 0x0000000730307c20 */ /* 0x000fe20008410000 */
[----:B------:R2:W3:Y:S01]  /*2120*/  MUFU.TANH R111, R56 ;  /* 0x00000038006f7308 */ /* 0x0004e20000002400 */
[----:B0-----:R-:W-:Y:S01]  /*2130*/  VIADD R41, R17, UR37 ;  /* 0x0000002511297c36 */ /* 0x001fe20008000000 */
[----:B------:R-:W-:Y:S01]  /*2140*/  UIADD3 UR6, UR6, 0x28840, URZ ;  /* 0x0002884006067890 */ /* 0x000fe2000fffe03f */
[----:B------:R-:W-:Y:S01]  /*2150*/  FMUL.FTZ R52, R52, UR7 ;  /* 0x0000000734347c20 */ /* 0x000fe20008410000 */
[----:B------:R-:W-:Y:S01]  /*2160*/  FMUL.FTZ R60, R60, UR7 ;  /* 0x000000073c3c7c20 */ /* 0x000fe20008410000 */
[----:B------:R-:W-:Y:S01]  /*2170*/  @P1 IMAD.HI.U32 R8, R41, UR10, RZ ;  /* 0x0000000a29081c27 */ /* 0x000fe2000f8e00ff */
[----:B------:R-:W-:Y:S01]  /*2180*/  @UP1 ULDC UR10, c[0x0][0x450] ;  /* 0x00011400000a1ab9 */ /* 0x000fe20000000800 */
[----:B------:R-:W-:-:S02]  /*2190*/  UISETP.NE.AND UP0, UPT, UR50, URZ, UPT ;  /* 0x0000003f3200728c */ /* 0x000fc4000bf05270 */
[----:B------:R-:W-:Y:S01]  /*21a0*/  FMUL.FTZ R10, R24, UR7 ;  /* 0x00000007180a7c20 */ /* 0x000fe20008410000 */
[----:B------:R-:W-:Y:S01]  /*21b0*/  IMAD R47, R88, R9, 0x80 ;  /* 0x00000080582f7424 */ /* 0x000fe200078e0209 */
[----:B------:R-:W-:Y:S01]  /*21c0*/  @P2 SHF.R.U32.HI R41, RZ, UR10, R8 ;  /* 0x0000000aff292c19 */ /* 0x000fe20008011608 */
[----:B------:R-:W-:Y:S01]  /*21d0*/  FMUL.FTZ R13, R28, UR7 ;  /* 0x000000071c0d7c20 */ /* 0x000fe20008410000 */
[----:B------:R0:W4:Y:S01]  /*21e0*/  MUFU.TANH R125, R32 ;  /* 0x00000020007d7308 */ /* 0x0001220000002400 */
[----:B------:R-:W-:Y:S01]  /*21f0*/  FMUL.FTZ R64, R64, UR7 ;  /* 0x0000000740407c20 */ /* 0x000fe20008410000 */
[----:B------:R-:W-:Y:S01]  /*2200*/  UPRMT UR6, UR40, 0x654, UR6 ;  /* 0x0000065428067896 */ /* 0x000fe20008000006 */
[----:B--2---:R-:W2:Y:S01]  /*2210*/  SHFL.IDX PT, R56, R41, RZ, 0x1c1f ;  /* 0x001c1fff29387589 */ /* 0x004ea200000e0000 */
[----:B------:R-:W-:Y:S01]  /*2220*/  FMUL.FTZ R0, R26, UR7 ;  /* 0x000000071a007c20 */ /* 0x000fe20008410000 */
[----:B------:R-:W-:Y:S01]  /*2230*/  FMUL.FTZ R4, R30, UR7 ;  /* 0x000000071e047c20 */ /* 0x000fe20008410000 */
[----:B------:R-:W-:Y:S01]  /*2240*/  FMUL.FTZ R24, R38, UR7 ;  /* 0x0000000726187c20 */ /* 0x000fe20008410000 */
[----:B------:R-:W-:Y:S01]  /*2250*/  FMUL.FTZ R28, R42, UR7 ;  /* 0x000000072a1c7c20 */ /* 0x000fe20008410000 */
[----:B------:R5:W1:Y:S01]  /*2260*/  MUFU.TANH R123, R36 ;  /* 0x00000024007b7308 */ /* 0x000a620000002400 */
[----:B0-----:R-:W-:Y:S01]  /*2270*/  FMUL.FTZ R32, R46, UR7 ;  /* 0x000000072e207c20 */ /* 0x001fe20008410000 */
[----:B------:R-:W-:-:S02]  /*2280*/  VIADD R15, R47, 0x1 ;  /* 0x000000012f0f7836 */ /* 0x000fc40000000000 */
[----:B------:R-:W-:Y:S01]  /*2290*/  FMUL.FTZ R11, R25, UR7 ;  /* 0x00000007190b7c20 */ /* 0x000fe20008410000 */
[----:B------:R-:W-:Y:S01]  /*22a0*/  FMUL.FTZ R3, R27, UR7 ;  /* 0x000000071b037c20 */ /* 0x000fe20008410000 */
[----:B------:R-:W-:Y:S01]  /*22b0*/  FMUL.FTZ R29, R29, UR7 ;  /* 0x000000071d1d7c20 */ /* 0x000fe20008410000 */
[----:B------:R-:W-:Y:S01]  /*22c0*/  FMUL.FTZ R12, R31, UR7 ;  /* 0x000000071f0c7c20 */ /* 0x000fe20008410000 */
[----:B------:R-:W-:Y:S01]  /*22d0*/  FMUL.FTZ R33, R33, UR7 ;  /* 0x0000000721217c20 */ /* 0x000fe20008410000 */
[----:B------:R0:W1:Y:S01]  /*22e0*/  MUFU.TANH R121, R40 ;  /* 0x0000002800797308 */ /* 0x0000620000002400 */
[----:B-----5:R-:W-:Y:S01]  /*22f0*/  FMUL.FTZ R36, R50, UR7 ;  /* 0x0000000732247c20 */ /* 0x020fe20008410000 */
[----:B------:R-:W-:Y:S01]  /*2300*/  FMUL.FTZ R20, R35, UR7 ;  /* 0x0000000723147c20 */ /* 0x000fe20008410000 */
[----:B------:R-:W-:Y:S01]  /*2310*/  FMUL.FTZ R37, R37, UR7 ;  /* 0x0000000725257c20 */ /* 0x000fe20008410000 */
[----:B------:R-:W-:Y:S01]  /*2320*/  FMUL.FTZ R26, R39, UR7 ;  /* 0x00000007271a7c20 */ /* 0x000fe20008410000 */
[----:B------:R-:W-:Y:S01]  /*2330*/  FMUL.FTZ R30, R43, UR7 ;  /* 0x000000072b1e7c20 */ /* 0x000fe20008410000 */
[----:B------:R-:W-:Y:S01]  /*2340*/  FMUL.FTZ R45, R45, UR7 ;  /* 0x000000072d2d7c20 */ /* 0x000fe20008410000 */
[----:B------:R-:W-:Y:S01]  /*2350*/  FMUL.FTZ R49, R49, UR7 ;  /* 0x0000000731317c20 */ /* 0x000fe20008410000 */
[----:B------:R5:W1:Y:S01]  /*2360*/  MUFU.TANH R119, R44 ;  /* 0x0000002c00777308 */ /* 0x000a620000002400 */
[----:B0-----:R-:W-:Y:S01]  /*2370*/  FMUL.FTZ R40, R54, UR7 ;  /* 0x0000000736287c20 */ /* 0x001fe20008410000 */
[----:B------:R-:W-:Y:S01]  /*2380*/  FMUL.FTZ R38, R51, UR7 ;  /* 0x0000000733267c20 */ /* 0x000fe20008410000 */
        /* <DEDUP_REMOVED lines=30> */
[----:B0-----:R-:W-:Y:S01]  /*2570*/  FMUL.FTZ R60, R71, UR7 ;  /* 0x00000007473c7c20 */ /* 0x001fe20008410000 */
[----:B------:R0:W1:Y:S01]  /*2580*/  MUFU.TANH R31, R64 ;  /* 0x00000040001f7308 */ /* 0x0000620000002400 */
[----:B------:R-:W-:Y:S01]  /*2590*/  FMUL.FTZ R65, R65, UR7 ;  /* 0x0000000741417c20 */ /* 0x000fe20008410000 */
[----:B------:R-:W-:Y:S01]  /*25a0*/  FMUL.FTZ R73, R73, UR7 ;  /* 0x0000000749497c20 */ /* 0x000fe20008410000 */
[----:B------:R-:W-:Y:S01]  /*25b0*/  FMUL.FTZ R77, R77, UR7 ;  /* 0x000000074d4d7c20 */ /* 0x000fe20008410000 */
[----:B------:R-:W-:Y:S01]  /*25c0*/  IMAD R21, R16, -0x2, R15 ;  /* 0xfffffffe10157824 */ /* 0x000fe200078e020f */
[----:B------:R-:W-:Y:S01]  /*25d0*/  PLOP3.LUT P1, PT, PT, PT, UP0, 0x40, 0x0 ;  /* 0x000000000000781c */ /* 0x000fe20003f2e808 */
[----:B------:R-:W-:Y:S01]  /*25e0*/  ULDC UR56, c[0x0][0x9dc] ;  /* 0x0002770000387ab9 */ /* 0x000fe20000000800 */
[----:B------:R-:W-:Y:S01]  /*25f0*/  SYNCS.ARRIVE.TRANS64.RED.A1T0 RZ, [UR6], RZ ;  /* 0x000000ffffff79a7 */ /* 0x000fe20008100406 */
[----:B------:R-:W1:Y:S01]  /*2600*/  MUFU.TANH R10, R10 ;  /* 0x0000000a000a7308 */ /* 0x000e620000002400 */
[----:B0-----:R-:W-:Y:S01]  /*2610*/  IMAD.U32 R64, RZ, RZ, UR45 ;  /* 0x0000002dff407e24 */ /* 0x001fe2000f8e00ff */
[----:B------:R-:W-:Y:S01]  /*2620*/  ULOP3.LUT UR6, URZ, UR56, URZ, 0x33, !UPT ;  /* 0x000000383f067292 */ /* 0x000fe2000f8e333f */
[----:B------:R-:W-:Y:S01]  /*2630*/  VIADD R15, R47, UR38 ;  /* 0x000000262f0f7c36 */ /* 0x000fe20008000000 */
[----:B------:R-:W-:Y:S01]  /*2640*/  ULDC UR14, c[0x0][0x9e0] ;  /* 0x00027800000e7ab9 */ /* 0x000fe20000000800 */
[----:B------:R-:W-:-:S02]  /*2650*/  LEA R66, R88, 0xffffff80, 0x7 ;  /* 0xffffff8058427811 */ /* 0x000fc400078e38ff */
[----:B------:R-:W-:Y:S01]  /*2660*/  IADD3 R21, -R64, UR38, R21 ;  /* 0x0000002640157c10 */ /* 0x000fe2000fffe115 */
[----:B------:R-:W0:Y:S01]  /*2670*/  MUFU.TANH R11, R11 ;  /* 0x0000000b000b7308 */ /* 0x000e220000002400 */
[----:B------:R-:W-:-:S03]  /*2680*/  IMAD R51, R16, -0x2, R15 ;  /* 0xfffffffe10337824 */ /* 0x000fc600078e020f */
[C---:B------:R-:W-:Y:S02]  /*2690*/  VIADD R64, R21.reuse, UR14 ;  /* 0x0000000e15407c36 */ /* 0x040fe40008000000 */
[----:B------:R-:W-:Y:S02]  /*26a0*/  VIADD R55, R21, UR6 ;  /* 0x0000000615377c36 */ /* 0x000fe40008000000 */
[----:B------:R-:W0:Y:S01]  /*26b0*/  MUFU.TANH R0, R0 ;  /* 0x0000000000007308 */ /* 0x000e220000002400 */
[----:B--2---:R-:W-:Y:S01]  /*26c0*/  VIADDMNMX R35, R56, R64, R51, PT ;  /* 0x0000004038237246 */ /* 0x004fe20003800133 */
[----:B------:R-:W-:-:S06]  /*26d0*/  IMAD.IADD R43, R55, 0x1, R56 ;  /* 0x00000001372b7824 */ /* 0x000fcc00078e0238 */
[----:B------:R-:W2:Y:S08]  /*26e0*/  MUFU.TANH R3, R3 ;  /* 0x0000000300037308 */ /* 0x000eb00000002400 */
        /* <DEDUP_REMOVED lines=49> */
[----:B------:R-:W0:Y:S01]  /*2a00*/  MUFU.TANH R8, R8 ;  /* 0x0000000800087308 */ /* 0x000e220000002400 */
[----:B-1234-:R-:W-:Y:S05]  /*2a10*/  @P1 BRA `(.L_x_1339) ;  /* 0x0000000000641947 */ /* 0x01efea0003800000 */
[----:B------:R-:W-:Y:S01]  /*2a20*/  IMAD.U32 R15, RZ, RZ, UR45 ;  /* 0x0000002dff0f7e24 */ /* 0x000fe2000f8e00ff */
[----:B------:R-:W-:Y:S04]  /*2a30*/  BSSY B0, `(.L_x_1340) ;  /* 0x0000013000007945 */ /* 0x000fe80003800000 */
[----:B------:R-:W-:-:S04]  /*2a40*/  IADD3 R15, -R15, UR38, R56 ;  /* 0x000000260f0f7c10 */ /* 0x000fc8000fffe138 */
        /* <DEDUP_REMOVED lines=11> */
.L_x_1341:
[----:B------:R-:W-:Y:S02]  /*2b00*/  ULDC UR6, c[0x0][0x9e4] ;  /* 0x0002790000067ab9 */ /* 0x000fe40000000800 */
[----:B------:R-:W-:-:S05]  /*2b10*/  IMAD.U32 R21, RZ, RZ, UR6 ;  /* 0x00000006ff157e24 */ /* 0x000fca000f8e00ff */
[----:B------:R-:W-:-:S13]  /*2b20*/  ISETP.NE.AND P1, PT, R21, 0x1, PT ;  /* 0x000000011500780c */ /* 0x000fda0003f25270 */
[----:B------:R-:W1:Y:S02]  /*2b30*/  @P1 LDC.64 R70, c[0x0][0x9e8] ;  /* 0x00027a00ff461b82 */ /* 0x000e640000000a00 */
[----:B-1----:R-:W-:-:S05]  /*2b40*/  @P1 IMAD.HI.U32 R56, R15, R70, RZ ;  /* 0x000000460f381227 */ /* 0x002fca00078e00ff */
[----:B------:R-:W-:-:S07]  /*2b50*/  @P1 SHF.R.U32.HI R15, RZ, R71, R56 ;  /* 0x00000047ff0f1219 */ /* 0x000fce0000011638 */
.L_x_1342:
[----:B------:R-:W-:Y:S05]  /*2b60*/  BSYNC B0 ;  /* 0x0000000000007941 */ /* 0x000fea0003800000 */
.L_x_1340:
[----:B------:R-:W-:-:S04]  /*2b70*/  IMAD R15, R15, R21, -R66 ;  /* 0x000000150f0f7224 */ /* 0x000fc800078e0a42 */
[----:B------:R-:W-:-:S05]  /*2b80*/  IMAD R56, R16, -0x2, R15 ;  /* 0xfffffffe10387824 */ /* 0x000fca00078e020f */
[----:B------:R-:W-:Y:S02]  /*2b90*/  VIADDMNMX R35, R56, R21, R35, PT ;  /* 0x0000001538237246 */ /* 0x000fe40003800123 */
[----:B------:R-:W-:-:S07]  /*2ba0*/  VIMNMX R43, R43, R56, !PT ;  /* 0x000000382b2b7248 */ /* 0x000fce0007fe0100 */
.L_x_1339:
[C---:B------:R-:W-:Y:S01]  /*2bb0*/  ISETP.GE.AND P2, PT, R47.reuse, 0x9, PT ;  /* 0x000000092f00780c */ /* 0x040fe20003f46270 */
[----:B------:R-:W-:Y:S01]  /*2bc0*/  UISETP.NE.AND UP0, UPT, UR50, URZ, UPT ;  /* 0x0000003f3200728c */ /* 0x000fe2000bf05270 */
[----:B------:R-:W-:Y:S02]  /*2bd0*/  ISETP.GE.AND P1, PT, R47, 0x2, PT ;  /* 0x000000022f00780c */ /* 0x000fe40003f26270 */
        /* <DEDUP_REMOVED lines=10> */
[----:B------:R-:W-:Y:S02]  /*2c80*/  ISETP.LT.OR P3, PT, R35, 0x11, P3 ;  /* 0x000000112300780c */ /* 0x000fe40001f61670 */
        /* <DEDUP_REMOVED lines=94> */
[----:B------:R-:W-:Y:S01]  /*3270*/  ISETP.GT.AND P3, PT, R43, 0x59, !P4 ;  /* 0x000000592b00780c */ /* 0x000fe20006764270 */
[----:B------:R-:W0:Y:S01]  /*3280*/  SHFL.IDX PT, R68, R41, 0x1, 0x1c1f ;  /* 0x003c1f0029447f89 */ /* 0x000e2200000e0000 */
        /* <DEDUP_REMOVED lines=11> */
[----:B------:R-:W-:Y:S01]  /*3340*/  ISETP.LT.OR P3, PT, R35, 0x62, P3 ;  /* 0x000000622300780c */ /* 0x000fe20001f61670 */
[----:B0-----:R-:W-:Y:S01]  /*3350*/  IMAD.IADD R56, R55, 0x1, R68 ;  /* 0x0000000137387824 */ /* 0x001fe200078e0244 */
        /* <DEDUP_REMOVED lines=10> */
[----:B------:R-:W-:Y:S02]  /*3400*/  P2R R67, PR, RZ, 0x20 ;  /* 0x00000020ff437803 */ /* 0x000fe40000000000 */
[----:B------:R-:W-:Y:S02]  /*3410*/  FSEL R25, R25, -INF , !P3 ;  /* 0xff80000019197808 */ /* 0x000fe40005800000 */
[----:B------:R-:W-:-:S02]  /*3420*/  ISETP.GE.AND P3, PT, R47, 0x71, PT ;  /* 0x000000712f00780c */ /* 0x000fc40003f66270 */
        /* <DEDUP_REMOVED lines=39> */
.L_x_1345:
[----:B------:R-:W-:Y:S02]  /*36a0*/  ULDC UR6, c[0x0][0x9e4] ;  /* 0x0002790000067ab9 */ /* 0x000fe40000000800 */
[----:B------:R-:W-:-:S05]  /*36b0*/  IMAD.U32 R43, RZ, RZ, UR6 ;  /* 0x00000006ff2b7e24 */ /* 0x000fca000f8e00ff */
[----:B------:R-:W-:-:S13]  /*36c0*/  ISETP.NE.AND P6, PT, R43, 0x1, PT ;  /* 0x000000012b00780c */ /* 0x000fda0003fc5270 */
[----:B------:R-:W0:Y:S02]  /*36d0*/  @P6 LDC.64 R64, c[0x0][0x9e8] ;  /* 0x00027a00ff406b82 */ /* 0x000e240000000a00 */
[----:B0-----:R-:W-:-:S05]  /*36e0*/  @P6 IMAD.HI.U32 R64, R41, R64, RZ ;  /* 0x0000004029406227 */ /* 0x001fca00078e00ff */
[----:B------:R-:W-:-:S07]  /*36f0*/  @P6 SHF.R.U32.HI R41, RZ, R65, R64 ;  /* 0x00000041ff296219 */ /* 0x000fce0000011640 */
.L_x_1346:
[----:B------:R-:W-:Y:S05]  /*3700*/  BSYNC B0 ;  /* 0x0000000000007941 */ /* 0x000fea0003800000 */
.L_x_1344:
[----:B------:R-:W-:-:S04]  /*3710*/  IMAD R41, R41, R43, -R66 ;  /* 0x0000002b29297224 */ /* 0x000fc800078e0a42 */
[----:B------:R-:W-:-:S05]  /*3720*/  IMAD R41, R16, -0x2, R41 ;  /* 0xfffffffe10297824 */ /* 0x000fca00078e0229 */
[----:B------:R-:W-:Y:S02]  /*3730*/  VIADDMNMX R10, R41, R43, R10, PT ;  /* 0x0000002b290a7246 */ /* 0x000fe4000380010a */
[----:B------:R-:W-:-:S07]  /*3740*/  VIMNMX R56, R56, R41, !PT ;  /* 0x0000002938387248 */ /* 0x000fce0007fe0100 */
.L_x_1343:
[----:B------:R-:W-:Y:S01]  /*3750*/  ISETP.GT.AND P1, PT, R56, 0x1, !P1 ;  /* 0x000000013800780c */ /* 0x000fe20004f24270 */
[----:B------:R-:W-:Y:S01]  /*3760*/  ULDC UR6, c[0x0][0x988] ;  /* 0x0002620000067ab9 */ /* 0x000fe20000000800 */
[----:B------:R-:W-:Y:S01]  /*3770*/  ISETP.NE.AND P6, PT, R59, RZ, PT ;  /* 0x000000ff3b00720c */ /* 0x000fe20003fc5270 */
[----:B------:R-:W-:Y:S01]  /*3780*/  UISETP.NE.AND UP1, UPT, UR51, URZ, UPT ;  /* 0x0000003f3300728c */ /* 0x000fe2000bf25270 */
[----:B------:R-:W-:Y:S01]  /*3790*/  ISETP.LT.OR P1, PT, R10, 0x2, P1 ;  /* 0x000000020a00780c */ /* 0x000fe20000f21670 */
[----:B------:R-:W-:Y:S01]  /*37a0*/  UISETP.NE.AND UP0, UPT, UR50, URZ, UPT ;  /* 0x0000003f3200728c */ /* 0x000fe2000bf05270 */
[C---:B------:R-:W-:Y:S01]  /*37b0*/  ISETP.GT.AND P2, PT, R56.reuse, 0x8, !P2 ;  /* 0x000000083800780c */ /* 0x040fe20005744270 */
[----:B------:R-:W-:Y:S01]  /*37c0*/  UMOV UR10, UR37 ;  /* 0x00000025000a7c82 */ /* 0x000fe20008000000 */
[----:B------:R-:W-:Y:S02]  /*37d0*/  FSEL R41, R3, -INF , !P1 ;  /* 0xff80000003297808 */ /* 0x000fe40004800000 */
[----:B------:R-:W-:-:S02]  /*37e0*/  ISETP.GT.AND P1, PT, R56, 0x9, !P6 ;  /* 0x000000093800780c */ /* 0x000fc40007724270 */
[C---:B------:R-:W-:Y:S02]  /*37f0*/  ISETP.LT.OR P2, PT, R10.reuse, 0x9, P2 ;  /* 0x000000090a00780c */ /* 0x040fe40001741670 */
[----:B------:R-:W-:Y:S01]  /*3800*/  ISETP.LT.OR P1, PT, R10, 0xa, P1 ;  /* 0x0000000a0a00780c */ /* 0x000fe20000f21670 */
[----:B------:R-:W-:Y:S01]  /*3810*/  @UP1 ULDC UR11, c[0x0][0x450] ;  /* 0x00011400000b1ab9 */ /* 0x000fe20000000800 */
[----:B------:R-:W-:Y:S02]  /*3820*/  FSEL R43, R4, -INF , !P2 ;  /* 0xff800000042b7808 */ /* 0x000fe40005000000 */
[----:B------:R-:W-:Y:S02]  /*3830*/  ISETP.NE.AND P2, PT, R45, RZ, PT ;  /* 0x000000ff2d00720c */ /* 0x000fe40003f45270 */
[----:B------:R-:W-:Y:S02]  /*3840*/  FSEL R45, R12, -INF , !P1 ;  /* 0xff8000000c2d7808 */ /* 0x000fe40004800000 */
[----:B------:R-:W-:-:S02]  /*3850*/  ISETP.NE.AND P1, PT, R63, RZ, PT ;  /* 0x000000ff3f00720c */ /* 0x000fc40003f25270 */
[----:B------:R-:W-:Y:S02]  /*3860*/  ISETP.NE.AND P6, PT, R49, RZ, PT ;  /* 0x000000ff3100720c */ /* 0x000fe40003fc5270 */
[----:B------:R-:W-:Y:S02]  /*3870*/  ISETP.GT.AND P1, PT, R56, 0x10, !P1 ;  /* 0x000000103800780c */ /* 0x000fe40004f24270 */
[----:B------:R-:W-:Y:S02]  /*3880*/  FMNMX.FTZ R3, R91, R93, !PT ;  /* 0x0000005d5b037209 */ /* 0x000fe40007810000 */
[----:B------:R-:W-:Y:S02]  /*3890*/  ISETP.LT.OR P1, PT, R10, 0x11, P1 ;  /* 0x000000110a00780c */ /* 0x000fe40000f21670 */
[----:B------:R-:W-:Y:S02]  /*38a0*/  FMNMX.FTZ R3, R127, R3, !PT ;  /* 0x000000037f037209 */ /* 0x000fe40007810000 */
[----:B------:R-:W-:-:S02]  /*38b0*/  FSEL R47, R14, -INF , !P1 ;  /* 0xff8000000e2f7808 */ /* 0x000fc40004800000 */
[----:B------:R-:W-:Y:S02]  /*38c0*/  ISETP.NE.AND P1, PT, R67, RZ, PT ;  /* 0x000000ff4300720c */ /* 0x000fe40003f25270 */
[----:B------:R-:W-:Y:S02]  /*38d0*/  FMNMX.FTZ R4, R129, R3, !PT ;  /* 0x0000000381047209 */ /* 0x000fe40007810000 */
[----:B------:R-:W-:Y:S02]  /*38e0*/  ISETP.GT.AND P1, PT, R56, 0x11, !P1 ;  /* 0x000000113800780c */ /* 0x000fe40004f24270 */
[----:B------:R-:W-:Y:S02]  /*38f0*/  FMNMX.FTZ R4, R125, R4, !PT ;  /* 0x000000047d047209 */ /* 0x000fe40007810000 */
        /* <DEDUP_REMOVED lines=52> */
[----:B------:R-:W-:Y:S02]  /*3c40*/  ISETP.GT.AND P1, PT, R56, 0x31, !P2 ;  /* 0x000000313800780c */ /* 0x000fe40005724270 */
[----:B------:R-:W-:Y:S02]  /*3c50*/  ISETP.NE.AND P2, PT, R69, RZ, PT ;  /* 0x000000ff4500720c */ /* 0x000fe40003f45270 */
[----:B------:R-:W-:Y:S02]  /*3c60*/  ISETP.LT.OR P1, PT, R10, 0x32, P1 ;  /* 0x000000320a00780c */ /* 0x000fe40000f21670 */
[----:B------:R-:W-:-:S02]  /*3c70*/  FMNMX.FTZ R4, R25, R4, !PT ;  /* 0x0000000419047209 */ /* 0x000fc40007810000 */
[----:B------:R-:W-:Y:S02]  /*3c80*/  FSEL R65, R38, -INF , !P1 ;  /* 0xff80000026417808 */ /* 0x000fe40004800000 */
        /* <DEDUP_REMOVED lines=8> */
[----:B------:R-:W-:Y:S01]  /*3d10*/  FMNMX.FTZ R12, R35, R4, !PT ;  /* 0x00000004230c7209 */ /* 0x000fe20007810000 */
[----:B------:R-:W-:Y:S01]  /*3d20*/  IMAD.U32 R4, RZ, RZ, UR6 ;  /* 0x00000006ff047e24 */ /* 0x000fe2000f8e00ff */
[----:B------:R-:W-:Y:S01]  /*3d30*/  ISETP.LT.OR P1, PT, R10, 0x3a, P1 ;  /* 0x0000003a0a00780c */ /* 0x000fe20000f21670 */
[----:B------:R-:W-:Y:S01]  /*3d40*/  @UP1 ULDC UR6, c[0x0][0x44c] ;  /* 0x0001130000061ab9 */ /* 0x000fe20000000800 */
[----:B------:R-:W-:Y:S01]  /*3d50*/  ISETP.NE.AND P6, PT, R72, RZ, PT ;  /* 0x000000ff4800720c */ /* 0x000fe20003fc5270 */
[----:B------:R-:W0:Y:S01]  /*3d60*/  SHFL.BFLY PT, R3, R12, 0x2, 0x1f ;  /* 0x0c401f000c037f89 */ /* 0x000e2200000e0000 */
[----:B------:R-:W-:Y:S01]  /*3d70*/  FSEL R69, R42, -INF , !P1 ;  /* 0xff8000002a457808 */ /* 0x000fe20004800000 */
[----:B------:R-:W-:Y:S01]  /*3d80*/  UIMAD.WIDE.U32 UR6, UR37, UR6, URZ ;  /* 0x00000006250672a5 */ /* 0x000fe2000f8e003f */
[----:B------:R-:W-:-:S02]  /*3d90*/  ISETP.NE.AND P1, PT, R83, RZ, PT ;  /* 0x000000ff5300720c */ /* 0x000fc40003f25270 */
[C---:B------:R-:W-:Y:S01]  /*3da0*/  ISETP.GT.AND P3, PT, R56.reuse, 0x70, !P3 ;  /* 0x000000703800780c */ /* 0x040fe20005f64270 */
[----:B------:R-:W-:Y:S01]  /*3db0*/  @UP1 USHF.R.U32.HI UR10, URZ, UR11, UR7 ;  /* 0x0000000b3f0a1299 */ /* 0x000fe20008011607 */
[C---:B------:R-:W-:Y:S02]  /*3dc0*/  ISETP.GT.AND P1, PT, R56.reuse, 0x40, !P1 ;  /* 0x000000403800780c */ /* 0x040fe40004f24270 */
[----:B------:R-:W-:Y:S01]  /*3dd0*/  ISETP.GT.AND P4, PT, R56, 0x71, !P4 ;  /* 0x000000713800780c */ /* 0x000fe20006784270 */
[----:B------:R-:W-:Y:S01]  /*3de0*/  UIADD3 UR53, UR53, UR10, URZ ;  /* 0x0000000a35357290 */ /* 0x000fe2000fffe03f */
[C---:B------:R-:W-:Y:S02]  /*3df0*/  ISETP.LT.OR P1, PT, R10.reuse, 0x41, P1 ;  /* 0x000000410a00780c */ /* 0x040fe40000f21670 */
[----:B------:R-:W-:Y:S01]  /*3e00*/  ISETP.LT.OR P3, PT, R10, 0x71, P3 ;  /* 0x000000710a00780c */ /* 0x000fe20001f61670 */
[----:B------:R-:W-:Y:S01]  /*3e10*/  UIADD3 UR14, UR53, UR14, URZ ;  /* 0x0000000e350e7290 */ /* 0x000fe2000fffe03f */
[----:B------:R-:W-:-:S02]  /*3e20*/  FSEL R71, R44, -INF , !P1 ;  /* 0xff8000002c477808 */ /* 0x000fc40004800000 */
[----:B------:R-:W-:Y:S02]  /*3e30*/  ISETP.NE.AND P1, PT, R86, RZ, PT ;  /* 0x000000ff5600720c */ /* 0x000fe40003f25270 */
[C---:B------:R-:W-:Y:S02]  /*3e40*/  ISETP.GT.AND P5, PT, R56.reuse, 0x78, !P5 ;  /* 0x000000783800780c */ /* 0x040fe40006fa4270 */
[----:B------:R-:W-:Y:S02]  /*3e50*/  ISETP.GT.AND P1, PT, R56, 0x41, !P1 ;  /* 0x000000413800780c */ /* 0x000fe40004f24270 */
[C---:B------:R-:W-:Y:S02]  /*3e60*/  ISETP.LT.OR P4, PT, R10.reuse, 0x72, P4 ;  /* 0x000000720a00780c */ /* 0x040fe40002781670 */
[----:B------:R-:W-:Y:S02]  /*3e70*/  ISETP.LT.OR P1, PT, R10, 0x42, P1 ;  /* 0x000000420a00780c */ /* 0x000fe40000f21670 */
[----:B0-----:R-:W-:-:S02]  /*3e80*/  FMNMX.FTZ R14, R12, R3, !PT ;  /* 0x000000030c0e7209 */ /* 0x001fc40007810000 */
[----:B------:R-:W-:Y:S02]  /*3e90*/  FSEL R73, R46, -INF , !P1 ;  /* 0xff8000002e497808 */ /* 0x000fe40004800000 */
[----:B------:R-:W-:Y:S01]  /*3ea0*/  ISETP.NE.AND P1, PT, R87, RZ, PT ;  /* 0x000000ff5700720c */ /* 0x000fe20003f25270 */
[----:B------:R-:W0:Y:S01]  /*3eb0*/  SHFL.BFLY PT, R3, R14, 0x1, 0x1f ;  /* 0x0c201f000e037f89 */ /* 0x000e2200000e0000 */
[----:B------:R-:W-:Y:S02]  /*3ec0*/  ISETP.LT.OR P5, PT, R10, 0x79, P5 ;  /* 0x000000790a00780c */ /* 0x000fe40002fa1670 */
[----:B------:R-:W-:-:S04]  /*3ed0*/  ISETP.GT.AND P1, PT, R56, 0x48, !P1 ;  /* 0x000000483800780c */ /* 0x000fc80004f24270 */
[----:B------:R-:W-:-:S04]  /*3ee0*/  ISETP.LT.OR P1, PT, R10, 0x49, P1 ;  /* 0x000000490a00780c */ /* 0x000fc80000f21670 */
        /* <DEDUP_REMOVED lines=63> */
[----:B------:R-:W0:Y:S01]  /*42e0*/  MUFU.EX2 R91, R91 ;  /* 0x0000005b005b7308 */ /* 0x000e220000000800 */
[----:B------:R-:W-:Y:S01]  /*42f0*/  ISETP.GT.AND P6, PT, R56, 0x79, !P6 ;  /* 0x000000793800780c */ /* 0x000fe200077c4270 */
[--C-:B------:R-:W-:Y:S01]  /*4300*/  FFMA.FTZ R21, R21, R4, -R20.reuse ;  /* 0x0000000415157223 */ /* 0x100fe20000010814 */
[----:B------:R-:W-:Y:S01]  /*4310*/  FMNMX.FTZ R12, R51, R12, !PT ;  /* 0x0000000c330c7209 */ /* 0x000fe20007810000 */
[-CC-:B------:R-:W-:Y:S01]  /*4320*/  FFMA.FTZ R178, R123, R4.reuse, -R20.reuse ;  /* 0x000000047bb27223 */ /* 0x180fe20000010814 */
[----:B------:R-:W-:Y:S01]  /*4330*/  FSEL R117, R6, -INF , !P4 ;  /* 0xff80000006757808 */ /* 0x000fe20006000000 */
[--C-:B------:R-:W-:Y:S01]  /*4340*/  FFMA.FTZ R97, R97, R4, -R20.reuse ;  /* 0x0000000461617223 */ /* 0x100fe20000010814 */
[----:B------:R-:W-:Y:S01]  /*4350*/  FMNMX.FTZ R12, R53, R12, !PT ;  /* 0x0000000c350c7209 */ /* 0x000fe20007810000 */
[----:B------:R-:W1:Y:S01]  /*4360*/  MUFU.EX2 R182, R182 ;  /* 0x000000b600b67308 */ /* 0x000e620000000800 */
[----:B------:R-:W-:Y:S01]  /*4370*/  ISETP.LT.OR P6, PT, R10, 0x7a, P6 ;  /* 0x0000007a0a00780c */ /* 0x000fe200037c1670 */
[--C-:B------:R-:W-:Y:S01]  /*4380*/  FFMA.FTZ R172, R121, R4, -R20.reuse ;  /* 0x0000000479ac7223 */ /* 0x100fe20000010814 */
[----:B------:R-:W-:Y:S01]  /*4390*/  FMNMX.FTZ R12, R55, R12, !PT ;  /* 0x0000000c370c7209 */ /* 0x000fe20007810000 */
[-CC-:B------:R-:W-:Y:S01]  /*43a0*/  FFMA.FTZ R99, R99, R4.reuse, -R20.reuse ;  /* 0x0000000463637223 */ /* 0x180fe20000010814 */
[----:B------:R-:W-:Y:S01]  /*43b0*/  FSEL R109, R9, -INF , !P5 ;  /* 0xff800000096d7808 */ /* 0x000fe20006800000 */
[--C-:B------:R-:W-:Y:S01]  /*43c0*/  FFMA.FTZ R101, R101, R4, -R20.reuse ;  /* 0x0000000465657223 */ /* 0x100fe20000010814 */
[----:B------:R-:W-:Y:S01]  /*43d0*/  FMNMX.FTZ R12, R57, R12, !PT ;  /* 0x0000000c390c7209 */ /* 0x000fe20007810000 */
[----:B------:R-:W2:Y:S01]  /*43e0*/  MUFU.EX2 R93, R93 ;  /* 0x0000005d005d7308 */ /* 0x000ea20000000800 */
[----:B------:R-:W-:Y:S01]  /*43f0*/  FSEL R119, R8, -INF , !P6 ;  /* 0xff80000008777808 */ /* 0x000fe20007000000 */
        /* <DEDUP_REMOVED lines=18> */
[-CC-:B------:R-:W-:Y:S01]  /*4520*/  FFMA.FTZ R15, R15, R4.reuse, -R20.reuse ;  /* 0x000000040f0f7223 */ /* 0x180fe20000010814 */
[-CC-:B------:R-:W-:Y:S01]  /*4530*/  FFMA.FTZ R11, R11, R4.reuse, -R20.reuse ;  /* 0x000000040b0b7223 */ /* 0x180fe20000010814 */
[----:B------:R-:W-:Y:S01]  /*4540*/  FFMA.FTZ R20, R35, R4, -R20 ;  /* 0x0000000423147223 */ /* 0x000fe20000010814 */
[----:B------:R-:W-:Y:S01]  /*4550*/  FMNMX.FTZ R12, R69, R12, !PT ;  /* 0x0000000c450c7209 */ /* 0x000fe20007810000 */
[----:B------:R0:W-:Y:S03]  /*4560*/  MUFU.EX2 R152, R21 ;  /* 0x0000001500987308 */ /* 0x0001e60000000800 */
[----:B------:R-:W-:-:S04]  /*4570*/  FMNMX.FTZ R12, R71, R12, !PT ;  /* 0x0000000c470c7209 */ /* 0x000fc80007810000 */
[----:B------:R-:W-:Y:S01]  /*4580*/  FMNMX.FTZ R12, R73, R12, !PT ;  /* 0x0000000c490c7209 */ /* 0x000fe20007810000 */
[----:B------:R-:W5:Y:S01]  /*4590*/  MUFU.EX2 R178, R178 ;  /* 0x000000b200b27308 */ /* 0x000f620000000800 */
[----:B0-----:R-:W-:Y:S01]  /*45a0*/  FADD.FTZ R21, R180, R91 ;  /* 0x0000005bb4157221 */ /* 0x001fe20000010000 */
[----:B------:R-:W-:Y:S02]  /*45b0*/  F2FP.F16.F32.PACK_AB R180, R91, R180 ;  /* 0x000000b45bb4723e */ /* 0x000fe400000000ff */
[----:B------:R-:W-:Y:S01]  /*45c0*/  FMNMX.FTZ R12, R75, R12, !PT ;  /* 0x0000000c4b0c7209 */ /* 0x000fe20007810000 */
[----:B-1----:R-:W-:Y:S01]  /*45d0*/  FADD.FTZ R26, R182, R21 ;  /* 0x00000015b61a7221 */ /* 0x002fe20000010000 */
[----:B--2---:R-:W-:Y:S02]  /*45e0*/  F2FP.F16.F32.PACK_AB R182, R93, R182 ;  /* 0x000000b65db6723e */ /* 0x004fe400000000ff */
[----:B------:R-:W-:Y:S01]  /*45f0*/  FMNMX.FTZ R12, R77, R12, !PT ;  /* 0x0000000c4d0c7209 */ /* 0x000fe20007810000 */
[----:B------:R-:W0:Y:S01]  /*4600*/  MUFU.EX2 R97, R97 ;  /* 0x0000006100617308 */ /* 0x000e220000000800 */
[----:B------:R-:W-:-:S02]  /*4610*/  FADD.FTZ R21, R93, R26 ;  /* 0x0000001a5d157221 */ /* 0x000fc40000010000 */
[----:B------:R-:W-:Y:S02]  /*4620*/  FMNMX.FTZ R12, R79, R12, !PT ;  /* 0x0000000c4f0c7209 */ /* 0x000fe40007810000 */
[----:B---3--:R-:W-:Y:S01]  /*4630*/  FADD.FTZ R28, R176, R21 ;  /* 0x00000015b01c7221 */ /* 0x008fe20000010000 */
[----:B----4-:R-:W-:Y:S02]  /*4640*/  F2FP.F16.F32.PACK_AB R176, R95, R176 ;  /* 0x000000b05fb0723e */ /* 0x010fe400000000ff */
[----:B------:R-:W-:Y:S01]  /*4650*/  FMNMX.FTZ R12, R81, R12, !PT ;  /* 0x0000000c510c7209 */ /* 0x000fe20007810000 */
[----:B------:R-:W1:Y:S01]  /*4660*/  MUFU.EX2 R172, R172 ;  /* 0x000000ac00ac7308 */ /* 0x000e620000000800 */
[----:B------:R-:W-:Y:S02]  /*4670*/  FADD.FTZ R21, R95, R28 ;  /* 0x0000001c5f157221 */ /* 0x000fe40000010000 */
[----:B------:R-:W-:Y:S02]  /*4680*/  FMNMX.FTZ R12, R83, R12, !PT ;  /* 0x0000000c530c7209 */ /* 0x000fe40007810000 */
[----:B-----5:R-:W-:-:S02]  /*4690*/  FADD.FTZ R28, R178, R21 ;  /* 0x00000015b21c7221 */ /* 0x020fc40000010000 */
[----:B------:R-:W-:Y:S01]  /*46a0*/  FMNMX.FTZ R12, R85, R12, !PT ;  /* 0x0000000c550c7209 */ /* 0x000fe20007810000 */
[----:B------:R-:W2:Y:S01]  /*46b0*/  MUFU.EX2 R99, R99 ;  /* 0x0000006300637308 */ /* 0x000ea20000000800 */
[C---:B0-----:R-:W-:Y:S01]  /*46c0*/  FADD.FTZ R21, R97.reuse, R28 ;  /* 0x0000001c61157221 */ /* 0x041fe20000010000 */
[----:B------:R-:W-:Y:S02]  /*46d0*/  F2FP.F16.F32.PACK_AB R178, R97, R178 ;  /* 0x000000b261b2723e */ /* 0x000fe400000000ff */
[----:B------:R-:W-:-:S04]  /*46e0*/  FMNMX.FTZ R12, R87, R12, !PT ;  /* 0x0000000c570c7209 */ /* 0x000fc80007810000 */
[----:B------:R-:W-:Y:S01]  /*46f0*/  FMNMX.FTZ R12, R89, R12, !PT ;  /* 0x0000000c590c7209 */ /* 0x000fe20007810000 */
[----:B------:R-:W0:Y:S01]  /*4700*/  MUFU.EX2 R174, R174 ;  /* 0x000000ae00ae7308 */ /* 0x000e220000000800 */
[----:B-1----:R-:W-:Y:S02]  /*4710*/  FADD.FTZ R30, R172, R21 ;  /* 0x00000015ac1e7221 */ /* 0x002fe40000010000 */
[----:B------:R-:W-:-:S04]  /*4720*/  FMNMX.FTZ R12, R113, R12, !PT ;  /* 0x0000000c710c7209 */ /* 0x000fc80007810000 */
[----:B------:R-:W-:Y:S01]  /*4730*/  FMNMX.FTZ R12, R115, R12, !PT ;  /* 0x0000000c730c7209 */ /* 0x000fe20007810000 */
[----:B------:R-:W1:Y:S01]  /*4740*/  MUFU.EX2 R101, R101 ;  /* 0x0000006500657308 */ /* 0x000e620000000800 */
[C---:B--2---:R-:W-:Y:S01]  /*4750*/  FADD.FTZ R21, R99.reuse, R30 ;  /* 0x0000001e63157221 */ /* 0x044fe20000010000 */
[----:B------:R-:W-:Y:S02]  /*4760*/  F2FP.F16.F32.PACK_AB R172, R99, R172 ;  /* 0x000000ac63ac723e */ /* 0x000fe400000000ff */
[----:B------:R-:W-:-:S04]  /*4770*/  FMNMX.FTZ R12, R111, R12, !PT ;  /* 0x0000000c6f0c7209 */ /* 0x000fc80007810000 */
[----:B------:R-:W-:Y:S01]  /*4780*/  FMNMX.FTZ R12, R117, R12, !PT ;  /* 0x0000000c750c7209 */ /* 0x000fe20007810000 */
[----:B------:R-:W2:Y:S01]  /*4790*/  MUFU.EX2 R168, R168 ;  /* 0x000000a800a87308 */ /* 0x000ea20000000800 */
[----:B0-----:R-:W-:Y:S02]  /*47a0*/  FADD.FTZ R32, R174, R21 ;  /* 0x00000015ae207221 */ /* 0x001fe40000010000 */
[----:B------:R-:W-:-:S04]  /*47b0*/  FMNMX.FTZ R12, R109, R12, !PT ;  /* 0x0000000c6d0c7209 */ /* 0x000fc80007810000 */
[----:B------:R-:W-:Y:S01]  /*47c0*/  FMNMX.FTZ R12, R119, R12, !PT ;  /* 0x0000000c770c7209 */ /* 0x000fe20007810000 */
[----:B------:R-:W0:Y:S01]  /*47d0*/  MUFU.EX2 R103, R103 ;  /* 0x0000006700677308 */ /* 0x000e220000000800 */
[----:B-1----:R-:W-:-:S03]  /*47e0*/  F2FP.F16.F32.PACK_AB R174, R101, R174 ;  /* 0x000000ae65ae723e */ /* 0x002fc600000000ff */
[----:B------:R-:W1:Y:S04]  /*47f0*/  SHFL.BFLY PT, R9, R12, 0x2, 0x1f ;  /* 0x0c401f000c097f89 */ /* 0x000e6800000e0000 */
[----:B------:R-:W3:Y:S08]  /*4800*/  MUFU.EX2 R170, R170 ;  /* 0x000000aa00aa7308 */ /* 0x000ef00000000800 */
[----:B------:R-:W4:Y:S08]  /*4810*/  MUFU.EX2 R5, R14 ;  /* 0x0000000e00057308 */ /* 0x000f300000000800 */
[----:B------:R5:W-:Y:S01]  /*4820*/  MUFU.EX2 R158, R25 ;  /* 0x00000019009e7308 */ /* 0x000be20000000800 */
[----:B-1----:R-:W-:-:S07]  /*4830*/  FMNMX.FTZ R2, R12, R9, !PT ;  /* 0x000000090c027209 */ /* 0x002fce0007810000 */
[----:B------:R-:W1:Y:S01]  /*4840*/  MUFU.EX2 R164, R164 ;  /* 0x000000a400a47308 */ /* 0x000e620000000800 */
[----:B------:R-:W1:Y:S01]  /*4850*/  SHFL.BFLY PT, R9, R2, 0x1, 0x1f ;  /* 0x0c201f0002097f89 */ /* 0x000e6200000e0000 */
[----:B-----5:R-:W-:-:S04]  /*4860*/  FADD.FTZ R25, R101, R32 ;  /* 0x0000002065197221 */ /* 0x020fc80000010000 */
[----:B--2---:R-:W-:Y:S01]  /*4870*/  FADD.FTZ R34, R168, R25 ;  /* 0x00000019a8227221 */ /* 0x004fe20000010000 */
[C---:B0-----:R-:W-:Y:S01]  /*4880*/  F2FP.F16.F32.PACK_AB R168, R103.reuse, R168 ;  /* 0x000000a867a8723e */ /* 0x041fe200000000ff */
[----:B------:R-:W0:Y:S02]  /*4890*/  MUFU.EX2 R7, R7 ;  /* 0x0000000700077308 */ /* 0x000e240000000800 */
[----:B------:R-:W-:-:S04]  /*48a0*/  FADD.FTZ R25, R103, R34 ;  /* 0x0000002267197221 */ /* 0x000fc80000010000 */
[----:B---3--:R-:W-:Y:S01]  /*48b0*/  FADD.FTZ R34, R170, R25 ;  /* 0x00000019aa227221 */ /* 0x008fe20000010000 */
[C---:B----4-:R-:W-:Y:S01]  /*48c0*/  F2FP.F16.F32.PACK_AB R170, R5.reuse, R170 ;  /* 0x000000aa05aa723e */ /* 0x050fe200000000ff */
[----:B------:R-:W2:Y:S02]  /*48d0*/  MUFU.EX2 R107, R107 ;  /* 0x0000006b006b7308 */ /* 0x000ea40000000800 */
[----:B------:R-:W-:-:S04]  /*48e0*/  FADD.FTZ R25, R5, R34 ;  /* 0x0000002205197221 */ /* 0x000fc80000010000 */
[----:B-1----:R-:W-:Y:S02]  /*48f0*/  FADD.FTZ R36, R164, R25 ;  /* 0x00000019a4247221 */ /* 0x002fe40000010000 */
[----:B------:R-:W1:Y:S01]  /*4900*/  MUFU.EX2 R166, R105 ;  /* 0x0000006900a67308 */ /* 0x000e620000000800 */
[----:B------:R-:W-:Y:S01]  /*4910*/  FMNMX.FTZ R9, R2, R9, !PT ;  /* 0x0000000902097209 */ /* 0x000fe20007810000 */
[C---:B0-----:R-:W-:Y:S01]  /*4920*/  FADD.FTZ R36, R7.reuse, R36 ;  /* 0x0000002407247221 */ /* 0x041fe20000010000 */
[----:B------:R-:W-:Y:S02]  /*4930*/  F2FP.F16.F32.PACK_AB R164, R7, R164 ;  /* 0x000000a407a4723e */ /* 0x000fe400000000ff */
[C---:B------:R-:W-:Y:S01]  /*4940*/  FSETP.NEU.FTZ.AND P1, PT, R9.reuse, -INF , PT ;  /* 0xff8000000900780b */ /* 0x040fe20003f3d000 */
[----:B------:R-:W-:Y:S02]  /*4950*/  FMUL.FTZ R2, R9, R4 ;  /* 0x0000000409027220 */ /* 0x000fe40000410000 */
[----:B------:R-:W0:Y:S01]  /*4960*/  MUFU.EX2 R31, R31 ;  /* 0x0000001f001f7308 */ /* 0x000e220000000800 */
[----:B--2---:R-:W-:-:S02]  /*4970*/  FADD.FTZ R25, R107, R36 ;  /* 0x000000246b197221 */ /* 0x004fc40000010000 */
[----:B------:R-:W-:Y:S02]  /*4980*/  FSEL R2, R2, RZ, P1 ;  /* 0x000000ff02027208 */ /* 0x000fe40000800000 */
[----:B------:R-:W-:-:S03]  /*4990*/  PLOP3.LUT P1, PT, PT, PT, UP0, 0x40, 0x0 ;  /* 0x000000000000781c */ /* 0x000fc60003f2e808 */
        /* <DEDUP_REMOVED lines=15> */
[-CC-:B------:R-:W-:Y:S01]  /*4a90*/  FFMA.FTZ R65, R65, R4.reuse, -R2.reuse ;  /* 0x0000000441417223 */ /* 0x180fe20000010802 */
[-CC-:B------:R-:W-:Y:S01]  /*4aa0*/  FFMA.FTZ R67, R67, R4.reuse, -R2.reuse ;  /* 0x0000000443437223 */ /* 0x180fe20000010802 */
[-CC-:B------:R-:W-:Y:S01]  /*4ab0*/  FFMA.FTZ R69, R69, R4.reuse, -R2.reuse ;  /* 0x0000000445457223 */ /* 0x180fe20000010802 */
[----:B-1----:R-:W-:Y:S01]  /*4ac0*/  FADD.FTZ R36, R166, R25 ;  /* 0x00000019a6247221 */ /* 0x002fe20000010000 */
[-CC-:B------:R-:W-:Y:S01]  /*4ad0*/  FFMA.FTZ R71, R71, R4.reuse, -R2.reuse ;  /* 0x0000000447477223 */ /* 0x180fe20000010802 */
[-CC-:B------:R-:W-:Y:S01]  /*4ae0*/  FFMA.FTZ R73, R73, R4.reuse, -R2.reuse ;  /* 0x0000000449497223 */ /* 0x180fe20000010802 */
[-C--:B------:R-:W-:Y:S01]  /*4af0*/  FFMA.FTZ R75, R75, R4.reuse, -R2 ;  /* 0x000000044b4b7223 */ /* 0x080fe20000010802 */
[----:B------:R-:W1:Y:S01]  /*4b00*/  MUFU.EX2 R43, R43 ;  /* 0x0000002b002b7308 */ /* 0x000e620000000800 */
[----:B0-----:R-:W-:Y:S01]  /*4b10*/  FADD.FTZ R25, R31, R36 ;  /* 0x000000241f197221 */ /* 0x001fe20000010000 */
[-CC-:B------:R-:W-:Y:S01]  /*4b20*/  FFMA.FTZ R77, R77, R4.reuse, -R2.reuse ;  /* 0x000000044d4d7223 */ /* 0x180fe20000010802 */
[-CC-:B------:R-:W-:Y:S01]  /*4b30*/  FFMA.FTZ R79, R79, R4.reuse, -R2.reuse ;  /* 0x000000044f4f7223 */ /* 0x180fe20000010802 */
[-CC-:B------:R-:W-:Y:S01]  /*4b40*/  FFMA.FTZ R81, R81, R4.reuse, -R2.reuse ;  /* 0x0000000451517223 */ /* 0x180fe20000010802 */
        /* <DEDUP_REMOVED lines=10> */
[-C--:B------:R-:W-:Y:S01]  /*4bf0*/  FFMA.FTZ R109, R109, R4.reuse, -R2 ;  /* 0x000000046d6d7223 */ /* 0x080fe20000010802 */
[----:B------:R-:W2:Y:S01]  /*4c00*/  MUFU.EX2 R47, R47 ;  /* 0x0000002f002f7308 */ /* 0x000ea20000000800 */
[----:B-1----:R-:W-:Y:S01]  /*4c10*/  FADD.FTZ R21, R43, R30 ;  /* 0x0000001e2b157221 */ /* 0x002fe20000010000 */
[----:B------:R-:W-:Y:S01]  /*4c20*/  FFMA.FTZ R119, R119, R4, -R2 ;  /* 0x0000000477777223 */ /* 0x000fe20000010802 */
[----:B------:R-:W-:-:S02]  /*4c30*/  F2FP.F16.F32.PACK_AB R181, R41, R0 ;  /* 0x0000000029b5723e */ /* 0x000fc400000000ff */
[----:B------:R-:W-:-:S03]  /*4c40*/  F2FP.F16.F32.PACK_AB R166, R166, R107 ;  /* 0x0000006ba6a6723e */ /* 0x000fc600000000ff */
        /* <DEDUP_REMOVED lines=92> */
[----:B-1----:R-:W-:Y:S01]  /*5210*/  FADD.FTZ R5, R109, R8 ;  /* 0x000000086d057221 */ /* 0x002fe20000010000 */
[C---:B0-----:R-:W-:Y:S01]  /*5220*/  FADD.FTZ R2, R20.reuse, R7 ;  /* 0x0000000714027221 */ /* 0x041fe20000010000 */
[----:B------:R-:W-:Y:S01]  /*5230*/  F2FP.F16.F32.PACK_AB R154, R20, R11 ;  /* 0x0000000b149a723e */ /* 0x000fe200000000ff */
[----:B------:R-:W-:Y:S02]  /*5240*/  VIADD R7, R88, 0xfffffffe ;  /* 0xfffffffe58077836 */ /* 0x000fe40000000000 */
        /* <DEDUP_REMOVED lines=14> */
.L_x_1348:
[----:B------:R-:W-:Y:S02]  /*5330*/  ULDC UR18, c[0x0][0x9e4] ;  /* 0x0002790000127ab9 */ /* 0x000fe40000000800 */
[----:B------:R-:W-:-:S11]  /*5340*/  UISETP.NE.AND UP0, UPT, UR18, 0x1, UPT ;  /* 0x000000011200788c */ /* 0x000fd6000bf05270 */
[----:B------:R-:W-:Y:S02]  /*5350*/  @UP0 ULDC.64 UR6, c[0x0][0x9e8] ;  /* 0x00027a0000060ab9 */ /* 0x000fe40000000a00 */
[----:B------:R-:W-:-:S04]  /*5360*/  UIMAD.WIDE.U32 UR10, UR15, UR6, URZ ;  /* 0x000000060f0a72a5 */ /* 0x000fc8000f8e003f */
[----:B------:R-:W-:-:S12]  /*5370*/  @UP0 USHF.R.U32.HI UR15, URZ, UR7, UR11 ;  /* 0x000000073f0f0299 */ /* 0x000fd8000801160b */
.L_x_1349:
[----:B------:R-:W-:-:S04]  /*5380*/  UIMAD UR15, UR15, UR18, UR18 ;  /* 0x000000120f0f72a4 */ /* 0x000fc8000f8e0212 */
[----:B------:R-:W-:-:S04]  /*5390*/  UISETP.LT.AND UP0, UPT, UR14, UR15, UPT ;  /* 0x0000000f0e00728c */ /* 0x000fc8000bf01270 */
[----:B------:R-:W-:-:S12]  /*53a0*/  USEL UR14, UR14, UR15, UP0 ;  /* 0x0000000f0e0e7287 */ /* 0x000fd80008000000 */
.L_x_1347:
        /* <DEDUP_REMOVED lines=48> */
.L_x_1369:
[----:B------:R-:W-:Y:S01]  /*56b0*/  ISETP.NE.AND P2, PT, RZ, UR44, PT ;  /* 0x0000002cff007c0c */ /* 0x000fe2000bf45270 */
[----:B------:R-:W-:-:S04]  /*56c0*/  UISETP.NE.AND UP0, UPT, UR60, 0x1, UPT ;  /* 0x000000013c00788c */ /* 0x000fc8000bf05270 */
[----:B------:R-:W-:-:S04]  /*56d0*/  USEL UR47, URZ, 0x1, UP0 ;  /* 0x000000013f2f7887 */ /* 0x000fc80008000000 */
[----:B------:R-:W-:-:S04]  /*56e0*/  ULOP3.LUT UR47, UR61, UR47, URZ, 0x3c, !UPT ;  /* 0x0000002f3d2f7292 */ /* 0x000fc8000f8e3c3f */
[----:B------:R-:W-:Y:S08]  /*56f0*/  @P2 BRA `(.L_x_1351) ;  /* 0x0000000000382947 */ /* 0x000ff00003800000 */
[----:B------:R-:W-:Y:S05]  /*5700*/  @!P0 BRA `(.L_x_1352) ;  /* 0x0000000000048947 */ /* 0x000fea0003800000 */
[----:B------:R-:W-:Y:S01]  /*5710*/  BPT.TRAP 0x1 ;  /* 0x000000040000795c */ /* 0x000fe20000300000 */
.L_x_1352:
        /* <DEDUP_REMOVED lines=9> */
.L_x_1353:
[----:B-1----:R-:W-:Y:S05]  /*57b0*/  @P1 BRA `(.L_x_1351) ;  /* 0x0000000000081947 */ /* 0x002fea0003800000 */
[----:B------:R-:W1:Y:S02]  /*57c0*/  SYNCS.PHASECHK.TRANS64.TRYWAIT P1, [UR6+0x28830], R3 ;  /* 0x02883003ff0075a7 */ /* 0x000e640008020146 */
[----:B-1----:R-:W-:Y:S05]  /*57d0*/  @!P1 BRA `(.L_x_1354) ;  /* 0x0000012400209947 */ /* 0x002fea0003800000 */
.L_x_1351:
        /* <DEDUP_REMOVED lines=48> */
.L_x_1356:
[----:B------:R-:W-:Y:S01]  /*5ae0*/  ULEA UR6, UR60, UR41, 0x3 ;  /* 0x000000293c067291 */ /* 0x000fe2000f8e183f */
[----:B------:R-:W-:-:S05]  /*5af0*/  IMAD.U32 R3, RZ, RZ, UR61 ;  /* 0x0000003dff037e24 */ /* 0x000fca000f8e00ff */
[----:B------:R-:W-:-:S04]  /*5b00*/  SHF.L.U32 R3, R3, 0x1f, RZ ;  /* 0x0000001f03037819 */ /* 0x000fc800000006ff */
[----:B------:R0:W1:Y:S01]  /*5b10*/  SYNCS.PHASECHK.TRANS64.TRYWAIT P1, [UR6+0x28850], R3 ;  /* 0x02885003ff0075a7 */ /* 0x0000620008020146 */
[----:B------:R-:W-:Y:S05]  /*5b20*/  @!P0 BRA `(.L_x_1357) ;  /* 0x0000000000048947 */ /* 0x000fea0003800000 */
[----:B------:R-:W-:Y:S01]  /*5b30*/  BPT.TRAP 0x1 ;  /* 0x000000040000795c */ /* 0x000fe20000300000 */
.L_x_1357:
[----:B-1----:R-:W-:Y:S05]  /*5b40*/  @P1 BRA `(.L_x_1355) ;  /* 0x0000000000081947 */ /* 0x002fea0003800000 */
[----:B------:R-:W1:Y:S02]  /*5b50*/  SYNCS.PHASECHK.TRANS64.TRYWAIT P1, [UR6+0x28850], R3 ;  /* 0x02885003ff0075a7 */ /* 0x000e640008020146 */
[----:B-1----:R-:W-:Y:S05]  /*5b60*/  @!P1 BRA `(.L_x_1358) ;  /* 0x0000012000549947 */ /* 0x002fea0003800000 */
.L_x_1355:
        /* <DEDUP_REMOVED lines=49> */
.L_x_1359:
[----:B------:R-:W-:Y:S01]  /*5e80*/  UISETP.NE.AND UP1, UPT, UR51, URZ, UPT ;  /* 0x0000003f3300728c */ /* 0x000fe2000bf25270 */
[----:B------:R-:W-:Y:S01]  /*5e90*/  FMUL.FTZ R154, R36, UR58 ;  /* 0x0000003a249a7c20 */ /* 0x000fe20008410000 */
[----:B------:R-:W-:Y:S01]  /*5ea0*/  FMUL.FTZ R36, R62, UR58 ;  /* 0x0000003a3e247c20 */ /* 0x000fe20008410000 */
[----:B------:R-:W-:Y:S02]  /*5eb0*/  VIADD R62, R17, UR37 ;  /* 0x00000025113e7c36 */ /* 0x000fe40008000000 */
[----:B------:R-:W-:Y:S01]  /*5ec0*/  FMUL.FTZ R153, R33, UR58 ;  /* 0x0000003a21997c20 */ /* 0x000fe20008410000 */
[----:B------:R-:W-:Y:S01]  /*5ed0*/  FMUL.FTZ R33, R46, UR58 ;  /* 0x0000003a2e217c20 */ /* 0x000fe20008410000 */
[----:B------:R-:W-:Y:S01]  /*5ee0*/  PLOP3.LUT P1, PT, PT, PT, UP1, 0x80, 0x0 ;  /* 0x000000000000781c */ /* 0x000fe20003f2f018 */
[----:B------:R-:W-:Y:S01]  /*5ef0*/  ULEA UR6, UR46, UR41, 0x3 ;  /* 0x000000292e067291 */ /* 0x000fe2000f8e183f */
[----:B------:R-:W-:Y:S01]  /*5f00*/  PLOP3.LUT P2, PT, PT, PT, UP1, 0x80, 0x0 ;  /* 0x000000000000781c */ /* 0x000fe20003f4f018 */
[----:B------:R-:W-:Y:S01]  /*5f10*/  FMUL.FTZ R15, R34, UR58 ;  /* 0x0000003a220f7c20 */ /* 0x000fe20008410000 */
[----:B------:R-:W-:Y:S01]  /*5f20*/  FMUL.FTZ R158, R44, UR58 ;  /* 0x0000003a2c9e7c20 */ /* 0x000fe20008410000 */
[----:B------:R-:W-:Y:S01]  /*5f30*/  @UP1 ULDC UR7, c[0x0][0x44c] ;  /* 0x0001130000071ab9 */ /* 0x000fe20000000800 */
[----:B------:R-:W-:Y:S01]  /*5f40*/  FMUL.FTZ R34, R63, UR58 ;  /* 0x0000003a3f227c20 */ /* 0x000fe20008410000 */
[----:B------:R-:W-:Y:S01]  /*5f50*/  FMUL.FTZ R44, R82, UR58 ;  /* 0x0000003a522c7c20 */ /* 0x000fe20008410000 */
[----:B------:R-:W-:Y:S01]  /*5f60*/  UIADD3 UR6, UR6, 0x28840, URZ ;  /* 0x0002884006067890 */ /* 0x000fe2000fffe03f */
[----:B------:R-:W-:-:S02]  /*5f70*/  IMAD.SHL.U32 R82, R7, 0x80, RZ ;  /* 0x0000008007527824 */ /* 0x000fc400078e00ff */
[----:B------:R-:W-:Y:S01]  /*5f80*/  FMUL.FTZ R13, R29, UR58 ;  /* 0x0000003a1d0d7c20 */ /* 0x000fe20008410000 */
[----:B------:R-:W-:Y:S01]  /*5f90*/  FMUL.FTZ R29, R50, UR58 ;  /* 0x0000003a321d7c20 */ /* 0x000fe20008410000 */
[----:B------:R-:W-:Y:S01]  /*5fa0*/  FMUL.FTZ R20, R51, UR58 ;  /* 0x0000003a33147c20 */ /* 0x000fe20008410000 */
[----:B------:R-:W-:Y:S01]  /*5fb0*/  @P1 IMAD.HI.U32 R46, R62, UR7, RZ ;  /* 0x000000073e2e1c27 */ /* 0x000fe2000f8e00ff */
[----:B------:R-:W-:Y:S01]  /*5fc0*/  @UP1 ULDC UR7, c[0x0][0x450] ;  /* 0x0001140000071ab9 */ /* 0x000fe20000000800 */
[----:B------:R-:W-:Y:S02]  /*5fd0*/  UISETP.NE.AND UP0, UPT, UR50, URZ, UPT ;  /* 0x0000003f3200728c */ /* 0x000fe4000bf05270 */
[----:B------:R-:W-:Y:S01]  /*5fe0*/  FMUL.FTZ R12, R28, UR58 ;  /* 0x0000003a1c0c7c20 */ /* 0x000fe20008410000 */
[----:B------:R-:W-:Y:S01]  /*5ff0*/  FMUL.FTZ R50, R52, UR58 ;  /* 0x0000003a34327c20 */ /* 0x000fe20008410000 */
[----:B------:R-:W-:Y:S01]  /*6000*/  @P2 SHF.R.U32.HI R62, RZ, UR7, R46 ;  /* 0x00000007ff3e2c19 */ /* 0x000fe2000801162e */
[----:B------:R-:W-:Y:S01]  /*6010*/  FMUL.FTZ R51, R53, UR58 ;  /* 0x0000003a35337c20 */ /* 0x000fe20008410000 */
[----:B0-----:R-:W-:Y:S01]  /*6020*/  FMUL.FTZ R3, R24, UR58 ;  /* 0x0000003a18037c20 */ /* 0x001fe20008410000 */
[----:B------:R-:W-:Y:S01]  /*6030*/  FMUL.FTZ R4, R25, UR58 ;  /* 0x0000003a19047c20 */ /* 0x000fe20008410000 */
[----:B------:R-:W-:Y:S01]  /*6040*/  FMUL.FTZ R8, R26, UR58 ;  /* 0x0000003a1a087c20 */ /* 0x000fe20008410000 */
[----:B------:R-:W0:Y:S01]  /*6050*/  SHFL.IDX PT, R63, R62, RZ, 0x1c1f ;  /* 0x001c1fff3e3f7589 */ /* 0x000e2200000e0000 */
        /* <DEDUP_REMOVED lines=22> */
[----:B------:R-:W-:Y:S01]  /*61c0*/  IADD3 R55, -R82, 0x1, RZ ;  /* 0x0000000152377810 */ /* 0x000fe20007ffe1ff */
        /* <DEDUP_REMOVED lines=27> */
[----:B------:R-:W-:Y:S01]  /*6380*/  IMAD R55, R16, -0x2, R55 ;  /* 0xfffffffe10377824 */ /* 0x000fe200078e0237 */
[----:B------:R-:W1:Y:S01]  /*6390*/  MUFU.TANH R3, R3 ;  /* 0x0000000300037308 */ /* 0x000e620000002400 */
[----:B------:R-:W-:Y:S01]  /*63a0*/  IMAD.U32 R54, RZ, RZ, UR45 ;  /* 0x0000002dff367e24 */ /* 0x000fe2000f8e00ff */
[----:B------:R-:W-:Y:S01]  /*63b0*/  SYNCS.ARRIVE.TRANS64.RED.A1T0 RZ, [UR6], RZ ;  /* 0x000000ffffff79a7 */ /* 0x000fe20008100406 */
[----:B------:R-:W-:-:S03]  /*63c0*/  ULOP3.LUT UR6, URZ, UR56, URZ, 0x33, !UPT ;  /* 0x000000383f067292 */ /* 0x000fc6000f8e333f */
[----:B------:R-:W-:Y:S02]  /*63d0*/  IADD3 R55, -R54, UR38, R55 ;  /* 0x0000002636377c10 */ /* 0x000fe4000fffe137 */
[----:B------:R-:W2:Y:S03]  /*63e0*/  MUFU.TANH R4, R4 ;  /* 0x0000000400047308 */ /* 0x000ea60000002400 */
[C---:B------:R-:W-:Y:S02]  /*63f0*/  VIADD R86, R55.reuse, UR57 ;  /* 0x0000003937567c36 */ /* 0x040fe40008000000 */
[----:B------:R-:W-:Y:S02]  /*6400*/  VIADD R87, R55, UR6 ;  /* 0x0000000637577c36 */ /* 0x000fe40008000000 */
[--C-:B0-----:R-:W-:Y:S01]  /*6410*/  IMAD.IADD R64, R86, 0x1, R63.reuse ;  /* 0x0000000156407824 */ /* 0x101fe200078e023f */
[----:B------:R-:W0:Y:S01]  /*6420*/  MUFU.TANH R8, R8 ;  /* 0x0000000800087308 */ /* 0x000e220000002400 */
[----:B------:R-:W-:-:S07]  /*6430*/  IMAD.IADD R66, R87, 0x1, R63 ;  /* 0x0000000157427824 */ /* 0x000fce00078e023f */
        /* <DEDUP_REMOVED lines=75> */
.L_x_1362:
[----:B------:R-:W-:-:S05]  /*68f0*/  IMAD.U32 R65, RZ, RZ, UR53 ;  /* 0x00000035ff417e24 */ /* 0x000fca000f8e00ff */
[----:B------:R-:W-:-:S13]  /*6900*/  ISETP.NE.AND P1, PT, R65, 0x1, PT ;  /* 0x000000014100780c */ /* 0x000fda0003f25270 */
[----:B------:R-:W1:Y:S02]  /*6910*/  @P1 LDC.64 R54, c[0x0][0x9e8] ;  /* 0x00027a00ff361b82 */ /* 0x000e640000000a00 */
[----:B-1----:R-:W-:-:S05]  /*6920*/  @P1 IMAD.HI.U32 R54, R63, R54, RZ ;  /* 0x000000363f361227 */ /* 0x002fca00078e00ff */
[----:B------:R-:W-:-:S07]  /*6930*/  @P1 SHF.R.U32.HI R63, RZ, R55, R54 ;  /* 0x00000037ff3f1219 */ /* 0x000fce0000011636 */
.L_x_1363:
[----:B------:R-:W-:Y:S05]  /*6940*/  BSYNC B0 ;  /* 0x0000000000007941 */ /* 0x000fea0003800000 */
.L_x_1361:
[----:B------:R-:W-:-:S04]  /*6950*/  IMAD R63, R63, R65, -R82 ;  /* 0x000000413f3f7224 */ /* 0x000fc800078e0a52 */
[----:B------:R-:W-:-:S05]  /*6960*/  IMAD R63, R16, -0x2, R63 ;  /* 0xfffffffe103f7824 */ /* 0x000fca00078e023f */
[----:B------:R-:W-:Y:S02]  /*6970*/  VIADDMNMX R64, R63, R65, R64, PT ;  /* 0x000000413f407246 */ /* 0x000fe40003800140 */
[----:B------:R-:W-:-:S07]  /*6980*/  VIMNMX R66, R66, R63, !PT ;  /* 0x0000003f42427248 */ /* 0x000fce0007fe0100 */
.L_x_1360:
[----:B------:R-:W-:Y:S01]  /*6990*/  ISETP.GT.AND P1, PT, R7, -0x1, PT ;  /* 0xffffffff0700780c */ /* 0x000fe20003f24270 */
[----:B------:R-:W1:Y:S01]  /*69a0*/  SHFL.IDX PT, R62, R62, 0x1, 0x1c1f ;  /* 0x003c1f003e3e7f89 */ /* 0x000e6200000e0000 */
[----:B------:R-:W-:Y:S02]  /*69b0*/  UISETP.NE.AND UP0, UPT, UR50, URZ, UPT ;  /* 0x0000003f3200728c */ /* 0x000fe4000bf05270 */
[C---:B------:R-:W-:Y:S02]  /*69c0*/  ISETP.GT.AND P2, PT, R66.reuse, 0x1, P1 ;  /* 0x000000014200780c */ /* 0x040fe40000f44270 */
[----:B------:R-:W-:Y:S02]  /*69d0*/  ISETP.GT.AND P3, PT, R66, 0x8, P1 ;  /* 0x000000084200780c */ /* 0x000fe40000f64270 */
[C---:B------:R-:W-:Y:S02]  /*69e0*/  ISETP.LT.OR P2, PT, R64.reuse, 0x2, P2 ;  /* 0x000000024000780c */ /* 0x040fe40001741670 */
[----:B------:R-:W-:-:S02]  /*69f0*/  ISETP.LT.OR P3, PT, R64, 0x9, P3 ;  /* 0x000000094000780c */ /* 0x000fc40001f61670 */
[----:B------:R-:W-:Y:S02]  /*6a00*/  ISETP.GT.AND P6, PT, R66, RZ, P1 ;  /* 0x000000ff4200720c */ /* 0x000fe40000fc4270 */
[----:B------:R-:W-:Y:S02]  /*6a10*/  FSEL R169, R4, -INF , !P2 ;  /* 0xff80000004a97808 */ /* 0x000fe40005000000 */
[----:B------:R-:W-:Y:S02]  /*6a20*/  ISETP.GT.AND P2, PT, R66, 0x18, P1 ;  /* 0x000000184200780c */ /* 0x000fe40000f44270 */
[----:B------:R-:W-:Y:S02]  /*6a30*/  FSEL R173, R12, -INF , !P3 ;  /* 0xff8000000cad7808 */ /* 0x000fe40005800000 */
[----:B------:R-:W-:Y:S02]  /*6a40*/  ISETP.GT.AND P3, PT, R66, 0x19, P1 ;  /* 0x000000194200780c */ /* 0x000fe40000f64270 */
[----:B------:R-:W-:-:S02]  /*6a50*/  ISETP.LT.OR P6, PT, R64, 0x1, P6 ;  /* 0x000000014000780c */ /* 0x000fc400037c1670 */
[C---:B------:R-:W-:Y:S02]  /*6a60*/  ISETP.LT.OR P2, PT, R64.reuse, 0x19, P2 ;  /* 0x000000194000780c */ /* 0x040fe40001741670 */
[----:B------:R-:W-:Y:S02]  /*6a70*/  ISETP.LT.OR P3, PT, R64, 0x1a, P3 ;  /* 0x0000001a4000780c */ /* 0x000fe40001f61670 */
[C---:B------:R-:W-:Y:S02]  /*6a80*/  ISETP.GT.AND P5, PT, R66.reuse, 0x9, P1 ;  /* 0x000000094200780c */ /* 0x040fe40000fa4270 */
[----:B------:R-:W-:Y:S02]  /*6a90*/  FSEL R163, R3, -INF , !P6 ;  /* 0xff80000003a37808 */ /* 0x000fe40007000000 */
[C---:B------:R-:W-:Y:S02]  /*6aa0*/  ISETP.GT.AND P4, PT, R66.reuse, 0x10, P1 ;  /* 0x000000104200780c */ /* 0x040fe40000f84270 */
[----:B------:R-:W-:-:S02]  /*6ab0*/  ISETP.GT.AND P6, PT, R66, 0x11, P1 ;  /* 0x000000114200780c */ /* 0x000fc40000fc4270 */
[----:B0-----:R-:W-:Y:S02]  /*6ac0*/  FSEL R183, R154, -INF , !P2 ;  /* 0xff8000009ab77808 */ /* 0x001fe40005000000 */
[C---:B------:R-:W-:Y:S02]  /*6ad0*/  ISETP.GT.AND P2, PT, R66.reuse, 0x29, P1 ;  /* 0x000000294200780c */ /* 0x040fe40000f44270 */
[----:B------:R-:W-:Y:S02]  /*6ae0*/  FSEL R179, R155, -INF , !P3 ;  /* 0xff8000009bb37808 */ /* 0x000fe40005800000 */
        /* <DEDUP_REMOVED lines=10> */
[C---:B------:R-:W-:Y:S02]  /*6b90*/  ISETP.GT.AND P4, PT, R66.reuse, 0x21, P1 ;  /* 0x000000214200780c */ /* 0x040fe40000f84270 */
[----:B------:R-:W-:Y:S02]  /*6ba0*/  ISETP.GT.AND P6, PT, R66, 0x28, P1 ;  /* 0x000000284200780c */ /* 0x000fe40000fc4270 */
[----:B------:R-:W-:Y:S02]  /*6bb0*/  FSEL R161, R159, -INF , !P2 ;  /* 0xff8000009fa17808 */ /* 0x000fe40005000000 */
[----:B------:R-:W-:Y:S01]  /*6bc0*/  FSEL R159, R48, -INF , !P3 ;  /* 0xff800000309f7808 */ /* 0x000fe20005800000 */
[----:B-1----:R-:W-:Y:S01]  /*6bd0*/  IMAD.IADD R48, R86, 0x1, R62 ;  /* 0x0000000156307824 */ /* 0x002fe200078e023e */
[----:B------:R-:W-:-:S02]  /*6be0*/  ISETP.GT.AND P3, PT, R66, 0x41, P1 ;  /* 0x000000414200780c */ /* 0x000fc40000f64270 */
[C---:B------:R-:W-:Y:S02]  /*6bf0*/  ISETP.LT.OR P5, PT, R64.reuse, 0x21, P5 ;  /* 0x000000214000780c */ /* 0x040fe40002fa1670 */
[C---:B------:R-:W-:Y:S02]  /*6c00*/  ISETP.LT.OR P4, PT, R64.reuse, 0x22, P4 ;  /* 0x000000224000780c */ /* 0x040fe40002781670 */
[C---:B------:R-:W-:Y:S02]  /*6c10*/  ISETP.LT.OR P6, PT, R64.reuse, 0x29, P6 ;  /* 0x000000294000780c */ /* 0x040fe400037c1670 */
[----:B------:R-:W-:Y:S02]  /*6c20*/  ISETP.LT.OR P3, PT, R64, 0x42, P3 ;  /* 0x000000424000780c */ /* 0x000fe40001f61670 */
[----:B------:R-:W-:Y:S02]  /*6c30*/  FSEL R175, R156, -INF , !P5 ;  /* 0xff8000009caf7808 */ /* 0x000fe40006800000 */
[----:B------:R-:W-:-:S02]  /*6c40*/  ISETP.GT.AND P5, PT, R66, 0x31, P1 ;  /* 0x000000314200780c */ /* 0x000fc40000fa4270 */
[----:B------:R-:W-:Y:S02]  /*6c50*/  FSEL R171, R157, -INF , !P4 ;  /* 0xff8000009dab7808 */ /* 0x000fe40006000000 */
[----:B------:R-:W-:Y:S02]  /*6c60*/  FSEL R167, R158, -INF , !P6 ;  /* 0xff8000009ea77808 */ /* 0x000fe40007000000 */
[C---:B------:R-:W-:Y:S02]  /*6c70*/  ISETP.GT.AND P4, PT, R66.reuse, 0x38, P1 ;  /* 0x000000384200780c */ /* 0x040fe40000f84270 */
[C---:B------:R-:W-:Y:S02]  /*6c80*/  ISETP.GT.AND P6, PT, R66.reuse, 0x39, P1 ;  /* 0x000000394200780c */ /* 0x040fe40000fc4270 */
[----:B------:R-:W-:Y:S02]  /*6c90*/  ISETP.GT.AND P2, PT, R66, 0x40, P1 ;  /* 0x000000404200780c */ /* 0x000fe40000f44270 */
[----:B------:R-:W-:-:S02]  /*6ca0*/  FSEL R77, R53, -INF , !P3 ;  /* 0xff800000354d7808 */ /* 0x000fc40005800000 */
        /* <DEDUP_REMOVED lines=8> */
[----:B------:R-:W-:Y:S01]  /*6d30*/  FSEL R83, R50, -INF , !P4 ;  /* 0xff80000032537808 */ /* 0x000fe20006000000 */
[----:B------:R-:W-:Y:S01]  /*6d40*/  IMAD.IADD R50, R87, 0x1, R62 ;  /* 0x0000000157327824 */ /* 0x000fe200078e023e */
[----:B------:R-:W-:Y:S02]  /*6d50*/  FSEL R81, R51, -INF , !P6 ;  /* 0xff80000033517808 */ /* 0x000fe40007000000 */
[----:B------:R-:W-:Y:S02]  /*6d60*/  FSEL R79, R52, -INF , !P2 ;  /* 0xff800000344f7808 */ /* 0x000fe40005000000 */
[----:B------:R-:W-:-:S02]  /*6d70*/  ISETP.GT.AND P4, PT, R66, 0x49, P1 ;  /* 0x000000494200780c */ /* 0x000fc40000f84270 */
[C---:B------:R-:W-:Y:S02]  /*6d80*/  ISETP.GT.AND P6, PT, R66.reuse, 0x50, P1 ;  /* 0x000000504200780c */ /* 0x040fe40000fc4270 */
[----:B------:R-:W-:Y:S02]  /*6d90*/  ISETP.GT.AND P2, PT, R66, 0x51, P1 ;  /* 0x000000514200780c */ /* 0x000fe40000f44270 */
        /* <DEDUP_REMOVED lines=12> */
[C---:B------:R-:W-:Y:S02]  /*6e60*/  ISETP.GT.AND P4, PT, R66.reuse, 0x60, P1 ;  /* 0x000000604200780c */ /* 0x040fe40000f84270 */
[C---:B------:R-:W-:Y:S02]  /*6e70*/  ISETP.GT.AND P6, PT, R66.reuse, 0x61, P1 ;  /* 0x000000614200780c */ /* 0x040fe40000fc4270 */
[----:B------:R-:W-:Y:S02]  /*6e80*/  ISETP.GT.AND P2, PT, R66, 0x68, P1 ;  /* 0x000000684200780c */ /* 0x000fe40000f44270 */
[----:B------:R-:W-:-:S02]  /*6e90*/  FSEL R59, R70, -INF , !P3 ;  /* 0xff800000463b7808 */ /* 0x000fc40005800000 */
[----:B------:R-:W-:Y:S02]  /*6ea0*/  PLOP3.LUT P3, PT, PT, PT, UP0, 0x40, 0x0 ;  /* 0x000000000000781c */ /* 0x000fe40003f6e808 */
[C---:B------:R-:W-:Y:S02]  /*6eb0*/  ISETP.LT.OR P5, PT, R64.reuse, 0x5a, P5 ;  /* 0x0000005a4000780c */ /* 0x040fe40002fa1670 */
[C---:B------:R-:W-:Y:S02]  /*6ec0*/  ISETP.LT.OR P4, PT, R64.reuse, 0x61, P4 ;  /* 0x000000614000780c */ /* 0x040fe40002781670 */
[C---:B------:R-:W-:Y:S02]  /*6ed0*/  ISETP.LT.OR P6, PT, R64.reuse, 0x62, P6 ;  /* 0x000000624000780c */ /* 0x040fe400037c1670 */
[----:B------:R-:W-:Y:S02]  /*6ee0*/  ISETP.LT.OR P2, PT, R64, 0x69, P2 ;  /* 0x000000694000780c */ /* 0x000fe40001741670 */
        /* <DEDUP_REMOVED lines=11> */
[----:B------:R-:W-:Y:S02]  /*6fa0*/  ISETP.LT.OR P2, PT, R64, 0x7a, P2 ;  /* 0x0000007a4000780c */ /* 0x000fe40001741670 */
[----:B------:R-:W-:-:S02]  /*6fb0*/  FSEL R57, R80, -INF , !P5 ;  /* 0xff80000050397808 */ /* 0x000fc40006800000 */
[----:B------:R-:W-:Y:S02]  /*6fc0*/  FSEL R53, R74, -INF , !P4 ;  /* 0xff8000004a357808 */ /* 0x000fe40006000000 */
[----:B------:R-:W-:Y:S02]  /*6fd0*/  FSEL R51, R84, -INF , !P6 ;  /* 0xff80000054337808 */ /* 0x000fe40007000000 */
[----:B------:R-:W-:Y:S01]  /*6fe0*/  FSEL R49, R78, -INF , !P2 ;  /* 0xff8000004e317808 */ /* 0x000fe20005000000 */
[----:B------:R-:W-:Y:S06]  /*6ff0*/  @P3 BRA `(.L_x_1364) ;  /* 0x00000000005c3947 */ /* 0x000fec0003800000 */
        /* <DEDUP_REMOVED lines=13> */
.L_x_1366:
[----:B------:R-:W-:-:S05]  /*70d0*/  IMAD.U32 R4, RZ, RZ, UR53 ;  /* 0x00000035ff047e24 */ /* 0x000fca000f8e00ff */
[----:B------:R-:W-:-:S13]  /*70e0*/  ISETP.NE.AND P2, PT, R4, 0x1, PT ;  /* 0x000000010400780c */ /* 0x000fda0003f45270 */
[----:B------:R-:W0:Y:S02]  /*70f0*/  @P2 LDC.64 R12, c[0x0][0x9e8] ;  /* 0x00027a00ff0c2b82 */ /* 0x000e240000000a00 */
[----:B0-----:R-:W-:-:S05]  /*7100*/  @P2 IMAD.HI.U32 R12, R3, R12, RZ ;  /* 0x0000000c030c2227 */ /* 0x001fca00078e00ff */
[----:B------:R-:W-:-:S07]  /*7110*/  @P2 SHF.R.U32.HI R3, RZ, R13, R12 ;  /* 0x0000000dff032219 */ /* 0x000fce000001160c */
.L_x_1367:
[----:B------:R-:W-:Y:S05]  /*7120*/  BSYNC B0 ;  /* 0x0000000000007941 */ /* 0x000fea0003800000 */
.L_x_1365:
[----:B------:R-:W-:-:S04]  /*7130*/  IMAD R3, R3, R4, -R82 ;  /* 0x0000000403037224 */ /* 0x000fc800078e0a52 */
[----:B------:R-:W-:-:S05]  /*7140*/  IMAD R3, R16, -0x2, R3 ;  /* 0xfffffffe10037824 */ /* 0x000fca00078e0203 */
[----:B------:R-:W-:Y:S02]  /*7150*/  VIADDMNMX R48, R3, R4, R48, PT ;  /* 0x0000000403307246 */ /* 0x000fe40003800130 */
[----:B------:R-:W-:-:S07]  /*7160*/  VIMNMX R50, R50, R3, !PT ;  /* 0x0000000332327248 */ /* 0x000fce0007fe0100 */
.L_x_1364:
[----:B------:R-:W-:Y:S02]  /*7170*/  FMNMX.FTZ R4, R163, R5, !PT ;  /* 0x00000005a3047209 */ /* 0x000fe40007810000 */
[C---:B------:R-:W-:Y:S02]  /*7180*/  ISETP.GT.AND P6, PT, R50.reuse, 0x1, P1 ;  /* 0x000000013200780c */ /* 0x040fe40000fc4270 */
        /* <DEDUP_REMOVED lines=35> */
[C---:B------:R-:W-:Y:S02]  /*73c0*/  ISETP.LT.OR P3, PT, R48.reuse, 0x19, P3 ;  /* 0x000000193000780c */ /* 0x040fe40001f61670 */
[----:B------:R-:W-:Y:S02]  /*73d0*/  FMNMX.FTZ R4, R73, R4, !PT ;  /* 0x0000000449047209 */ /* 0x000fe40007810000 */
[----:B------:R-:W-:Y:S02]  /*73e0*/  ISETP.LT.OR P4, PT, R48, 0x1a, P4 ;  /* 0x0000001a3000780c */ /* 0x000fe40002781670 */
[----:B------:R-:W-:Y:S02]  /*73f0*/  FMNMX.FTZ R4, R65, R4, !PT ;  /* 0x0000000441047209 */ /* 0x000fe40007810000 */
[----:B------:R-:W-:-:S02]  /*7400*/  FSEL R165, R26, -INF , !P3 ;  /* 0xff8000001aa57808 */ /* 0x000fc40005800000 */
[----:B------:R-:W-:Y:S02]  /*7410*/  FMNMX.FTZ R4, R67, R4, !PT ;  /* 0x0000000443047209 */ /* 0x000fe40007810000 */
[----:B------:R-:W-:Y:S02]  /*7420*/  FSEL R25, R25, -INF , !P4 ;  /* 0xff80000019197808 */ /* 0x000fe40006000000 */
[----:B------:R-:W-:Y:S02]  /*7430*/  FMNMX.FTZ R4, R69, R4, !PT ;  /* 0x0000000445047209 */ /* 0x000fe40007810000 */
[C---:B------:R-:W-:Y:S02]  /*7440*/  ISETP.GT.AND P3, PT, R50.reuse, 0x28, P1 ;  /* 0x000000283200780c */ /* 0x040fe40000f64270 */
[----:B------:R-:W-:Y:S02]  /*7450*/  FMNMX.FTZ R4, R71, R4, !PT ;  /* 0x0000000447047209 */ /* 0x000fe40007810000 */
[----:B------:R-:W-:-:S02]  /*7460*/  ISETP.GT.AND P4, PT, R50, 0x29, P1 ;  /* 0x000000293200780c */ /* 0x000fc40000f84270 */
[----:B------:R-:W-:Y:S02]  /*7470*/  FMNMX.FTZ R4, R63, R4, !PT ;  /* 0x000000043f047209 */ /* 0x000fe40007810000 */
[C---:B------:R-:W-:Y:S02]  /*7480*/  ISETP.LT.OR P3, PT, R48.reuse, 0x29, P3 ;  /* 0x000000293000780c */ /* 0x040fe40001f61670 */
        /* <DEDUP_REMOVED lines=23> */
[----:B------:R-:W-:Y:S01]  /*7600*/  ISETP.GT.AND P5, PT, R50, RZ, P1 ;  /* 0x000000ff3200720c */ /* 0x000fe20000fa4270 */
[-CC-:B------:R-:W-:Y:S01]  /*7610*/  FFMA.FTZ R11, R163, R4.reuse, -R12.reuse ;  /* 0x00000004a30b7223 */ /* 0x180fe2000001080c */
[----:B------:R-:W-:Y:S01]  /*7620*/  FSEL R163, R14, -INF , !P2 ;  /* 0xff8000000ea37808 */ /* 0x000fe20005000000 */
[-CC-:B------:R-:W-:Y:S01]  /*7630*/  FFMA.FTZ R182, R173, R4.reuse, -R12.reuse ;  /* 0x00000004adb67223 */ /* 0x180fe2000001080c */
[----:B------:R-:W-:Y:S01]  /*7640*/  ISETP.LT.OR P5, PT, R48, 0x1, P5 ;  /* 0x000000013000780c */ /* 0x000fe20002fa1670 */
[-CC-:B------:R-:W-:Y:S01]  /*7650*/  FFMA.FTZ R176, R177, R4.reuse, -R12.reuse ;  /* 0x00000004b1b07223 */ /* 0x180fe2000001080c */
[----:B------:R-:W-:Y:S01]  /*7660*/  ISETP.GT.AND P2, PT, R50, 0x21, P1 ;  /* 0x000000213200780c */ /* 0x000fe20000f44270 */
[-CC-:B------:R-:W-:Y:S01]  /*7670*/  FFMA.FTZ R15, R181, R4.reuse, -R12.reuse ;  /* 0x00000004b50f7223 */ /* 0x180fe2000001080c */
[----:B------:R-:W-:Y:S01]  /*7680*/  FSEL R193, R8, -INF , !P5 ;  /* 0xff80000008c17808 */ /* 0x000fe20006800000 */
        /* <DEDUP_REMOVED lines=16> */
[----:B------:R-:W-:Y:S01]  /*7790*/  FADD.FTZ R51, -R10, R5 ;  /* 0x000000050a337221 */ /* 0x000fe20000010100 */
        /* <DEDUP_REMOVED lines=21> */
[----:B------:R-:W-:Y:S01]  /*78f0*/  FFMA.FTZ R53, R53, R4, -R12 ;  /* 0x0000000435357223 */ /* 0x000fe2000001080c */
[----:B------:R-:W-:Y:S01]  /*7900*/  FMNMX.FTZ R8, R173, R8, !PT ;  /* 0x00000008ad087209 */ /* 0x000fe20007810000 */
[----:B------:R-:W-:Y:S01]  /*7910*/  MUFU.EX2 R11, R11 ;  /* 0x0000000b000b7308 */ /* 0x000fe20000000800 */
[----:B------:R-:W-:-:S02]  /*7920*/  ISETP.GT.AND P2, PT, R50, 0x40, P1 ;  /* 0x000000403200780c */ /* 0x000fc40000f44270 */
[----:B------:R-:W-:Y:S02]  /*7930*/  FMNMX.FTZ R8, R33, R8, !PT ;  /* 0x0000000821087209 */ /* 0x000fe40007810000 */
[----:B------:R-:W-:Y:S02]  /*7940*/  FSEL R183, R32, -INF , !P5 ;  /* 0xff80000020b77808 */ /* 0x000fe40006800000 */
[----:B------:R-:W-:Y:S01]  /*7950*/  FMNMX.FTZ R8, R177, R8, !PT ;  /* 0x00000008b1087209 */ /* 0x000fe20007810000 */
[----:B------:R-:W-:Y:S01]  /*7960*/  MUFU.EX2 R180, R180 ;  /* 0x000000b400b47308 */ /* 0x000fe20000000800 */
[----:B------:R-:W-:Y:S02]  /*7970*/  ISETP.LT.OR P4, PT, R48, 0x3a, P4 ;  /* 0x0000003a3000780c */ /* 0x000fe40002781670 */
[----:B------:R-:W-:Y:S02]  /*7980*/  FMNMX.FTZ R8, R29, R8, !PT ;  /* 0x000000081d087209 */ /* 0x000fe40007810000 */
[----:B------:R-:W-:-:S02]  /*7990*/  ISETP.GT.AND P3, PT, R50, 0x41, P1 ;  /* 0x000000413200780c */ /* 0x000fc40000f64270 */
[----:B------:R-:W-:Y:S01]  /*79a0*/  FMNMX.FTZ R8, R181, R8, !PT ;  /* 0x00000008b5087209 */ /* 0x000fe20007810000 */
[----:B------:R-:W-:Y:S01]  /*79b0*/  MUFU.EX2 R182, R182 ;  /* 0x000000b600b67308 */ /* 0x000fe20000000800 */
[----:B------:R-:W-:Y:S02]  /*79c0*/  ISETP.LT.OR P2, PT, R48, 0x41, P2 ;  /* 0x000000413000780c */ /* 0x000fe40001741670 */
[----:B------:R-:W-:Y:S02]  /*79d0*/  FSEL R179, R28, -INF , !P4 ;  /* 0xff8000001cb37808 */ /* 0x000fe40006000000 */
[----:B------:R-:W-:Y:S02]  /*79e0*/  FMNMX.FTZ R8, R183, R8, !PT ;  /* 0x00000008b7087209 */ /* 0x000fe40007810000 */
[----:B------:R-:W-:Y:S01]  /*79f0*/  ISETP.GT.AND P5, PT, R50, 0x48, P1 ;  /* 0x000000483200780c */ /* 0x000fe20000fa4270 */
[----:B------:R-:W-:Y:S01]  /*7a00*/  MUFU.EX2 R13, R13 ;  /* 0x0000000d000d7308 */ /* 0x000fe20000000800 */
[----:B------:R-:W-:Y:S01]  /*7a10*/  FSEL R195, R31, -INF , !P2 ;  /* 0xff8000001fc37808 */ /* 0x000fe20005000000 */
[----:B------:R-:W-:Y:S01]  /*7a20*/  FFMA.FTZ R31, R161, R4, -R12 ;  /* 0x00000004a11f7223 */ /* 0x000fe2000001080c */
[----:B------:R-:W-:-:S02]  /*7a30*/  ISETP.LT.OR P3, PT, R48, 0x42, P3 ;  /* 0x000000423000780c */ /* 0x000fc40001f61670 */
[----:B------:R-:W-:Y:S02]  /*7a40*/  FMNMX.FTZ R8, R179, R8, !PT ;  /* 0x00000008b3087209 */ /* 0x000fe40007810000 */
[----:B------:R-:W-:Y:S01]  /*7a50*/  ISETP.GT.AND P4, PT, R50, 0x49, P1 ;  /* 0x000000493200780c */ /* 0x000fe20000f84270 */
[----:B------:R-:W-:Y:S01]  /*7a60*/  MUFU.EX2 R176, R176 ;  /* 0x000000b000b07308 */ /* 0x000fe20000000800 */
[----:B------:R-:W-:Y:S02]  /*7a70*/  ISETP.LT.OR P5, PT, R48, 0x49, P5 ;  /* 0x000000493000780c */ /* 0x000fe40002fa1670 */
[----:B------:R-:W-:Y:S01]  /*7a80*/  FSEL R175, R27, -INF , !P3 ;  /* 0xff8000001baf7808 */ /* 0x000fe20005800000 */
[----:B------:R-:W-:Y:S01]  /*7a90*/  FFMA.FTZ R27, R171, R4, -R12 ;  /* 0x00000004ab1b7223 */ /* 0x000fe2000001080c */
[----:B------:R-:W-:Y:S02]  /*7aa0*/  FMNMX.FTZ R8, R195, R8, !PT ;  /* 0x00000008c3087209 */ /* 0x000fe40007810000 */
[----:B------:R-:W-:Y:S01]  /*7ab0*/  ISETP.GT.AND P2, PT, R50, 0x50, P1 ;  /* 0x000000503200780c */ /* 0x000fe20000f44270 */
[----:B------:R-:W-:Y:S01]  /*7ac0*/  MUFU.EX2 R15, R15 ;  /* 0x0000000f000f7308 */ /* 0x000fe20000000800 */
[----:B------:R-:W-:-:S02]  /*7ad0*/  FSEL R171, R36, -INF , !P5 ;  /* 0xff80000024ab7808 */ /* 0x000fc40006800000 */
[----:B------:R-:W-:Y:S02]  /*7ae0*/  ISETP.LT.OR P4, PT, R48, 0x4a, P4 ;  /* 0x0000004a3000780c */ /* 0x000fe40002781670 */
[----:B------:R-:W-:Y:S02]  /*7af0*/  FMNMX.FTZ R8, R175, R8, !PT ;  /* 0x00000008af087209 */ /* 0x000fe40007810000 */
[----:B------:R-:W-:Y:S01]  /*7b00*/  ISETP.GT.AND P3, PT, R50, 0x51, P1 ;  /* 0x000000513200780c */ /* 0x000fe20000f64270 */
[----:B------:R-:W-:Y:S01]  /*7b10*/  MUFU.EX2 R178, R178 ;  /* 0x000000b200b27308 */ /* 0x000fe20000000800 */
[----:B------:R-:W-:Y:S02]  /*7b20*/  ISETP.LT.OR P2, PT, R48, 0x51, P2 ;  /* 0x000000513000780c */ /* 0x000fe40001741670 */
[----:B------:R-:W-:Y:S02]  /*7b30*/  FSEL R167, R34, -INF , !P4 ;  /* 0xff80000022a77808 */ /* 0x000fe40006000000 */
[----:B------:R-:W-:-:S02]  /*7b40*/  FMNMX.FTZ R8, R171, R8, !PT ;  /* 0x00000008ab087209 */ /* 0x000fc40007810000 */
[----:B------:R-:W-:Y:S01]  /*7b50*/  ISETP.GT.AND P5, PT, R50, 0x58, P1 ;  /* 0x000000583200780c */ /* 0x000fe20000fa4270 */
[----:B------:R-:W-:Y:S01]  /*7b60*/  MUFU.EX2 R21, R21 ;  /* 0x0000001500157308 */ /* 0x000fe20000000800 */
[----:B------:R-:W-:Y:S02]  /*7b70*/  FSEL R37, R37, -INF , !P2 ;  /* 0xff80000025257808 */ /* 0x000fe40005000000 */
[----:B------:R-:W-:Y:S02]  /*7b80*/  ISETP.LT.OR P3, PT, R48, 0x52, P3 ;  /* 0x000000523000780c */ /* 0x000fe40001f61670 */
[----:B------:R-:W-:Y:S02]  /*7b90*/  FMNMX.FTZ R8, R167, R8, !PT ;  /* 0x00000008a7087209 */ /* 0x000fe40007810000 */
[----:B------:R-:W-:Y:S01]  /*7ba0*/  ISETP.GT.AND P4, PT, R50, 0x59, P1 ;  /* 0x000000593200780c */ /* 0x000fe20000f84270 */
[----:B------:R-:W-:Y:S01]  /*7bb0*/  MUFU.EX2 R172, R172 ;  /* 0x000000ac00ac7308 */ /* 0x000fe20000000800 */
[----:B------:R-:W-:-:S02]  /*7bc0*/  ISETP.LT.OR P5, PT, R48, 0x59, P5 ;  /* 0x000000593000780c */ /* 0x000fc40002fa1670 */
[----:B------:R-:W-:Y:S01]  /*7bd0*/  FSEL R161, R35, -INF , !P3 ;  /* 0xff80000023a17808 */ /* 0x000fe20005800000 */
[----:B------:R-:W-:Y:S01]  /*7be0*/  FFMA.FTZ R35, R85, R4, -R12 ;  /* 0x0000000455237223 */ /* 0x000fe2000001080c */
[----:B------:R-:W-:Y:S02]  /*7bf0*/  FMNMX.FTZ R8, R37, R8, !PT ;  /* 0x0000000825087209 */ /* 0x000fe40007810000 */
[----:B------:R-:W-:Y:S01]  /*7c00*/  ISETP.GT.AND P2, PT, R50, 0x60, P1 ;  /* 0x000000603200780c */ /* 0x000fe20000f44270 */
[----:B------:R-:W-:Y:S01]  /*7c10*/  MUFU.EX2 R27, R27 ;  /* 0x0000001b001b7308 */ /* 0x000fe20000000800 */
[----:B------:R-:W-:Y:S02]  /*7c20*/  FSEL R159, R40, -INF , !P5 ;  /* 0xff800000289f7808 */ /* 0x000fe40006800000 */
[----:B------:R-:W-:Y:S02]  /*7c30*/  ISETP.LT.OR P4, PT, R48, 0x5a, P4 ;  /* 0x0000005a3000780c */ /* 0x000fe40002781670 */
[----:B------:R-:W-:-:S02]  /*7c40*/  FMNMX.FTZ R8, R161, R8, !PT ;  /* 0x00000008a1087209 */ /* 0x000fc40007810000 */
[----:B------:R-:W-:Y:S01]  /*7c50*/  ISETP.GT.AND P3, PT, R50, 0x61, P1 ;  /* 0x000000613200780c */ /* 0x000fe20000f64270 */
[----:B------:R-:W-:Y:S01]  /*7c60*/  MUFU.EX2 R174, R174 ;  /* 0x000000ae00ae7308 */ /* 0x000fe20000000800 */
[----:B------:R-:W-:Y:S02]  /*7c70*/  ISETP.LT.OR P2, PT, R48, 0x61, P2 ;  /* 0x000000613000780c */ /* 0x000fe40001741670 */
[----:B------:R-:W-:Y:S02]  /*7c80*/  FSEL R85, R38, -INF , !P4 ;  /* 0xff80000026557808 */ /* 0x000fe40006000000 */
        /* <DEDUP_REMOVED lines=9> */
[----:B------:R-:W-:Y:S01]  /*7d20*/  FSEL R83, R39, -INF , !P3 ;  /* 0xff80000027537808 */ /* 0x000fe20005800000 */
[----:B------:R-:W-:Y:S01]  /*7d30*/  FFMA.FTZ R39, R81, R4, -R12 ;  /* 0x0000000451277223 */ /* 0x000fe2000001080c */
[----:B------:R-:W-:-:S02]  /*7d40*/  FMNMX.FTZ R8, R41, R8, !PT ;  /* 0x0000000829087209 */ /* 0x000fc40007810000 */
[----:B------:R-:W-:Y:S01]  /*7d50*/  ISETP.GT.AND P2, PT, R50, 0x70, P1 ;  /* 0x000000703200780c */ /* 0x000fe20000f44270 */
[----:B------:R-:W-:Y:S01]  /*7d60*/  MUFU.EX2 R35, R35 ;  /* 0x0000002300237308 */ /* 0x000fe20000000800 */
[----:B------:R-:W-:Y:S01]  /*7d70*/  FSEL R81, R43, -INF , !P5 ;  /* 0xff8000002b517808 */ /* 0x000fe20006800000 */
[----:B------:R-:W-:Y:S01]  /*7d80*/  FFMA.FTZ R43, R77, R4, -R12 ;  /* 0x000000044d2b7223 */ /* 0x000fe2000001080c */
[----:B------:R-:W-:Y:S02]  /*7d90*/  ISETP.LT.OR P4, PT, R48, 0x6a, P4 ;  /* 0x0000006a3000780c */ /* 0x000fe40002781670 */
[----:B------:R-:W-:Y:S02]  /*7da0*/  FMNMX.FTZ R8, R83, R8, !PT ;  /* 0x0000000853087209 */ /* 0x000fe40007810000 */
[----:B------:R-:W-:Y:S01]  /*7db0*/  ISETP.GT.AND P3, PT, R50, 0x71, P1 ;  /* 0x000000713200780c */ /* 0x000fe20000f64270 */
[----:B------:R-:W-:Y:S01]  /*7dc0*/  MUFU.EX2 R170, R170 ;  /* 0x000000aa00aa7308 */ /* 0x000fe20000000800 */
[----:B------:R-:W-:-:S02]  /*7dd0*/  ISETP.LT.OR P2, PT, R48, 0x71, P2 ;  /* 0x000000713000780c */ /* 0x000fc40001741670 */
[----:B------:R-:W-:Y:S02]  /*7de0*/  FSEL R79, R42, -INF , !P4 ;  /* 0xff8000002a4f7808 */ /* 0x000fe40006000000 */
        /* <DEDUP_REMOVED lines=8> */
[C---:B------:R-:W-:Y:S02]  /*7e70*/  ISETP.LT.OR P5, PT, R48.reuse, 0x79, P5 ;  /* 0x000000793000780c */ /* 0x040fe40002fa1670 */
[----:B------:R-:W-:Y:S01]  /*7e80*/  FSEL R77, R45, -INF , !P3 ;  /* 0xff8000002d4d7808 */ /* 0x000fe20005800000 */
[--C-:B------:R-:W-:Y:S01]  /*7e90*/  FFMA.FTZ R45, R73, R4, -R12.reuse ;  /* 0x00000004492d7223 */ /* 0x100fe2000001080c */
[----:B------:R-:W-:Y:S02]  /*7ea0*/  FMNMX.FTZ R8, R197, R8, !PT ;  /* 0x00000008c5087209 */ /* 0x000fe40007810000 */
[----:B------:R-:W-:Y:S01]  /*7eb0*/  ISETP.LT.OR P1, PT, R48, 0x7a, P1 ;  /* 0x0000007a3000780c */ /* 0x000fe20000f21670 */
[----:B------:R-:W-:Y:S01]  /*7ec0*/  MUFU.EX2 R43, R43 ;  /* 0x0000002b002b7308 */ /* 0x000fe20000000800 */
[----:B------:R-:W-:Y:S01]  /*7ed0*/  FSEL R199, R47, -INF , !P5 ;  /* 0xff8000002fc77808 */ /* 0x000fe20006800000 */
[----:B------:R-:W-:Y:S01]  /*7ee0*/  FFMA.FTZ R47, R67, R4, -R12 ;  /* 0x00000004432f7223 */ /* 0x000fe2000001080c */
[----:B------:R-:W-:-:S02]  /*7ef0*/  FMNMX.FTZ R8, R77, R8, !PT ;  /* 0x000000084d087209 */ /* 0x000fc40007810000 */
[----:B------:R-:W-:Y:S02]  /*7f00*/  FSEL R75, R46, -INF , !P1 ;  /* 0xff8000002e4b7808 */ /* 0x000fe40004800000 */
        /* <DEDUP_REMOVED lines=58> */
[-C--:B------:R-:W-:Y:S01]  /*82b0*/  FFMA.FTZ R79, R79, R4.reuse, -R10 ;  /* 0x000000044f4f7223 */ /* 0x080fe2000001080a */
[----:B------:R-:W-:Y:S01]  /*82c0*/  FADD.FTZ R59, R13, R0 ;  /* 0x000000000d3b7221 */ /* 0x000fe20000010000 */
[-CC-:B------:R-:W-:Y:S01]  /*82d0*/  FFMA.FTZ R197, R197, R4.reuse, -R10.reuse ;  /* 0x00000004c5c57223 */ /* 0x180fe2000001080a */
[----:B------:R-:W0:Y:S01]  /*82e0*/  MUFU.EX2 R51, R51 ;  /* 0x0000003300337308 */ /* 0x000e220000000800 */
[----:B-1----:R-:W-:Y:S01]  /*82f0*/  FADD.FTZ R63, R12, R63 ;  /* 0x0000003f0c3f7221 */ /* 0x002fe20000010000 */
[----:B------:R-:W-:Y:S01]  /*8300*/  FADD.FTZ R0, R176, R59 ;  /* 0x0000003bb0007221 */ /* 0x000fe20000010000 */
[-CC-:B------:R-:W-:Y:S01]  /*8310*/  FFMA.FTZ R77, R77, R4.reuse, -R10.reuse ;  /* 0x000000044d4d7223 */ /* 0x180fe2000001080a */
[-CC-:B------:R-:W-:Y:S01]  /*8320*/  FFMA.FTZ R199, R199, R4.reuse, -R10.reuse ;  /* 0x00000004c7c77223 */ /* 0x180fe2000001080a */
[----:B------:R-:W-:Y:S01]  /*8330*/  FFMA.FTZ R10, R75, R4, -R10 ;  /* 0x000000044b0a7223 */ /* 0x000fe2000001080a */
[----:B------:R-:W-:-:S02]  /*8340*/  FADD.FTZ R59, R15, R0 ;  /* 0x000000000f3b7221 */ /* 0x000fc40000010000 */
        /* <DEDUP_REMOVED lines=14> */
[----:B------:R-:W-:-:S06]  /*8430*/  FADD.FTZ R0, R168, R59 ;  /* 0x0000003ba8007221 */ /* 0x000fcc0000010000 */
        /* <DEDUP_REMOVED lines=10> */
[----:B------:R-:W-:-:S06]  /*84e0*/  FADD.FTZ R63, R35, R0 ;  /* 0x00000000233f7221 */ /* 0x000fcc0000010000 */
[----:B------:R-:W1:Y:S01]  /*84f0*/  MUFU.EX2 R30, R30 ;  /* 0x0000001e001e7308 */ /* 0x000e620000000800 */
[----:B--2---:R-:W-:-:S07]  /*8500*/  FADD.FTZ R2, R33, R2 ;  /* 0x0000000221027221 */ /* 0x004fce0000010000 */
        /* <DEDUP_REMOVED lines=10> */
[----:B0-----:R-:W-:Y:S01]  /*85b0*/  FADD.FTZ R0, R32, R59 ;  /* 0x0000003b20007221 */ /* 0x001fe20000010000 */
[----:B------:R-:W-:-:S06]  /*85c0*/  FADD.FTZ R59, R43, R2 ;  /* 0x000000022b3b7221 */ /* 0x000fcc0000010000 */
[----:B------:R-:W0:Y:S08]  /*85d0*/  MUFU.EX2 R36, R36 ;  /* 0x0000002400247308 */ /* 0x000e300000000800 */
[----:B------:R-:W3:Y:S08]  /*85e0*/  MUFU.EX2 R167, R167 ;  /* 0x000000a700a77308 */ /* 0x000ef00000000800 */
[----:B------:R-:W4:Y:S08]  /*85f0*/  MUFU.EX2 R37, R37 ;  /* 0x0000002500257308 */ /* 0x000f300000000800 */
[----:B------:R1:W-:Y:S08]  /*8600*/  MUFU.EX2 R42, R41 ;  /* 0x00000029002a7308 */ /* 0x0003f00000000800 */
[----:B------:R-:W5:Y:S01]  /*8610*/  MUFU.EX2 R38, R38 ;  /* 0x0000002600267308 */ /* 0x000f620000000800 */
[----:B-1----:R-:W-:Y:S01]  /*8620*/  FADD.FTZ R41, R165, R0 ;  /* 0x00000000a5297221 */ /* 0x002fe20000010000 */
[----:B------:R-:W-:-:S03]  /*8630*/  FADD.FTZ R0, R166, R59 ;  /* 0x0000003ba6007221 */ /* 0x000fc60000010000 */
[----:B--2---:R-:W-:-:S03]  /*8640*/  FADD.FTZ R41, R34, R41 ;  /* 0x0000002922297221 */ /* 0x004fc60000010000 */
[----:B------:R-:W1:Y:S01]  /*8650*/  MUFU.EX2 R163, R163 ;  /* 0x000000a300a37308 */ /* 0x000e620000000800 */
[----:B0-----:R-:W-:Y:S01]  /*8660*/  FADD.FTZ R2, R36, R41 ;  /* 0x0000002924027221 */ /* 0x001fe20000010000 */
[----:B------:R-:W-:-:S03]  /*8670*/  FADD.FTZ R41, R45, R0 ;  /* 0x000000002d297221 */ /* 0x000fc60000010000 */
[----:B---3--:R-:W-:Y:S01]  /*8680*/  FADD.FTZ R2, R167, R2 ;  /* 0x00000002a7027221 */ /* 0x008fe20000010000 */
[----:B------:R-:W-:Y:S02]  /*8690*/  FADD.FTZ R0, R160, R41 ;  /* 0x00000029a0007221 */ /* 0x000fe40000010000 */
[----:B------:R-:W0:Y:S01]  /*86a0*/  MUFU.EX2 R40, R40 ;  /* 0x0000002800287308 */ /* 0x000e220000000800 */
[----:B----4-:R-:W-:Y:S01]  /*86b0*/  FADD.FTZ R41, R37, R2 ;  /* 0x0000000225297221 */ /* 0x010fe20000010000 */
[----:B------:R-:W-:-:S03]  /*86c0*/  FADD.FTZ R59, R47, R0 ;  /* 0x000000002f3b7221 */ /* 0x000fc60000010000 */
[----:B-----5:R-:W-:Y:S01]  /*86d0*/  FADD.FTZ R0, R38, R41 ;  /* 0x0000002926007221 */ /* 0x020fe20000010000 */
[----:B------:R-:W-:Y:S02]  /*86e0*/  FADD.FTZ R2, R162, R59 ;  /* 0x0000003ba2027221 */ /* 0x000fe40000010000 */
[----:B------:R-:W2:Y:S01]  /*86f0*/  MUFU.EX2 R83, R83 ;  /* 0x0000005300537308 */ /* 0x000ea20000000800 */
[----:B-1----:R-:W-:Y:S01]  /*8700*/  FADD.FTZ R41, R163, R0 ;  /* 0x00000000a3297221 */ /* 0x002fe20000010000 */
[----:B------:R-:W-:-:S04]  /*8710*/  FADD.FTZ R59, R65, R2 ;  /* 0x00000002413b7221 */ /* 0x000fc80000010000 */
[----:B------:R-:W-:Y:S02]  /*8720*/  FADD.FTZ R0, R156, R59 ;  /* 0x0000003b9c007221 */ /* 0x000fe40000010000 */
[----:B------:R-:W1:Y:S01]  /*8730*/  MUFU.EX2 R44, R81 ;  /* 0x00000051002c7308 */ /* 0x000e620000000800 */
[----:B0-----:R-:W-:Y:S01]  /*8740*/  FADD.FTZ R41, R40, R41 ;  /* 0x0000002928297221 */ /* 0x001fe20000010000 */
[----:B------:R-:W-:-:S03]  /*8750*/  FADD.FTZ R59, R61, R0 ;  /* 0x000000003d3b7221 */ /* 0x000fc60000010000 */
[----:B------:R-:W-:Y:S01]  /*8760*/  FADD.FTZ R41, R42, R41 ;  /* 0x000000292a297221 */ /* 0x000fe20000010000 */
[----:B------:R-:W-:Y:S02]  /*8770*/  FADD.FTZ R0, R158, R59 ;  /* 0x0000003b9e007221 */ /* 0x000fe40000010000 */
        /* <DEDUP_REMOVED lines=20> */
[----:B-1----:R-:W-:-:S03]  /*88c0*/  FADD.FTZ R2, R5, R2 ;  /* 0x0000000205027221 */ /* 0x002fc60000010000 */
[----:B0-----:R-:W-:Y:S01]  /*88d0*/  FADD.FTZ R0, R10, R41 ;  /* 0x000000290a007221 */ /* 0x001fe20000010000 */
[----:B------:R-:W-:Y:S06]  /*88e0*/  @!P0 BRA `(.L_x_1368) ;  /* 0x0000000000048947 */ /* 0x000fec0003800000 */
[----:B------:R-:W-:Y:S01]  /*88f0*/  BPT.TRAP 0x1 ;  /* 0x000000040000795c */ /* 0x000fe20000300000 */
.L_x_1368:
        /* <DEDUP_REMOVED lines=107> */
.L_x_1350:
[----:B------:R-:W-:Y:S02]  /*8fb0*/  UISETP.NE.AND UP1, UPT, UR51, URZ, UPT ;  /* 0x0000003f3300728c */ /* 0x000fe4000bf25270 */
[----:B------:R-:W-:Y:S02]  /*8fc0*/  UISETP.NE.AND UP0, UPT, UR50, URZ, UPT ;  /* 0x0000003f3200728c */ /* 0x000fe4000bf05270 */
[----:B------:R-:W-:Y:S02]  /*8fd0*/  UIADD3 UR10, UR37, 0x7f, URZ ;  /* 0x0000007f250a7890 */ /* 0x000fe4000fffe03f */
[----:B------:R-:W-:Y:S02]  /*8fe0*/  UIADD3 UR11, UR38, 0x1, -UR45 ;  /* 0x00000001260b7890 */ /* 0x000fe4000fffe82d */
[----:B------:R-:W-:-:S03]  /*8ff0*/  PLOP3.LUT P1, PT, PT, PT, UP0, 0x40, 0x0 ;  /* 0x000000000000781c */ /* 0x000fc60003f2e808 */
[----:B------:R-:W-:Y:S01]  /*9000*/  @UP1 ULDC UR6, c[0x0][0x44c] ;  /* 0x0001130000061ab9 */ /* 0x000fe20000000800 */
[----:B------:R-:W-:Y:S01]  /*9010*/  @UP1 ULDC UR14, c[0x0][0x450] ;  /* 0x00011400000e1ab9 */ /* 0x000fe20000000800 */
[----:B------:R-:W-:-:S04]  /*9020*/  UIMAD.WIDE.U32 UR6, UR10, UR6, URZ ;  /* 0x000000060a0672a5 */ /* 0x000fc8000f8e003f */
[----:B------:R-:W-:-:S04]  /*9030*/  @UP1 USHF.R.U32.HI UR10, URZ, UR14, UR7 ;  /* 0x0000000e3f0a1299 */ /* 0x000fc80008011607 */
[----:B------:R-:W-:-:S04]  /*9040*/  UIADD3 UR10, UR11, UR10, URZ ;  /* 0x0000000a0b0a7290 */ /* 0x000fc8000fffe03f */
[----:B------:R-:W-:Y:S01]  /*9050*/  UIADD3 UR56, UR10, -UR56, URZ ;  /* 0x800000380a387290 */ /* 0x000fe2000fffe03f */
[----:B------:R-:W-:Y:S11]  /*9060*/  @P1 BRA `(.L_x_1370) ;  /* 0x0000000000501947 */ /* 0x000ff60003800000 */
[----:B------:R-:W-:Y:S02]  /*9070*/  UMOV UR14, UR10 ;  /* 0x0000000a000e7c82 */ /* 0x000fe40008000000 */
[----:B------:R-:W-:-:S06]  /*9080*/  UISETP.GT.AND UP0, UPT, UR14, -0x1, UPT ;  /* 0xffffffff0e00788c */ /* 0x000fcc000bf04270 */
[----:B------:R-:W-:-:S13]  /*9090*/  PLOP3.LUT P1, PT, PT, PT, UP0, 0x80, 0x0 ;  /* 0x000000000000781c */ /* 0x000fda0003f2f008 */
[----:B------:R-:W-:Y:S05]  /*90a0*/  @P1 BRA `(.L_x_1371) ;  /* 0x0000000000201947 */ /* 0x000fea0003800000 */
[----:B------:R-:W-:Y:S01]  /*90b0*/  ULDC UR15, c[0x0][0x9e4] ;  /* 0x00027900000f7ab9 */ /* 0x000fe20000000800 */
[----:B------:R-:W-:Y:S02]  /*90c0*/  ULOP3.LUT UR14, URZ, UR14, URZ, 0x33, !UPT ;  /* 0x0000000e3f0e7292 */ /* 0x000fe4000f8e333f */
[----:B------:R-:W-:-:S11]  /*90d0*/  UISETP.NE.AND UP0, UPT, UR15, 0x1, UPT ;  /* 0x000000010f00788c */ /* 0x000fd6000bf05270 */
[----:B------:R-:W-:Y:S02]  /*90e0*/  @UP0 ULDC.64 UR6, c[0x0][0x9e8] ;  /* 0x00027a0000060ab9 */ /* 0x000fe40000000a00 */
[----:B------:R-:W-:-:S04]  /*90f0*/  UIMAD.WIDE.U32 UR10, UR14, UR6, URZ ;  /* 0x000000060e0a72a5 */ /* 0x000fc8000f8e003f */
[----:B------:R-:W-:-:S04]  /*9100*/  @UP0 USHF.R.U32.HI UR14, URZ, UR7, UR11 ;  /* 0x000000073f0e0299 */ /* 0x000fc8000801160b */
[----:B------:R-:W-:Y:S01]  /*9110*/  ULOP3.LUT UR14, URZ, UR14, URZ, 0x33, !UPT ;  /* 0x0000000e3f0e7292 */ /* 0x000fe2000f8e333f */
[----:B------:R-:W-:Y:S11]  /*9120*/  BRA `(.L_x_1372) ;  /* 0x0000000000147947 */ /* 0x000ff60003800000 */
.L_x_1371:
[----:B------:R-:W-:Y:S02]  /*9130*/  ULDC UR15, c[0x0][0x9e4] ;  /* 0x00027900000f7ab9 */ /* 0x000fe40000000800 */
[----:B------:R-:W-:-:S11]  /*9140*/  UISETP.NE.AND UP0, UPT, UR15, 0x1, UPT ;  /* 0x000000010f00788c */ /* 0x000fd6000bf05270 */
[----:B------:R-:W-:Y:S02]  /*9150*/  @UP0 ULDC.64 UR6, c[0x0][0x9e8] ;  /* 0x00027a0000060ab9 */ /* 0x000fe40000000a00 */
[----:B------:R-:W-:-:S04]  /*9160*/  UIMAD.WIDE.U32 UR10, UR14, UR6, URZ ;  /* 0x000000060e0a72a5 */ /* 0x000fc8000f8e003f */
[----:B------:R-:W-:-:S12]  /*9170*/  @UP0 USHF.R.U32.HI UR14, URZ, UR7, UR11 ;  /* 0x000000073f0e0299 */ /* 0x000fd8000801160b */
.L_x_1372:
[----:B------:R-:W-:-:S04]  /*9180*/  UIMAD UR14, UR14, UR15, URZ ;  /* 0x0000000f0e0e72a4 */ /* 0x000fc8000f8e023f */
[----:B------:R-:W-:-:S04]  /*9190*/  UISETP.LT.AND UP0, UPT, UR56, UR14, UPT ;  /* 0x0000000e3800728c */ /* 0x000fc8000bf01270 */
[----:B------:R-:W-:-:S12]  /*91a0*/  USEL UR56, UR56, UR14, !UP0 ;  /* 0x0000000e38387287 */ /* 0x000fd8000c000000 */
.L_x_1370:
[----:B------:R-:W-:-:S04]  /*91b0*/  UIADD3 UR56, UR56, 0x7f, URZ ;  /* 0x0000007f38387890 */ /* 0x000fc8000fffe03f */
[----:B------:R-:W-:-:S04]  /*91c0*/  USHF.R.S32.HI UR6, URZ, 0x1f, UR56 ;  /* 0x0000001f3f067899 */ /* 0x000fc80008011438 */
[----:B------:R-:W-:-:S04]  /*91d0*/  ULEA.HI UR6, UR6, UR56, URZ, 0x7 ;  /* 0x0000003806067291 */ /* 0x000fc8000f8f383f */
[----:B------:R-:W-:-:S04]  /*91e0*/  USHF.R.S32.HI UR6, URZ, 0x7, UR6 ;  /* 0x000000073f067899 */ /* 0x000fc80008011406 */
[----:B------:R-:W-:-:S04]  /*91f0*/  UISETP.LT.AND UP0, UPT, UR39, UR6, UPT ;  /* 0x000000062700728c */ /* 0x000fc8000bf01270 */
[----:B------:R-:W-:-:S06]  /*9200*/  USEL UR56, UR39, UR6, !UP0 ;  /* 0x0000000627387287 */ /* 0x000fcc000c000000 */
[----:B------:R-:W-:-:S13]  /*9210*/  ISETP.GE.AND P1, PT, R7, UR56, PT ;  /* 0x0000003807007c0c */ /* 0x000fda000bf26270 */
[----:B------:R-:W-:Y:S05]  /*9220*/  @!P1 BRA `(.L_x_1373) ;  /* 0x0000002800189947 */ /* 0x000fea0003800000 */
[----:B------:R-:W-:Y:S01]  /*9230*/  IMAD.MOV.U32 R8, RZ, RZ, R9 ;  /* 0x000000ffff087224 */ /* 0x000fe200078e0009 */
[----:B------:R-:W-:Y:S01]  /*9240*/  UMOV UR58, UR47 ;  /* 0x0000002f003a7c82 */ /* 0x000fe20008000000 */
[----:B------:R-:W-:Y:S01]  /*9250*/  IMAD.MOV.U32 R6, RZ, RZ, R3 ;  /* 0x000000ffff067224 */ /* 0x000fe200078e0003 */
[----:B------:R-:W-:Y:S01]  /*9260*/  UMOV UR57, UR46 ;  /* 0x0000002e00397c82 */ /* 0x000fe20008000000 */
[----:B------:R-:W-:Y:S01]  /*9270*/  IMAD.MOV.U32 R5, RZ, RZ, R7 ;  /* 0x000000ffff057224 */ /* 0x000fe200078e0007 */
[----:B------:R-:W-:-:S06]  /*9280*/  ULDC UR53, c[0x0][0x9d8] ;  /* 0x0002760000357ab9 */ /* 0x000fcc0000000800 */
.L_x_1384:
[----:B------:R-:W-:Y:S01]  /*9290*/  ISETP.NE.AND P2, PT, RZ, UR44, PT ;  /* 0x0000002cff007c0c */ /* 0x000fe2000bf45270 */
[----:B------:R-:W-:-:S04]  /*92a0*/  UISETP.NE.AND UP0, UPT, UR57, 0x1, UPT ;  /* 0x000000013900788c */ /* 0x000fc8000bf05270 */
[----:B------:R-:W-:-:S04]  /*92b0*/  USEL UR47, URZ, 0x1, UP0 ;  /* 0x000000013f2f7887 */ /* 0x000fc80008000000 */
[----:B------:R-:W-:-:S04]  /*92c0*/  ULOP3.LUT UR47, UR58, UR47, URZ, 0x3c, !UPT ;  /* 0x0000002f3a2f7292 */ /* 0x000fc8000f8e3c3f */
[----:B------:R-:W-:Y:S08]  /*92d0*/  @P2 BRA `(.L_x_1374) ;  /* 0x0000000000382947 */ /* 0x000ff00003800000 */
[----:B------:R-:W-:Y:S05]  /*92e0*/  @!P0 BRA `(.L_x_1375) ;  /* 0x0000000000048947 */ /* 0x000fea0003800000 */
[----:B------:R-:W-:Y:S01]  /*92f0*/  BPT.TRAP 0x1 ;  /* 0x000000040000795c */ /* 0x000fe20000300000 */
.L_x_1375:
        /* <DEDUP_REMOVED lines=9> */
.L_x_1376:
[----:B-1----:R-:W-:Y:S05]  /*9390*/  @P1 BRA `(.L_x_1374) ;  /* 0x0000000000081947 */ /* 0x002fea0003800000 */
[----:B------:R-:W1:Y:S02]  /*93a0*/  SYNCS.PHASECHK.TRANS64.TRYWAIT P1, [UR6+0x28830], R3 ;  /* 0x02883003ff0075a7 */ /* 0x000e640008020146 */
[----:B-1----:R-:W-:Y:S05]  /*93b0*/  @!P1 BRA `(.L_x_1377) ;  /* 0x000000e800589947 */ /* 0x002fea0003800000 */
.L_x_1374:
        /* <DEDUP_REMOVED lines=48> */
.L_x_1379:
[----:B------:R-:W-:Y:S01]  /*96c0*/  ULEA UR6, UR57, UR41, 0x3 ;  /* 0x0000002939067291 */ /* 0x000fe2000f8e183f */
[----:B------:R-:W-:-:S05]  /*96d0*/  IMAD.U32 R3, RZ, RZ, UR58 ;  /* 0x0000003aff037e24 */ /* 0x000fca000f8e00ff */
[----:B------:R-:W-:-:S04]  /*96e0*/  SHF.L.U32 R3, R3, 0x1f, RZ ;  /* 0x0000001f03037819 */ /* 0x000fc800000006ff */
[----:B------:R0:W1:Y:S01]  /*96f0*/  SYNCS.PHASECHK.TRANS64.TRYWAIT P1, [UR6+0x28850], R3 ;  /* 0x02885003ff0075a7 */ /* 0x0000620008020146 */
[----:B------:R-:W-:Y:S05]  /*9700*/  @!P0 BRA `(.L_x_1380) ;  /* 0x0000000000048947 */ /* 0x000fea0003800000 */
[----:B------:R-:W-:Y:S01]  /*9710*/  BPT.TRAP 0x1 ;  /* 0x000000040000795c */ /* 0x000fe20000300000 */
.L_x_1380:
[----:B-1----:R-:W-:Y:S05]  /*9720*/  @P1 BRA `(.L_x_1378) ;  /* 0x0000000000081947 */ /* 0x002fea0003800000 */
[----:B------:R-:W1:Y:S02]  /*9730*/  SYNCS.PHASECHK.TRANS64.TRYWAIT P1, [UR6+0x28850], R3 ;  /* 0x02885003ff0075a7 */ /* 0x000e640008020146 */
[----:B-1----:R-:W-:Y:S05]  /*9740*/  @!P1 BRA `(.L_x_1381) ;  /* 0x000000e4008c9947 */ /* 0x002fea0003800000 */
.L_x_1378:
        /* <DEDUP_REMOVED lines=49> */
.L_x_1382:
        /* <DEDUP_REMOVED lines=15> */
[----:B------:R-:W-:Y:S01]  /*9b50*/  FMUL.FTZ R25, R35, UR53 ;  /* 0x0000003523197c20 */ /* 0x000fe20008410000 */
[----:B------:R-:W-:Y:S01]  /*9b60*/  FMUL.FTZ R169, R40, UR53 ;  /* 0x0000003528a97c20 */ /* 0x000fe20008410000 */
[----:B------:R-:W-:Y:S01]  /*9b70*/  FMUL.FTZ R27, R38, UR53 ;  /* 0x00000035261b7c20 */ /* 0x000fe20008410000 */
[----:B------:R-:W-:Y:S01]  /*9b80*/  FMUL.FTZ R171, R41, UR53 ;  /* 0x0000003529ab7c20 */ /* 0x000fe20008410000 */
[----:B------:R-:W-:Y:S01]  /*9b90*/  FMUL.FTZ R29, R39, UR53 ;  /* 0x00000035271d7c20 */ /* 0x000fe20008410000 */
[----:B------:R-:W-:Y:S01]  /*9ba0*/  FMUL.FTZ R173, R44, UR53 ;  /* 0x000000352cad7c20 */ /* 0x000fe20008410000 */
[----:B------:R-:W-:Y:S01]  /*9bb0*/  FMUL.FTZ R31, R42, UR53 ;  /* 0x000000352a1f7c20 */ /* 0x000fe20008410000 */
[----:B------:R-:W3:Y:S01]  /*9bc0*/  MUFU.TANH R157, R157 ;  /* 0x0000009d009d7308 */ /* 0x000ee20000002400 */
        /* <DEDUP_REMOVED lines=16> */
[----:B---3--:R-:W-:Y:S01]  /*9cd0*/  FMNMX.FTZ R4, R157, R4, !PT ;  /* 0x000000049d047209 */ /* 0x008fe20007810000 */
        /* <DEDUP_REMOVED lines=42> */
[----:B------:R-:W-:-:S04]  /*9f80*/  ULEA UR6, UR46, UR41, 0x3 ;  /* 0x000000292e067291 */ /* 0x000fc8000f8e183f */
[----:B------:R-:W2:Y:S01]  /*9f90*/  MUFU.TANH R165, R165 ;  /* 0x000000a500a57308 */ /* 0x000ea20000002400 */
[----:B---3--:R-:W-:Y:S01]  /*9fa0*/  FMNMX.FTZ R4, R163, R4, !PT ;  /* 0x00000004a3047209 */ /* 0x008fe20007810000 */
[----:B------:R-:W-:-:S04]  /*9fb0*/  UIADD3 UR6, UR6, 0x28840, URZ ;  /* 0x0002884006067890 */ /* 0x000fc8000fffe03f */
[----:B------:R-:W-:Y:S02]  /*9fc0*/  UPRMT UR6, UR40, 0x654, UR6 ;  /* 0x0000065428067896 */ /* 0x000fe40008000006 */
[----:B------:R-:W3:Y:S01]  /*9fd0*/  MUFU.TANH R21, R21 ;  /* 0x0000001500157308 */ /* 0x000ee20000002400 */
[----:B-1----:R-:W-:-:S06]  /*9fe0*/  FMNMX.FTZ R10, R15, R10, !PT ;  /* 0x0000000a0f0a7209 */ /* 0x002fcc0007810000 */
[----:B------:R-:W-:Y:S01]  /*9ff0*/  SYNCS.ARRIVE.TRANS64.RED.A1T0 RZ, [UR6], RZ ;  /* 0x000000ffffff79a7 */ /* 0x000fe20008100406 */
[----:B------:R-:W1:Y:S01]  /*a000*/  MUFU.TANH R167, R167 ;  /* 0x000000a700a77308 */ /* 0x000e620000002400 */
[----:B--2---:R-:W-:-:S07]  /*a010*/  FMNMX.FTZ R4, R165, R4, !PT ;  /* 0x00000004a5047209 */ /* 0x004fce0007810000 */
[----:B------:R-:W2:Y:S01]  /*a020*/  MUFU.TANH R25, R25 ;  /* 0x0000001900197308 */ /* 0x000ea20000002400 */
[----:B---3--:R-:W-:-:S07]  /*a030*/  FMNMX.FTZ R10, R21, R10, !PT ;  /* 0x0000000a150a7209 */ /* 0x008fce0007810000 */
[----:B------:R-:W3:Y:S01]  /*a040*/  MUFU.TANH R169, R169 ;  /* 0x000000a900a97308 */ /* 0x000ee20000002400 */
[----:B-1----:R-:W-:-:S07]  /*a050*/  FMNMX.FTZ R4, R167, R4, !PT ;  /* 0x00000004a7047209 */ /* 0x002fce0007810000 */
        /* <DEDUP_REMOVED lines=95> */
[----:B-1----:R-:W-:Y:S02]  /*a650*/  FMNMX.FTZ R12, R219, R4, !PT ;  /* 0x00000004db0c7209 */ /* 0x002fe40007810000 */
[----:B------:R-:W1:Y:S03]  /*a660*/  LDC R4, c[0x0][0x988] ;  /* 0x00026200ff047b82 */ /* 0x000e660000000800 */
[----:B0-----:R-:W0:Y:S02]  /*a670*/  SHFL.BFLY PT, R3, R12, 0x2, 0x1f ;  /* 0x0c401f000c037f89 */ /* 0x001e2400000e0000 */
[----:B------:R-:W4:Y:S01]  /*a680*/  MUFU.TANH R85, R85 ;  /* 0x0000005500557308 */ /* 0x000f220000002400 */
[----:B--2---:R-:W-:-:S04]  /*a690*/  FMNMX.FTZ R10, R81, R10, !PT ;  /* 0x0000000a510a7209 */ /* 0x004fc80007810000 */
[----:B---3--:R-:W-:-:S04]  /*a6a0*/  FMNMX.FTZ R10, R83, R10, !PT ;  /* 0x0000000a530a7209 */ /* 0x008fc80007810000 */
[----:B----4-:R-:W-:-:S05]  /*a6b0*/  FMNMX.FTZ R10, R85, R10, !PT ;  /* 0x0000000a550a7209 */ /* 0x010fca0007810000 */
[----:B------:R-:W2:Y:S01]  /*a6c0*/  SHFL.BFLY PT, R9, R10, 0x2, 0x1f ;  /* 0x0c401f000a097f89 */ /* 0x000ea200000e0000 */
[----:B0-----:R-:W-:-:S05]  /*a6d0*/  FMNMX.FTZ R14, R12, R3, !PT ;  /* 0x000000030c0e7209 */ /* 0x001fca0007810000 */
[----:B------:R-:W0:Y:S01]  /*a6e0*/  SHFL.BFLY PT, R3, R14, 0x1, 0x1f ;  /* 0x0c201f000e037f89 */ /* 0x000e2200000e0000 */
[----:B--2---:R-:W-:-:S05]  /*a6f0*/  FMNMX.FTZ R20, R10, R9, !PT ;  /* 0x000000090a147209 */ /* 0x004fca0007810000 */
[----:B------:R-:W2:Y:S01]  /*a700*/  SHFL.BFLY PT, R9, R20, 0x1, 0x1f ;  /* 0x0c201f0014097f89 */ /* 0x000ea200000e0000 */
[----:B0-----:R-:W-:-:S05]  /*a710*/  FMNMX.FTZ R3, R14, R3, !PT ;  /* 0x000000030e037209 */ /* 0x001fca0007810000 */
        /* <DEDUP_REMOVED lines=16> */
[----:B--2---:R-:W-:Y:S01]  /*a820*/  FMNMX.FTZ R9, R20, R9, !PT ;  /* 0x0000000914097209 */ /* 0x004fe20007810000 */
        /* <DEDUP_REMOVED lines=56> */
[----:B------:R-:W-:-:S04]  /*abb0*/  FFMA.FTZ R83, R83, R4, -R6 ;  /* 0x0000000453537223 */ /* 0x000fc80000010806 */
        /* <DEDUP_REMOVED lines=129> */
.L_x_1383:
[----:B------:R-:W-:Y:S01]  /*b3d0*/  ULEA UR6, UR57, UR41, 0x3 ;  /* 0x0000002939067291 */ /* 0x000fe2000f8e183f */
[----:B------:R-:W-:Y:S01]  /*b3e0*/  ISETP.GT.AND P1, PT, R5, UR56, PT ;  /* 0x0000003805007c0c */ /* 0x000fe2000bf24270 */
        /* <DEDUP_REMOVED lines=105> */
[----:B------:R-:W-:-:S07]  /*ba80*/  IMAD.MOV.U32 R7, RZ, RZ, R5 ;  /* 0x000000ffff077224 */ /* 0x000fce00078e0005 */
.L_x_1373:
        /* <DEDUP_REMOVED lines=9> */
[----:B------:R-:W-:-:S05]  /*bb20*/  ULDC UR56, c[0x0][0x9e0] ;  /* 0x0002780000387ab9 */ /* 0x000fca0000000800 */
.L_x_1404:
        /* <DEDUP_REMOVED lines=9> */
.L_x_1387:
[----:B------:R-:W-:Y:S01]  /*bbc0*/  ULEA UR6, UR46, UR41, 0x3 ;  /* 0x000000292e067291 */ /* 0x000fe2000f8e183f */
[----:B------:R-:W-:-:S05]  /*bbd0*/  IMAD.U32 R3, RZ, RZ, UR47 ;  /* 0x0000002fff037e24 */ /* 0x000fca000f8e00ff */
[----:B------:R-:W-:-:S04]  /*bbe0*/  SHF.L.U32 R3, R3, 0x1f, RZ ;  /* 0x0000001f03037819 */ /* 0x000fc800000006ff */
[----:B------:R0:W1:Y:S01]  /*bbf0*/  SYNCS.PHASECHK.TRANS64.TRYWAIT P1, [UR6+0x28830], R3 ;  /* 0x02883003ff0075a7 */ /* 0x0000620008020146 */
[----:B------:R-:W-:Y:S05]  /*bc00*/  @!P0 BRA `(.L_x_1388) ;  /* 0x0000000000048947 */ /* 0x000fea0003800000 */
[----:B------:R-:W-:Y:S01]  /*bc10*/  BPT.TRAP 0x1 ;  /* 0x000000040000795c */ /* 0x000fe20000300000 */
.L_x_1388:
[----:B-1----:R-:W-:Y:S05]  /*bc20*/  @P1 BRA `(.L_x_1386) ;  /* 0x0000000000081947 */ /* 0x002fea0003800000 */
[----:B------:R-:W1:Y:S02]  /*bc30*/  SYNCS.PHASECHK.TRANS64.TRYWAIT P1, [UR6+0x28830], R3 ;  /* 0x02883003ff0075a7 */ /* 0x000e640008020146 */
[----:B-1----:R-:W-:Y:S05]  /*bc40*/  @!P1 BRA `(.L_x_1389) ;  /* 0x000000c000649947 */ /* 0x002fea0003800000 */
.L_x_1386:
        /* <DEDUP_REMOVED lines=45> */
.L_x_1391:
[----:B------:R-:W-:Y:S01]  /*bf20*/  ULEA UR6, UR59, UR41, 0x3 ;  /* 0x000000293b067291 */ /* 0x000fe2000f8e183f */
[----:B------:R-:W-:-:S05]  /*bf30*/  IMAD.U32 R3, RZ, RZ, UR60 ;  /* 0x0000003cff037e24 */ /* 0x000fca000f8e00ff */
[----:B------:R-:W-:-:S04]  /*bf40*/  SHF.L.U32 R3, R3, 0x1f, RZ ;  /* 0x0000001f03037819 */ /* 0x000fc800000006ff */
[----:B------:R0:W1:Y:S01]  /*bf50*/  SYNCS.PHASECHK.TRANS64.TRYWAIT P1, [UR6+0x28850], R3 ;  /* 0x02885003ff0075a7 */ /* 0x0000620008020146 */
[----:B------:R-:W-:Y:S05]  /*bf60*/  @!P0 BRA `(.L_x_1392) ;  /* 0x0000000000048947 */ /* 0x000fea0003800000 */
[----:B------:R-:W-:Y:S01]  /*bf70*/  BPT.TRAP 0x1 ;  /* 0x000000040000795c */ /* 0x000fe20000300000 */
.L_x_1392:
[----:B-1----:R-:W-:Y:S05]  /*bf80*/  @P1 BRA `(.L_x_1390) ;  /* 0x0000000000081947 */ /* 0x002fea0003800000 */
[----:B------:R-:W1:Y:S02]  /*bf90*/  SYNCS.PHASECHK.TRANS64.TRYWAIT P1, [UR6+0x28850], R3 ;  /* 0x02885003ff0075a7 */ /* 0x000e640008020146 */
[----:B-1----:R-:W-:Y:S05]  /*bfa0*/  @!P1 BRA `(.L_x_1393) ;  /* 0x000000bc00a49947 */ /* 0x002fea0003800000 */
.L_x_1390:
        /* <DEDUP_REMOVED lines=49> */
.L_x_1394:
        /* <DEDUP_REMOVED lines=167> */
.L_x_1397:
[----:B------:R-:W-:-:S05]  /*cd30*/  IMAD.U32 R65, RZ, RZ, UR53 ;  /* 0x00000035ff417e24 */ /* 0x000fca000f8e00ff */
[----:B------:R-:W-:-:S13]  /*cd40*/  ISETP.NE.AND P1, PT, R65, 0x1, PT ;  /* 0x000000014100780c */ /* 0x000fda0003f25270 */
[----:B------:R-:W1:Y:S02]  /*cd50*/  @P1 LDC.64 R54, c[0x0][0x9e8] ;  /* 0x00027a00ff361b82 */ /* 0x000e640000000a00 */
[----:B-1----:R-:W-:-:S05]  /*cd60*/  @P1 IMAD.HI.U32 R54, R63, R54, RZ ;  /* 0x000000363f361227 */ /* 0x002fca00078e00ff */
[----:B------:R-:W-:-:S07]  /*cd70*/  @P1 SHF.R.U32.HI R63, RZ, R55, R54 ;  /* 0x00000037ff3f1219 */ /* 0x000fce0000011636 */
.L_x_1398:
[----:B------:R-:W-:Y:S05]  /*cd80*/  BSYNC B0 ;  /* 0x0000000000007941 */ /* 0x000fea0003800000 */
.L_x_1396:
[----:B------:R-:W-:-:S04]  /*cd90*/  IMAD R63, R63, R65, -R82 ;  /* 0x000000413f3f7224 */ /* 0x000fc800078e0a52 */
[----:B------:R-:W-:-:S05]  /*cda0*/  IMAD R63, R16, -0x2, R63 ;  /* 0xfffffffe103f7824 */ /* 0x000fca00078e023f */
[----:B------:R-:W-:Y:S02]  /*cdb0*/  VIADDMNMX R64, R63, R65, R64, PT ;  /* 0x000000413f407246 */ /* 0x000fe40003800140 */
[----:B------:R-:W-:-:S07]  /*cdc0*/  VIMNMX R66, R66, R63, !PT ;  /* 0x0000003f42427248 */ /* 0x000fce0007fe0100 */
.L_x_1395:
        /* <DEDUP_REMOVED lines=116> */
.L_x_1401:
[----:B------:R-:W-:-:S05]  /*d510*/  IMAD.U32 R4, RZ, RZ, UR53 ;  /* 0x00000035ff047e24 */ /* 0x000fca000f8e00ff */
[----:B------:R-:W-:-:S13]  /*d520*/  ISETP.NE.AND P2, PT, R4, 0x1, PT ;  /* 0x000000010400780c */ /* 0x000fda0003f45270 */
[----:B------:R-:W0:Y:S02]  /*d530*/  @P2 LDC.64 R12, c[0x0][0x9e8] ;  /* 0x00027a00ff0c2b82 */ /* 0x000e240000000a00 */
[----:B0-----:R-:W-:-:S05]  /*d540*/  @P2 IMAD.HI.U32 R12, R3, R12, RZ ;  /* 0x0000000c030c2227 */ /* 0x001fca00078e00ff */
[----:B------:R-:W-:-:S07]  /*d550*/  @P2 SHF.R.U32.HI R3, RZ, R13, R12 ;  /* 0x0000000dff032219 */ /* 0x000fce000001160c */
.L_x_1402:
[----:B------:R-:W-:Y:S05]  /*d560*/  BSYNC B0 ;  /* 0x0000000000007941 */ /* 0x000fea0003800000 */
.L_x_1400:
[----:B------:R-:W-:-:S04]  /*d570*/  IMAD R3, R3, R4, -R82 ;  /* 0x0000000403037224 */ /* 0x000fc800078e0a52 */
[----:B------:R-:W-:-:S05]  /*d580*/  IMAD R3, R16, -0x2, R3 ;  /* 0xfffffffe10037824 */ /* 0x000fca00078e0203 */
[----:B------:R-:W-:Y:S02]  /*d590*/  VIADDMNMX R48, R3, R4, R48, PT ;  /* 0x0000000403307246 */ /* 0x000fe40003800130 */
[----:B------:R-:W-:-:S07]  /*d5a0*/  VIMNMX R50, R50, R3, !PT ;  /* 0x0000000332327248 */ /* 0x000fce0007fe0100 */
.L_x_1399:
        /* <DEDUP_REMOVED lines=102> */
[----:B------:R-:W-:Y:S01]  /*dc10*/  FADD.FTZ R51, -R10, R5 ;  /* 0x000000050a337221 */ /* 0x000fe20000010100 */
        /* <DEDUP_REMOVED lines=21> */
[----:B------:R-:W-:Y:S01]  /*dd70*/  FFMA.FTZ R53, R53, R4, -R12 ;  /* 0x0000000435357223 */ /* 0x000fe2000001080c */
[----:B------:R-:W-:Y:S01]  /*dd80*/  FMNMX.FTZ R8, R31, R8, !PT ;  /* 0x000000081f087209 */ /* 0x000fe20007810000 */
[----:B------:R-:W-:Y:S01]  /*dd90*/  MUFU.EX2 R11, R11 ;  /* 0x0000000b000b7308 */ /* 0x000fe20000000800 */
[----:B------:R-:W-:-:S02]  /*dda0*/  FSEL R183, R32, -INF , !P5 ;  /* 0xff80000020b77808 */ /* 0x000fc40006800000 */
[----:B------:R-:W-:Y:S02]  /*ddb0*/  FMNMX.FTZ R8, R177, R8, !PT ;  /* 0x00000008b1087209 */ /* 0x000fe40007810000 */
[----:B------:R-:W-:Y:S02]  /*ddc0*/  ISETP.LT.OR P4, PT, R48, 0x3a, P4 ;  /* 0x0000003a3000780c */ /* 0x000fe40002781670 */
[----:B------:R-:W-:Y:S01]  /*ddd0*/  FMNMX.FTZ R8, R29, R8, !PT ;  /* 0x000000081d087209 */ /* 0x000fe20007810000 */
[----:B------:R-:W-:Y:S01]  /*dde0*/  MUFU.EX2 R180, R180 ;  /* 0x000000b400b47308 */ /* 0x000fe20000000800 */
[----:B------:R-:W-:Y:S02]  /*ddf0*/  ISETP.GT.AND P3, PT, R50, 0x41, P1 ;  /* 0x000000413200780c */ /* 0x000fe40000f64270 */
[----:B------:R-:W-:Y:S02]  /*de00*/  FMNMX.FTZ R8, R181, R8, !PT ;  /* 0x00000008b5087209 */ /* 0x000fe40007810000 */
[----:B------:R-:W-:-:S02]  /*de10*/  ISETP.LT.OR P2, PT, R48, 0x41, P2 ;  /* 0x000000413000780c */ /* 0x000fc40001741670 */
[----:B------:R-:W-:Y:S01]  /*de20*/  FSEL R179, R28, -INF , !P4 ;  /* 0xff8000001cb37808 */ /* 0x000fe20006000000 */
[----:B------:R-:W-:Y:S01]  /*de30*/  MUFU.EX2 R182, R182 ;  /* 0x000000b600b67308 */ /* 0x000fe20000000800 */
        /* <DEDUP_REMOVED lines=10> */
[----:B------:R-:W-:Y:S01]  /*dee0*/  FFMA.FTZ R27, R171, R4, -R12 ;  /* 0x00000004ab1b7223 */ /* 0x000fe2000001080c */
[----:B------:R-:W-:Y:S01]  /*def0*/  FMNMX.FTZ R8, R195, R8, !PT ;  /* 0x00000008c3087209 */ /* 0x000fe20007810000 */
[----:B------:R-:W-:Y:S01]  /*df00*/  MUFU.EX2 R176, R176 ;  /* 0x000000b000b07308 */ /* 0x000fe20000000800 */
[----:B------:R-:W-:Y:S02]  /*df10*/  ISETP.GT.AND P2, PT, R50, 0x50, P1 ;  /* 0x000000503200780c */ /* 0x000fe40000f44270 */
[----:B------:R-:W-:-:S02]  /*df20*/  FSEL R171, R36, -INF , !P5 ;  /* 0xff80000024ab7808 */ /* 0x000fc40006800000 */
[----:B------:R-:W-:Y:S02]  /*df30*/  ISETP.LT.OR P4, PT, R48, 0x4a, P4 ;  /* 0x0000004a3000780c */ /* 0x000fe40002781670 */
        /* <DEDUP_REMOVED lines=40> */
[----:B------:R-:W-:Y:S02]  /*e1c0*/  FSEL R45, R45, -INF , !P5 ;  /* 0xff8000002d2d7808 */ /* 0x000fe40006800000 */
        /* <DEDUP_REMOVED lines=14> */
[----:B------:R-:W-:Y:S02]  /*e2b0*/  ISETP.LT.OR P5, PT, R48, 0x79, P5 ;  /* 0x000000793000780c */ /* 0x000fe40002fa1670 */
[----:B------:R-:W-:-:S02]  /*e2c0*/  FSEL R77, R43, -INF , !P3 ;  /* 0xff8000002b4d7808 */ /* 0x000fc40005800000 */
[----:B------:R-:W-:Y:S01]  /*e2d0*/  FMNMX.FTZ R8, R81, R8, !PT ;  /* 0x0000000851087209 */ /* 0x000fe20007810000 */
[----:B------:R0:W-:Y:S01]  /*e2e0*/  MUFU.EX2 R43, R9 ;  /* 0x00000009002b7308 */ /* 0x0001e20000000800 */
[----:B------:R-:W-:Y:S02]  /*e2f0*/  ISETP.LT.OR P1, PT, R48, 0x7a, P1 ;  /* 0x0000007a3000780c */ /* 0x000fe40000f21670 */
[----:B------:R-:W-:Y:S02]  /*e300*/  FSEL R197, R46, -INF , !P5 ;  /* 0xff8000002ec57808 */ /* 0x000fe40006800000 */
[----:B------:R-:W-:Y:S02]  /*e310*/  FMNMX.FTZ R8, R77, R8, !PT ;  /* 0x000000084d087209 */ /* 0x000fe40007810000 */
[----:B------:R-:W-:Y:S01]  /*e320*/  FSEL R75, R47, -INF , !P1 ;  /* 0xff8000002f4b7808 */ /* 0x000fe20004800000 */
[----:B------:R-:W-:Y:S01]  /*e330*/  FFMA.FTZ R47, R73, R4, -R12 ;  /* 0x00000004492f7223 */ /* 0x000fe2000001080c */
[----:B------:R-:W-:Y:S01]  /*e340*/  FMNMX.FTZ R8, R197, R8, !PT ;  /* 0x00000008c5087209 */ /* 0x000fe20007810000 */
[----:B------:R-:W-:Y:S03]  /*e350*/  MUFU.EX2 R164, R164 ;  /* 0x000000a400a47308 */ /* 0x000fe60000000800 */
[----:B------:R-:W-:-:S05]  /*e360*/  FMNMX.FTZ R8, R75, R8, !PT ;  /* 0x000000084b087209 */ /* 0x000fca0007810000 */
[----:B0-----:R-:W0:Y:S01]  /*e370*/  SHFL.BFLY PT, R9, R8, 0x2, 0x1f ;  /* 0x0c401f0008097f89 */ /* 0x001e2200000e0000 */
        /* <DEDUP_REMOVED lines=118> */
[----:B----4-:R-:W-:-:S07]  /*eae0*/  FADD.FTZ R41, R37, R2 ;  /* 0x0000000225297221 */ /* 0x010fce0000010000 */
[----:B------:R2:W-:Y:S08]  /*eaf0*/  MUFU.EX2 R44, R45 ;  /* 0x0000002d002c7308 */ /* 0x0005f00000000800 */
[----:B------:R-:W3:Y:S01]  /*eb00*/  MUFU.EX2 R83, R83 ;  /* 0x0000005300537308 */ /* 0x000ee20000000800 */
[----:B--2---:R-:W-:Y:S01]  /*eb10*/  FADD.FTZ R45, R65, R0 ;  /* 0x00000000412d7221 */ /* 0x004fe20000010000 */
[----:B-----5:R-:W-:-:S03]  /*eb20*/  FADD.FTZ R0, R38, R41 ;  /* 0x0000002926007221 */ /* 0x020fc60000010000 */
[----:B------:R-:W-:Y:S01]  /*eb30*/  FADD.FTZ R2, R162, R45 ;  /* 0x0000002da2027221 */ /* 0x000fe20000010000 */
[----:B-1----:R-:W-:Y:S02]  /*eb40*/  FADD.FTZ R41, R163, R0 ;  /* 0x00000000a3297221 */ /* 0x002fe40000010000 */
[----:B------:R-:W1:Y:S01]  /*eb50*/  MUFU.EX2 R158, R158 ;  /* 0x0000009e009e7308 */ /* 0x000e620000000800 */
[----:B------:R-:W-:Y:S01]  /*eb60*/  FADD.FTZ R45, R67, R2 ;  /* 0x00000002432d7221 */ /* 0x000fe20000010000 */
[----:B0-----:R-:W-:-:S03]  /*eb70*/  FADD.FTZ R41, R40, R41 ;  /* 0x0000002928297221 */ /* 0x001fc60000010000 */
[----:B------:R-:W-:Y:S01]  /*eb80*/  FADD.FTZ R0, R156, R45 ;  /* 0x0000002d9c007221 */ /* 0x000fe20000010000 */
[----:B------:R-:W-:Y:S02]  /*eb90*/  FADD.FTZ R41, R42, R41 ;  /* 0x000000292a297221 */ /* 0x000fe40000010000 */
[----:B------:R-:W0:Y:S01]  /*eba0*/  MUFU.EX2 R55, R55 ;  /* 0x0000003700377308 */ /* 0x000e220000000800 */
[----:B------:R-:W-:Y:S01]  /*ebb0*/  FADD.FTZ R45, R61, R0 ;  /* 0x000000003d2d7221 */ /* 0x000fe20000010000 */
[----:B---3--:R-:W-:-:S04]  /*ebc0*/  FADD.FTZ R41, R83, R41 ;  /* 0x0000002953297221 */ /* 0x008fc80000010000 */
[----:B------:R-:W-:Y:S02]  /*ebd0*/  FADD.FTZ R41, R44, R41 ;  /* 0x000000292c297221 */ /* 0x000fe40000010000 */
        /* <DEDUP_REMOVED lines=22> */
.L_x_1403:
        /* <DEDUP_REMOVED lines=107> */
.L_x_1385:
[----:B------:R-:W-:Y:S06]  /*f3f0*/  BAR.ARV 0x8, 0x180 ;  /* 0x0206000000007b1d */ /* 0x000fec0000002000 */
[----:B------:R-:W-:Y:S05]  /*f400*/  @!P0 BRA `(.L_x_1405) ;  /* 0x0000000000048947 */ /* 0x000fea0003800000 */
[----:B------:R-:W-:Y:S01]  /*f410*/  BPT.TRAP 0x1 ;  /* 0x000000040000795c */ /* 0x000fe20000300000 */
.L_x_1405:
[----:B------:R-:W-:Y:S01]  /*f420*/  ULEA UR5, UR46, UR41, 0x3 ;  /* 0x000000292e057291 */ /* 0x000fe2000f8e183f */
[----:B------:R-:W-:-:S05]  /*f430*/  IMAD.U32 R5, RZ, RZ, UR47 ;  /* 0x0000002fff057e24 */ /* 0x000fca000f8e00ff */
[----:B------:R-:W-:-:S04]  /*f440*/  SHF.L.U32 R5, R5, 0x1f, RZ ;  /* 0x0000001f05057819 */ /* 0x000fc800000006ff */
[----:B------:R0:W1:Y:S01]  /*f450*/  SYNCS.PHASECHK.TRANS64.TRYWAIT P1, [UR5+0x28850], R5 ;  /* 0x02885005ff0075a7 */ /* 0x0000620008020145 */
[----:B------:R-:W-:Y:S05]  /*f460*/  @!P0 BRA `(.L_x_1406) ;  /* 0x0000000000048947 */ /* 0x000fea0003800000 */
[----:B------:R-:W-:Y:S01]  /*f470*/  BPT.TRAP 0x1 ;  /* 0x000000040000795c */ /* 0x000fe20000300000 */
.L_x_1406:
[----:B-1----:R-:W-:Y:S05]  /*f480*/  @P1 BRA `(.L_x_1407) ;  /* 0x0000000000081947 */ /* 0x002fea0003800000 */
[----:B------:R-:W1:Y:S02]  /*f490*/  SYNCS.PHASECHK.TRANS64.TRYWAIT P1, [UR5+0x28850], R5 ;  /* 0x02885005ff0075a7 */ /* 0x000e640008020145 */
[----:B-1----:R-:W-:Y:S05]  /*f4a0*/  @!P1 BRA `(.L_x_1408) ;  /* 0x00000088007c9947 */ /* 0x002fea0003800000 */
.L_x_1407:
[----:B------:R-:W-:Y:S01]  /*f4b0*/  UIADD3 UR41, UR41, 0x400, URZ ;  /* 0x0000040029297890 */ /* 0x000fe2000fffe03f */
[----:B------:R-:W-:Y:S01]  /*f4c0*/  WARPGROUP.ARRIVE ;  /* 0x00000000000079c5 */ /* 0x000fe20000000000 */
[----:B------:R-:W-:Y:S01]  /*f4d0*/  UMOV UR7, 0x40000040 ;  /* 0x4000004000077882 */ /* 0x000fe20000000000 */
[----:B01----:R-:W0:Y:S01]  /*f4e0*/  SHFL.BFLY PT, R5, R2, 0x2, 0x1f ;  /* 0x0c401f0002057f89 */ /* 0x003e2200000e0000 */
[----:B------:R-:W-:Y:S01]  /*f4f0*/  USHF.R.U32.HI UR41, URZ, 0x4, UR41 ;  /* 0x000000043f297899 */ /* 0x000fe20008011629 */
[----:B------:R-:W-:Y:S02]  /*f500*/  IMAD.MOV.U32 R11, RZ, RZ, RZ ;  /* 0x000000ffff0b7224 */ /* 0x000fe400078e00ff */
[----:B------:R-:W1:Y:S01]  /*f510*/  SHFL.BFLY PT, R7, R0, 0x2, 0x1f ;  /* 0x0c401f0000077f89 */ /* 0x000e6200000e0000 */
[----:B------:R-:W-:-:S04]  /*f520*/  ULOP3.LUT UR41, UR41, 0x3fff, URZ, 0xc0, !UPT ;  /* 0x00003fff29297892 */ /* 0x000fc8000f8ec03f */
[----:B------:R-:W-:-:S04]  /*f530*/  ULOP3.LUT UR4, UR41, 0x4000000, URZ, 0xfc, !UPT ;  /* 0x0400000029047892 */ /* 0x000fc8000f8efc3f */
[----:B------:R-:W-:-:S07]  /*f540*/  ULEA UR4, UR46, UR4, 0xb ;  /* 0x000000042e047291 */ /* 0x000fce000f8e583f */
[----:B------:R-:W-:Y:S02]  /*f550*/  UMOV UR6, UR4 ;  /* 0x0000000400067c82 */ /* 0x000fe40008000000 */
[----:B------:R-:W-:Y:S01]  /*f560*/  HGMMA.64x128x16.F32 R88, R180, gdesc[UR4].tnspB, R88, gsb0 ;  /* 0x41e00004b4587df0 */ /* 0x000fe20008000858 */
[----:B------:R-:W-:Y:S01]  /*f570*/  UIADD3 UR6, UR4, 0x80, URZ ;  /* 0x0000008004067890 */ /* 0x000fe2000fffe03f */
[----:B0-----:R-:W-:Y:S01]  /*f580*/  FADD.FTZ R5, R5, R2 ;  /* 0x0000000205057221 */ /* 0x001fe20000010000 */
[----:B------:R-:W-:Y:S01]  /*f590*/  UMOV UR7, 0x40000040 ;  /* 0x4000004000077882 */ /* 0x000fe20000000000 */
[----:B------:R-:W-:Y:S02]  /*f5a0*/  IMAD.MOV.U32 R2, RZ, RZ, -0x800000 ;  /* 0xff800000ff027424 */ /* 0x000fe400078e00ff */
[----:B-1----:R-:W-:Y:S01]  /*f5b0*/  FADD.FTZ R7, R7, R0 ;  /* 0x0000000007077221 */ /* 0x002fe20000010000 */
[----:B------:R-:W0:Y:S01]  /*f5c0*/  SHFL.BFLY PT, R6, R5, 0x1, 0x1f ;  /* 0x0c201f0005067f89 */ /* 0x000e2200000e0000 */
[----:B------:R-:W-:-:S03]  /*f5d0*/  IMAD.MOV.U32 R0, RZ, RZ, -0x800000 ;  /* 0xff800000ff007424 */ /* 0x000fc600078e00ff */
[----:B------:R-:W1:Y:S01]  /*f5e0*/  SHFL.BFLY PT, R8, R7, 0x1, 0x1f ;  /* 0x0c201f0007087f89 */ /* 0x000e6200000e0000 */
[----:B0-----:R-:W-:Y:S01]  /*f5f0*/  FADD.FTZ R13, R5, R6 ;  /* 0x00000006050d7221 */ /* 0x001fe20000010000 */
[----:B------:R-:W-:Y:S02]  /*f600*/  IMAD.MOV.U32 R6, RZ, RZ, RZ ;  /* 0x000000ffff067224 */ /* 0x000fe400078e00ff */
[----:B-1----:R-:W-:Y:S02]  /*f610*/  FADD.FTZ R14, R7, R8 ;  /* 0x00000008070e7221 */ /* 0x002fe40000010000 */
[----:B------:R-:W-:-:S03]  /*f620*/  FSETP.NE.FTZ.AND P1, PT, R13, RZ, PT ;  /* 0x000000ff0d00720b */ /* 0x000fc60003f35000 */
[----:B------:R-:W-:-:S10]  /*f630*/  FSETP.NE.FTZ.AND P2, PT, R14, RZ, PT ;  /* 0x000000ff0e00720b */ /* 0x000fd40003f55000 */
[----:B------:R-:W0:Y:S01]  /*f640*/  @P1 MUFU.LG2 R10, R13 ;  /* 0x0000000d000a1308 */ /* 0x000e220000000c00 */
[C---:B------:R-:W-:Y:S02]  /*f650*/  @P1 FMUL.FTZ R8, R4.reuse, 0.69314718246459960938 ;  /* 0x3f31721804081820 */ /* 0x040fe40000410000 */
[----:B------:R-:W-:-:S05]  /*f660*/  @P2 FMUL.FTZ R7, R4, 0.69314718246459960938 ;  /* 0x3f31721804072820 */ /* 0x000fca0000410000 */
        /* <DEDUP_REMOVED lines=44> */
.L_x_1409:
        /* <DEDUP_REMOVED lines=74> */
.L_x_1331:
[----:B------:R-:W0:Y:S01]  /*fdd0*/  S2R R4, SR_CgaCtaId ;  /* 0x0000000000047919 */ /* 0x000e220000008800 */
[----:B------:R-:W-:Y:S01]  /*fde0*/  MOV R3, 0x400 ;  /* 0x0000040000037802 */ /* 0x000fe20000000f00 */
[----:B------:R-:W-:Y:S01]  /*fdf0*/  BSSY B0, `(.L_x_1410) ;  /* 0x000020d000007945 */ /* 0x000fe20003800000 */
[----:B------:R-:W-:Y:S02]  /*fe00*/  BAR.SYNC.DEFER_BLOCKING 0x5, 0x180 ;  /* 0x0146000000007b1d */ /* 0x000fe40000010000 */
[----:B0-----:R-:W-:-:S05]  /*fe10*/  LEA R3, R4, R3, 0x18 ;  /* 0x0000000304037211 */ /* 0x001fca00078ec0ff */
[----:B------:R-:W0:Y:S02]  /*fe20*/  LDS.128 R4, [R3+0x288d0] ;  /* 0x0288d00003047984 */ /* 0x000e240000000c00 */
[----:B0-----:R-:W-:Y:S02]  /*fe30*/  R2UR UR5, R5 ;  /* 0x00000000050572ca */ /* 0x001fe400000e0000 */
[----:B------:R-:W-:Y:S02]  /*fe40*/  R2UR UR7, R6 ;  /* 0x00000000060772ca */ /* 0x000fe400000e0000 */
[----:B------:R-:W-:Y:S01]  /*fe50*/  R2UR UR6, R7 ;  /* 0x00000000070672ca */ /* 0x000fe200000e0000 */
[----:B------:R-:W-:Y:S06]  /*fe60*/  BAR.ARV 0x4, 0x180 ;  /* 0x0106000000007b1d */ /* 0x000fec0000002000 */
[----:B------:R-:W-:Y:S08]  /*fe70*/  @P0 BRA `(.L_x_1411) ;  /* 0x0000001400300947 */ /* 0x000ff00003800000 */
[----:B------:R-:W0:Y:S01]  /*fe80*/  S2R R4, SR_SWINHI ;  /* 0x0000000000047919 */ /* 0x000e220000002f00 */
[----:B------:R-:W-:Y:S01]  /*fe90*/  F2FP.F16.F32.PACK_AB R128, R129, R128 ;  /* 0x000000808180723e */ /* 0x000fe200000000ff */
[----:B------:R-:W-:Y:S01]  /*fea0*/  ULDC.64 UR8, c[0x0][0xc00] ;  /* 0x0003000000087ab9 */ /* 0x000fe20000000a00 */
[----:B------:R-:W-:Y:S01]  /*feb0*/  F2FP.F16.F32.PACK_AB R129, R131, R130 ;  /* 0x000000828381723e */ /* 0x000fe200000000ff */
[----:B------:R-:W-:Y:S01]  /*fec0*/  UISETP.NE.U32.AND UP0, UPT, UR8, URZ, UPT ;  /* 0x0000003f0800728c */ /* 0x000fe2000bf05070 */
[----:B------:R-:W-:Y:S01]  /*fed0*/  F2FP.F16.F32.PACK_AB R136, R137, R136 ;  /* 0x000000888988723e */ /* 0x000fe200000000ff */
[----:B------:R-:W1:Y:S01]  /*fee0*/  LDC R49, c[0x0][0xbe8] ;  /* 0x0002fa00ff317b82 */ /* 0x000e620000000800 */
[----:B------:R-:W-:Y:S01]  /*fef0*/  F2FP.F16.F32.PACK_AB R130, R133, R132 ;  /* 0x000000848582723e */ /* 0x000fe200000000ff */
[----:B------:R-:W-:Y:S01]  /*ff00*/  UISETP.NE.AND.EX UP0, UPT, UR9, URZ, UPT, UP0 ;  /* 0x0000003f0900728c */ /* 0x000fe2000bf05300 */
[----:B------:R-:W-:Y:S02]  /*ff10*/  F2FP.F16.F32.PACK_AB R131, R135, R134 ;  /* 0x000000868783723e */ /* 0x000fe400000000ff */
[----:B------:R-:W-:Y:S01]  /*ff20*/  F2FP.F16.F32.PACK_AB R137, R139, R138 ;  /* 0x0000008a8b89723e */ /* 0x000fe200000000ff */
[----:B------:R-:W-:Y:S01]  /*ff30*/  ULDC.64 UR8, c[0x0][0xc00] ;  /* 0x0003000000087ab9 */ /* 0x000fe20000000a00 */
[----:B------:R-:W-:Y:S01]  /*ff40*/  F2FP.F16.F32.PACK_AB R144, R145, R144 ;  /* 0x000000909190723e */ /* 0x000fe200000000ff */
[----:B------:R-:W-:Y:S01]  /*ff50*/  UIMAD.WIDE UR8, UR36, 0x4, UR8 ;  /* 0x00000004240878a5 */ /* 0x000fe2000f8e0208 */
[----:B------:R-:W-:-:S02]  /*ff60*/  F2FP.F16.F32.PACK_AB R138, R141, R140 ;  /* 0x0000008c8d8a723e */ /* 0x000fc400000000ff */
[----:B------:R-:W-:Y:S02]  /*ff70*/  F2FP.F16.F32.PACK_AB R139, R143, R142 ;  /* 0x0000008e8f8b723e */ /* 0x000fe400000000ff */
[----:B------:R-:W-:Y:S02]  /*ff80*/  F2FP.F16.F32.PACK_AB R145, R147, R146 ;  /* 0x000000929391723e */ /* 0x000fe400000000ff */
[----:B------:R-:W-:Y:S02]  /*ff90*/  F2FP.F16.F32.PACK_AB R146, R149, R148 ;  /* 0x000000949592723e */ /* 0x000fe400000000ff */
[----:B------:R-:W-:Y:S02]  /*ffa0*/  F2FP.F16.F32.PACK_AB R147, R151, R150 ;  /* 0x000000969793723e */ /* 0x000fe400000000ff */
[----:B------:R-:W-:Y:S02]  /*ffb0*/  MOV R20, R3 ;  /* 0x0000000300147202 */ /* 0x000fe40000000f00 */
[----:B0-----:R-:W-:-:S03]  /*ffc0*/  MOV R21, R4 ;  /* 0x0000000400157202 */ /* 0x001fc60000000f00 */
[----:B------:R-:W-:-:S03]  /*ffd0*/  IMAD.WIDE R4, R188, 0x2, R20 ;  /* 0x00000002bc047825 */ /* 0x000fc600078e0214 */
[C---:B------:R-:W-:Y:S02]  /*ffe0*/  IADD3 R33, P4, R4.reuse, 0x60, RZ ;  /* 0x0000006004217810 */ /* 0x040fe40007f9e0ff */
[C---:B------:R-:W-:Y:S02]  /*fff0*/  IADD3 R35, P3, R4.reuse, 0x4000, RZ ;  /* 0x0000400004237810 */ /* 0x040fe40007f7e0ff */
[----:B------:R-:W-:Y:S01]  /*10000*/  LOP3.LUT R7, R4, 0x380, RZ, 0xc0, !PT ;  /* 0x0000038004077812 */ /* 0x000fe200078ec0ff */
[--C-:B------:R-:W-:Y:S01]  /*10010*/  IMAD.X R15, RZ, RZ, R5.reuse, P4 ;  /* 0x000000ffff0f7224 */ /* 0x100fe200020e0605 */
[----:B------:R-:W-:Y:S01]  /*10020*/  LOP3.LUT R12, R33, 0x380, RZ, 0xc0, !PT ;  /* 0x00000380210c7812 */ /* 0x000fe200078ec0ff */
[----:B------:R-:W-:Y:S01]  /*10030*/  IMAD.X R13, RZ, RZ, R5, P3 ;  /* 0x000000ffff0d7224 */ /* 0x000fe200018e0605 */
[----:B------:R-:W-:Y:S02]  /*10040*/  LOP3.LUT R24, R35, 0x380, RZ, 0xc0, !PT ;  /* 0x0000038023187812 */ /* 0x000fe400078ec0ff */
[----:B------:R-:W-:-:S02]  /*10050*/  SHF.R.U64 R7, R7, 0x3, RZ ;  /* 0x0000000307077819 */ /* 0x000fc400000012ff */
[----:B------:R-:W-:Y:S02]  /*10060*/  SHF.R.U64 R12, R12, 0x3, RZ ;  /* 0x000000030c0c7819 */ /* 0x000fe400000012ff */
[C---:B------:R-:W-:Y:S02]  /*10070*/  IADD3 R31, P6, R4.reuse, 0x20, RZ ;  /* 0x00000020041f7810 */ /* 0x040fe40007fde0ff */
[C---:B------:R-:W-:Y:S02]  /*10080*/  IADD3 R10, P5, R4.reuse, 0x40, RZ ;  /* 0x00000040040a7810 */ /* 0x040fe40007fbe0ff */
[C---:B------:R-:W-:Y:S01]  /*10090*/  IADD3 R37, P2, R4.reuse, 0x4020, RZ ;  /* 0x0000402004257810 */ /* 0x040fe20007f5e0ff */
[--C-:B------:R-:W-:Y:S01]  /*100a0*/  IMAD.X R29, RZ, RZ, R5.reuse, P6 ;  /* 0x000000ffff1d7224 */ /* 0x100fe200030e0605 */
[C---:B------:R-:W-:Y:S01]  /*100b0*/  IADD3 R39, P1, R4.reuse, 0x4040, RZ ;  /* 0x0000404004277810 */ /* 0x040fe20007f3e0ff */
[--C-:B------:R-:W-:Y:S01]  /*100c0*/  IMAD.X R27, RZ, RZ, R5.reuse, P5 ;  /* 0x000000ffff1b7224 */ /* 0x100fe200028e0605 */
[----:B------:R-:W-:Y:S01]  /*100d0*/  IADD3 R41, P0, R4, 0x4060, RZ ;  /* 0x0000406004297810 */ /* 0x000fe20007f1e0ff */
[--C-:B------:R-:W-:Y:S01]  /*100e0*/  IMAD.X R11, RZ, RZ, R5.reuse, P2 ;  /* 0x000000ffff0b7224 */ /* 0x100fe200010e0605 */
[----:B------:R-:W-:Y:S01]  /*100f0*/  SHF.R.U64 R24, R24, 0x3, RZ ;  /* 0x0000000318187819 */ /* 0x000fe200000012ff */
[--C-:B------:R-:W-:Y:S01]  /*10100*/  IMAD.X R9, RZ, RZ, R5.reuse, P1 ;  /* 0x000000ffff097224 */ /* 0x100fe200008e0605 */
[----:B------:R-:W-:Y:S01]  /*10110*/  LOP3.LUT R4, R7, R4, RZ, 0x3c, !PT ;  /* 0x0000000407047212 */ /* 0x000fe200078e3cff */
[----:B------:R-:W-:Y:S01]  /*10120*/  IMAD.X R25, RZ, RZ, R5, P0 ;  /* 0x000000ffff197224 */ /* 0x000fe200000e0605 */
[----:B------:R-:W-:-:S02]  /*10130*/  LOP3.LUT R14, R12, R33, RZ, 0x3c, !PT ;  /* 0x000000210c0e7212 */ /* 0x000fc400078e3cff */
[----:B------:R-:W-:Y:S02]  /*10140*/  LOP3.LUT R12, R24, R35, RZ, 0x3c, !PT ;  /* 0x00000023180c7212 */ /* 0x000fe400078e3cff */
[----:B------:R-:W-:Y:S02]  /*10150*/  MOV R35, R4 ;  /* 0x0000000400237202 */ /* 0x000fe40000000f00 */
[----:B------:R-:W-:Y:S02]  /*10160*/  LOP3.LUT R7, R10, 0x380, RZ, 0xc0, !PT ;  /* 0x000003800a077812 */ /* 0x000fe400078ec0ff */
[----:B------:R-:W-:Y:S02]  /*10170*/  F2FP.F16.F32.PACK_AB R4, R89, R8 ;  /* 0x000000085904723e */ /* 0x000fe400000000ff */
[----:B------:R-:W-:Y:S02]  /*10180*/  LOP3.LUT R6, R31, 0x380, RZ, 0xc0, !PT ;  /* 0x000003801f067812 */ /* 0x000fe400078ec0ff */
[----:B------:R-:W-:-:S02]  /*10190*/  LOP3.LUT R8, R37, 0x380, RZ, 0xc0, !PT ;  /* 0x0000038025087812 */ /* 0x000fc400078ec0ff */
[----:B------:R-:W-:Y:S02]  /*101a0*/  LOP3.LUT R24, R39, 0x380, RZ, 0xc0, !PT ;  /* 0x0000038027187812 */ /* 0x000fe400078ec0ff */
[----:B------:R-:W-:Y:S02]  /*101b0*/  SHF.R.U64 R7, R7, 0x3, RZ ;  /* 0x0000000307077819 */ /* 0x000fe400000012ff */
[----:B------:R-:W-:Y:S02]  /*101c0*/  SHF.R.U64 R6, R6, 0x3, RZ ;  /* 0x0000000306067819 */ /* 0x000fe400000012ff */
[----:B------:R-:W-:Y:S02]  /*101d0*/  LOP3.LUT R30, R41, 0x380, RZ, 0xc0, !PT ;  /* 0x00000380291e7812 */ /* 0x000fe400078ec0ff */
[----:B------:R-:W-:Y:S02]  /*101e0*/  SHF.R.U64 R8, R8, 0x3, RZ ;  /* 0x0000000308087819 */ /* 0x000fe400000012ff */
[----:B------:R-:W-:-:S02]  /*101f0*/  SHF.R.U64 R24, R24, 0x3, RZ ;  /* 0x0000000318187819 */ /* 0x000fc400000012ff */
[----:B------:R-:W-:Y:S02]  /*10200*/  LOP3.LUT R26, R7, R10, RZ, 0x3c, !PT ;  /* 0x0000000a071a7212 */ /* 0x000fe400078e3cff */
[----:B------:R-:W-:Y:S02]  /*10210*/  LOP3.LUT R28, R6, R31, RZ, 0x3c, !PT ;  /* 0x0000001f061c7212 */ /* 0x000fe400078e3cff */
[----:B------:R-:W-:Y:S02]  /*10220*/  SHF.R.U64 R30, R30, 0x3, RZ ;  /* 0x000000031e1e7819 */ /* 0x000fe400000012ff */
[----:B------:R-:W-:Y:S02]  /*10230*/  LOP3.LUT R10, R8, R37, RZ, 0x3c, !PT ;  /* 0x00000025080a7212 */ /* 0x000fe400078e3cff */
[----:B------:R-:W-:Y:S02]  /*10240*/  F2FP.F16.F32.PACK_AB R5, R91, R90 ;  /* 0x0000005a5b05723e */ /* 0x000fe400000000ff */
[----:B------:R-:W-:-:S02]  /*10250*/  F2FP.F16.F32.PACK_AB R6, R93, R92 ;  /* 0x0000005c5d06723e */ /* 0x000fc400000000ff */
[----:B------:R-:W-:Y:S01]  /*10260*/  F2FP.F16.F32.PACK_AB R7, R95, R94 ;  /* 0x0000005e5f07723e */ /* 0x000fe200000000ff */
[----:B------:R-:W-:Y:S01]  /*10270*/  BAR.SYNC.DEFER_BLOCKING 0x1, 0x100 ;  /* 0x0044000000007b1d */ /* 0x000fe20000010000 */
[----:B------:R-:W-:Y:S02]  /*10280*/  LOP3.LUT R8, R24, R39, RZ, 0x3c, !PT ;  /* 0x0000002718087212 */ /* 0x000fe400078e3cff */
[----:B------:R-:W-:Y:S02]  /*10290*/  LOP3.LUT R24, R30, R41, RZ, 0x3c, !PT ;  /* 0x000000291e187212 */ /* 0x000fe400078e3cff */
[----:B------:R-:W-:Y:S02]  /*102a0*/  MOV R34, R28 ;  /* 0x0000001c00227202 */ /* 0x000fe40000000f00 */
[----:B------:R-:W-:Y:S02]  /*102b0*/  MOV R30, R10 ;  /* 0x0000000a001e7202 */ /* 0x000fe40000000f00 */
[----:B------:R-:W-:-:S02]  /*102c0*/  MOV R29, R8 ;  /* 0x00000008001d7202 */ /* 0x000fc40000000f00 */
[----:B------:R-:W-:Y:S02]  /*102d0*/  F2FP.F16.F32.PACK_AB R8, R97, R96 ;  /* 0x000000606108723e */ /* 0x000fe400000000ff */
[----:B------:R-:W-:Y:S02]  /*102e0*/  F2FP.F16.F32.PACK_AB R9, R99, R98 ;  /* 0x000000626309723e */ /* 0x000fe400000000ff */
[----:B------:R-:W-:Y:S02]  /*102f0*/  F2FP.F16.F32.PACK_AB R10, R101, R100 ;  /* 0x00000064650a723e */ /* 0x000fe400000000ff */
[----:B------:R-:W-:Y:S02]  /*10300*/  F2FP.F16.F32.PACK_AB R11, R103, R102 ;  /* 0x00000066670b723e */ /* 0x000fe400000000ff */
[----:B------:R-:W-:Y:S02]  /*10310*/  MOV R33, R26 ;  /* 0x0000001a00217202 */ /* 0x000fe40000000f00 */
[----:B------:R-:W-:-:S02]  /*10320*/  MOV R32, R14 ;  /* 0x0000000e00207202 */ /* 0x000fc40000000f00 */
[----:B------:R-:W-:Y:S01]  /*10330*/  MOV R31, R12 ;  /* 0x0000000c001f7202 */ /* 0x000fe20000000f00 */
[----:B------:R0:W-:Y:S01]  /*10340*/  STSM.16.M88.4 [R35], R4 ;  /* 0x0000000423007844 */ /* 0x0001e20000000200 */
[----:B------:R-:W-:Y:S02]  /*10350*/  F2FP.F16.F32.PACK_AB R12, R113, R112 ;  /* 0x00000070710c723e */ /* 0x000fe400000000ff */
[----:B------:R-:W-:Y:S01]  /*10360*/  F2FP.F16.F32.PACK_AB R13, R115, R114 ;  /* 0x00000072730d723e */ /* 0x000fe200000000ff */
[----:B------:R-:W-:Y:S01]  /*10370*/  STSM.16.M88.4 [R34], R8 ;  /* 0x0000000822007844 */ /* 0x000fe20000000200 */
[----:B------:R-:W-:Y:S02]  /*10380*/  F2FP.F16.F32.PACK_AB R14, R117, R116 ;  /* 0x00000074750e723e */ /* 0x000fe400000000ff */
[----:B------:R-:W-:Y:S02]  /*10390*/  F2FP.F16.F32.PACK_AB R15, R119, R118 ;  /* 0x00000076770f723e */ /* 0x000fe400000000ff */
[----:B------:R-:W-:-:S02]  /*103a0*/  MOV R28, R24 ;  /* 0x00000018001c7202 */ /* 0x000fc40000000f00 */
[----:B------:R-:W-:Y:S02]  /*103b0*/  F2FP.F16.F32.PACK_AB R24, R121, R120 ;  /* 0x000000787918723e */ /* 0x000fe400000000ff */
[----:B------:R-:W-:Y:S02]  /*103c0*/  F2FP.F16.F32.PACK_AB R25, R123, R122 ;  /* 0x0000007a7b19723e */ /* 0x000fe400000000ff */
[----:B------:R-:W-:Y:S02]  /*103d0*/  F2FP.F16.F32.PACK_AB R26, R125, R124 ;  /* 0x0000007c7d1a723e */ /* 0x000fe400000000ff */
[----:B0-----:R-:W-:Y:S02]  /*103e0*/  F2FP.F16.F32.PACK_AB R4, R105, R104 ;  /* 0x000000686904723e */ /* 0x001fe400000000ff */
[----:B------:R-:W-:Y:S02]  /*103f0*/  F2FP.F16.F32.PACK_AB R5, R107, R106 ;  /* 0x0000006a6b05723e */ /* 0x000fe400000000ff */
[----:B------:R-:W-:-:S02]  /*10400*/  F2FP.F16.F32.PACK_AB R6, R109, R108 ;  /* 0x0000006c6d06723e */ /* 0x000fc400000000ff */
[----:B------:R-:W-:Y:S02]  /*10410*/  F2FP.F16.F32.PACK_AB R7, R111, R110 ;  /* 0x0000006e6f07723e */ /* 0x000fe400000000ff */
[----:B------:R-:W-:Y:S02]  /*10420*/  F2FP.F16.F32.PACK_AB R27, R127, R126 ;  /* 0x0000007e7f1b723e */ /* 0x000fe400000000ff */
[----:B------:R-:W-:Y:S01]  /*10430*/  PLOP3.LUT P0, PT, PT, PT, UP0, 0x80, 0x0 ;  /* 0x000000000000781c */ /* 0x000fe20003f0f008 */
[----:B------:R0:W-:Y:S04]  /*10440*/  STSM.16.M88.4 [R33], R4 ;  /* 0x0000000421007844 */ /* 0x0001e80000000200 */
[----:B------:R2:W-:Y:S04]  /*10450*/  STSM.16.M88.4 [R32], R12 ;  /* 0x0000000c20007844 */ /* 0x0005e80000000200 */
[----:B------:R2:W-:Y:S04]  /*10460*/  STSM.16.M88.4 [R31], R24 ;  /* 0x000000181f007844 */ /* 0x0005e80000000200 */
[----:B------:R2:W-:Y:S04]  /*10470*/  STSM.16.M88.4 [R30], R128 ;  /* 0x000000801e007844 */ /* 0x0005e80000000200 */
[----:B------:R2:W-:Y:S01]  /*10480*/  STSM.16.M88.4 [R29], R136 ;  /* 0x000000881d007844 */ /* 0x0005e20000000200 */
[----:B0-----:R-:W-:-:S02]  /*10490*/  IMAD.U32 R4, RZ, RZ, UR8 ;  /* 0x00000008ff047e24 */ /* 0x001fc4000f8e00ff */
[----:B------:R-:W-:Y:S01]  /*104a0*/  IMAD.U32 R5, RZ, RZ, UR9 ;  /* 0x00000009ff057e24 */ /* 0x000fe2000f8e00ff */
[----:B------:R2:W-:Y:S01]  /*104b0*/  STSM.16.M88.4 [R28], R144 ;  /* 0x000000901c007844 */ /* 0x0005e20000000200 */
[----:B------:R-:W-:Y:S01]  /*104c0*/  ULDC.64 UR8, c[0x0][0xc08] ;  /* 0x0003020000087ab9 */ /* 0x000fe20000000a00 */
[----:B------:R-:W-:Y:S06]  /*104d0*/  BAR.SYNC.DEFER_BLOCKING 0x1, 0x100 ;  /* 0x0044000000007b1d */ /* 0x000fec0000010000 */
[----:B------:R-:W3:Y:S01]  /*104e0*/  @P0 LDG.E R6, desc[UR54][R4.64] ;  /* 0x0000003604060981 */ /* 0x000ee2000c1e1900 */
[----:B------:R-:W-:Y:S01]  /*104f0*/  UISETP.NE.U32.AND UP1, UPT, UR8, URZ, UPT ;  /* 0x0000003f0800728c */ /* 0x000fe2000bf25070 */
[----:B-1----:R-:W-:Y:S01]  /*10500*/  ISETP.NE.AND P1, PT, R49, 0x1, PT ;  /* 0x000000013100780c */ /* 0x002fe20003f25270 */
[----:B------:R-:W-:Y:S01]  /*10510*/  ULDC UR10, c[0x0][0xa88] ;  /* 0x0002a200000a7ab9 */ /* 0x000fe20000000800 */
[----:B------:R-:W-:Y:S01]  /*10520*/  UMOV UR4, URZ ;  /* 0x0000003f00047c82 */ /* 0x000fe20008000000 */
[----:B------:R-:W-:-:S06]  /*10530*/  UISETP.NE.AND.EX UP1, UPT, UR9, URZ, UPT, UP1 ;  /* 0x0000003f0900728c */ /* 0x000fcc000bf25310 */
[----:B------:R-:W-:-:S04]  /*10540*/  PLOP3.LUT P2, PT, PT, PT, UP1, 0x80, 0x0 ;  /* 0x000000000000781c */ /* 0x000fc80003f4f018 */
[----:B------:R-:W0:Y:S01]  /*10550*/  @P1 LDC R7, c[0x0][0xbec] ;  /* 0x0002fb00ff071b82 */ /* 0x000e220000000800 */
[----:B------:R-:W-:Y:S02]  /*10560*/  @UP1 ULDC.64 UR8, c[0x0][0xc08] ;  /* 0x0003020000081ab9 */ /* 0x000fe40000000a00 */
[----:B------:R-:W-:-:S05]  /*10570*/  @UP1 UIMAD.WIDE UR8, UR36, 0x4, UR8 ;  /* 0x00000004240818a5 */ /* 0x000fca000f8e0208 */
[----:B------:R-:W1:Y:S01]  /*10580*/  @P1 LDC R8, c[0x0][0xbf0] ;  /* 0x0002fc00ff081b82 */ /* 0x000e620000000800 */
[----:B------:R-:W-:Y:S02]  /*10590*/  IMAD.U32 R10, RZ, RZ, UR8 ;  /* 0x00000008ff0a7e24 */ /* 0x000fe4000f8e00ff */
[----:B------:R-:W-:Y:S01]  /*105a0*/  IMAD.U32 R11, RZ, RZ, UR9 ;  /* 0x00000009ff0b7e24 */ /* 0x000fe2000f8e00ff */
[----:B---3--:R-:W-:Y:S01]  /*105b0*/  @P0 R2UR UR4, R6 ;  /* 0x00000000060402ca */ /* 0x008fe200000e0000 */
[----:B------:R-:W-:-:S06]  /*105c0*/  IMAD.U32 R6, RZ, RZ, UR10 ;  /* 0x0000000aff067e24 */ /* 0x000fcc000f8e00ff */
[----:B------:R2:W5:Y:S01]  /*105d0*/  @P2 LDG.E R6, desc[UR54][R10.64] ;  /* 0x000000360a062981 */ /* 0x000562000c1e1900 */
[----:B01----:R-:W-:Y:S07]  /*105e0*/  @P2 BRA `(.L_x_1412) ;  /* 0x0000000000102947 */ /* 0x003fee0003800000 */
[----:B------:R-:W-:Y:S05]  /*105f0*/  @!P0 BRA `(.L_x_1412) ;  /* 0x00000000000c8947 */ /* 0x000fea0003800000 */
[----:B------:R-:W3:Y:S04]  /*10600*/  LDG.E R9, desc[UR54][R4.64] ;  /* 0x0000003604097981 */ /* 0x000ee8000c1e1900 */
[----:B-----5:R-:W3:Y:S02]  /*10610*/  LDG.E R6, desc[UR54][R4.64+0x4] ;  /* 0x0000043604067981 */ /* 0x020ee4000c1e1900 */
[----:B---3--:R-:W-:-:S07]  /*10620*/  IMAD.IADD R6, R6, 0x1, -R9 ;  /* 0x0000000106067824 */ /* 0x008fce00078e0a09 */
.L_x_1412:
[----:B------:R-:W-:Y:S01]  /*10630*/  USHF.R.S32.HI UR9, URZ, 0x1f, UR4 ;  /* 0x0000001f3f097899 */ /* 0x000fe20008011404 */
[----:B--2---:R-:W-:Y:S01]  /*10640*/  VIADD R10, R17, UR37 ;  /* 0x00000025110a7c36 */ /* 0x004fe20008000000 */
[----:B------:R-:W-:Y:S01]  /*10650*/  USHF.R.S32.HI UR16, URZ, 0x1f, UR42 ;  /* 0x0000001f3f107899 */ /* 0x000fe2000801142a */
[----:B------:R-:W-:Y:S01]  /*10660*/  VIADD R24, R187, UR37 ;  /* 0x00000025bb187c36 */ /* 0x000fe20008000000 */
[----:B------:R-:W-:Y:S01]  /*10670*/  ULDC.64 UR14, c[0x0][0xb90] ;  /* 0x0002e400000e7ab9 */ /* 0x000fe20000000a00 */
[----:B------:R-:W-:Y:S01]  /*10680*/  UMOV UR8, UR4 ;  /* 0x0000000400087c82 */ /* 0x000fe20008000000 */
[----:B------:R-:W-:Y:S01]  /*10690*/  UIMAD UR12, UR16, UR14, URZ ;  /* 0x0000000e100c72a4 */ /* 0x000fe2000f8e023f */
[----:B------:R-:W-:Y:S01]  /*106a0*/  @P1 IMAD.HI.U32 R5, R10, R7, RZ ;  /* 0x000000070a051227 */ /* 0x000fe200078e00ff */
[----:B------:R-:W-:Y:S01]  /*106b0*/  UIMAD.WIDE.U32 UR10, UR42, UR14, UR8 ;  /* 0x0000000e2a0a72a5 */ /* 0x000fe2000f8e0008 */
[----:B------:R-:W0:Y:S01]  /*106c0*/  @P1 LDC R53, c[0x0][0xbec] ;  /* 0x0002fb00ff351b82 */ /* 0x000e220000000800 */
[----:B------:R-:W-:Y:S01]  /*106d0*/  USHF.R.S32.HI UR8, URZ, 0x1f, UR36 ;  /* 0x0000001f3f087899 */ /* 0x000fe20008011424 */
[----:B------:R-:W-:Y:S01]  /*106e0*/  IMAD.MOV.U32 R4, RZ, RZ, R10 ;  /* 0x000000ffff047224 */ /* 0x000fe200078e000a */
[----:B------:R-:W-:Y:S01]  /*106f0*/  UIMAD UR12, UR42, UR15, UR12 ;  /* 0x0000000f2a0c72a4 */ /* 0x000fe2000f8e020c */
[----:B------:R-:W-:Y:S01]  /*10700*/  @P1 SHF.R.U32.HI R4, RZ, R8, R5 ;  /* 0x00000008ff041219 */ /* 0x000fe20000011605 */
[----:B------:R-:W-:Y:S01]  /*10710*/  USEL UR18, UR8, URZ, !UP0 ;  /* 0x0000003f08127287 */ /* 0x000fe2000c000000 */
[----:B------:R-:W-:Y:S01]  /*10720*/  IMAD R5, R184, 0x40, R18 ;  /* 0x00000040b8057824 */ /* 0x000fe200078e0212 */
[----:B------:R-:W-:Y:S01]  /*10730*/  ULDC.64 UR14, c[0x0][0xb98] ;  /* 0x0002e600000e7ab9 */ /* 0x000fe20000000a00 */
[----:B------:R-:W-:Y:S01]  /*10740*/  USEL UR17, UR36, URZ, !UP0 ;  /* 0x0000003f24117287 */ /* 0x000fe2000c000000 */
[----:B------:R-:W-:Y:S01]  /*10750*/  IMAD.MOV R8, RZ, RZ, -R4 ;  /* 0x000000ffff087224 */ /* 0x000fe200078e0a04 */
[----:B------:R-:W-:Y:S01]  /*10760*/  UIMAD UR8, UR18, UR14, URZ ;  /* 0x0000000e120872a4 */ /* 0x000fe2000f8e023f */
[----:B------:R-:W-:Y:S01]  /*10770*/  IMAD.WIDE R20, R5, 0x2, R20 ;  /* 0x0000000205147825 */ /* 0x000fe200078e0214 */
[----:B------:R-:W-:Y:S01]  /*10780*/  UIADD3 UR11, UR11, UR12, URZ ;  /* 0x0000000c0b0b7290 */ /* 0x000fe2000fffe03f */
[----:B------:R-:W-:Y:S01]  /*10790*/  SHF.R.S32.HI R5, RZ, 0x1f, R4 ;  /* 0x0000001fff057819 */ /* 0x000fe20000011404 */
[----:B------:R-:W-:Y:S01]  /*107a0*/  UIMAD UR8, UR17, UR15, UR8 ;  /* 0x0000000f110872a4 */ /* 0x000fe2000f8e0208 */
[----:B------:R-:W-:Y:S01]  /*107b0*/  IMAD R7, R49, R8, R10 ;  /* 0x0000000831077224 */ /* 0x000fe200078e020a */
[----:B------:R-:W-:Y:S01]  /*107c0*/  UIMAD.WIDE.U32 UR10, UR17, UR14, UR10 ;  /* 0x0000000e110a72a5 */ /* 0x000fe2000f8e000a */
[----:B------:R-:W-:Y:S01]  /*107d0*/  IADD3 R11, P3, R20, 0x2000, RZ ;  /* 0x00002000140b7810 */ /* 0x000fe20007f7e0ff */
[----:B-----5:R-:W-:Y:S01]  /*107e0*/  IMAD R51, R6, R49, RZ ;  /* 0x0000003106337224 */ /* 0x020fe200078e02ff */
[----:B------:R-:W-:Y:S01]  /*107f0*/  IADD3 R13, P0, R20, 0x1000, RZ ;  /* 0x00001000140d7810 */ /* 0x000fe20007f1e0ff */
[----:B------:R-:W-:Y:S01]  /*10800*/  IMAD.U32 R10, RZ, RZ, UR8 ;  /* 0x00000008ff0a7e24 */ /* 0x000fe2000f8e00ff */
[----:B------:R-:W-:Y:S01]  /*10810*/  SHF.R.S32.HI R8, RZ, 0x1f, R7 ;  /* 0x0000001fff087819 */ /* 0x000fe20000011407 */
[----:B------:R-:W-:Y:S01]  /*10820*/  ULDC.64 UR12, c[0x0][0xaa0] ;  /* 0x0002a800000c7ab9 */ /* 0x000fe20000000a00 */
[----:B------:R-:W-:-:S02]  /*10830*/  IADD3 R4, P2, R4, UR10, RZ ;  /* 0x0000000a04047c10 */ /* 0x000fc4000ff5e0ff */
[----:B------:R-:W-:Y:S02]  /*10840*/  LOP3.LUT R9, R11, 0x380, RZ, 0xc0, !PT ;  /* 0x000003800b097812 */ /* 0x000fe400078ec0ff */
[----:B------:R-:W-:Y:S01]  /*10850*/  IADD3.X R5, R5, UR11, R10, P2, !PT ;  /* 0x0000000b05057c10 */ /* 0x000fe200097fe40a */
[----:B------:R-:W-:Y:S01]  /*10860*/  ULDC.64 UR10, c[0x0][0xb88] ;  /* 0x0002e200000a7ab9 */ /* 0x000fe20000000a00 */
[----:B------:R-:W-:Y:S01]  /*10870*/  LOP3.LUT R12, R13, 0x380, RZ, 0xc0, !PT ;  /* 0x000003800d0c7812 */ /* 0x000fe200078ec0ff */
[----:B------:R-:W-:Y:S01]  /*10880*/  IMAD R10, R8, UR10, RZ ;  /* 0x0000000a080a7c24 */ /* 0x000fe2000f8e02ff */
[----:B------:R-:W-:Y:S01]  /*10890*/  SHF.R.U64 R8, R9, 0x3, RZ ;  /* 0x0000000309087819 */ /* 0x000fe200000012ff */
[C---:B------:R-:W-:Y:S01]  /*108a0*/  IMAD.WIDE.U32 R4, R7.reuse, UR10, R4 ;  /* 0x0000000a07047c25 */ /* 0x040fe2000f8e0004 */
[----:B------:R-:W-:Y:S02]  /*108b0*/  SHF.R.U64 R12, R12, 0x3, RZ ;  /* 0x000000030c0c7819 */ /* 0x000fe400000012ff */
[C---:B------:R-:W-:Y:S01]  /*108c0*/  IADD3 R41, P6, R20.reuse, 0x4000, RZ ;  /* 0x0000400014297810 */ /* 0x040fe20007fde0ff */
[----:B------:R-:W-:Y:S01]  /*108d0*/  IMAD R9, R7, UR11, R10 ;  /* 0x0000000b07097c24 */ /* 0x000fe2000f8e020a */
[----:B------:R-:W-:Y:S01]  /*108e0*/  ULDC.64 UR10, c[0x0][0xb50] ;  /* 0x0002d400000a7ab9 */ /* 0x000fe20000000a00 */
[----:B------:R-:W-:-:S02]  /*108f0*/  IADD3 R7, P2, R20, 0x3000, RZ ;  /* 0x0000300014077810 */ /* 0x000fc40007f5e0ff */
[----:B------:R-:W-:Y:S01]  /*10900*/  IMAD.IADD R9, R5, 0x1, R9 ;  /* 0x0000000105097824 */ /* 0x000fe200078e0209 */
[C---:B------:R-:W-:Y:S02]  /*10910*/  LEA R10, P4, R4.reuse, UR10, 0x2 ;  /* 0x0000000a040a7c11 */ /* 0x040fe4000f8810ff */
[----:B------:R-:W-:Y:S02]  /*10920*/  LOP3.LUT R5, R7, 0x380, RZ, 0xc0, !PT ;  /* 0x0000038007057812 */ /* 0x000fe400078ec0ff */
[----:B------:R-:W-:Y:S01]  /*10930*/  LEA.HI.X R14, R4, UR11, R9, 0x2, P4 ;  /* 0x0000000b040e7c11 */ /* 0x000fe2000a0f1409 */
[----:B------:R-:W-:Y:S01]  /*10940*/  SHFL.IDX PT, R44, R10, RZ, 0x1c1f ;  /* 0x001c1fff0a2c7589 */ /* 0x000fe200000e0000 */
[----:B------:R-:W-:Y:S01]  /*10950*/  SHF.R.U64 R4, R5, 0x3, RZ ;  /* 0x0000000305047819 */ /* 0x000fe200000012ff */
[--C-:B------:R-:W-:Y:S01]  /*10960*/  IMAD.X R5, RZ, RZ, R21.reuse, P2 ;  /* 0x000000ffff057224 */ /* 0x100fe200010e0615 */
[----:B------:R-:W-:Y:S01]  /*10970*/  LOP3.LUT R12, R12, R13, RZ, 0x3c, !PT ;  /* 0x0000000d0c0c7212 */ /* 0x000fe200078e3cff */
[----:B------:R-:W1:Y:S01]  /*10980*/  SHFL.IDX PT, R45, R14, RZ, 0x1c1f ;  /* 0x001c1fff0e2d7589 */ /* 0x000e6200000e0000 */
[----:B------:R-:W-:Y:S01]  /*10990*/  LOP3.LUT R4, R4, R7, RZ, 0x3c, !PT ;  /* 0x0000000704047212 */ /* 0x000fe200078e3cff */
[--C-:B------:R-:W-:Y:S01]  /*109a0*/  IMAD.X R13, RZ, RZ, R21.reuse, P0 ;  /* 0x000000ffff0d7224 */ /* 0x100fe200000e0615 */
[----:B------:R-:W-:Y:S01]  /*109b0*/  LOP3.LUT P0, RZ, R185, 0x3, RZ, 0xc0, !PT ;  /* 0x00000003b9ff7812 */ /* 0x000fe2000780c0ff */
[----:B------:R-:W-:Y:S01]  /*109c0*/  SHFL.IDX PT, R46, R10, 0x1, 0x1c1f ;  /* 0x003c1f000a2e7f89 */ /* 0x000fe200000e0000 */
[----:B------:R-:W-:Y:S01]  /*109d0*/  VIADD R7, R24, 0x8 ;  /* 0x0000000818077836 */ /* 0x000fe20000000000 */
[----:B------:R-:W-:Y:S01]  /*109e0*/  IADD3 R37, P5, R20, 0x5000, RZ ;  /* 0x0000500014257810 */ /* 0x000fe20007fbe0ff */
[----:B------:R-:W-:Y:S01]  /*109f0*/  IMAD.X R9, RZ, RZ, R21, P3 ;  /* 0x000000ffff097224 */ /* 0x000fe200018e0615 */
[----:B------:R-:W2:Y:S01]  /*10a00*/  SHFL.IDX PT, R47, R14, 0x1, 0x1c1f ;  /* 0x003c1f000e2f7f89 */ /* 0x000ea200000e0000 */
[----:B------:R-:W-:-:S02]  /*10a10*/  ISETP.GE.OR P2, PT, R24, R51, P0 ;  /* 0x000000331800720c */ /* 0x000fc40000746670 */
[----:B------:R-:W-:Y:S02]  /*10a20*/  ISETP.GE.OR P0, PT, R7, R51, P0 ;  /* 0x000000330700720c */ /* 0x000fe40000706670 */
[C---:B------:R-:W-:Y:S02]  /*10a30*/  IADD3 R33, P4, R20.reuse, 0x6000, RZ ;  /* 0x0000600014217810 */ /* 0x040fe40007f9e0ff */
[----:B------:R-:W-:Y:S02]  /*10a40*/  LOP3.LUT R15, R20, 0x380, RZ, 0xc0, !PT ;  /* 0x00000380140f7812 */ /* 0x000fe400078ec0ff */
[----:B------:R-:W-:Y:S02]  /*10a50*/  LOP3.LUT R40, R41, 0x380, RZ, 0xc0, !PT ;  /* 0x0000038029287812 */ /* 0x000fe400078ec0ff */
[----:B------:R-:W-:Y:S02]  /*10a60*/  LOP3.LUT R36, R37, 0x380, RZ, 0xc0, !PT ;  /* 0x0000038025247812 */ /* 0x000fe400078ec0ff */
[----:B------:R-:W-:-:S02]  /*10a70*/  LOP3.LUT R32, R33, 0x380, RZ, 0xc0, !PT ;  /* 0x0000038021207812 */ /* 0x000fc400078ec0ff */
[----:B------:R-:W-:Y:S01]  /*10a80*/  SHF.R.U64 R15, R15, 0x3, RZ ;  /* 0x000000030f0f7819 */ /* 0x000fe200000012ff */
[----:B-1----:R-:W-:Y:S01]  /*10a90*/  @!P2 ST.E desc[UR54][R44.64], R2 ;  /* 0x000000022c00a985 */ /* 0x002fe2000c101936 */
[----:B------:R-:W-:Y:S02]  /*10aa0*/  LOP3.LUT R8, R8, R11, RZ, 0x3c, !PT ;  /* 0x0000000b08087212 */ /* 0x000fe400078e3cff */
[----:B------:R-:W-:Y:S02]  /*10ab0*/  IADD3 R11, P3, R20, 0x7000, RZ ;  /* 0x00007000140b7810 */ /* 0x000fe40007f7e0ff */
[----:B------:R-:W-:Y:S02]  /*10ac0*/  SHF.R.U64 R40, R40, 0x3, RZ ;  /* 0x0000000328287819 */ /* 0x000fe400000012ff */
[----:B------:R-:W-:Y:S01]  /*10ad0*/  SHF.R.U64 R36, R36, 0x3, RZ ;  /* 0x0000000324247819 */ /* 0x000fe200000012ff */
[----:B--2---:R1:W-:Y:S01]  /*10ae0*/  @!P0 ST.E desc[UR54][R46.64], R0 ;  /* 0x000000002e008985 */ /* 0x0043e2000c101936 */
[----:B------:R-:W-:Y:S01]  /*10af0*/  SHF.R.U64 R32, R32, 0x3, RZ ;  /* 0x0000000320207819 */ /* 0x000fe200000012ff */
[----:B------:R-:W-:Y:S01]  /*10b00*/  IMAD.X R29, RZ, RZ, R21, P3 ;  /* 0x000000ffff1d7224 */ /* 0x000fe200018e0615 */
[----:B------:R-:W-:-:S02]  /*10b10*/  LOP3.LUT R20, R15, R20, RZ, 0x3c, !PT ;  /* 0x000000140f147212 */ /* 0x000fc400078e3cff */
[----:B------:R-:W-:Y:S01]  /*10b20*/  LOP3.LUT R40, R40, R41, RZ, 0x3c, !PT ;  /* 0x0000002928287212 */ /* 0x000fe200078e3cff */
[--C-:B------:R-:W-:Y:S01]  /*10b30*/  IMAD.X R41, RZ, RZ, R21.reuse, P6 ;  /* 0x000000ffff297224 */ /* 0x100fe200030e0615 */
[----:B------:R-:W-:Y:S01]  /*10b40*/  LOP3.LUT R36, R36, R37, RZ, 0x3c, !PT ;  /* 0x0000002524247212 */ /* 0x000fe200078e3cff */
[--C-:B------:R-:W-:Y:S01]  /*10b50*/  IMAD.X R37, RZ, RZ, R21.reuse, P5 ;  /* 0x000000ffff257224 */ /* 0x100fe200028e0615 */
[----:B------:R-:W-:Y:S01]  /*10b60*/  LOP3.LUT R32, R32, R33, RZ, 0x3c, !PT ;  /* 0x0000002120207212 */ /* 0x000fe200078e3cff */
[----:B------:R-:W-:Y:S01]  /*10b70*/  IMAD.X R33, RZ, RZ, R21, P4 ;  /* 0x000000ffff217224 */ /* 0x000fe200020e0615 */
[----:B------:R2:W5:Y:S01]  /*10b80*/  LD.E.128 R24, desc[UR54][R20.64] ;  /* 0x0000003614187980 */ /* 0x000562000c101d00 */
[----:B------:R-:W-:Y:S01]  /*10b90*/  UIMAD UR10, UR9, UR12, URZ ;  /* 0x0000000c090a72a4 */ /* 0x000fe2000f8e023f */
[----:B-1----:R-:W-:Y:S01]  /*10ba0*/  IMAD R0, R22, 0x20, R184 ;  /* 0x0000002016007824 */ /* 0x002fe200078e02b8 */
[----:B------:R-:W-:Y:S01]  /*10bb0*/  LOP3.LUT R6, R11, 0x380, RZ, 0xc0, !PT ;  /* 0x000003800b067812 */ /* 0x000fe200078ec0ff */
[----:B------:R-:W5:Y:S04]  /*10bc0*/  LD.E.128 R12, desc[UR54][R12.64] ;  /* 0x000000360c0c7980 */ /* 0x000f68000c101d00 */
[----:B------:R-:W5:Y:S01]  /*10bd0*/  LD.E.128 R40, desc[UR54][R40.64] ;  /* 0x0000003628287980 */ /* 0x000f62000c101d00 */
[----:B--2---:R-:W1:Y:S01]  /*10be0*/  @P1 LDC R21, c[0x0][0xbf0] ;  /* 0x0002fc00ff151b82 */ /* 0x004e620000000800 */
[----:B------:R-:W-:-:S02]  /*10bf0*/  UIMAD.WIDE.U32 UR8, UR4, UR12, URZ ;  /* 0x0000000c040872a5 */ /* 0x000fc4000f8e003f */
[----:B------:R-:W5:Y:S01]  /*10c00*/  LD.E.128 R36, desc[UR54][R36.64] ;  /* 0x0000003624247980 */ /* 0x000f62000c101d00 */
[----:B------:R-:W-:Y:S01]  /*10c10*/  UIMAD UR10, UR4, UR13, UR10 ;  /* 0x0000000d040a72a4 */ /* 0x000fe2000f8e020a */
[----:B------:R-:W-:Y:S01]  /*10c20*/  VIADD R44, R0, UR37 ;  /* 0x00000025002c7c36 */ /* 0x000fe20008000000 */
[----:B------:R-:W-:Y:S01]  /*10c30*/  SHF.R.U64 R6, R6, 0x3, RZ ;  /* 0x0000000306067819 */ /* 0x000fe200000012ff */
[----:B------:R-:W-:Y:S01]  /*10c40*/  ULDC.64 UR12, c[0x0][0xae8] ;  /* 0x0002ba00000c7ab9 */ /* 0x000fe20000000a00 */
[----:B------:R-:W-:Y:S01]  /*10c50*/  UIADD3 UR9, UR9, UR10, URZ ;  /* 0x0000000a09097290 */ /* 0x000fe2000fffe03f */
[----:B------:R-:W5:Y:S01]  /*10c60*/  LD.E.128 R32, desc[UR54][R32.64] ;  /* 0x0000003620207980 */ /* 0x000f62000c101d00 */
[----:B------:R-:W-:Y:S01]  /*10c70*/  UIMAD UR4, UR16, UR12, URZ ;  /* 0x0000000c100472a4 */ /* 0x000fe2000f8e023f */
[----:B0-----:R-:W-:Y:S01]  /*10c80*/  @P1 IMAD.HI.U32 R0, R44, R53, RZ ;  /* 0x000000352c001227 */ /* 0x001fe200078e00ff */
[----:B------:R-:W-:Y:S01]  /*10c90*/  UIMAD.WIDE.U32 UR8, UR42, UR12, UR8 ;  /* 0x0000000c2a0872a5 */ /* 0x000fe2000f8e0008 */
[----:B------:R-:W-:Y:S01]  /*10ca0*/  LOP3.LUT R28, R6, R11, RZ, 0x3c, !PT ;  /* 0x0000000b061c7212 */ /* 0x000fe200078e3cff */
[----:B------:R-:W-:Y:S01]  /*10cb0*/  UIMAD UR4, UR42, UR13, UR4 ;  /* 0x0000000d2a0472a4 */ /* 0x000fe2000f8e0204 */
[----:B------:R-:W-:Y:S01]  /*10cc0*/  IMAD.MOV.U32 R45, RZ, RZ, R44 ;  /* 0x000000ffff2d7224 */ /* 0x000fe200078e002c */
[----:B------:R-:W-:Y:S01]  /*10cd0*/  ULDC.64 UR10, c[0x0][0xaf0] ;  /* 0x0002bc00000a7ab9 */ /* 0x000fe20000000a00 */
[----:B------:R-:W5:Y:S01]  /*10ce0*/  LD.E.128 R8, desc[UR54][R8.64] ;  /* 0x0000003608087980 */ /* 0x000f62000c101d00 */
[----:B------:R-:W-:-:S02]  /*10cf0*/  UIADD3 UR9, UR9, UR4, URZ ;  /* 0x0000000409097290 */ /* 0x000fc4000fffe03f */
[----:B------:R-:W-:Y:S01]  /*10d00*/  UIMAD UR4, UR18, UR10, URZ ;  /* 0x0000000a120472a4 */ /* 0x000fe2000f8e023f */
[----:B------:R-:W5:Y:S01]  /*10d10*/  LD.E.128 R4, desc[UR54][R4.64] ;  /* 0x0000003604047980 */ /* 0x000f62000c101d00 */
[----:B------:R-:W-:Y:S02]  /*10d20*/  UIMAD.WIDE.U32 UR8, UR17, UR10, UR8 ;  /* 0x0000000a110872a5 */ /* 0x000fe4000f8e0008 */
[----:B------:R-:W-:Y:S01]  /*10d30*/  UIMAD UR4, UR17, UR11, UR4 ;  /* 0x0000000b110472a4 */ /* 0x000fe2000f8e0204 */
[----:B-1----:R-:W-:Y:S01]  /*10d40*/  @P1 SHF.R.U32.HI R45, RZ, R21, R0 ;  /* 0x00000015ff2d1219 */ /* 0x002fe20000011600 */
[----:B------:R-:W5:Y:S01]  /*10d50*/  LD.E.128 R28, desc[UR54][R28.64] ;  /* 0x000000361c1c7980 */ /* 0x000f62000c101d00 */
[----:B------:R-:W-:Y:S01]  /*10d60*/  ULDC.64 UR10, c[0x0][0xae0] ;  /* 0x0002b800000a7ab9 */ /* 0x000fe20000000a00 */
[----:B------:R-:W-:Y:S01]  /*10d70*/  UIADD3 UR4, UR9, UR4, URZ ;  /* 0x0000000409047290 */ /* 0x000fe2000fffe03f */
[--C-:B------:R-:W-:Y:S01]  /*10d80*/  SHF.R.S32.HI R0, RZ, 0x1f, R45.reuse ;  /* 0x0000001fff007819 */ /* 0x100fe2000001142d */
[----:B------:R-:W-:Y:S01]  /*10d90*/  IMAD.MOV R2, RZ, RZ, -R45 ;  /* 0x000000ffff027224 */ /* 0x000fe200078e0a2d */
[----:B------:R-:W-:Y:S01]  /*10da0*/  @!PT LDS RZ, [RZ] ;  /* 0x00000000fffff984 */ /* 0x000fe20000000800 */
[----:B------:R-:W-:Y:S01]  /*10db0*/  @!PT LDS RZ, [RZ] ;  /* 0x00000000fffff984 */ /* 0x000fe20000000800 */
[----:B------:R-:W-:Y:S01]  /*10dc0*/  @!PT LDS RZ, [RZ] ;  /* 0x00000000fffff984 */ /* 0x000fe20000000800 */
[----:B------:R-:W-:Y:S01]  /*10dd0*/  @!PT LDS RZ, [RZ] ;  /* 0x00000000fffff984 */ /* 0x000fe20000000800 */
[----:B------:R0:W-:Y:S06]  /*10de0*/  MEMBAR.ALL.CTA ;  /* 0x0000000000007992 */ /* 0x0001ec0000008000 */
[----:B0-----:R-:W0:Y:S01]  /*10df0*/  FENCE.VIEW.ASYNC.S ;  /* 0x00000000000073c6 */ /* 0x001e220000000000 */
[----:B------:R-:W-:-:S02]  /*10e00*/  IMAD.U32 R21, RZ, RZ, UR9 ;  /* 0x00000009ff157e24 */ /* 0x000fc4000f8e00ff */
[----:B------:R-:W-:Y:S02]  /*10e10*/  IMAD R0, R0, UR10, RZ ;  /* 0x0000000a00007c24 */ /* 0x000fe4000f8e02ff */
[----:B------:R-:W-:Y:S02]  /*10e20*/  IMAD R47, R49, R2, R44 ;  /* 0x00000002312f7224 */ /* 0x000fe400078e022c */
[----:B------:R-:W-:Y:S01]  /*10e30*/  IMAD.U32 R20, RZ, RZ, UR8 ;  /* 0x00000008ff147e24 */ /* 0x000fe2000f8e00ff */
[----:B------:R-:W-:Y:S01]  /*10e40*/  ULDC.64 UR8, c[0x0][0xad8] ;  /* 0x0002b60000087ab9 */ /* 0x000fe20000000a00 */
[----:B------:R-:W-:Y:S02]  /*10e50*/  IMAD.U32 R21, RZ, RZ, UR4 ;  /* 0x00000004ff157e24 */ /* 0x000fe4000f8e00ff */
[C---:B------:R-:W-:Y:S01]  /*10e60*/  IMAD R49, R45.reuse, UR11, R0 ;  /* 0x0000000b2d317c24 */ /* 0x040fe2000f8e0200 */
        /* <DEDUP_REMOVED lines=17> */
[----:B0-----:R0:W1:Y:S01]  /*10f80*/  SHFL.IDX PT, R20, R44, RZ, 0x181f ;  /* 0x00181fff2c147589 */ /* 0x00106200000e0000 */
        /* <DEDUP_REMOVED lines=10> */
[-C--:B0-2---:R-:W-:Y:S02]  /*11030*/  @!P2 LEA.HI.X R3, R18, R0.reuse, R190, 0x1, P4 ;  /* 0x000000001203a211 */ /* 0x085fe400020f0cbe */
[----:B------:R-:W-:-:S03]  /*11040*/  @!P3 LEA.HI.X R21, R19, R0, R189, 0x1, P5 ;  /* 0x000000001315b211 */ /* 0x000fc600028f0cbd */
[----:B-----5:R3:W-:Y:S04]  /*11050*/  @!P2 ST.E.128 desc[UR54][R2.64], R24 ;  /* 0x000000180200a985 */ /* 0x0207e8000c101d36 */
[----:B------:R3:W-:Y:S02]  /*11060*/  @!P3 ST.E.128 desc[UR54][R20.64], R40 ;  /* 0x000000281400b985 */ /* 0x0007e4000c101d36 */
.L_x_1414:
[----:B------:R-:W-:Y:S05]  /*11070*/  BSYNC B1 ;  /* 0x0000000000017941 */ /* 0x000fea0003800000 */
.L_x_1413:
        /* <DEDUP_REMOVED lines=9> */
[-C--:B0---4-:R-:W-:Y:S02]  /*11110*/  @!P3 LEA.HI.X R3, R18, R0.reuse, R190, 0x1, P0 ;  /* 0x000000001203b211 */ /* 0x091fe400000f0cbe */
[----:B------:R-:W-:-:S03]  /*11120*/  @!P4 LEA.HI.X R21, R19, R0, R189, 0x1, P2 ;  /* 0x000000001315c211 */ /* 0x000fc600010f0cbd */
[----:B-----5:R3:W-:Y:S04]  /*11130*/  @!P3 ST.E.128 desc[UR54][R2.64], R12 ;  /* 0x0000000c0200b985 */ /* 0x0207e8000c101d36 */
[----:B------:R3:W-:Y:S02]  /*11140*/  @!P4 ST.E.128 desc[UR54][R20.64], R36 ;  /* 0x000000241400c985 */ /* 0x0007e4000c101d36 */
.L_x_1416:
[----:B------:R-:W-:Y:S05]  /*11150*/  BSYNC B1 ;  /* 0x0000000000017941 */ /* 0x000fea0003800000 */
.L_x_1415:
[----:B----4-:R4:W0:Y:S01]  /*11160*/  SHFL.IDX PT, R0, R45, 0x2, 0x181f ;  /* 0x00581f002d007f89 */ /* 0x01082200000e0000 */
[----:B------:R-:W-:Y:S03]  /*11170*/  BSSY B1, `(.L_x_1417) ;  /* 0x000000c000017945 */ /* 0x000fe60003800000 */
[----:B---3-5:R4:W3:Y:S01]  /*11180*/  SHFL.IDX PT, R12, R44, 0x2, 0x181f ;  /* 0x00581f002c0c7f89 */ /* 0x0288e200000e0000 */
[----:B------:R-:W-:Y:S05]  /*11190*/  @P1 BRA `(.L_x_1418) ;  /* 0x0000000000241947 */ /* 0x000fea0003800000 */
[----:B------:R-:W-:Y:S02]  /*111a0*/  ULDC UR4, c[0x0][0xac8] ;  /* 0x0002b20000047ab9 */ /* 0x000fe40000000800 */
[----:B------:R-:W-:Y:S02]  /*111b0*/  ISETP.GE.AND P2, PT, R18, UR4, PT ;  /* 0x0000000412007c0c */ /* 0x000fe4000bf46270 */
[----:B------:R-:W-:-:S11]  /*111c0*/  ISETP.GE.AND P3, PT, R19, UR4, PT ;  /* 0x0000000413007c0c */ /* 0x000fd6000bf66270 */
[CC--:B---3--:R-:W-:Y:S02]  /*111d0*/  @!P2 LEA R2, P0, R18.reuse, R12.reuse, 0x1 ;  /* 0x0000000c1202a211 */ /* 0x0c8fe400078008ff */
[C---:B------:R-:W-:Y:S02]  /*111e0*/  @!P3 LEA R12, P1, R19.reuse, R12, 0x1 ;  /* 0x0000000c130cb211 */ /* 0x040fe400078208ff */
[-C--:B0-----:R-:W-:Y:S02]  /*111f0*/  @!P2 LEA.HI.X R3, R18, R0.reuse, R190, 0x1, P0 ;  /* 0x000000001203a211 */ /* 0x081fe400000f0cbe */
[----:B------:R-:W-:-:S03]  /*11200*/  @!P3 LEA.HI.X R13, R19, R0, R189, 0x1, P1 ;  /* 0x00000000130db211 */ /* 0x000fc600008f0cbd */
[----:B------:R0:W-:Y:S04]  /*11210*/  @!P2 ST.E.128 desc[UR54][R2.64], R8 ;  /* 0x000000080200a985 */ /* 0x0001e8000c101d36 */
[----:B------:R0:W-:Y:S02]  /*11220*/  @!P3 ST.E.128 desc[UR54][R12.64], R32 ;  /* 0x000000200c00b985 */ /* 0x0001e4000c101d36 */
.L_x_1418:
[----:B------:R-:W-:Y:S05]  /*11230*/  BSYNC B1 ;  /* 0x0000000000017941 */ /* 0x000fea0003800000 */
.L_x_1417:
[----:B0-----:R-:W-:Y:S01]  /*11240*/  VIADD R0, R46, 0x60 ;  /* 0x000000602e007836 */ /* 0x001fe20000000000 */
[----:B--2-4-:R-:W4:Y:S04]  /*11250*/  SHFL.IDX PT, R45, R45, 0x3, 0x181f ;  /* 0x00781f002d2d7f89 */ /* 0x014f2800000e0000 */
[----:B------:R-:W-:Y:S01]  /*11260*/  ISETP.GE.AND P0, PT, R0, R51, PT ;  /* 0x000000330000720c */ /* 0x000fe20003f06270 */
[----:B------:R-:W0:-:S12]  /*11270*/  SHFL.IDX PT, R44, R44, 0x3, 0x181f ;  /* 0x00781f002c2c7f89 */ /* 0x000e1800000e0000 */
[----:B------:R-:W-:Y:S05]  /*11280*/  @P0 BRA `(.L_x_1419) ;  /* 0x0000000c000c0947 */ /* 0x000fea0003800000 */
[----:B------:R-:W-:Y:S02]  /*11290*/  ULDC UR4, c[0x0][0xac8] ;  /* 0x0002b20000047ab9 */ /* 0x000fe40000000800 */
[----:B------:R-:W-:-:S13]  /*112a0*/  ISETP.GE.AND P1, PT, R18, UR4, PT ;  /* 0x0000000412007c0c */ /* 0x000fda000bf26270 */
[----:B0-----:R-:W-:-:S04]  /*112b0*/  @!P1 LEA R2, P0, R18, R44, 0x1 ;  /* 0x0000002c12029211 */ /* 0x001fc800078008ff */
[----:B----4-:R-:W-:Y:S02]  /*112c0*/  @!P1 LEA.HI.X R3, R18, R45, R190, 0x1, P0 ;  /* 0x0000002d12039211 */ /* 0x010fe400000f0cbe */
[----:B------:R-:W-:-:S03]  /*112d0*/  ISETP.GE.AND P0, PT, R19, UR4, PT ;  /* 0x0000000413007c0c */ /* 0x000fc6000bf06270 */
[----:B------:R0:W-:Y:S10]  /*112e0*/  @!P1 ST.E.128 desc[UR54][R2.64], R4 ;  /* 0x0000000402009985 */ /* 0x0001f4000c101d36 */
[----:B------:R-:W-:Y:S05]  /*112f0*/  @P0 BRA `(.L_x_1419) ;  /* 0x0000000800f00947 */ /* 0x000fea0003800000 */
[----:B0-----:R-:W-:-:S04]  /*11300*/  LEA R2, P0, R19, R44, 0x1 ;  /* 0x0000002c13027211 */ /* 0x001fc800078008ff */
[----:B------:R-:W-:-:S05]  /*11310*/  LEA.HI.X R3, R19, R45, R189, 0x1, P0 ;  /* 0x0000002d13037211 */ /* 0x000fca00000f0cbd */
[----:B------:R0:W-:Y:S01]  /*11320*/  ST.E.128 desc[UR54][R2.64], R28 ;  /* 0x0000001c02007985 */ /* 0x0001e2000c101d36 */
[----:B------:R-:W-:Y:S05]  /*11330*/  BRA `(.L_x_1419) ;  /* 0x0000000800e07947 */ /* 0x000fea0003800000 */
.L_x_1411:
        /* <DEDUP_REMOVED lines=8> */
[----:B------:R-:W-:Y:S02]  /*113c0*/  IMAD.U32 R2, RZ, RZ, UR8 ;  /* 0x00000008ff027e24 */ /* 0x000fe4000f8e00ff */
[----:B------:R-:W-:Y:S01]  /*113d0*/  IMAD.U32 R3, RZ, RZ, UR9 ;  /* 0x00000009ff037e24 */ /* 0x000fe2000f8e00ff */
[----:B------:R-:W-:Y:S02]  /*113e0*/  ULDC.64 UR8, c[0x0][0xc08] ;  /* 0x0003020000087ab9 */ /* 0x000fe40000000a00 */
[----:B------:R-:W-:Y:S01]  /*113f0*/  UISETP.NE.U32.AND UP1, UPT, UR8, URZ, UPT ;  /* 0x0000003f0800728c */ /* 0x000fe2000bf25070 */
[----:B------:R-:W-:Y:S02]  /*11400*/  IMAD.U32 R0, RZ, RZ, UR4 ;  /* 0x00000004ff007e24 */ /* 0x000fe4000f8e00ff */
[----:B------:R-:W2:Y:S01]  /*11410*/  @P2 LDG.E R6, desc[UR54][R2.64] ;  /* 0x0000003602062981 */ /* 0x000ea2000c1e1900 */
[----:B------:R-:W-:-:S06]  /*11420*/  UISETP.NE.AND.EX UP1, UPT, UR9, URZ, UPT, UP1 ;  /* 0x0000003f0900728c */ /* 0x000fcc000bf25310 */
        /* <DEDUP_REMOVED lines=11> */
[----:B--2---:R-:W-:Y:S01]  /*114e0*/  @P2 R2UR UR4, R6 ;  /* 0x00000000060422ca */ /* 0x004fe200000e0000 */
[----:B01----:R-:W-:-:S14]  /*114f0*/  @P3 BRA `(.L_x_1420) ;  /* 0x0000000000103947 */ /* 0x003fdc0003800000 */
[----:B------:R-:W-:Y:S05]  /*11500*/  @!P2 BRA `(.L_x_1420) ;  /* 0x00000000000ca947 */ /* 0x000fea0003800000 */
[----:B------:R-:W2:Y:S04]  /*11510*/  LDG.E R5, desc[UR54][R2.64] ;  /* 0x0000003602057981 */ /* 0x000ea8000c1e1900 */
[----:B-----5:R-:W2:Y:S02]  /*11520*/  LDG.E R0, desc[UR54][R2.64+0x4] ;  /* 0x0000043602007981 */ /* 0x020ea4000c1e1900 */
[----:B--2---:R-:W-:-:S07]  /*11530*/  IMAD.IADD R0, R0, 0x1, -R5 ;  /* 0x0000000100007824 */ /* 0x004fce00078e0a05 */
.L_x_1420:
[----:B------:R-:W-:Y:S01]  /*11540*/  USHF.R.S32.HI UR8, URZ, 0x1f, UR36 ;  /* 0x0000001f3f087899 */ /* 0x000fe20008011424 */
[----:B------:R-:W-:Y:S01]  /*11550*/  BSSY B1, `(.L_x_1421) ;  /* 0x000002e000017945 */ /* 0x000fe20003800000 */
[----:B------:R-:W-:Y:S02]  /*11560*/  USHF.R.S32.HI UR11, URZ, 0x1f, UR4 ;  /* 0x0000001f3f0b7899 */ /* 0x000fe40008011404 */
[----:B------:R-:W-:Y:S02]  /*11570*/  USEL UR13, UR36, URZ, !UP0 ;  /* 0x0000003f240d7287 */ /* 0x000fe4000c000000 */
[----:B------:R-:W-:Y:S01]  /*11580*/  USEL UR14, UR8, URZ, !UP0 ;  /* 0x0000003f080e7287 */ /* 0x000fe2000c000000 */
[----:B------:R-:W-:Y:S11]  /*11590*/  @P1 BRA `(.L_x_1422) ;  /* 0x0000000000a41947 */ /* 0x000ff60003800000 */
[----:B------:R-:W0:Y:S01]  /*115a0*/  S2R R3, SR_TID.X ;  /* 0x0000000000037919 */ /* 0x000e220000002100 */
[----:B------:R-:W1:Y:S01]  /*115b0*/  LDC R7, c[0x0][0xbe8] ;  /* 0x0002fa00ff077b82 */ /* 0x000e620000000800 */
[----:B------:R-:W-:Y:S02]  /*115c0*/  IMAD.U32 R4, RZ, RZ, UR37 ;  /* 0x00000025ff047e24 */ /* 0x000fe4000f8e00ff */
[----:B-1---5:R-:W-:-:S03]  /*115d0*/  IMAD R2, R0, R7, RZ ;  /* 0x0000000700027224 */ /* 0x022fc600078e02ff */
[----:B0-----:R-:W-:-:S04]  /*115e0*/  IADD3 R4, R4, -0x80, R3 ;  /* 0xffffff8004047810 */ /* 0x001fc80007ffe003 */
[----:B------:R-:W-:-:S13]  /*115f0*/  ISETP.GE.AND P1, PT, R4, R2, PT ;  /* 0x000000020400720c */ /* 0x000fda0003f26270 */
[----:B------:R-:W-:Y:S05]  /*11600*/  @P1 BRA `(.L_x_1422) ;  /* 0x0000000000881947 */ /* 0x000fea0003800000 */
[----:B------:R-:W-:Y:S01]  /*11610*/  ISETP.NE.AND P1, PT, R7, 0x1, PT ;  /* 0x000000010700780c */ /* 0x000fe20003f25270 */
[----:B------:R-:W-:Y:S01]  /*11620*/  ULDC.64 UR16, c[0x0][0xb90] ;  /* 0x0002e40000107ab9 */ /* 0x000fe20000000a00 */
[----:B------:R-:W-:Y:S01]  /*11630*/  UMOV UR8, UR4 ;  /* 0x0000000400087c82 */ /* 0x000fe20008000000 */
[----:B------:R-:W-:Y:S01]  /*11640*/  UIMAD UR10, UR12, UR16, URZ ;  /* 0x000000100c0a72a4 */ /* 0x000fe2000f8e023f */
[----:B------:R-:W-:Y:S01]  /*11650*/  IMAD.MOV.U32 R2, RZ, RZ, R4 ;  /* 0x000000ffff027224 */ /* 0x000fe200078e0004 */
[----:B------:R-:W-:Y:S02]  /*11660*/  UMOV UR9, UR11 ;  /* 0x0000000b00097c82 */ /* 0x000fe40008000000 */
[----:B------:R-:W-:Y:S02]  /*11670*/  UIMAD.WIDE.U32 UR8, UR42, UR16, UR8 ;  /* 0x000000102a0872a5 */ /* 0x000fe4000f8e0008 */
[----:B------:R-:W-:-:S03]  /*11680*/  UIMAD UR10, UR42, UR17, UR10 ;  /* 0x000000112a0a72a4 */ /* 0x000fc6000f8e020a */
[----:B------:R-:W-:Y:S01]  /*11690*/  ULDC.64 UR16, c[0x0][0xb98] ;  /* 0x0002e60000107ab9 */ /* 0x000fe20000000a00 */
[----:B------:R-:W0:Y:S01]  /*116a0*/  @P1 LDC R3, c[0x0][0xbec] ;  /* 0x0002fb00ff031b82 */ /* 0x000e220000000800 */
[----:B------:R-:W-:Y:S02]  /*116b0*/  UIADD3 UR9, UR9, UR10, URZ ;  /* 0x0000000a09097290 */ /* 0x000fe4000fffe03f */
[----:B------:R-:W-:Y:S02]  /*116c0*/  UIMAD UR10, UR14, UR16, URZ ;  /* 0x000000100e0a72a4 */ /* 0x000fe4000f8e023f */
[----:B------:R-:W-:Y:S02]  /*116d0*/  UIMAD.WIDE.U32 UR8, UR13, UR16, UR8 ;  /* 0x000000100d0872a5 */ /* 0x000fe4000f8e0008 */
[----:B------:R-:W-:Y:S01]  /*116e0*/  UIMAD UR10, UR13, UR17, UR10 ;  /* 0x000000110d0a72a4 */ /* 0x000fe2000f8e020a */
[----:B------:R-:W1:Y:S02]  /*116f0*/  @P1 LDC R6, c[0x0][0xbf0] ;  /* 0x0002fc00ff061b82 */ /* 0x000e640000000800 */
[----:B------:R-:W-:Y:S01]  /*11700*/  ULDC.64 UR16, c[0x0][0xb88] ;  /* 0x0002e20000107ab9 */ /* 0x000fe20000000a00 */
[----:B0-----:R-:W-:-:S05]  /*11710*/  @P1 IMAD.HI.U32 R3, R4, R3, RZ ;  /* 0x0000000304031227 */ /* 0x001fca00078e00ff */
[----:B-1----:R-:W-:Y:S01]  /*11720*/  @P1 SHF.R.U32.HI R2, RZ, R6, R3 ;  /* 0x00000006ff021219 */ /* 0x002fe20000011603 */
[----:B------:R-:W-:-:S03]  /*11730*/  IMAD.U32 R6, RZ, RZ, UR10 ;  /* 0x0000000aff067e24 */ /* 0x000fc6000f8e00ff */
[--C-:B------:R-:W-:Y:S01]  /*11740*/  SHF.R.S32.HI R3, RZ, 0x1f, R2.reuse ;  /* 0x0000001fff037819 */ /* 0x100fe20000011402 */
[----:B------:R-:W-:Y:S01]  /*11750*/  IMAD.MOV R5, RZ, RZ, -R2 ;  /* 0x000000ffff057224 */ /* 0x000fe200078e0a02 */
[----:B------:R-:W-:-:S03]  /*11760*/  IADD3 R2, P1, R2, UR8, RZ ;  /* 0x0000000802027c10 */ /* 0x000fc6000ff3e0ff */
[----:B------:R-:W-:Y:S01]  /*11770*/  IMAD R5, R7, R5, R4 ;  /* 0x0000000507057224 */ /* 0x000fe200078e0204 */
[----:B------:R-:W-:Y:S01]  /*11780*/  IADD3.X R3, R3, UR9, R6, P1, !PT ;  /* 0x0000000903037c10 */ /* 0x000fe20008ffe406 */
[----:B------:R-:W-:-:S03]  /*11790*/  ULDC.64 UR8, c[0x0][0xb50] ;  /* 0x0002d40000087ab9 */ /* 0x000fc60000000a00 */
[----:B------:R-:W-:Y:S01]  /*117a0*/  SHF.R.S32.HI R4, RZ, 0x1f, R5 ;  /* 0x0000001fff047819 */ /* 0x000fe20000011405 */
[----:B------:R-:W-:-:S04]  /*117b0*/  IMAD.WIDE.U32 R2, R5, UR16, R2 ;  /* 0x0000001005027c25 */ /* 0x000fc8000f8e0002 */
[----:B------:R-:W-:-:S04]  /*117c0*/  IMAD R4, R4, UR16, RZ ;  /* 0x0000001004047c24 */ /* 0x000fc8000f8e02ff */
[----:B------:R-:W-:Y:S01]  /*117d0*/  IMAD R7, R5, UR17, R4 ;  /* 0x0000001105077c24 */ /* 0x000fe2000f8e0204 */
[----:B------:R-:W-:-:S03]  /*117e0*/  LEA R4, P1, R2, UR8, 0x2 ;  /* 0x0000000802047c11 */ /* 0x000fc6000f8210ff */
[----:B------:R-:W-:-:S05]  /*117f0*/  IMAD.IADD R3, R3, 0x1, R7 ;  /* 0x0000000103037824 */ /* 0x000fca00078e0207 */
[----:B------:R-:W-:Y:S01]  /*11800*/  LEA.HI.X R5, R2, UR9, R3, 0x2, P1 ;  /* 0x0000000902057c11 */ /* 0x000fe200088f1403 */
[----:B------:R-:W-:-:S05]  /*11810*/  IMAD.MOV.U32 R3, RZ, RZ, -0x800000 ;  /* 0xff800000ff037424 */ /* 0x000fca00078e00ff */
[----:B------:R0:W-:Y:S02]  /*11820*/  STG.E desc[UR54][R4.64], R3 ;  /* 0x0000000304007986 */ /* 0x0001e4000c101936 */
.L_x_1422:
[----:B------:R-:W-:Y:S05]  /*11830*/  BSYNC B1 ;  /* 0x0000000000017941 */ /* 0x000fea0003800000 */
.L_x_1421:
[----:B0-----:R-:W0:Y:S01]  /*11840*/  @P0 LDC R3, c[0x0][0xbf0] ;  /* 0x0002fc00ff030b82 */ /* 0x001e220000000800 */
[----:B------:R-:W-:Y:S01]  /*11850*/  ULDC.64 UR16, c[0x0][0xaa0] ;  /* 0x0002a80000107ab9 */ /* 0x000fe20000000a00 */
[----:B------:R-:W-:Y:S01]  /*11860*/  IMAD R2, R22, 0x20, R184 ;  /* 0x0000002016027824 */ /* 0x000fe200078e02b8 */
[----:B------:R-:W-:Y:S01]  /*11870*/  UIMAD UR10, UR11, UR16, URZ ;  /* 0x000000100b0a72a4 */ /* 0x000fe2000f8e023f */
[----:B------:R-:W-:Y:S01]  /*11880*/  BSSY B1, `(.L_x_1423) ;  /* 0x0000039000017945 */ /* 0x000fe20003800000 */
[----:B------:R-:W-:Y:S01]  /*11890*/  UIMAD.WIDE.U32 UR8, UR4, UR16, URZ ;  /* 0x00000010040872a5 */ /* 0x000fe2000f8e003f */
[----:B------:R-:W-:Y:S01]  /*118a0*/  VIADD R6, R2, UR37 ;  /* 0x0000002502067c36 */ /* 0x000fe20008000000 */
[----:B------:R-:W-:-:S03]  /*118b0*/  UIMAD UR10, UR4, UR17, UR10 ;  /* 0x00000011040a72a4 */ /* 0x000fc6000f8e020a */
[----:B------:R-:W-:Y:S01]  /*118c0*/  ULDC.64 UR16, c[0x0][0xae8] ;  /* 0x0002ba0000107ab9 */ /* 0x000fe20000000a00 */
[----:B------:R-:W-:Y:S01]  /*118d0*/  UIADD3 UR9, UR9, UR10, URZ ;  /* 0x0000000a09097290 */ /* 0x000fe2000fffe03f */
[----:B------:R-:W-:Y:S01]  /*118e0*/  @P0 IMAD.HI.U32 R2, R6, R9, RZ ;  /* 0x0000000906020227 */ /* 0x000fe200078e00ff */
[----:B------:R-:W-:Y:S02]  /*118f0*/  UIMAD UR4, UR12, UR16, URZ ;  /* 0x000000100c0472a4 */ /* 0x000fe4000f8e023f */
[----:B------:R-:W-:Y:S01]  /*11900*/  UIMAD.WIDE.U32 UR8, UR42, UR16, UR8 ;  /* 0x000000102a0872a5 */ /* 0x000fe2000f8e0008 */
[----:B------:R-:W-:Y:S01]  /*11910*/  IMAD.MOV.U32 R5, RZ, RZ, R6 ;  /* 0x000000ffff057224 */ /* 0x000fe200078e0006 */
[----:B------:R-:W-:Y:S01]  /*11920*/  UIMAD UR4, UR42, UR17, UR4 ;  /* 0x000000112a0472a4 */ /* 0x000fe2000f8e0204 */
[----:B------:R-:W-:-:S03]  /*11930*/  ULDC.64 UR10, c[0x0][0xaf0] ;  /* 0x0002bc00000a7ab9 */ /* 0x000fc60000000a00 */
[----:B------:R-:W-:Y:S02]  /*11940*/  UIADD3 UR9, UR9, UR4, URZ ;  /* 0x0000000409097290 */ /* 0x000fe4000fffe03f */
[----:B------:R-:W-:Y:S01]  /*11950*/  UIMAD UR4, UR14, UR10, URZ ;  /* 0x0000000a0e0472a4 */ /* 0x000fe2000f8e023f */
[----:B0-----:R-:W-:Y:S01]  /*11960*/  @P0 SHF.R.U32.HI R5, RZ, R3, R2 ;  /* 0x00000003ff050219 */ /* 0x001fe20000011602 */
        /* <DEDUP_REMOVED lines=18> */
[----:B-----5:R-:W-:Y:S02]  /*11a90*/  IMAD R11, R0, R11, RZ ;  /* 0x0000000b000b7224 */ /* 0x020fe400078e02ff */
        /* <DEDUP_REMOVED lines=23> */
.L_x_1424:
[----:B------:R-:W-:Y:S05]  /*11c10*/  BSYNC B1 ;  /* 0x0000000000017941 */ /* 0x000fea0003800000 */
.L_x_1423:
        /* <DEDUP_REMOVED lines=13> */
.L_x_1426:
[----:B------:R-:W-:Y:S05]  /*11cf0*/  BSYNC B1 ;  /* 0x0000000000017941 */ /* 0x000fea0003800000 */
.L_x_1425:
        /* <DEDUP_REMOVED lines=13> */
.L_x_1428:
[----:B------:R-:W-:Y:S05]  /*11dd0*/  BSYNC B1 ;  /* 0x0000000000017941 */ /* 0x000fea0003800000 */
.L_x_1427:
[----:B0-----:R-:W-:Y:S01]  /*11de0*/  VIADD R0, R6, 0x60 ;  /* 0x0000006006007836 */ /* 0x001fe20000000000 */
[----:B--2-4-:R-:W0:Y:S04]  /*11df0*/  SHFL.IDX PT, R5, R5, 0x3, 0x181f ;  /* 0x00781f0005057f89 */ /* 0x014e2800000e0000 */
[----:B------:R-:W-:Y:S01]  /*11e00*/  ISETP.GE.AND P0, PT, R0, R11, PT ;  /* 0x0000000b0000720c */ /* 0x000fe20003f06270 */
[----:B-1-3--:R1:W2:-:S12]  /*11e10*/  SHFL.IDX PT, R2, R4, 0x3, 0x181f ;  /* 0x00781f0004027f89 */ /* 0x00a29800000e0000 */
[----:B-1----:R-:W-:Y:S05]  /*11e20*/  @P0 BRA `(.L_x_1419) ;  /* 0x0000000000240947 */ /* 0x002fea0003800000 */
[----:B------:R-:W-:Y:S02]  /*11e30*/  ULDC UR4, c[0x0][0xac8] ;  /* 0x0002b20000047ab9 */ /* 0x000fe40000000800 */
[----:B------:R-:W-:Y:S02]  /*11e40*/  ISETP.GE.AND P2, PT, R18, UR4, PT ;  /* 0x0000000412007c0c */ /* 0x000fe4000bf46270 */
[----:B------:R-:W-:-:S11]  /*11e50*/  ISETP.GE.AND P3, PT, R19, UR4, PT ;  /* 0x0000000413007c0c */ /* 0x000fd6000bf66270 */
[CC--:B--2---:R-:W-:Y:S02]  /*11e60*/  @!P2 LEA R6, P0, R18.reuse, R2.reuse, 0x1 ;  /* 0x000000021206a211 */ /* 0x0c4fe400078008ff */
[C---:B------:R-:W-:Y:S02]  /*11e70*/  @!P3 LEA R2, P1, R19.reuse, R2, 0x1 ;  /* 0x000000021302b211 */ /* 0x040fe400078208ff */
[-C--:B0-----:R-:W-:Y:S02]  /*11e80*/  @!P2 LEA.HI.X R7, R18, R5.reuse, R190, 0x1, P0 ;  /* 0x000000051207a211 */ /* 0x081fe400000f0cbe */
[----:B------:R-:W-:-:S03]  /*11e90*/  @!P3 LEA.HI.X R3, R19, R5, R189, 0x1, P1 ;  /* 0x000000051303b211 */ /* 0x000fc600008f0cbd */
[----:B------:R1:W-:Y:S04]  /*11ea0*/  @!P2 ST.E.128 desc[UR54][R6.64], RZ ;  /* 0x000000ff0600a985 */ /* 0x0003e8000c101d36 */
[----:B------:R1:W-:Y:S02]  /*11eb0*/  @!P3 ST.E.128 desc[UR54][R2.64], RZ ;  /* 0x000000ff0200b985 */ /* 0x0003e4000c101d36 */
.L_x_1419:
[----:B------:R-:W-:Y:S05]  /*11ec0*/  BSYNC B0 ;  /* 0x0000000000007941 */ /* 0x000fea0003800000 */
.L_x_1410:
[----:B------:R-:W-:Y:S02]  /*11ed0*/  ULDC UR4, c[0x0][0xc3c] ;  /* 0x00030f0000047ab9 */ /* 0x000fe40000000800 */
[----:B------:R-:W-:-:S06]  /*11ee0*/  UISETP.GE.AND UP0, UPT, UR6, UR4, UPT ;  /* 0x000000040600728c */ /* 0x000fcc000bf06270 */
[----:B------:R-:W-:-:S13]  /*11ef0*/  PLOP3.LUT P0, PT, PT, PT, UP0, 0x80, 0x0 ;  /* 0x000000000000781c */ /* 0x000fda0003f0f008 */
[----:B------:R-:W-:Y:S05]  /*11f00*/  @!P0 BRA `(.L_x_1429) ;  /* 0xfffffeec008c8947 */ /* 0x000fea000383ffff */
[----:B------:R-:W-:Y:S05]  /*11f10*/  EXIT ;  /* 0x000000000000794d */ /* 0x000fea0003800000 */
.L_x_1320:
        /* <DEDUP_REMOVED lines=9> */
[----:B-1----:R-:W0:Y:S08]  /*11fb0*/  S2UR UR5, SR_CgaCtaId ;  /* 0x00000000000579c3 */ /* 0x002e300000008800 */
[----:B------:R-:W-:Y:S06]  /*11fc0*/  BAR.SYNC.DEFER_BLOCKING 0x5, 0x180 ;  /* 0x0146000000007b1d */ /* 0x000fec0000010000 */
[----:B------:R-:W-:-:S02]  /*11fd0*/  UMOV UR4, 0x400 ;  /* 0x0000040000047882 */ /* 0x000fc40000000000 */
[----:B0-----:R-:W-:-:S09]  /*11fe0*/  ULEA UR4, UR5, UR4, 0x18 ;  /* 0x0000000405047291 */ /* 0x001fd2000f8ec03f */
[----:B------:R-:W0:Y:S01]  /*11ff0*/  LDS.128 R16, [UR4+0x288d0] ;  /* 0x0288d004ff107984 */ /* 0x000e220008000c00 */
[----:B------:R-:W-:Y:S06]  /*12000*/  BAR.ARV 0x4, 0x180 ;  /* 0x0106000000007b1d */ /* 0x000fec0000002000 */
[----:B------:R-:W-:Y:S05]  /*12010*/  BRA `(.L_x_1431) ;  /* 0x00000008008c7947 */ /* 0x000fea0003800000 */
.L_x_1430:
[----:B------:R-:W0:Y:S01]  /*12020*/  S2R R2, SR_TID.X ;  /* 0x0000000000027919 */ /* 0x000e220000002100 */
[----:B-1----:R-:W-:Y:S01]  /*12030*/  ULDC UR4, c[0x0][0xc3c] ;  /* 0x00030f0000047ab9 */ /* 0x002fe20000000800 */
        /* <DEDUP_REMOVED lines=15> */
[----:B--2---:R-:W0:Y:S02]  /*12130*/  SHFL.UP PT, R4, R0, 0x1, RZ ;  /* 0x0420000000047989 */ /* 0x004e2400000e00ff */
        /* <DEDUP_REMOVED lines=22> */
.L_x_1436:
        /* <DEDUP_REMOVED lines=12> */
.L_x_1435:
[----:B------:R-:W-:Y:S05]  /*12360*/  BSYNC B0 ;  /* 0x0000000000007941 */ /* 0x000fea0003800000 */
.L_x_1434:
[----:B0----5:R-:W0:Y:S02]  /*12370*/  SHFL.UP PT, R2, R0, 0x1, RZ ;  /* 0x0420000000027989 */ /* 0x021e2400000e00ff */
        /* <DEDUP_REMOVED lines=16> */
[----:B------:R-:W-:-:S05]  /*12480*/  IMAD.IADD R4, R3, 0x1, R4 ;  /* 0x0000000103047824 */ /* 0x000fca00078e0204 */
[----:B------:R-:W-:-:S13]  /*12490*/  ISETP.GT.AND P6, PT, R4, UR6, PT ;  /* 0x0000000604007c0c */ /* 0x000fda000bfc4270 */
[----:B------:R-:W-:Y:S05]  /*124a0*/  @!P6 BRA `(.L_x_1436) ;  /* 0xfffffffc007ce947 */ /* 0x000fea000383ffff */
.L_x_1432:
[----:B------:R-:W-:-:S04]  /*124b0*/  IMAD.IADD R11, R4, 0x1, -R3 ;  /* 0x00000001040b7824 */ /* 0x000fc800078e0a03 */
[----:B------:R-:W-:-:S05]  /*124c0*/  IMAD R2, R6, UR5, R11 ;  /* 0x0000000506027c24 */ /* 0x000fca000f8e020b */
[----:B------:R-:W-:Y:S02]  /*124d0*/  ISETP.GT.AND P0, PT, R2, UR6, PT ;  /* 0x0000000602007c0c */ /* 0x000fe4000bf04270 */
[----:B------:R-:W0:Y:S11]  /*124e0*/  LDC.64 R2, c[0x0][0xc90] ;  /* 0x00032400ff027b82 */ /* 0x000e360000000a00 */
[----:B------:R-:W-:-:S04]  /*124f0*/  VOTE.ANY R8, PT, !P0 ;  /* 0x0000000000087806 */ /* 0x000fc800040e0100 */
[----:B------:R-:W1:Y:S02]  /*12500*/  POPC R13, R8 ;  /* 0x00000008000d7309 */ /* 0x000e640000000000 */
[----:B-1----:R-:W-:-:S04]  /*12510*/  VIADD R19, R13, UR4 ;  /* 0x000000040d137c36 */ /* 0x002fc80008000000 */
[----:B0-----:R-:W-:-:S05]  /*12520*/  IMAD.WIDE R2, R19, 0x4, R2 ;  /* 0x0000000413027825 */ /* 0x001fca00078e0202 */
[----:B------:R-:W2:Y:S01]  /*12530*/  LDG.E R7, desc[UR54][R2.64] ;  /* 0x0000003602077981 */ /* 0x000ea2000c1e1900 */
[----:B------:R-:W-:-:S03]  /*12540*/  ISETP.NE.AND P0, PT, R8, RZ, PT ;  /* 0x000000ff0800720c */ /* 0x000fc60003f05270 */
[----:B------:R-:W2:Y:S02]  /*12550*/  SHFL.IDX PT, R0, R0, R13, 0x1f ;  /* 0x00001f0d00007589 */ /* 0x000ea400000e0000 */
[----:B--2---:R-:W-:-:S05]  /*12560*/  IMAD R4, R0, R7, RZ ;  /* 0x0000000700047224 */ /* 0x004fca00078e02ff */
[----:B------:R-:W-:-:S04]  /*12570*/  IABS R12, R4 ;  /* 0x00000004000c7213 */ /* 0x000fc80000000000 */
[----:B------:R-:W0:Y:S08]  /*12580*/  I2F.RP R9, R12 ;  /* 0x0000000c00097306 */ /* 0x000e300000209400 */
[----:B0-----:R-:W0:Y:S02]  /*12590*/  MUFU.RCP R9, R9 ;  /* 0x0000000900097308 */ /* 0x001e240000001000 */
[----:B0-----:R-:W-:-:S06]  /*125a0*/  VIADD R10, R9, 0xffffffe ;  /* 0x0ffffffe090a7836 */ /* 0x001fcc0000000000 */
[----:B------:R0:W1:Y:S01]  /*125b0*/  F2I.FTZ.U32.TRUNC.NTZ R3, R10 ;  /* 0x0000000a00037305 */ /* 0x000062000021f000 */
[----:B------:R-:W-:Y:S05]  /*125c0*/  @!P0 BRA `(.L_x_1437) ;  /* 0x0000000000088947 */ /* 0x000fea0003800000 */
[----:B------:R-:W-:-:S05]  /*125d0*/  VIADD R9, R13, 0xffffffff ;  /* 0xffffffff0d097836 */ /* 0x000fca0000000000 */
[----:B------:R2:W3:Y:S02]  /*125e0*/  SHFL.IDX PT, R16, R6, R9, 0x1f ;  /* 0x00001f0906107589 */ /* 0x0004e400000e0000 */
.L_x_1437:
[----:B---3--:R-:W-:Y:S01]  /*125f0*/  IMAD R16, R16, UR5, R11 ;  /* 0x0000000510107c24 */ /* 0x008fe2000f8e020b */
[----:B------:R-:W-:Y:S01]  /*12600*/  IABS R2, R4 ;  /* 0x0000000400027213 */ /* 0x000fe20000000000 */
[----:B-12---:R-:W-:-:S03]  /*12610*/  IMAD.MOV R9, RZ, RZ, -R3 ;  /* 0x000000ffff097224 */ /* 0x006fc600078e0a03 */
[----:B------:R-:W-:Y:S01]  /*12620*/  IADD3 R11, -R16, UR6, RZ ;  /* 0x00000006100b7c10 */ /* 0x000fe2000fffe1ff */
[----:B------:R-:W-:Y:S02]  /*12630*/  IMAD.MOV R8, RZ, RZ, -R2 ;  /* 0x000000ffff087224 */ /* 0x000fe400078e0a02 */
[----:B------:R-:W-:Y:S01]  /*12640*/  IMAD R9, R9, R12, RZ ;  /* 0x0000000c09097224 */ /* 0x000fe200078e02ff */
        /* <DEDUP_REMOVED lines=17> */
[----:B------:R-:W-:-:S04]  /*12760*/  IMAD R13, R7, R2, RZ ;  /* 0x00000002070d7224 */ /* 0x000fc800078e02ff */
[----:B------:R-:W-:-:S05]  /*12770*/  IMAD.MOV R6, RZ, RZ, -R13 ;  /* 0x000000ffff067224 */ /* 0x000fca00078e0a0d */
[----:B------:R-:W-:Y:S01]  /*12780*/  VIADDMNMX R15, R6, UR5, R7, PT ;  /* 0x00000005060f7c46 */ /* 0x000fe2000b800107 */
[----:B------:R-:W-:-:S03]  /*12790*/  IMAD.MOV R7, RZ, RZ, -R2 ;  /* 0x000000ffff077224 */ /* 0x000fc600078e0a02 */
[----:B------:R-:W-:Y:S01]  /*127a0*/  IABS R8, R15 ;  /* 0x0000000f00087213 */ /* 0x000fe20000000000 */
[----:B------:R-:W-:Y:S01]  /*127b0*/  IMAD R4, R4, R7, R11 ;  /* 0x0000000704047224 */ /* 0x000fe200078e020b */
[----:B0-----:R-:W-:Y:S01]  /*127c0*/  IABS R10, R15 ;  /* 0x0000000f000a7213 */ /* 0x001fe20000000000 */
[----:B------:R-:W-:Y:S01]  /*127d0*/  IMAD.MOV R18, RZ, RZ, -R15 ;  /* 0x000000ffff127224 */ /* 0x000fe200078e0a0f */
[----:B------:R-:W0:Y:S02]  /*127e0*/  I2F.RP R6, R8 ;  /* 0x0000000800067306 */ /* 0x000e240000209400 */
[----:B------:R-:W-:-:S06]  /*127f0*/  IABS R9, R4 ;  /* 0x0000000400097213 */ /* 0x000fcc0000000000 */
[----:B0-----:R-:W0:Y:S02]  /*12800*/  MUFU.RCP R6, R6 ;  /* 0x0000000600067308 */ /* 0x001e240000001000 */
[----:B0-----:R-:W-:-:S06]  /*12810*/  VIADD R3, R6, 0xffffffe ;  /* 0x0ffffffe06037836 */ /* 0x001fcc0000000000 */
[----:B------:R-:W0:Y:S02]  /*12820*/  F2I.FTZ.U32.TRUNC.NTZ R3, R3 ;  /* 0x0000000300037305 */ /* 0x000e24000021f000 */
[----:B0-----:R-:W-:-:S04]  /*12830*/  IMAD.MOV R2, RZ, RZ, -R3 ;  /* 0x000000ffff027224 */ /* 0x001fc800078e0a03 */
[----:B------:R-:W-:Y:S02]  /*12840*/  IMAD.MOV.U32 R7, RZ, RZ, R2 ;  /* 0x000000ffff077224 */ /* 0x000fe400078e0002 */
[----:B------:R-:W-:Y:S02]  /*12850*/  IMAD.MOV.U32 R2, RZ, RZ, RZ ;  /* 0x000000ffff027224 */ /* 0x000fe400078e00ff */
[----:B------:R-:W-:-:S04]  /*12860*/  IMAD R7, R7, R8, RZ ;  /* 0x0000000807077224 */ /* 0x000fc800078e02ff */
[----:B------:R-:W-:-:S04]  /*12870*/  IMAD.HI.U32 R2, R3, R7, R2 ;  /* 0x0000000703027227 */ /* 0x000fc800078e0002 */
[----:B------:R-:W-:Y:S02]  /*12880*/  IMAD.MOV R3, RZ, RZ, -R10 ;  /* 0x000000ffff037224 */ /* 0x000fe400078e0a0a */
        /* <DEDUP_REMOVED lines=8> */
[----:B------:R-:W-:Y:S01]  /*12910*/  ISETP.GE.AND P2, PT, R3, RZ, PT ;  /* 0x000000ff0300720c */ /* 0x000fe20003f46270 */
[----:B------:R-:W-:-:S06]  /*12920*/  IMAD.IADD R3, R4, 0x1, R13 ;  /* 0x0000000104037824 */ /* 0x000fcc00078e020d */
[----:B------:R-:W-:-:S06]  /*12930*/  @P0 VIADD R2, R2, 0x1 ;  /* 0x0000000102020836 */ /* 0x000fcc0000000000 */
[----:B------:R-:W-:Y:S01]  /*12940*/  @!P2 IMAD.MOV R2, RZ, RZ, -R2 ;  /* 0x000000ffff02a224 */ /* 0x000fe200078e0a02 */
[----:B------:R-:W-:-:S04]  /*12950*/  @!P1 LOP3.LUT R2, RZ, R15, RZ, 0x33, !PT ;  /* 0x0000000fff029212 */ /* 0x000fc800078e33ff */
[----:B------:R-:W-:Y:S01]  /*12960*/  LOP3.LUT R17, RZ, R2, RZ, 0x33, !PT ;  /* 0x00000002ff117212 */ /* 0x000fe200078e33ff */
[----:B------:R-:W-:-:S04]  /*12970*/  IMAD R18, R2, R18, R3 ;  /* 0x0000001202127224 */ /* 0x000fc800078e0203 */
[----:B------:R-:W-:Y:S01]  /*12980*/  IMAD.IADD R17, R0, 0x1, R17 ;  /* 0x0000000100117824 */ /* 0x000fe200078e0211 */
[----:B------:R-:W-:Y:S06]  /*12990*/  BRA `(.L_x_1438) ;  /* 0x0000000000147947 */ /* 0x000fec0003800000 */
.L_x_1433:
[----:B------:R-:W-:Y:S01]  /*129a0*/  ULDC UR4, c[0x0][0xc3c] ;  /* 0x00030f0000047ab9 */ /* 0x000fe20000000800 */
[----:B------:R-:W-:Y:S02]  /*129b0*/  IMAD.MOV.U32 R17, RZ, RZ, RZ ;  /* 0x000000ffff117224 */ /* 0x000fe400078e00ff */
[----:B------:R-:W-:Y:S02]  /*129c0*/  IMAD.U32 R16, RZ, RZ, UR6 ;  /* 0x00000006ff107e24 */ /* 0x000fe4000f8e00ff */
[----:B------:R-:W-:Y:S02]  /*129d0*/  IMAD.MOV.U32 R18, RZ, RZ, RZ ;  /* 0x000000ffff127224 */ /* 0x000fe400078e00ff */
[----:B------:R-:W-:-:S07]  /*129e0*/  IMAD.U32 R19, RZ, RZ, UR4 ;  /* 0x00000004ff137e24 */ /* 0x000fce000f8e00ff */
.L_x_1438:
[----:B------:R-:W-:-:S13]  /*129f0*/  ISETP.NE.AND P0, PT, R5, RZ, PT ;  /* 0x000000ff0500720c */ /* 0x000fda0003f05270 */
[----:B------:R-:W0:Y:S01]  /*12a00*/  @!P0 S2R R3, SR_CgaCtaId ;  /* 0x0000000000038919 */ /* 0x000e220000008800 */
[----:B------:R-:W-:-:S04]  /*12a10*/  @!P0 MOV R0, 0x400 ;  /* 0x0000040000008802 */ /* 0x000fc80000000f00 */
[----:B0-----:R-:W-:-:S05]  /*12a20*/  @!P0 LEA R0, R3, R0, 0x18 ;  /* 0x0000000003008211 */ /* 0x001fca00078ec0ff */
[----:B------:R1:W-:Y:S01]  /*12a30*/  @!P0 STS.128 [R0+0x288d0], R16 ;  /* 0x0288d01000008388 */ /* 0x0003e20000000c00 */
[----:B------:R-:W-:Y:S06]  /*12a40*/  BAR.ARV 0x5, 0x180 ;  /* 0x0146000000007b1d */ /* 0x000fec0000002000 */
.L_x_1431:
        /* <DEDUP_REMOVED lines=12> */
[----:B------:R-:W-:Y:S01]  /*12b10*/  ULOP3.LUT UR36, UR43, 0x2, URZ, 0xfc, !UPT ;  /* 0x000000022b247892 */ /* 0x000fe2000f8efc3f */
[----:B------:R-:W-:Y:S01]  /*12b20*/  IMAD.MOV.U32 R24, RZ, RZ, RZ ;  /* 0x000000ffff187224 */ /* 0x000fe200078e00ff */
[----:B------:R-:W-:Y:S01]  /*12b30*/  ULDC UR37, c[0x0][0xc] ;  /* 0x0000030000257ab9 */ /* 0x000fe20000000800 */
[----:B--2---:R-:W-:-:S06]  /*12b40*/  ULEA UR4, UR5, UR4, 0x18 ;  /* 0x0000000405047291 */ /* 0x004fcc000f8ec03f */
[----:B------:R-:W-:Y:S01]  /*12b50*/  IMAD.U32 R22, RZ, RZ, UR4 ;  /* 0x00000004ff167e24 */ /* 0x000fe2000f8e00ff */
[C---:B0-----:R-:W-:Y:S01]  /*12b60*/  LOP3.LUT R4, R3.reuse, 0x7f, RZ, 0xc0, !PT ;  /* 0x0000007f03047812 */ /* 0x041fe200078ec0ff */
[C---:B------:R-:W-:Y:S02]  /*12b70*/  IMAD.SHL.U32 R30, R3.reuse, 0x8, RZ ;  /* 0x00000008031e7824 */ /* 0x040fe400078e00ff */
[----:B------:R-:W-:-:S03]  /*12b80*/  IMAD.SHL.U32 R2, R3, 0x10, RZ ;  /* 0x0000001003027824 */ /* 0x000fc600078e00ff */
[----:B-1----:R-:W-:Y:S02]  /*12b90*/  LOP3.LUT R0, R30, 0x1f8, RZ, 0xc0, !PT ;  /* 0x000001f81e007812 */ /* 0x002fe400078ec0ff */
[----:B------:R-:W-:Y:S02]  /*12ba0*/  LOP3.LUT R2, R2, 0x70, RZ, 0xc0, !PT ;  /* 0x0000007002027812 */ /* 0x000fe400078ec0ff */
[----:B------:R-:W-:Y:S02]  /*12bb0*/  LOP3.LUT R3, R0, 0x38, R3, 0x78, !PT ;  /* 0x0000003800037812 */ /* 0x000fe400078e7803 */
[----:B------:R-:W-:Y:S02]  /*12bc0*/  SHF.R.U32.HI R0, RZ, 0x3, R4 ;  /* 0x00000003ff007819 */ /* 0x000fe40000011604 */
[----:B------:R-:W-:Y:S02]  /*12bd0*/  LOP3.LUT R34, R3, 0x200, R30, 0xf8, !PT ;  /* 0x0000020003227812 */ /* 0x000fe400078ef81e */
[----:B------:R-:W-:-:S02]  /*12be0*/  LOP3.LUT R2, R0, R2, RZ, 0xfc, !PT ;  /* 0x0000000200027212 */ /* 0x000fc400078efcff */
[----:B------:R-:W-:Y:S01]  /*12bf0*/  LOP3.LUT R30, R30, 0x38, RZ, 0xc0, !PT ;  /* 0x000000381e1e7812 */ /* 0x000fe200078ec0ff */
[----:B------:R-:W-:-:S03]  /*12c00*/  IMAD R0, R34, 0x2, R22 ;  /* 0x0000000222007824 */ /* 0x000fc600078e0216 */
[----:B------:R-:W-:Y:S02]  /*12c10*/  LOP3.LUT R29, R30, 0x40, RZ, 0xfc, !PT ;  /* 0x000000401e1d7812 */ /* 0x000fe400078efcff */
[----:B------:R3:W-:Y:S05]  /*12c20*/  STL [R1+0x4], R0 ;  /* 0x0000040001007387 */ /* 0x0007ea0000100800 */
.L_x_1510:
[----:B------:R-:W-:Y:S05]  /*12c30*/  YIELD ;  /* 0x0000000000007946 */ /* 0x000fea0003800000 */
[----:B------:R-:W-:Y:S01]  /*12c40*/  ULDC.64 UR4, c[0x0][0xa28] ;  /* 0x00028a0000047ab9 */ /* 0x000fe20000000a00 */
[----:B------:R-:W-:Y:S01]  /*12c50*/  IMAD.MOV.U32 R37, RZ, RZ, RZ ;  /* 0x000000ffff257224 */ /* 0x000fe200078e00ff */
[----:B------:R-:W-:-:S04]  /*12c60*/  ISETP.NE.U32.AND P0, PT, RZ, UR4, PT ;  /* 0x00000004ff007c0c */ /* 0x000fc8000bf05070 */
[----:B------:R-:W-:Y:S01]  /*12c70*/  ISETP.NE.AND.EX P0, PT, RZ, UR5, PT, P0 ;  /* 0x00000005ff007c0c */ /* 0x000fe2000bf05300 */
[----:B------:R-:W-:-:S12]  /*12c80*/  ULDC.64 UR4, c[0x0][0xa18] ;  /* 0x0002860000047ab9 */ /* 0x000fd80000000a00 */
[----:B0-----:R-:W0:Y:S02]  /*12c90*/  @P0 LDC.64 R2, c[0x0][0xa28] ;  /* 0x00028a00ff020b82 */ /* 0x001e240000000a00 */
[----:B0-----:R-:W-:-:S05]  /*12ca0*/  @P0 IMAD.WIDE R2, R19, 0x4, R2 ;  /* 0x0000000413020825 */ /* 0x001fca00078e0202 */
[----:B------:R0:W5:Y:S01]  /*12cb0*/  @P0 LDG.E R37, desc[UR54][R2.64] ;  /* 0x0000003602250981 */ /* 0x000162000c1e1900 */
[----:B------:R-:W-:Y:S01]  /*12cc0*/  ISETP.NE.U32.AND P0, PT, RZ, UR4, PT ;  /* 0x00000004ff007c0c */ /* 0x000fe2000bf05070 */
[----:B---3--:R-:W-:Y:S01]  /*12cd0*/  IMAD.MOV.U32 R0, RZ, RZ, RZ ;  /* 0x000000ffff007224 */ /* 0x008fe200078e00ff */
[----:B------:R-:W-:Y:S02]  /*12ce0*/  LOP3.LUT R26, R26, 0xffffffdf, RZ, 0xc0, !PT ;  /* 0xffffffdf1a1a7812 */ /* 0x000fe400078ec0ff */
[----:B------:R-:W-:Y:S01]  /*12cf0*/  ISETP.NE.AND.EX P1, PT, RZ, UR5, PT, P0 ;  /* 0x00000005ff007c0c */ /* 0x000fe2000bf25300 */
[----:B------:R-:W-:Y:S02]  /*12d00*/  ULDC.64 UR4, c[0x0][0xa00] ;  /* 0x0002800000047ab9 */ /* 0x000fe40000000a00 */
[----:B------:R-:W-:Y:S01]  /*12d10*/  ISETP.NE.U32.AND P0, PT, RZ, UR4, PT ;  /* 0x00000004ff007c0c */ /* 0x000fe2000bf05070 */
[----:B0-----:R-:W0:Y:S03]  /*12d20*/  LDC.64 R2, c[0x0][0xa00] ;  /* 0x00028000ff027b82 */ /* 0x001e260000000a00 */
[----:B------:R-:W-:Y:S01]  /*12d30*/  ISETP.NE.AND.EX P2, PT, RZ, UR5, PT, P0 ;  /* 0x00000005ff007c0c */ /* 0x000fe2000bf45300 */
[----:B------:R-:W-:-:S05]  /*12d40*/  ULDC.64 UR4, c[0x0][0x418] ;  /* 0x0001060000047ab9 */ /* 0x000fca0000000a00 */
[----:B-1----:R-:W1:Y:S07]  /*12d50*/  @P1 LDC.64 R4, c[0x0][0xa18] ;  /* 0x00028600ff041b82 */ /* 0x002e6e0000000a00 */
[----:B------:R-:W-:Y:S01]  /*12d60*/  @P2 LOP3.LUT R26, R26, 0x20, RZ, 0xfc, !PT ;  /* 0x000000201a1a2812 */ /* 0x000fe200078efcff */
[----:B0-----:R-:W-:-:S05]  /*12d70*/  IMAD.WIDE R2, R19, 0x4, R2 ;  /* 0x0000000413027825 */ /* 0x001fca00078e0202 */
[----:B--2---:R-:W2:Y:S01]  /*12d80*/  @P2 LDG.E R0, desc[UR54][R2.64] ;  /* 0x0000003602002981 */ /* 0x004ea2000c1e1900 */
[----:B-1----:R-:W-:-:S05]  /*12d90*/  @P1 IMAD.WIDE R4, R19, 0x4, R4 ;  /* 0x0000000413041825 */ /* 0x002fca00078e0204 */
[----:B------:R0:W5:Y:S01]  /*12da0*/  @P1 LDG.E R31, desc[UR54][R4.64] ;  /* 0x00000036041f1981 */ /* 0x000162000c1e1900 */
[----:B------:R-:W-:-:S03]  /*12db0*/  UISETP.NE.U32.AND UP0, UPT, UR4, URZ, UPT ;  /* 0x0000003f0400728c */ /* 0x000fc6000bf05070 */
[----:B------:R-:W-:Y:S01]  /*12dc0*/  ULDC UR4, c[0x0][0x424] ;  /* 0x0001090000047ab9 */ /* 0x000fe20000000800 */
[----:B------:R-:W-:-:S03]  /*12dd0*/  UISETP.NE.AND.EX UP0, UPT, UR5, URZ, UPT, UP0 ;  /* 0x0000003f0500728c */ /* 0x000fc6000bf05300 */
[----:B------:R-:W-:Y:S01]  /*12de0*/  ULDC UR5, c[0x0][0x2f0] ;  /* 0x0000bc0000057ab9 */ /* 0x000fe20000000800 */
[----:B------:R-:W-:-:S04]  /*12df0*/  USEL UR4, UR4, 0x1, UP0 ;  /* 0x0000000104047887 */ /* 0x000fc80008000000 */
[----:B------:R-:W-:Y:S01]  /*12e00*/  UIMAD UR4, UR4, UR5, URZ ;  /* 0x00000005040472a4 */ /* 0x000fe2000f8e023f */
[----:B--2---:R1:W-:Y:S05]  /*12e10*/  STL [R1+0x8], R0 ;  /* 0x0000080001007387 */ /* 0x0043ea0000100800 */
[----:B-1----:R-:W-:Y:S01]  /*12e20*/  IMAD.U32 R0, RZ, RZ, UR4 ;  /* 0x00000004ff007e24 */ /* 0x002fe2000f8e00ff */
[----:B0-----:R-:W-:Y:S06]  /*12e30*/  @P1 BRA `(.L_x_1440) ;  /* 0x0000000000181947 */ /* 0x001fec0003800000 */
[----:B------:R-:W-:Y:S02]  /*12e40*/  ULDC UR4, c[0x0][0x288] ;  /* 0x0000a20000047ab9 */ /* 0x000fe40000000800 */
[----:B-----5:R-:W-:Y:S01]  /*12e50*/  IMAD.U32 R31, RZ, RZ, UR4 ;  /* 0x00000004ff1f7e24 */ /* 0x020fe2000f8e00ff */
[----:B------:R-:W-:Y:S06]  /*12e60*/  @!P2 BRA `(.L_x_1440) ;  /* 0x00000000000ca947 */ /* 0x000fec0003800000 */
[----:B------:R-:W2:Y:S04]  /*12e70*/  LDG.E R4, desc[UR54][R2.64] ;  /* 0x0000003602047981 */ /* 0x000ea8000c1e1900 */
[----:B------:R-:W2:Y:S02]  /*12e80*/  LDG.E R31, desc[UR54][R2.64+0x4] ;  /* 0x00000436021f7981 */ /* 0x000ea4000c1e1900 */
[----:B--2---:R-:W-:-:S07]  /*12e90*/  IMAD.IADD R31, R31, 0x1, -R4 ;  /* 0x000000011f1f7824 */ /* 0x004fce00078e0a04 */
.L_x_1440:
[----:B------:R-:W-:Y:S02]  /*12ea0*/  ULDC.64 UR4, c[0x0][0xa20] ;  /* 0x0002880000047ab9 */ /* 0x000fe40000000a00 */
[----:B------:R-:W-:-:S04]  /*12eb0*/  ISETP.NE.U32.AND P0, PT, RZ, UR4, PT ;  /* 0x00000004ff007c0c */ /* 0x000fc8000bf05070 */
[----:B------:R-:W-:-:S13]  /*12ec0*/  ISETP.NE.AND.EX P0, PT, RZ, UR5, PT, P0 ;  /* 0x00000005ff007c0c */ /* 0x000fda000bf05300 */
[----:B------:R-:W-:Y:S05]  /*12ed0*/  @!P0 BRA `(.L_x_1441) ;  /* 0x0000000000108947 */ /* 0x000fea0003800000 */
[----:B------:R-:W0:Y:S02]  /*12ee0*/  LDC.64 R2, c[0x0][0xa20] ;  /* 0x00028800ff027b82 */ /* 0x000e240000000a00 */
[----:B0-----:R-:W-:-:S05]  /*12ef0*/  IMAD.WIDE R2, R19, 0x4, R2 ;  /* 0x0000000413027825 */ /* 0x001fca00078e0202 */
[----:B------:R0:W5:Y:S01]  /*12f00*/  LDG.E R0, desc[UR54][R2.64] ;  /* 0x0000003602007981 */ /* 0x000162000c1e1900 */
[----:B------:R-:W-:Y:S05]  /*12f10*/  BRA `(.L_x_1442) ;  /* 0x0000000000247947 */ /* 0x000fea0003800000 */
.L_x_1441:
[----:B------:R-:W-:Y:S02]  /*12f20*/  ULDC.64 UR4, c[0x0][0xa08] ;  /* 0x0002820000047ab9 */ /* 0x000fe40000000a00 */
[----:B------:R-:W-:-:S04]  /*12f30*/  ISETP.NE.U32.AND P0, PT, RZ, UR4, PT ;  /* 0x00000004ff007c0c */ /* 0x000fc8000bf05070 */
[----:B------:R-:W-:-:S13]  /*12f40*/  ISETP.NE.AND.EX P0, PT, RZ, UR5, PT, P0 ;  /* 0x00000005ff007c0c */ /* 0x000fda000bf05300 */
[----:B------:R-:W-:Y:S05]  /*12f50*/  @!P0 BRA `(.L_x_1442) ;  /* 0x0000000000148947 */ /* 0x000fea0003800000 */
[----:B------:R-:W0:Y:S02]  /*12f60*/  LDC.64 R2, c[0x0][0xa08] ;  /* 0x00028200ff027b82 */ /* 0x000e240000000a00 */
[----:B0-----:R-:W-:-:S05]  /*12f70*/  IMAD.WIDE R2, R19, 0x4, R2 ;  /* 0x0000000413027825 */ /* 0x001fca00078e0202 */
[----:B------:R-:W2:Y:S04]  /*12f80*/  LDG.E R0, desc[UR54][R2.64] ;  /* 0x0000003602007981 */ /* 0x000ea8000c1e1900 */
[----:B------:R-:W2:Y:S02]  /*12f90*/  LDG.E R5, desc[UR54][R2.64+0x4] ;  /* 0x0000043602057981 */ /* 0x000ea4000c1e1900 */
[----:B--2---:R-:W-:-:S07]  /*12fa0*/  IMAD.IADD R0, R5, 0x1, -R0 ;  /* 0x0000000105007824 */ /* 0x004fce00078e0a00 */
.L_x_1442:
[----:B0-----:R-:W0:Y:S01]  /*12fb0*/  LDC R2, c[0x0][0x448] ;  /* 0x00011200ff027b82 */ /* 0x001e220000000800 */
[----:B------:R-:W-:Y:S01]  /*12fc0*/  IMAD.SHL.U32 R27, R17, 0x80, RZ ;  /* 0x00000080111b7824 */ /* 0x000fe200078e00ff */
[----:B------:R-:W-:Y:S01]  /*12fd0*/  LOP3.LUT R26, R26, 0xffffffef, RZ, 0xc0, !PT ;  /* 0xffffffef1a1a7812 */ /* 0x000fe200078ec0ff */
[----:B-----5:R-:W-:Y:S02]  /*12fe0*/  IMAD.IADD R35, R0, 0x1, -R37 ;  /* 0x0000000100237824 */ /* 0x020fe400078e0a25 */
[----:B------:R-:W-:Y:S01]  /*12ff0*/  VIADD R4, R27, 0x7f ;  /* 0x0000007f1b047836 */ /* 0x000fe20000000000 */
[----:B0-----:R-:W-:Y:S02]  /*13000*/  ISETP.NE.AND P2, PT, R2, 0x1, PT ;  /* 0x000000010200780c */ /* 0x001fe40003f45270 */
[----:B------:R-:W0:Y:S11]  /*13010*/  LDC.64 R2, c[0x0][0x9e0] ;  /* 0x00027800ff027b82 */ /* 0x000e360000000a00 */
[----:B------:R-:W1:Y:S01]  /*13020*/  @P2 LDC R5, c[0x0][0x44c] ;  /* 0x00011300ff052b82 */ /* 0x000e620000000800 */
[----:B------:R-:W-:-:S07]  /*13030*/  @P2 LOP3.LUT R26, R26, 0x10, RZ, 0xfc, !PT ;  /* 0x000000101a1a2812 */ /* 0x000fce00078efcff */
[----:B------:R-:W2:Y:S01]  /*13040*/  @P2 LDC R6, c[0x0][0x450] ;  /* 0x00011400ff062b82 */ /* 0x000ea20000000800 */
[----:B0-----:R-:W-:Y:S01]  /*13050*/  ISETP.GE.AND P1, PT, R3, 0x1, PT ;  /* 0x000000010300780c */ /* 0x001fe20003f26270 */
[----:B-1----:R-:W-:-:S05]  /*13060*/  @P2 IMAD.HI.U32 R5, R4, R5, RZ ;  /* 0x0000000504052227 */ /* 0x002fca00078e00ff */
[----:B--2---:R-:W-:Y:S02]  /*13070*/  @P2 SHF.R.U32.HI R4, RZ, R6, R5 ;  /* 0x00000006ff042219 */ /* 0x004fe40000011605 */
[----:B------:R-:W-:-:S05]  /*13080*/  IADD3 R5, R35, 0x1, -R31 ;  /* 0x0000000123057810 */ /* 0x000fca0007ffe81f */
[----:B------:R-:W-:-:S04]  /*13090*/  IMAD.IADD R7, R5, 0x1, R4 ;  /* 0x0000000105077824 */ /* 0x000fc800078e0204 */
[----:B------:R-:W-:Y:S01]  /*130a0*/  IMAD.IADD R2, R7, 0x1, R2 ;  /* 0x0000000107027824 */ /* 0x000fe200078e0202 */
[----:B------:R-:W-:Y:S06]  /*130b0*/  @!P1 BRA `(.L_x_1443) ;  /* 0x0000000000489947 */ /* 0x000fec0003800000 */
[C---:B------:R-:W-:Y:S01]  /*130c0*/  ISETP.GT.AND P0, PT, R7.reuse, RZ, PT ;  /* 0x000000ff0700720c */ /* 0x040fe20003f04270 */
[----:B------:R-:W-:Y:S01]  /*130d0*/  BSSY B0, `(.L_x_1444) ;  /* 0x000000e000007945 */ /* 0x000fe20003800000 */
[----:B------:R-:W-:-:S11]  /*130e0*/  VIADD R0, R7, 0xffffffff ;  /* 0xffffffff07007836 */ /* 0x000fd60000000000 */
[----:B------:R-:W-:Y:S05]  /*130f0*/  @P0 BRA `(.L_x_1445) ;  /* 0x00000000001c0947 */ /* 0x000fea0003800000 */
[----:B------:R-:W-:Y:S01]  /*13100*/  ISETP.NE.AND P0, PT, R3, 0x1, PT ;  /* 0x000000010300780c */ /* 0x000fe20003f05270 */
[----:B------:R-:W-:-:S12]  /*13110*/  IMAD.MOV R7, RZ, RZ, -R7 ;  /* 0x000000ffff077224 */ /* 0x000fd800078e0a07 */
[----:B------:R-:W0:Y:S02]  /*13120*/  @P0 LDC.64 R4, c[0x0][0x9e8] ;  /* 0x00027a00ff040b82 */ /* 0x000e240000000a00 */
[----:B0-----:R-:W-:-:S05]  /*13130*/  @P0 IMAD.HI.U32 R4, R7, R4, RZ ;  /* 0x0000000407040227 */ /* 0x001fca00078e00ff */
[----:B------:R-:W-:-:S04]  /*13140*/  @P0 SHF.R.U32.HI R7, RZ, R5, R4 ;  /* 0x00000005ff070219 */ /* 0x000fc80000011604 */
[----:B------:R-:W-:Y:S01]  /*13150*/  LOP3.LUT R0, RZ, R7, RZ, 0x33, !PT ;  /* 0x00000007ff007212 */ /* 0x000fe200078e33ff */
[----:B------:R-:W-:Y:S06]  /*13160*/  BRA `(.L_x_1446) ;  /* 0x0000000000107947 */ /* 0x000fec0003800000 */
.L_x_1445:
[----:B------:R-:W-:-:S13]  /*13170*/  ISETP.NE.AND P0, PT, R3, 0x1, PT ;  /* 0x000000010300780c */ /* 0x000fda0003f05270 */
[----:B------:R-:W0:Y:S02]  /*13180*/  @P0 LDC.64 R4, c[0x0][0x9e8] ;  /* 0x00027a00ff040b82 */ /* 0x000e240000000a00 */
[----:B0-----:R-:W-:-:S05]  /*13190*/  @P0 IMAD.HI.U32 R4, R0, R4, RZ ;  /* 0x0000000400040227 */ /* 0x001fca00078e00ff */
[----:B------:R-:W-:-:S07]  /*131a0*/  @P0 SHF.R.U32.HI R0, RZ, R5, R4 ;  /* 0x00000005ff000219 */ /* 0x000fce0000011604 */
.L_x_1446:
[----:B------:R-:W-:Y:S05]  /*131b0*/  BSYNC B0 ;  /* 0x0000000000007941 */ /* 0x000fea0003800000 */
.L_x_1444:
[----:B------:R-:W-:-:S05]  /*131c0*/  IMAD R5, R0, R3, R3 ;  /* 0x0000000300057224 */ /* 0x000fca00078e0203 */
[----:B------:R-:W-:-:S07]  /*131d0*/  VIMNMX R2, R2, R5, PT ;  /* 0x0000000502027248 */ /* 0x000fce0003fe0100 */
.L_x_1443:
[----:B------:R-:W0:Y:S01]  /*131e0*/  @P2 LDC R4, c[0x0][0x44c] ;  /* 0x00011300ff042b82 */ /* 0x000e220000000800 */
[----:B------:R-:W-:Y:S01]  /*131f0*/  VIADD R2, R2, 0x7f ;  /* 0x0000007f02027836 */ /* 0x000fe20000000000 */
[----:B------:R-:W-:Y:S01]  /*13200*/  ULDC UR4, c[0x0][0x9dc] ;  /* 0x0002770000047ab9 */ /* 0x000fe20000000800 */
[----:B------:R-:W-:-:S05]  /*13210*/  IMAD.MOV.U32 R0, RZ, RZ, R27 ;  /* 0x000000ffff007224 */ /* 0x000fca00078e001b */
[----:B------:R-:W1:Y:S01]  /*13220*/  @P2 LDC R5, c[0x0][0x450] ;  /* 0x00011400ff052b82 */ /* 0x000e620000000800 */
[----:B0-----:R-:W-:-:S05]  /*13230*/  @P2 IMAD.HI.U32 R4, R27, R4, RZ ;  /* 0x000000041b042227 */ /* 0x001fca00078e00ff */
[----:B-1----:R-:W-:Y:S02]  /*13240*/  @P2 SHF.R.U32.HI R0, RZ, R5, R4 ;  /* 0x00000005ff002219 */ /* 0x002fe40000011604 */
[----:B------:R-:W-:-:S04]  /*13250*/  SHF.R.S32.HI R5, RZ, 0x1f, R2 ;  /* 0x0000001fff057819 */ /* 0x000fc80000011402 */
[----:B------:R-:W-:Y:S01]  /*13260*/  LEA.HI R4, R5, R2, RZ, 0x7 ;  /* 0x0000000205047211 */ /* 0x000fe200078f38ff */
[----:B------:R-:W-:-:S03]  /*13270*/  VIADD R2, R35, 0x7f ;  /* 0x0000007f23027836 */ /* 0x000fc60000000000 */
[----:B------:R-:W-:Y:S02]  /*13280*/  SHF.R.S32.HI R4, RZ, 0x7, R4 ;  /* 0x00000007ff047819 */ /* 0x000fe40000011404 */
[----:B------:R-:W-:-:S04]  /*13290*/  SHF.R.S32.HI R5, RZ, 0x1f, R2 ;  /* 0x0000001fff057819 */ /* 0x000fc80000011402 */
[----:B------:R-:W-:Y:S02]  /*132a0*/  LEA.HI R5, R5, R2, RZ, 0x7 ;  /* 0x0000000205057211 */ /* 0x000fe400078f38ff */
[----:B------:R-:W-:Y:S02]  /*132b0*/  IADD3 R2, R0, R35, -R31 ;  /* 0x0000002300027210 */ /* 0x000fe40007ffe81f */
[----:B------:R-:W-:-:S03]  /*132c0*/  SHF.R.S32.HI R5, RZ, 0x7, R5 ;  /* 0x00000007ff057819 */ /* 0x000fc60000011405 */
[----:B------:R-:W-:Y:S01]  /*132d0*/  VIADD R0, R2, -UR4 ;  /* 0x8000000402007c36 */ /* 0x000fe20008000000 */
[----:B------:R-:W-:-:S05]  /*132e0*/  VIMNMX R23, R5, R4, PT ;  /* 0x0000000405177248 */ /* 0x000fca0003fe0100 */
[----:B------:R0:W-:Y:S01]  /*132f0*/  STL [R1+0x10], R23 ;  /* 0x0000101701007387 */ /* 0x0001e20000100800 */
[----:B------:R-:W-:Y:S05]  /*13300*/  @!P1 BRA `(.L_x_1447) ;  /* 0x0000000000449947 */ /* 0x000fea0003800000 */
[----:B------:R-:W-:Y:S01]  /*13310*/  ISETP.GT.AND P0, PT, R2, -0x1, PT ;  /* 0xffffffff0200780c */ /* 0x000fe20003f04270 */
[----:B------:R-:W-:-:S12]  /*13320*/  BSSY B0, `(.L_x_1448) ;  /* 0x000000d000007945 */ /* 0x000fd80003800000 */
[----:B------:R-:W-:Y:S05]  /*13330*/  @P0 BRA `(.L_x_1449) ;  /* 0x00000000001c0947 */ /* 0x000fea0003800000 */
[----:B------:R-:W-:Y:S02]  /*13340*/  ISETP.NE.AND P0, PT, R3, 0x1, PT ;  /* 0x000000010300780c */ /* 0x000fe40003f05270 */
[----:B------:R-:W-:-:S11]  /*13350*/  LOP3.LUT R7, RZ, R2, RZ, 0x33, !PT ;  /* 0x00000002ff077212 */ /* 0x000fd600078e33ff */
[----:B------:R-:W1:Y:S02]  /*13360*/  @P0 LDC.64 R4, c[0x0][0x9e8] ;  /* 0x00027a00ff040b82 */ /* 0x000e640000000a00 */
[----:B-1----:R-:W-:-:S05]  /*13370*/  @P0 IMAD.HI.U32 R4, R7, R4, RZ ;  /* 0x0000000407040227 */ /* 0x002fca00078e00ff */
[----:B------:R-:W-:-:S04]  /*13380*/  @P0 SHF.R.U32.HI R7, RZ, R5, R4 ;  /* 0x00000005ff070219 */ /* 0x000fc80000011604 */
[----:B------:R-:W-:Y:S01]  /*13390*/  LOP3.LUT R2, RZ, R7, RZ, 0x33, !PT ;  /* 0x00000007ff027212 */ /* 0x000fe200078e33ff */
[----:B------:R-:W-:Y:S06]  /*133a0*/  BRA `(.L_x_1450) ;  /* 0x0000000000107947 */ /* 0x000fec0003800000 */
.L_x_1449:
[----:B------:R-:W-:-:S13]  /*133b0*/  ISETP.NE.AND P0, PT, R3, 0x1, PT ;  /* 0x000000010300780c */ /* 0x000fda0003f05270 */
[----:B------:R-:W1:Y:S02]  /*133c0*/  @P0 LDC.64 R4, c[0x0][0x9e8] ;  /* 0x00027a00ff040b82 */ /* 0x000e640000000a00 */
[----:B-1----:R-:W-:-:S05]  /*133d0*/  @P0 IMAD.HI.U32 R4, R2, R4, RZ ;  /* 0x0000000402040227 */ /* 0x002fca00078e00ff */
[----:B------:R-:W-:-:S07]  /*133e0*/  @P0 SHF.R.U32.HI R2, RZ, R5, R4 ;  /* 0x00000005ff020219 */ /* 0x000fce0000011604 */
.L_x_1450:
[----:B------:R-:W-:Y:S05]  /*133f0*/  BSYNC B0 ;  /* 0x0000000000007941 */ /* 0x000fea0003800000 */
.L_x_1448:
[----:B------:R-:W-:-:S05]  /*13400*/  IMAD R3, R2, R3, RZ ;  /* 0x0000000302037224 */ /* 0x000fca00078e02ff */
[----:B------:R-:W-:-:S07]  /*13410*/  VIMNMX R0, R0, R3, !PT ;  /* 0x0000000300007248 */ /* 0x000fce0007fe0100 */
.L_x_1447:
[----:B------:R-:W-:Y:S01]  /*13420*/  SHF.R.S32.HI R3, RZ, 0x1f, R0 ;  /* 0x0000001fff037819 */ /* 0x000fe20000011400 */
[----:B------:R-:W-:Y:S03]  /*13430*/  BSSY B7, `(.L_x_1451) ;  /* 0x000037b000077945 */ /* 0x000fe60003800000 */
[----:B------:R-:W-:-:S04]  /*13440*/  LEA.HI R3, R3, R0, RZ, 0x7 ;  /* 0x0000000003037211 */ /* 0x000fc800078f38ff */
[----:B------:R-:W-:-:S04]  /*13450*/  SHF.R.S32.HI R3, RZ, 0x7, R3 ;  /* 0x00000007ff037819 */ /* 0x000fc80000011403 */
[----:B------:R-:W-:-:S04]  /*13460*/  VIMNMX R36, RZ, R3, !PT ;  /* 0x00000003ff247248 */ /* 0x000fc80007fe0100 */
[----:B------:R-:W-:-:S13]  /*13470*/  ISETP.GT.AND P0, PT, R23, R36, PT ;  /* 0x000000241700720c */ /* 0x000fda0003f04270 */
        /* <DEDUP_REMOVED lines=18> */
.L_x_1452:
        /* <DEDUP_REMOVED lines=8> */
[----:B------:R-:W-:Y:S02]  /*13620*/  IMAD.U32 R4, RZ, RZ, UR6 ;  /* 0x00000006ff047e24 */ /* 0x000fe4000f8e00ff */
[----:B------:R-:W1:Y:S01]  /*13630*/  LDC.64 R2, c[0x4][R2] ;  /* 0x0100000002027b82 */ /* 0x000e620000000a00 */
[----:B------:R-:W-:Y:S02]  /*13640*/  IMAD.U32 R5, RZ, RZ, UR7 ;  /* 0x00000007ff057e24 */ /* 0x000fe4000f8e00ff */
        /* <DEDUP_REMOVED lines=8> */
[----:B01----:R-:W-:Y:S05]  /*136d0*/  CALL.ABS.NOINC R2 ;  /* 0x0000000002007343 */ /* 0x003fea0003c00000 */
.L_x_1455:
[----:B------:R-:W-:Y:S05]  /*136e0*/  BSYNC B6 ;  /* 0x0000000000067941 */ /* 0x000fea0003800000 */
.L_x_1454:
        /* <DEDUP_REMOVED lines=10> */
[----:B------:R-:W-:Y:S01]  /*13790*/  MOV R13, RZ ;  /* 0x000000ff000d7202 */ /* 0x000fe20000000f00 */
[----:B------:R-:W-:Y:S02]  /*137a0*/  IMAD.U32 R5, RZ, RZ, UR7 ;  /* 0x00000007ff057e24 */ /* 0x000fe4000f8e00ff */
[----:B------:R-:W-:Y:S02]  /*137b0*/  IMAD.U32 R6, RZ, RZ, UR8 ;  /* 0x00000008ff067e24 */ /* 0x000fe4000f8e00ff */
[----:B------:R-:W-:-:S02]  /*137c0*/  IMAD.U32 R7, RZ, RZ, UR9 ;  /* 0x00000009ff077e24 */ /* 0x000fc4000f8e00ff */
[----:B------:R-:W-:Y:S02]  /*137d0*/  IMAD.U32 R10, RZ, RZ, UR4 ;  /* 0x00000004ff0a7e24 */ /* 0x000fe4000f8e00ff */
[----:B------:R-:W-:Y:S02]  /*137e0*/  IMAD.U32 R11, RZ, RZ, UR5 ;  /* 0x00000005ff0b7e24 */ /* 0x000fe4000f8e00ff */
[----:B------:R-:W-:Y:S02]  /*137f0*/  IMAD.MOV.U32 R8, RZ, RZ, 0x70 ;  /* 0x00000070ff087424 */ /* 0x000fe400078e00ff */
[----:B-1----:R-:W-:-:S07]  /*13800*/  IMAD.MOV.U32 R12, RZ, RZ, 0x1 ;  /* 0x00000001ff0c7424 */ /* 0x002fce00078e00ff */
[----:B------:R-:W-:-:S07]  /*13810*/  LEPC R20, `(.L_x_1458) ;  /* 0x000000001014794e */ /* 0x000fce0000000000 */
[----:B0-2---:R-:W-:Y:S05]  /*13820*/  CALL.ABS.NOINC R2 ;  /* 0x0000000002007343 */ /* 0x005fea0003c00000 */
.L_x_1458:
[----:B------:R0:W1:Y:S01]  /*13830*/  LDC.64 R2, c[0x4][R17] ;  /* 0x0100000011027b82 */ /* 0x0000620000000a00 */
[----:B------:R-:W-:Y:S01]  /*13840*/  ULDC.64 UR6, c[0x4][0x80] ;  /* 0x0100200000067ab9 */ /* 0x000fe20000000a00 */
[----:B------:R-:W-:Y:S01]  /*13850*/  ULDC.64 UR8, c[0x4][0x88] ;  /* 0x0100220000087ab9 */ /* 0x000fe20000000a00 */
[----:B------:R-:W-:Y:S01]  /*13860*/  ULDC.64 UR4, c[0x4][0x18] ;  /* 0x0100060000047ab9 */ /* 0x000fe20000000a00 */
[----:B------:R-:W-:Y:S02]  /*13870*/  IMAD.U32 R4, RZ, RZ, UR6 ;  /* 0x00000006ff047e24 */ /* 0x000fe4000f8e00ff */
[----:B------:R-:W-:Y:S02]  /*13880*/  IMAD.U32 R5, RZ, RZ, UR7 ;  /* 0x00000007ff057e24 */ /* 0x000fe4000f8e00ff */
[----:B------:R-:W-:Y:S02]  /*13890*/  IMAD.U32 R6, RZ, RZ, UR8 ;  /* 0x00000008ff067e24 */ /* 0x000fe4000f8e00ff */
[----:B------:R-:W-:-:S02]  /*138a0*/  IMAD.U32 R7, RZ, RZ, UR9 ;  /* 0x00000009ff077e24 */ /* 0x000fc4000f8e00ff */
[----:B------:R-:W-:Y:S02]  /*138b0*/  IMAD.U32 R10, RZ, RZ, UR4 ;  /* 0x00000004ff0a7e24 */ /* 0x000fe4000f8e00ff */
[----:B------:R-:W-:Y:S02]  /*138c0*/  IMAD.U32 R11, RZ, RZ, UR5 ;  /* 0x00000005ff0b7e24 */ /* 0x000fe4000f8e00ff */
[----:B------:R-:W-:Y:S02]  /*138d0*/  IMAD.MOV.U32 R8, RZ, RZ, 0x70 ;  /* 0x00000070ff087424 */ /* 0x000fe400078e00ff */
[----:B------:R-:W-:Y:S02]  /*138e0*/  IMAD.MOV.U32 R12, RZ, RZ, 0x1 ;  /* 0x00000001ff0c7424 */ /* 0x000fe400078e00ff */
[----:B0-----:R-:W-:-:S07]  /*138f0*/  IMAD.MOV.U32 R13, RZ, RZ, RZ ;  /* 0x000000ffff0d7224 */ /* 0x001fce00078e00ff */
[----:B------:R-:W-:-:S07]  /*13900*/  LEPC R20, `(.L_x_1457) ;  /* 0x000000001014794e */ /* 0x000fce0000000000 */
[----:B-1----:R-:W-:Y:S05]  /*13910*/  CALL.ABS.NOINC R2 ;  /* 0x0000000002007343 */ /* 0x002fea0003c00000 */
.L_x_1457:
[----:B------:R-:W-:Y:S05]  /*13920*/  BSYNC B6 ;  /* 0x0000000000067941 */ /* 0x000fea0003800000 */
.L_x_1456:
[----:B------:R-:W-:Y:S01]  /*13930*/  ULDC.64 UR4, c[0x0][0x9f8] ;  /* 0x00027e0000047ab9 */ /* 0x000fe20000000a00 */
[----:B------:R-:W-:Y:S01]  /*13940*/  IMAD.MOV.U32 R33, RZ, RZ, R19 ;  /* 0x000000ffff217224 */ /* 0x000fe200078e0013 */
[----:B------:R-:W-:Y:S01]  /*13950*/  ISETP.NE.U32.AND P0, PT, RZ, UR4, PT ;  /* 0x00000004ff007c0c */ /* 0x000fe2000bf05070 */
[----:B------:R-:W1:Y:S01]  /*13960*/  S2R R20, SR_TID.X ;  /* 0x0000000000147919 */ /* 0x000e620000002100 */
[----:B------:R-:W2:Y:S01]  /*13970*/  LDC R9, c[0x0][0x430] ;  /* 0x00010c00ff097b82 */ /* 0x000ea20000000800 */
[----:B------:R-:W3:Y:S01]  /*13980*/  S2R R17, SR_TID.X ;  /* 0x0000000000117919 */ /* 0x000ee20000002100 */
[----:B------:R-:W-:Y:S01]  /*13990*/  ISETP.NE.AND.EX P0, PT, RZ, UR5, PT, P0 ;  /* 0x00000005ff007c0c */ /* 0x000fe2000bf05300 */
[----:B------:R-:W-:Y:S01]  /*139a0*/  VIADD R25, R23, 0xffffffff ;  /* 0xffffffff17197836 */ /* 0x000fe20000000000 */
[----:B------:R-:W-:Y:S01]  /*139b0*/  LOP3.LUT R26, R26, 0xfffffff7, RZ, 0xc0, !PT ;  /* 0xfffffff71a1a7812 */ /* 0x000fe200078ec0ff */
[----:B------:R-:W-:-:S10]  /*139c0*/  ULDC UR4, c[0x0][0x2f4] ;  /* 0x0000bd0000047ab9 */ /* 0x000fd40000000800 */
[----:B------:R-:W4:Y:S02]  /*139d0*/  @P0 LDC.64 R2, c[0x0][0x9f8] ;  /* 0x00027e00ff020b82 */ /* 0x000f240000000a00 */
[----:B----4-:R-:W-:-:S05]  /*139e0*/  @P0 IMAD.WIDE R2, R19, 0x4, R2 ;  /* 0x0000000413020825 */ /* 0x010fca00078e0202 */
[----:B------:R4:W4:Y:S01]  /*139f0*/  @P0 LDG.E R33, desc[UR54][R2.64] ;  /* 0x0000003602210981 */ /* 0x000922000c1e1900 */
[----:B--2---:R-:W-:Y:S01]  /*13a00*/  ISETP.NE.AND P1, PT, R9, 0x1, PT ;  /* 0x000000010900780c */ /* 0x004fe20003f25270 */
[----:B-1----:R-:W-:Y:S01]  /*13a10*/  IMAD.SHL.U32 R20, R20, 0x10, RZ ;  /* 0x0000001014147824 */ /* 0x002fe200078e00ff */
[----:B---3--:R-:W-:Y:S01]  /*13a20*/  LOP3.LUT R17, R17, 0x7f, RZ, 0xc0, !PT ;  /* 0x0000007f11117812 */ /* 0x008fe200078ec0ff */
[----:B------:R-:W-:-:S03]  /*13a30*/  IMAD.SHL.U32 R8, R25, 0x80, RZ ;  /* 0x0000008019087824 */ /* 0x000fc600078e00ff */
[----:B------:R-:W-:Y:S02]  /*13a40*/  SHF.R.U32.HI R17, RZ, 0x3, R17 ;  /* 0x00000003ff117819 */ /* 0x000fe40000011611 */
[----:B------:R-:W-:-:S04]  /*13a50*/  LOP3.LUT R20, R20, 0x70, RZ, 0xc0, !PT ;  /* 0x0000007014147812 */ /* 0x000fc800078ec0ff */
[----:B------:R-:W-:Y:S01]  /*13a60*/  LOP3.LUT R0, R8, R17, R20, 0xfe, !PT ;  /* 0x0000001108007212 */ /* 0x000fe200078efe14 */
[----:B------:R-:W1:Y:S01]  /*13a70*/  @P1 LDC R7, c[0x0][0x434] ;  /* 0x00010d00ff071b82 */ /* 0x000e620000000800 */
[----:B------:R-:W-:Y:S02]  /*13a80*/  @P1 LOP3.LUT R26, R26, 0x8, RZ, 0xfc, !PT ;  /* 0x000000081a1a1812 */ /* 0x000fe400078efcff */
[C---:B------:R-:W-:Y:S01]  /*13a90*/  ISETP.GE.AND P0, PT, R0.reuse, R35, PT ;  /* 0x000000230000720c */ /* 0x040fe20003f06270 */
[----:B------:R-:W-:-:S04]  /*13aa0*/  IMAD.IADD R0, R0, 0x1, R37 ;  /* 0x0000000100007824 */ /* 0x000fc800078e0225 */
[----:B------:R-:W2:Y:S01]  /*13ab0*/  @P1 LDC R5, c[0x0][0x438] ;  /* 0x00010e00ff051b82 */ /* 0x000ea20000000800 */
[----:B------:R-:W-:-:S07]  /*13ac0*/  IMAD.MOV.U32 R4, RZ, RZ, R0 ;  /* 0x000000ffff047224 */ /* 0x000fce00078e0000 */
[----:B----4-:R-:W3:Y:S01]  /*13ad0*/  @!P0 LDC.64 R2, c[0x0][0x428] ;  /* 0x00010a00ff028b82 */ /* 0x010ee20000000a00 */
[----:B-1----:R-:W-:-:S05]  /*13ae0*/  @P1 IMAD.HI.U32 R6, R0, R7, RZ ;  /* 0x0000000700061227 */ /* 0x002fca00078e00ff */
[----:B--2---:R-:W-:-:S05]  /*13af0*/  @P1 SHF.R.U32.HI R4, RZ, R5, R6 ;  /* 0x00000005ff041219 */ /* 0x004fca0000011606 */
[----:B------:R-:W-:-:S04]  /*13b00*/  IMAD.MOV R5, RZ, RZ, -R4 ;  /* 0x000000ffff057224 */ /* 0x000fc800078e0a04 */
[----:B------:R-:W-:Y:S01]  /*13b10*/  IMAD R0, R9, R5, R0 ;  /* 0x0000000509007224 */ /* 0x000fe200078e0200 */
[----:B------:R-:W-:Y:S01]  /*13b20*/  @!P0 SHF.R.S32.HI R5, RZ, 0x1f, R4 ;  /* 0x0000001fff058819 */ /* 0x000fe20000011404 */
[----:B------:R-:W-:-:S05]  /*13b30*/  IMAD.U32 R9, RZ, RZ, UR36 ;  /* 0x00000024ff097e24 */ /* 0x000fca000f8e00ff */
[----:B------:R-:W-:Y:S02]  /*13b40*/  ISETP.NE.AND P2, PT, R9, 0x3, PT ;  /* 0x000000030900780c */ /* 0x000fe40003f45270 */
[----:B------:R-:W-:-:S11]  /*13b50*/  LOP3.LUT R26, R26, 0xfffffffb, RZ, 0xc0, !PT ;  /* 0xfffffffb1a1a7812 */ /* 0x000fd600078ec0ff */
[----:B------:R-:W-:-:S04]  /*13b60*/  @P2 LOP3.LUT R26, R26, 0x4, RZ, 0xfc, !PT ;  /* 0x000000041a1a2812 */ /* 0x000fc800078efcff */
[----:B------:R-:W-:Y:S01]  /*13b70*/  LOP3.LUT R26, R26, 0xfffffffd, RZ, 0xc0, !PT ;  /* 0xfffffffd1a1a7812 */ /* 0x000fe200078ec0ff */
[----:B------:R-:W-:Y:S01]  /*13b80*/  UMOV UR5, 0xffffffff ;  /* 0xffffffff00057882 */ /* 0x000fe20000000000 */
[----:B------:R-:W-:Y:S01]  /*13b90*/  SHF.R.S32.HI R6, RZ, 0x1f, R33 ;  /* 0x0000001fff067819 */ /* 0x000fe20000011421 */
[----:B---3--:R-:W-:-:S04]  /*13ba0*/  @!P0 IMAD.WIDE.U32 R4, R33, R2, R4 ;  /* 0x0000000221048225 */ /* 0x008fc800078e0004 */
[----:B------:R1:W-:Y:S02]  /*13bb0*/  STL [R1], R6 ;  /* 0x0000000601007387 */ /* 0x0003e40000100800 */
[----:B-1----:R-:W-:-:S04]  /*13bc0*/  @!P0 IMAD R6, R6, R2, RZ ;  /* 0x0000000206068224 */ /* 0x002fc800078e02ff */
[----:B------:R-:W-:Y:S02]  /*13bd0*/  @!P0 IMAD R7, R33, R3, R6 ;  /* 0x0000000321078224 */ /* 0x000fe400078e0206 */
[----:B------:R-:W1:Y:S02]  /*13be0*/  @!P0 LDC.64 R2, c[0x0][0x418] ;  /* 0x00010600ff028b82 */ /* 0x000e640000000a00 */
[----:B------:R-:W-:Y:S01]  /*13bf0*/  @!P0 IMAD.IADD R5, R5, 0x1, R7 ;  /* 0x0000000105058824 */ /* 0x000fe200078e0207 */
[----:B-1----:R-:W-:-:S04]  /*13c00*/  @!P0 LEA R2, P1, R4, R2, 0x2 ;  /* 0x0000000204028211 */ /* 0x002fc800078210ff */
[----:B------:R-:W-:Y:S01]  /*13c10*/  @!P0 LEA.HI.X R3, R4, R3, R5, 0x2, P1 ;  /* 0x0000000304038211 */ /* 0x000fe200008f1405 */
[----:B------:R-:W-:-:S06]  /*13c20*/  IMAD.MOV.U32 R4, RZ, RZ, RZ ;  /* 0x000000ffff047224 */ /* 0x000fcc00078e00ff */
[----:B------:R1:W5:Y:S01]  /*13c30*/  @!P0 LDG.E R4, desc[UR54][R2.64] ;  /* 0x0000003602048981 */ /* 0x000362000c1e1900 */
[----:B------:R-:W-:-:S13]  /*13c40*/  ISETP.GE.AND P0, PT, R30, UR4, PT ;  /* 0x000000041e007c0c */ /* 0x000fda000bf06270 */
[----:B------:R-:W-:Y:S02]  /*13c50*/  @P0 LOP3.LUT R26, R26, 0x2, RZ, 0xfc, !PT ;  /* 0x000000021a1a0812 */ /* 0x000fe400078efcff */
[----:B------:R-:W-:Y:S02]  /*13c60*/  ISETP.GE.AND P0, PT, R29, UR4, PT ;  /* 0x000000041d007c0c */ /* 0x000fe4000bf06270 */
[----:B------:R-:W-:-:S11]  /*13c70*/  LOP3.LUT R26, R26, 0xfffffffe, RZ, 0xc0, !PT ;  /* 0xfffffffe1a1a7812 */ /* 0x000fd600078ec0ff */
[----:B------:R-:W-:Y:S01]  /*13c80*/  @P0 LOP3.LUT R26, R26, 0x1, RZ, 0xfc, !PT ;  /* 0x000000011a1a0812 */ /* 0x000fe200078efcff */
[----:B-1----:R-:W-:Y:S06]  /*13c90*/  BRA.DIV UR5, `(.L_x_1459) ;  /* 0x0000004205987947 */ /* 0x002fec000b800000 */
.L_x_1527:
[----:B------:R-:W-:Y:S01]  /*13ca0*/  SHF.R.S32.HI R32, RZ, 0x1f, R18 ;  /* 0x0000001fff207819 */ /* 0x000fe20000011412 */
[----:B------:R-:W-:Y:S06]  /*13cb0*/  @!P2 BRA `(.L_x_1460) ;  /* 0x000000000004a947 */ /* 0x000fec0003800000 */
[----:B------:R-:W-:Y:S01]  /*13cc0*/  BPT.TRAP 0x1 ;  /* 0x000000040000795c */ /* 0x000fe20000300000 */
.L_x_1460:
        /* <DEDUP_REMOVED lines=20> */
[----:B0-----:R-:W-:Y:S01]  /*13e10*/  LEA.HI.X R23, R2, UR5, R7, 0x1, P0 ;  /* 0x0000000502177c11 */ /* 0x001fe200080f0c07 */
[----:B------:R-:W-:Y:S01]  /*13e20*/  IMAD R7, R24, 0x8, R22 ;  /* 0x0000000818077824 */ /* 0x000fe200078e0216 */
[----:B------:R-:W-:-:S04]  /*13e30*/  SHF.L.U32 R2, R28, 0x1f, RZ ;  /* 0x0000001f1c027819 */ /* 0x000fc800000006ff */
[----:B------:R-:W0:Y:S02]  /*13e40*/  SYNCS.PHASECHK.TRANS64.TRYWAIT P0, [R7+URZ+0x28840], R2 ;  /* 0x02884002070075a7 */ /* 0x000e24000800017f */
[----:B0-----:R-:W-:Y:S05]  /*13e50*/  @!P0 BRA `(.L_x_1462) ;  /* 0x00000040005c8947 */ /* 0x001fea0003800000 */
.L_x_1528:
[----:B------:R-:W-:Y:S05]  /*13e60*/  BSYNC B0 ;  /* 0x0000000000007941 */ /* 0x000fea0003800000 */
.L_x_1461:
        /* <DEDUP_REMOVED lines=18> */
[----:B-1----:R-:W-:Y:S01]  /*13f90*/  LOP3.LUT R9, R9, 0x7f, RZ, 0xc0, !PT ;  /* 0x0000007f09097812 */ /* 0x002fe200078ec0ff */
[----:B------:R-:W-:Y:S01]  /*13fa0*/  IMAD R5, R24, 0x4000, R34 ;  /* 0x0000400018057824 */ /* 0x000fe200078e0222 */
[----:B------:R-:W-:Y:S01]  /*13fb0*/  LEA R4, P0, R2, UR4, 0x1 ;  /* 0x0000000402047c11 */ /* 0x000fe2000f8008ff */
[----:B------:R-:W-:Y:S01]  /*13fc0*/  IMAD.IADD R0, R3, 0x1, R0 ;  /* 0x0000000103007824 */ /* 0x000fe200078e0200 */
[----:B------:R-:W-:Y:S01]  /*13fd0*/  SHF.R.U32.HI R9, RZ, 0x3, R9 ;  /* 0x00000003ff097819 */ /* 0x000fe20000011609 */
[----:B------:R-:W-:-:S03]  /*13fe0*/  UMOV UR4, 0xffffffff ;  /* 0xffffffff00047882 */ /* 0x000fc60000000000 */
[----:B------:R-:W-:Y:S02]  /*13ff0*/  IADD3 R6, -R9, R35, -R8 ;  /* 0x0000002309067210 */ /* 0x000fe40007ffe908 */
[----:B------:R-:W-:Y:S02]  /*14000*/  LEA.HI.X R0, R2, UR5, R0, 0x1, P0 ;  /* 0x0000000502007c11 */ /* 0x000fe400080f0c00 */
        /* <DEDUP_REMOVED lines=81> */
.L_x_1546:
        /* <DEDUP_REMOVED lines=11> */
.L_x_1464:
        /* <DEDUP_REMOVED lines=11> */
.L_x_1465:
[----:B-1----:R1:W5:Y:S01]  /*14680*/  LDL.LU R2, [R1+0x8] ;  /* 0x0000080001027983 */ /* 0x0023620000300800 */
[----:B------:R1:W-:Y:S02]  /*14690*/  SYNCS.ARRIVE.TRANS64.A1T0 RZ, [R7+URZ+0x28830], RZ ;  /* 0x028830ff07ff79a7 */ /* 0x0003e4000810003f */
[----:B------:R-:W-:Y:S05]  /*146a0*/  WARPSYNC.ALL ;  /* 0x0000000000007948 */ /* 0x000fea0003800000 */
[----:B------:R-:W-:Y:S01]  /*146b0*/  ULDC.64 UR4, c[0x0][0x298] ;  /* 0x0000a60000047ab9 */ /* 0x000fe20000000a00 */
[----:B------:R-:W-:Y:S01]  /*146c0*/  BSSY B6, `(.L_x_1466) ;  /* 0x000001c000067945 */ /* 0x000fe20003800000 */
[----:B------:R-:W-:Y:S01]  /*146d0*/  BAR.SYNC.DEFER_BLOCKING 0x8, 0x180 ;  /* 0x0206000000007b1d */ /* 0x000fe20000010000 */
[----:B-----5:R-:W-:Y:S01]  /*146e0*/  SHF.R.S32.HI R0, RZ, 0x1f, R2 ;  /* 0x0000001fff007819 */ /* 0x020fe20000011402 */
[----:B0-----:R-:W-:-:S04]  /*146f0*/  IMAD.WIDE.U32 R4, R2, UR4, RZ ;  /* 0x0000000402047c25 */ /* 0x001fc8000f8e00ff */
[----:B------:R-:W-:Y:S01]  /*14700*/  IMAD R0, R0, UR4, RZ ;  /* 0x0000000400007c24 */ /* 0x000fe2000f8e02ff */
[----:B------:R0:W-:Y:S03]  /*14710*/  STL.64 [R1+0x8], R4 ;  /* 0x0000080401007387 */ /* 0x0001e60000100a00 */
[----:B------:R-:W-:Y:S02]  /*14720*/  IMAD R0, R2, UR5, R0 ;  /* 0x0000000502007c24 */ /* 0x000fe4000f8e0200 */
[----:B------:R-:W-:Y:S02]  /*14730*/  VIADD R2, R22, 0x10400 ;  /* 0x0001040016027836 */ /* 0x000fe40000000000 */
[----:B------:R-:W-:-:S03]  /*14740*/  IMAD.IADD R0, R5, 0x1, R0 ;  /* 0x0000000105007824 */ /* 0x000fc600078e0200 */
[----:B------:R-:W-:Y:S02]  /*14750*/  LOP3.LUT P0, RZ, R2, 0x3ff, RZ, 0xc0, !PT ;  /* 0x000003ff02ff7812 */ /* 0x000fe4000780c0ff */
[----:B------:R0:W-:Y:S11]  /*14760*/  STL [R1+0x14], R0 ;  /* 0x0000140001007387 */ /* 0x0001f60000100800 */
[----:B0-----:R-:W-:Y:S05]  /*14770*/  @!P0 BRA `(.L_x_1467) ;  /* 0x0000000000408947 */ /* 0x001fea0003800000 */
[----:B------:R-:W-:Y:S01]  /*14780*/  MOV R2, 0x0 ;  /* 0x0000000000027802 */ /* 0x000fe20000000f00 */
        /* <DEDUP_REMOVED lines=15> */
.L_x_1467:
[----:B------:R-:W-:Y:S05]  /*14880*/  BSYNC B6 ;  /* 0x0000000000067941 */ /* 0x000fea0003800000 */
.L_x_1466:
[----:B------:R-:W2:Y:S01]  /*14890*/  LDL.LU R2, [R1+0x14] ;  /* 0x0000140001027983 */ /* 0x000ea20000300800 */
[----:B------:R-:W0:Y:S01]  /*148a0*/  LDC R4, c[0x0][0x448] ;  /* 0x00011200ff047b82 */ /* 0x000e220000000800 */
[----:B------:R-:W-:Y:S02]  /*148b0*/  ULDC.64 UR4, c[0x0][0x2d8] ;  /* 0x0000b60000047ab9 */ /* 0x000fe40000000a00 */
[----:B------:R-:W3:Y:S01]  /*148c0*/  LDL.LU.64 R20, [R1+0x8] ;  /* 0x0000080001147983 */ /* 0x000ee20000300a00 */
[----:B------:R-:W-:Y:S01]  /*148d0*/  IMAD R0, R32, UR4, RZ ;  /* 0x0000000420007c24 */ /* 0x000fe2000f8e02ff */
[----:B------:R-:W-:Y:S02]  /*148e0*/  LOP3.LUT P5, RZ, R26, 0x20, RZ, 0xc0, !PT ;  /* 0x000000201aff7812 */ /* 0x000fe400078ac0ff */
[----:B------:R4:W5:Y:S01]  /*148f0*/  LDL R8, [R1+0x4] ;  /* 0x0000040001087983 */ /* 0x0009620000100800 */
[----:B------:R-:W-:Y:S01]  /*14900*/  IMAD R5, R18, UR5, R0 ;  /* 0x0000000512057c24 */ /* 0x000fe2000f8e0200 */
[----:B------:R-:W-:-:S02]  /*14910*/  SHF.R.S32.HI R0, RZ, 0x1f, R19 ;  /* 0x0000001fff007819 */ /* 0x000fc40000011413 */
[----:B-1----:R-:W-:Y:S02]  /*14920*/  SEL R7, R19, RZ, !P5 ;  /* 0x000000ff13077207 */ /* 0x002fe40006800000 */
[----:B------:R-:W-:Y:S02]  /*14930*/  SEL R0, R0, RZ, !P5 ;  /* 0x000000ff00007207 */ /* 0x000fe40006800000 */
[----:B0-----:R-:W-:-:S13]  /*14940*/  ISETP.NE.AND P6, PT, R4, 0x1, PT ;  /* 0x000000010400780c */ /* 0x001fda0003fc5270 */
[----:B------:R-:W0:Y:S01]  /*14950*/  @P6 LDC R4, c[0x0][0x44c] ;  /* 0x00011300ff046b82 */ /* 0x000e220000000800 */
[----:B--2---:R-:W-:Y:S02]  /*14960*/  IMAD.MOV.U32 R3, RZ, RZ, R2 ;  /* 0x000000ffff037224 */ /* 0x004fe400078e0002 */
[----:B---3--:R-:W-:Y:S01]  /*14970*/  IMAD.MOV.U32 R2, RZ, RZ, R20 ;  /* 0x000000ffff027224 */ /* 0x008fe200078e0014 */
[----:B------:R-:W1:Y:S03]  /*14980*/  S2R R21, SR_TID.X ;  /* 0x0000000000157919 */ /* 0x000e660000002100 */
[----:B------:R-:W-:Y:S01]  /*14990*/  IMAD.WIDE.U32 R2, R18, UR4, R2 ;  /* 0x0000000412027c25 */ /* 0x000fe2000f8e0002 */
[----:B------:R-:W2:Y:S01]  /*149a0*/  S2R R20, SR_TID.X ;  /* 0x0000000000147919 */ /* 0x000ea20000002100 */
[----:B------:R-:W-:Y:S02]  /*149b0*/  ULDC.64 UR4, c[0x0][0x2e0] ;  /* 0x0000b80000047ab9 */ /* 0x000fe40000000a00 */
[----:B------:R-:W-:-:S02]  /*149c0*/  IMAD R0, R0, UR4, RZ ;  /* 0x0000000400007c24 */ /* 0x000fc4000f8e02ff */
[----:B------:R-:W-:Y:S02]  /*149d0*/  IMAD.IADD R3, R3, 0x1, R5 ;  /* 0x0000000103037824 */ /* 0x000fe400078e0205 */
[C---:B------:R-:W-:Y:S02]  /*149e0*/  IMAD R5, R7.reuse, UR5, R0 ;  /* 0x0000000507057c24 */ /* 0x040fe4000f8e0200 */
[----:B------:R-:W3:Y:S01]  /*149f0*/  @P6 LDC R0, c[0x0][0x450] ;  /* 0x00011400ff006b82 */ /* 0x000ee20000000800 */
[----:B------:R-:W-:Y:S01]  /*14a00*/  IMAD.WIDE.U32 R2, R7, UR4, R2 ;  /* 0x0000000407027c25 */ /* 0x000fe2000f8e0002 */
[----:B------:R-:W-:-:S03]  /*14a10*/  ULDC.64 UR4, c[0x0][0x2d0] ;  /* 0x0000b40000047ab9 */ /* 0x000fc60000000a00 */
[----:B------:R-:W-:Y:S02]  /*14a20*/  IMAD.IADD R3, R3, 0x1, R5 ;  /* 0x0000000103037824 */ /* 0x000fe400078e0205 */
[----:B-1----:R-:W-:Y:S01]  /*14a30*/  IMAD.SHL.U32 R21, R21, 0x10, RZ ;  /* 0x0000001015157824 */ /* 0x002fe200078e00ff */
[----:B--2---:R-:W-:-:S04]  /*14a40*/  LOP3.LUT R20, R20, 0x7f, RZ, 0xc0, !PT ;  /* 0x0000007f14147812 */ /* 0x004fc800078ec0ff */
[----:B------:R-:W-:Y:S02]  /*14a50*/  LOP3.LUT R21, R21, 0x70, RZ, 0xc0, !PT ;  /* 0x0000007015157812 */ /* 0x000fe400078ec0ff */
[----:B------:R-:W-:-:S04]  /*14a60*/  SHF.R.U32.HI R20, RZ, 0x3, R20 ;  /* 0x00000003ff147819 */ /* 0x000fc80000011614 */
[----:B------:R-:W-:-:S05]  /*14a70*/  LOP3.LUT R20, R20, R21, RZ, 0xfc, !PT ;  /* 0x0000001514147212 */ /* 0x000fca00078efcff */
[----:B------:R-:W-:-:S04]  /*14a80*/  IMAD.IADD R6, R20, 0x1, R27 ;  /* 0x0000000114067824 */ /* 0x000fc800078e021b */
[----:B0-----:R-:W-:-:S04]  /*14a90*/  @P6 IMAD.HI.U32 R5, R6, R4, RZ ;  /* 0x0000000406056227 */ /* 0x001fc800078e00ff */
[----:B------:R-:W-:Y:S01]  /*14aa0*/  IMAD.MOV.U32 R4, RZ, RZ, R6 ;  /* 0x000000ffff047224 */ /* 0x000fe200078e0006 */
[----:B---3--:R-:W-:Y:S02]  /*14ab0*/  @P6 SHF.R.U32.HI R4, RZ, R0, R5 ;  /* 0x00000000ff046219 */ /* 0x008fe40000011605 */
[----:B------:R-:W0:Y:S03]  /*14ac0*/  LDC R5, c[0x0][0x448] ;  /* 0x00011200ff057b82 */ /* 0x000e260000000800 */
[----:B------:R-:W-:Y:S01]  /*14ad0*/  IMAD.MOV R0, RZ, RZ, -R4 ;  /* 0x000000ffff007224 */ /* 0x000fe200078e0a04 */
[----:B------:R-:W1:Y:S01]  /*14ae0*/  S2R R20, SR_TID.X ;  /* 0x0000000000147919 */ /* 0x000e620000002100 */
[----:B------:R-:W-:-:S04]  /*14af0*/  IMAD.WIDE.U32 R2, R4, UR4, R2 ;  /* 0x0000000404027c25 */ /* 0x000fc8000f8e0002 */
[----:B0-----:R-:W-:Y:S01]  /*14b00*/  IMAD R0, R5, R0, R6 ;  /* 0x0000000005007224 */ /* 0x001fe200078e0206 */
[----:B------:R-:W-:-:S05]  /*14b10*/  SHF.R.S32.HI R6, RZ, 0x1f, R4 ;  /* 0x0000001fff067819 */ /* 0x000fca0000011404 */
[----:B------:R-:W-:-:S04]  /*14b20*/  IMAD R6, R6, UR4, RZ ;  /* 0x0000000406067c24 */ /* 0x000fc8000f8e02ff */
        /* <DEDUP_REMOVED lines=8> */
[C---:B------:R-:W-:Y:S01]  /*14bb0*/  LEA R0, P0, R2.reuse, UR4, 0x1 ;  /* 0x0000000402007c11 */ /* 0x040fe2000f8008ff */
[----:B------:R-:W-:Y:S01]  /*14bc0*/  IMAD.IADD R3, R3, 0x1, R4 ;  /* 0x0000000103037824 */ /* 0x000fe200078e0204 */
[----:B------:R-:W-:Y:S02]  /*14bd0*/  ULDC UR4, c[0x0][0x2b8] ;  /* 0x0000ae0000047ab9 */ /* 0x000fe40000000800 */
[----:B------:R-:W-:Y:S02]  /*14be0*/  ISETP.GE.AND P1, PT, R29, UR4, PT ;  /* 0x000000041d007c0c */ /* 0x000fe4000bf26270 */
[----:B------:R-:W-:Y:S02]  /*14bf0*/  LEA.HI.X R4, R2, UR5, R3, 0x1, P0 ;  /* 0x0000000502047c11 */ /* 0x000fe400080f0c03 */
[----:B------:R-:W-:Y:S01]  /*14c00*/  ISETP.GE.AND P0, PT, R30, UR4, PT ;  /* 0x000000041e007c0c */ /* 0x000fe2000bf06270 */
[----:B------:R-:W-:Y:S01]  /*14c10*/  UMOV UR4, 0xffffffff ;  /* 0xffffffff00047882 */ /* 0x000fe20000000000 */
[----:B-1----:R-:W-:-:S04]  /*14c20*/  LOP3.LUT R20, R20, 0x7f, RZ, 0xc0, !PT ;  /* 0x0000007f14147812 */ /* 0x002fc800078ec0ff */
[----:B------:R-:W-:Y:S01]  /*14c30*/  SHF.R.U32.HI R9, RZ, 0x3, R20 ;  /* 0x00000003ff097819 */ /* 0x000fe20000011614 */
[----:B----4-:R-:W-:Y:S06]  /*14c40*/  BRA.DIV UR4, `(.L_x_1468) ;  /* 0x0000003e04c07947 */ /* 0x010fec000b800000 */
[----:B------:R-:W0:Y:S01]  /*14c50*/  SHFL.IDX PT, R14, R0, RZ, 0x181f ;  /* 0x00181fff000e7589 */ /* 0x000e2200000e0000 */
[----:B------:R-:W-:Y:S02]  /*14c60*/  IMAD R31, R31, R5, RZ ;  /* 0x000000051f1f7224 */ /* 0x000fe400078e02ff */
[----:B------:R-:W-:Y:S01]  /*14c70*/  IMAD.IADD R27, R9, 0x1, R27 ;  /* 0x00000001091b7824 */ /* 0x000fe200078e021b */
[----:B------:R-:W1:Y:S03]  /*14c80*/  SHFL.IDX PT, R2, R4, RZ, 0x181f ;  /* 0x00181fff04027589 */ /* 0x000e6600000e0000 */
[C---:B------:R-:W-:Y:S01]  /*14c90*/  VIADD R6, R27.reuse, 0x10 ;  /* 0x000000101b067836 */ /* 0x040fe20000000000 */
[----:B------:R-:W-:-:S13]  /*14ca0*/  ISETP.GE.AND P2, PT, R27, R31, PT ;  /* 0x0000001f1b00720c */ /* 0x000fda0003f46270 */
[----:B0-----:R-:W-:-:S05]  /*14cb0*/  @!P2 LEA R14, P3, R30, R14, 0x1 ;  /* 0x0000000e1e0ea211 */ /* 0x001fca00078608ff */
[----:B-1----:R-:W-:Y:S02]  /*14cc0*/  @!P2 IMAD.X R3, RZ, RZ, R2, P3 ;  /* 0x000000ffff03a224 */ /* 0x002fe400018e0602 */
[----:B------:R-:W-:Y:S02]  /*14cd0*/  @!P2 IMAD.MOV.U32 R2, RZ, RZ, R14 ;  /* 0x000000ffff02a224 */ /* 0x000fe400078e000e */
[----:B------:R-:W0:Y:S04]  /*14ce0*/  SHFL.IDX PT, R14, R0, 0x1, 0x181f ;  /* 0x00381f00000e7f89 */ /* 0x000e2800000e0000 */
[----:B-----5:R-:W-:Y:S04]  /*14cf0*/  @!P2 LDGSTS.E.BYPASS.LTC128B.128 [R8+0x10400], desc[UR54][R2.64], !P0 ;  /* 0x104000000208afae */ /* 0x020fe8000c101d76 */
[----:B------:R1:W-:Y:S01]  /*14d00*/  @!P2 LDGSTS.E.BYPASS.LTC128B.128 [R8+0x14400], desc[UR54][R2.64+0x80], !P1 ;  /* 0x144000800208afae */ /* 0x0003e2000c901d76 */
[----:B------:R-:W-:Y:S01]  /*14d10*/  ISETP.GE.AND P2, PT, R6, R31, PT ;  /* 0x0000001f0600720c */ /* 0x000fe20003f46270 */
[----:B------:R-:W-:-:S02]  /*14d20*/  VIADD R6, R27, 0x20 ;  /* 0x000000201b067836 */ /* 0x000fc40000000000 */
[----:B-1----:R-:W1:Y:S10]  /*14d30*/  SHFL.IDX PT, R2, R4, 0x1, 0x181f ;  /* 0x00381f0004027f89 */ /* 0x002e7400000e0000 */
[----:B0-----:R-:W-:-:S05]  /*14d40*/  @!P2 LEA R14, P3, R30, R14, 0x1 ;  /* 0x0000000e1e0ea211 */ /* 0x001fca00078608ff */
[----:B-1----:R-:W-:Y:S02]  /*14d50*/  @!P2 IMAD.X R5, RZ, RZ, R2, P3 ;  /* 0x000000ffff05a224 */ /* 0x002fe400018e0602 */
[----:B------:R-:W-:Y:S02]  /*14d60*/  @!P2 IMAD.MOV.U32 R2, RZ, RZ, R14 ;  /* 0x000000ffff02a224 */ /* 0x000fe400078e000e */
[----:B------:R-:W-:Y:S01]  /*14d70*/  @!P2 IMAD.MOV.U32 R3, RZ, RZ, R5 ;  /* 0x000000ffff03a224 */ /* 0x000fe200078e0005 */
[----:B------:R-:W0:Y:S04]  /*14d80*/  SHFL.IDX PT, R14, R0, 0x2, 0x181f ;  /* 0x00581f00000e7f89 */ /* 0x000e2800000e0000 */
[----:B------:R-:W-:Y:S04]  /*14d90*/  @!P2 LDGSTS.E.BYPASS.LTC128B.128 [R8+0x10c00], desc[UR54][R2.64], !P0 ;  /* 0x10c000000208afae */ /* 0x000fe8000c101d76 */
        /* <DEDUP_REMOVED lines=47> */
[----:B------:R-:W-:Y:S01]  /*15090*/  @!P2 IMAD.MOV.U32 R3, RZ, RZ, R5 ;  /* 0x000000ffff03a224 */ /* 0x000fe200078e0005 */
[----:B------:R1:W2:Y:S04]  /*150a0*/  SHFL.IDX PT, R14, R0, 0x7, 0x181f ;  /* 0x00f81f00000e7f89 */ /* 0x0002a800000e0000 */
[----:B------:R1:W-:Y:S04]  /*150b0*/  @!P2 LDGSTS.E.BYPASS.LTC128B.128 [R8+0x13400], desc[UR54][R2.64], !P0 ;  /* 0x134000000208afae */ /* 0x0003e8000c101d76 */
[----:B0-----:R1:W-:Y:S02]  /*150c0*/  @!P2 LDGSTS.E.BYPASS.LTC128B.128 [R8+0x17400], desc[UR54][R2.64+0x80], !P1 ;  /* 0x174000800208afae */ /* 0x0013e4000c901d76 */
.L_x_1563:
        /* <DEDUP_REMOVED lines=11> */
.L_x_1470:
[----:B------:R-:W-:Y:S05]  /*15180*/  BSYNC B0 ;  /* 0x0000000000007941 */ /* 0x000fea0003800000 */
.L_x_1469:
[----:B------:R-:W-:Y:S01]  /*15190*/  NOP ;  /* 0x0000000000007918 */ /* 0x000fe20000000000 */
[----:B------:R-:W-:-:S13]  /*151a0*/  PLOP3.LUT P0, PT, PT, PT, PT, 0x80, 0x0 ;  /* 0x000000000000781c */ /* 0x000fda0003f0f070 */
.L_x_1471:
        /* <DEDUP_REMOVED lines=10> */
[----:B------:R-:W-:-:S05]  /*15250*/  LOP3.LUT R0, R0, 0xfffffffe, RZ, 0xc0, !PT ;  /* 0xfffffffe00007812 */ /* 0x000fca00078ec0ff */
[----:B------:R-:W-:-:S05]  /*15260*/  IMAD.IADD R0, R2, 0x1, -R0 ;  /* 0x0000000102007824 */ /* 0x000fca00078e0a00 */
[----:B------:R-:W-:Y:S01]  /*15270*/  SHF.L.U32 R3, R0, 0x1f, RZ ;  /* 0x0000001f00037819 */ /* 0x000fe200000006ff */
[----:B------:R-:W-:Y:S01]  /*15280*/  NOP ;  /* 0x0000000000007918 */ /* 0x000fe20000000000 */
[----:B0-----:R-:W3:Y:S01]  /*15290*/  LDL.LU R2, [R1+0x10] ;  /* 0x0000100001027983 */ /* 0x001ee20000300800 */
[----:B------:R0:W-:Y:S01]  /*152a0*/  SYNCS.ARRIVE.TRANS64.A1T0 RZ, [R22+URZ+0x28800], RZ ;  /* 0x028800ff16ff79a7 */ /* 0x0001e2000810003f */
[----:B------:R-:W-:Y:S01]  /*152b0*/  BSSY B0, `(.L_x_1472) ;  /* 0x0000005000007945 */ /* 0x000fe20003800000 */
[----:B------:R-:W1:Y:S01]  /*152c0*/  SYNCS.PHASECHK.TRANS64.TRYWAIT P1, [R22+URZ+0x28820], R3 ;  /* 0x02882003160075a7 */ /* 0x000e62000802017f */
[----:B---3--:R-:W-:-:S05]  /*152d0*/  VIADD R6, R2, 0xfffffffe ;  /* 0xfffffffe02067836 */ /* 0x008fca0000000000 */
[----:B------:R-:W-:Y:S01]  /*152e0*/  ISETP.GE.AND P0, PT, R6, R36, PT ;  /* 0x000000240600720c */ /* 0x000fe20003f06270 */
[----:B01----:R-:W-:-:S12]  /*152f0*/  @!P1 BRA `(.L_x_1473) ;  /* 0x0000004000949947 */ /* 0x003fd80003800000 */
.L_x_1564:
[----:B------:R-:W-:Y:S05]  /*15300*/  BSYNC B0 ;  /* 0x0000000000007941 */ /* 0x000fea0003800000 */
.L_x_1472:
[----:B------:R-:W-:Y:S04]  /*15310*/  BSSY B0, `(.L_x_1474) ;  /* 0x000010d000007945 */ /* 0x000fe80003800000 */
[----:B------:R-:W-:Y:S05]  /*15320*/  @!P0 BRA `(.L_x_1475) ;  /* 0x00000010002c8947 */ /* 0x000fea0003800000 */
[----:B------:R-:W-:Y:S01]  /*15330*/  ULDC UR4, c[0x0][0x2f4] ;  /* 0x0000bd0000047ab9 */ /* 0x000fe20000000800 */
[----:B------:R-:W-:Y:S01]  /*15340*/  IMAD.MOV.U32 R10, RZ, RZ, R24 ;  /* 0x000000ffff0a7224 */ /* 0x000fe200078e0018 */
[----:B------:R-:W-:Y:S01]  /*15350*/  ISETP.GE.AND P2, PT, R30, UR4, PT ;  /* 0x000000041e007c0c */ /* 0x000fe2000bf46270 */
[----:B------:R-:W-:Y:S01]  /*15360*/  IMAD.MOV.U32 R20, RZ, RZ, R28 ;  /* 0x000000ffff147224 */ /* 0x000fe200078e001c */
[----:B------:R-:W-:Y:S01]  /*15370*/  ISETP.GE.AND P1, PT, R29, UR4, PT ;  /* 0x000000041d007c0c */ /* 0x000fe2000bf26270 */
[----:B------:R-:W-:-:S12]  /*15380*/  IMAD.MOV.U32 R31, RZ, RZ, R25 ;  /* 0x000000ffff1f7224 */ /* 0x000fd800078e0019 */
.L_x_1488:
[----:B------:R-:W3:Y:S01]  /*15390*/  LDL R4, [R1] ;  /* 0x0000000001047983 */ /* 0x000ee20000100800 */
[----:B0-----:R-:W0:Y:S01]  /*153a0*/  LDC R3, c[0x0][0x430] ;  /* 0x00010c00ff037b82 */ /* 0x001e220000000800 */
[----:B------:R-:W1:Y:S01]  /*153b0*/  S2R R2, SR_TID.X ;  /* 0x0000000000027919 */ /* 0x000e620000002100 */
[----:B0-----:R-:W-:Y:S02]  /*153c0*/  ISETP.NE.AND P0, PT, R3, 0x1, PT ;  /* 0x000000010300780c */ /* 0x001fe40003f05270 */
[C---:B-1----:R-:W-:Y:S01]  /*153d0*/  LOP3.LUT R0, R2.reuse, 0x7f, RZ, 0xc0, !PT ;  /* 0x0000007f02007812 */ /* 0x042fe200078ec0ff */
[----:B------:R-:W-:-:S10]  /*153e0*/  IMAD.SHL.U32 R5, R2, 0x10, RZ ;  /* 0x0000001002057824 */ /* 0x000fd400078e00ff */
[----:B------:R-:W0:Y:S08]  /*153f0*/  @P0 LDC R3, c[0x0][0x438] ;  /* 0x00010e00ff030b82 */ /* 0x000e300000000800 */
[----:B------:R-:W1:Y:S01]  /*15400*/  @P0 LDC R2, c[0x0][0x434] ;  /* 0x00010d00ff020b82 */ /* 0x000e620000000800 */
[----:B------:R-:W-:Y:S02]  /*15410*/  SHF.R.U32.HI R0, RZ, 0x3, R0 ;  /* 0x00000003ff007819 */ /* 0x000fe40000011600 */
[----:B------:R-:W-:-:S03]  /*15420*/  LOP3.LUT R5, R5, 0x70, RZ, 0xc0, !PT ;  /* 0x0000007005057812 */ /* 0x000fc600078ec0ff */
[----:B------:R-:W-:-:S05]  /*15430*/  IMAD R0, R6, 0x80, R0 ;  /* 0x0000008006007824 */ /* 0x000fca00078e0200 */
[----:B------:R-:W-:Y:S01]  /*15440*/  IADD3 R7, R5, R0, R37 ;  /* 0x0000000005077210 */ /* 0x000fe20007ffe025 */
[----:B------:R-:W-:Y:S05]  /*15450*/  YIELD ;  /* 0x0000000000007946 */ /* 0x000fea0003800000 */
[----:B------:R-:W-:Y:S01]  /*15460*/  IMAD.MOV.U32 R8, RZ, RZ, R7 ;  /* 0x000000ffff087224 */ /* 0x000fe200078e0007 */
[----:B------:R-:W-:Y:S01]  /*15470*/  ULDC.64 UR4, c[0x0][0x428] ;  /* 0x00010a0000047ab9 */ /* 0x000fe20000000a00 */
[----:B-1----:R-:W-:-:S05]  /*15480*/  @P0 IMAD.HI.U32 R0, R7, R2, RZ ;  /* 0x0000000207000227 */ /* 0x002fca00078e00ff */
[----:B0-----:R-:W-:-:S04]  /*15490*/  @P0 SHF.R.U32.HI R8, RZ, R3, R0 ;  /* 0x00000003ff080219 */ /* 0x001fc80000011600 */
[--C-:B------:R-:W-:Y:S01]  /*154a0*/  SHF.R.S32.HI R3, RZ, 0x1f, R8.reuse ;  /* 0x0000001fff037819 */ /* 0x100fe20000011408 */
[----:B------:R-:W-:-:S04]  /*154b0*/  IMAD.MOV.U32 R2, RZ, RZ, R8 ;  /* 0x000000ffff027224 */ /* 0x000fc800078e0008 */
[----:B------:R-:W-:-:S04]  /*154c0*/  IMAD.WIDE.U32 R2, R33, UR4, R2 ;  /* 0x0000000421027c25 */ /* 0x000fc8000f8e0002 */
[----:B---3--:R-:W-:-:S04]  /*154d0*/  IMAD R0, R4, UR4, RZ ;  /* 0x0000000404007c24 */ /* 0x008fc8000f8e02ff */
[----:B------:R-:W-:Y:S01]  /*154e0*/  IMAD R5, R33, UR5, R0 ;  /* 0x0000000521057c24 */ /* 0x000fe2000f8e0200 */
[----:B------:R-:W-:Y:S02]  /*154f0*/  ULDC.64 UR4, c[0x0][0x418] ;  /* 0x0001060000047ab9 */ /* 0x000fe40000000a00 */
[----:B------:R-:W-:Y:S01]  /*15500*/  LEA R4, P0, R2, UR4, 0x2 ;  /* 0x0000000402047c11 */ /* 0x000fe2000f8010ff */
[----:B------:R-:W-:Y:S01]  /*15510*/  IMAD.IADD R3, R5, 0x1, R3 ;  /* 0x0000000105037824 */ /* 0x000fe200078e0203 */
[----:B------:R-:W-:-:S04]  /*15520*/  ULDC UR4, c[0x0][0x430] ;  /* 0x00010c0000047ab9 */ /* 0x000fc80000000800 */
[----:B------:R-:W-:-:S05]  /*15530*/  LEA.HI.X R5, R2, UR5, R3, 0x2, P0 ;  /* 0x0000000502057c11 */ /* 0x000fca00080f1403 */
[----:B------:R0:W3:Y:S01]  /*15540*/  LDG.E R0, desc[UR54][R4.64] ;  /* 0x0000003604007981 */ /* 0x0000e2000c1e1900 */
[----:B------:R-:W-:Y:S02]  /*15550*/  IMAD.U32 R9, RZ, RZ, UR36 ;  /* 0x00000024ff097e24 */ /* 0x000fe4000f8e00ff */
[----:B------:R-:W-:-:S03]  /*15560*/  VIADD R24, R10, 0x1 ;  /* 0x000000010a187836 */ /* 0x000fc60000000000 */
[----:B------:R-:W-:Y:S01]  /*15570*/  ISETP.NE.AND P3, PT, R9, 0x3, PT ;  /* 0x000000030900780c */ /* 0x000fe20003f65270 */
[----:B------:R-:W-:Y:S01]  /*15580*/  IMAD.MOV R2, RZ, RZ, -R8 ;  /* 0x000000ffff027224 */ /* 0x000fe200078e0a08 */
[----:B------:R-:W-:-:S03]  /*15590*/  ISETP.NE.AND P0, PT, R24, 0x2, PT ;  /* 0x000000021800780c */ /* 0x000fc60003f05270 */
[----:B0-----:R-:W-:Y:S01]  /*155a0*/  IMAD R4, R2, UR4, R7 ;  /* 0x0000000402047c24 */ /* 0x001fe2000f8e0207 */
[----:B------:R-:W-:Y:S01]  /*155b0*/  SEL R28, RZ, 0x1, P0 ;  /* 0x00000001ff1c7807 */ /* 0x000fe20000000000 */
[----:B------:R-:W-:Y:S01]  /*155c0*/  IMAD.MOV.U32 R25, RZ, RZ, R6 ;  /* 0x000000ffff197224 */ /* 0x000fe200078e0006 */
[----:B------:R-:W-:Y:S02]  /*155d0*/  SEL R24, R24, RZ, P0 ;  /* 0x000000ff18187207 */ /* 0x000fe40000000000 */
[----:B------:R-:W-:Y:S02]  /*155e0*/  LOP3.LUT R28, R20, R28, RZ, 0x3c, !PT ;  /* 0x0000001c141c7212 */ /* 0x000fe400078e3cff */
[----:B---3--:R-:W-:Y:S01]  /*155f0*/  SHF.R.S32.HI R27, RZ, 0x1f, R0 ;  /* 0x0000001fff1b7819 */ /* 0x008fe20000011400 */
[----:B------:R-:W-:Y:S06]  /*15600*/  @!P3 BRA `(.L_x_1476) ;  /* 0x000000000004b947 */ /* 0x000fec0003800000 */
[----:B------:R-:W-:Y:S01]  /*15610*/  BPT.TRAP 0x1 ;  /* 0x000000040000795c */ /* 0x000fe20000300000 */
.L_x_1476:
[----:B------:R-:W-:Y:S01]  /*15620*/  IMAD R6, R24, 0x8, R22 ;  /* 0x0000000818067824 */ /* 0x000fe200078e0216 */
[----:B------:R-:W-:Y:S01]  /*15630*/  SHF.L.U32 R3, R28, 0x1f, RZ ;  /* 0x0000001f1c037819 */ /* 0x000fe200000006ff */
[----:B------:R-:W-:Y:S03]  /*15640*/  BSSY B1, `(.L_x_1477) ;  /* 0x0000003000017945 */ /* 0x000fe60003800000 */
[----:B------:R-:W0:Y:S02]  /*15650*/  SYNCS.PHASECHK.TRANS64.TRYWAIT P0, [R6+URZ+0x28840], R3 ;  /* 0x02884003060075a7 */ /* 0x000e24000800017f */
[----:B0-----:R-:W-:Y:S05]  /*15660*/  @!P0 BRA `(.L_x_1478) ;  /* 0x0000003c00cc8947 */ /* 0x001fea0003800000 */
.L_x_1565:
[----:B------:R-:W-:Y:S05]  /*15670*/  BSYNC B1 ;  /* 0x0000000000017941 */ /* 0x000fea0003800000 */
.L_x_1477:
        /* <DEDUP_REMOVED lines=71> */
.L_x_1583:
        /* <DEDUP_REMOVED lines=9> */
.L_x_1480:
        /* <DEDUP_REMOVED lines=11> */
.L_x_1481:
[----:B------:R1:W-:Y:S01]  /*15c30*/  SYNCS.ARRIVE.TRANS64.A1T0 RZ, [R6+URZ+0x28830], RZ ;  /* 0x028830ff06ff79a7 */ /* 0x0003e2000810003f */
[----:B------:R-:W-:Y:S05]  /*15c40*/  @!P4 BRA `(.L_x_1482) ;  /* 0x000000000004c947 */ /* 0x000fea0003800000 */
[----:B------:R-:W-:Y:S01]  /*15c50*/  BPT.TRAP 0x1 ;  /* 0x000000040000795c */ /* 0x000fe20000300000 */
.L_x_1482:
[----:B------:R-:W-:Y:S01]  /*15c60*/  SHF.L.U32 R2, R20, 0x1f, RZ ;  /* 0x0000001f14027819 */ /* 0x000fe200000006ff */
[----:B-1----:R-:W-:Y:S01]  /*15c70*/  IMAD R6, R10, 0x8, R22 ;  /* 0x000000080a067824 */ /* 0x002fe200078e0216 */
[----:B------:R-:W-:Y:S03]  /*15c80*/  BSSY B1, `(.L_x_1483) ;  /* 0x0000003000017945 */ /* 0x000fe60003800000 */
[----:B------:R-:W1:Y:S02]  /*15c90*/  SYNCS.PHASECHK.TRANS64.TRYWAIT P0, [R6+URZ+0x28860], R2 ;  /* 0x02886002060075a7 */ /* 0x000e64000800017f */
[----:B-1----:R-:W-:Y:S05]  /*15ca0*/  @!P0 BRA `(.L_x_1484) ;  /* 0x00000040009c8947 */ /* 0x002fea0003800000 */
.L_x_1584:
[----:B------:R-:W-:Y:S05]  /*15cb0*/  BSYNC B1 ;  /* 0x0000000000017941 */ /* 0x000fea0003800000 */
.L_x_1483:
[----:B------:R-:W3:Y:S01]  /*15cc0*/  S2R R3, SR_TID.X ;  /* 0x0000000000037919 */ /* 0x000ee20000002100 */
[----:B------:R-:W-:Y:S01]  /*15cd0*/  UMOV UR4, 0xffffffff ;  /* 0xffffffff00047882 */ /* 0x000fe20000000000 */
[----:B------:R-:W-:Y:S02]  /*15ce0*/  IMAD R8, R31, -0x80, R35 ;  /* 0xffffff801f087824 */ /* 0x000fe400078e0223 */
[----:B0-----:R-:W-:Y:S01]  /*15cf0*/  IMAD R7, R10, 0x4000, R34 ;  /* 0x000040000a077824 */ /* 0x001fe200078e0222 */
[----:B---3--:R-:W-:-:S04]  /*15d00*/  LOP3.LUT R3, R3, 0x7f, RZ, 0xc0, !PT ;  /* 0x0000007f03037812 */ /* 0x008fc800078ec0ff */
[----:B------:R-:W-:-:S05]  /*15d10*/  SHF.R.U32.HI R3, RZ, 0x3, R3 ;  /* 0x00000003ff037819 */ /* 0x000fca0000011603 */
[----:B------:R-:W-:Y:S01]  /*15d20*/  IMAD.IADD R8, R8, 0x1, -R3 ;  /* 0x0000000108087824 */ /* 0x000fe200078e0a03 */
[----:B------:R-:W-:Y:S06]  /*15d30*/  BRA.DIV UR4, `(.L_x_1485) ;  /* 0x00000042048c7947 */ /* 0x000fec000b800000 */
[----:B-1----:R-:W0:Y:S01]  /*15d40*/  SHFL.IDX PT, R2, R17, RZ, 0x181f ;  /* 0x00181fff11027589 */ /* 0x002e2200000e0000 */
[----:B------:R-:W-:-:S03]  /*15d50*/  IMAD R7, R7, 0x2, R22 ;  /* 0x0000000207077824 */ /* 0x000fc600078e0216 */
[----:B------:R-:W1:Y:S04]  /*15d60*/  SHFL.IDX PT, R3, R23, RZ, 0x181f ;  /* 0x00181fff17037589 */ /* 0x000e6800000e0000 */
[----:B--2---:R-:W-:Y:S01]  /*15d70*/  SHFL.IDX PT, R14, R17, 0x7, 0x181f ;  /* 0x00f81f00110e7f89 */ /* 0x004fe200000e0000 */
        /* <DEDUP_REMOVED lines=55> */
.L_x_1602:
        /* <DEDUP_REMOVED lines=29> */
.L_x_1486:
        /* <DEDUP_REMOVED lines=11> */
.L_x_1487:
[C---:B------:R-:W-:Y:S01]  /*16370*/  ISETP.GT.AND P0, PT, R25.reuse, R36, PT ;  /* 0x000000241900720c */ /* 0x040fe20003f04270 */
[----:B------:R0:W-:Y:S01]  /*16380*/  SYNCS.ARRIVE.TRANS64.A1T0 RZ, [R6+URZ+0x28850], RZ ;  /* 0x028850ff06ff79a7 */ /* 0x0001e2000810003f */
[----:B------:R-:W-:Y:S02]  /*16390*/  IMAD.MOV.U32 R10, RZ, RZ, R24 ;  /* 0x000000ffff0a7224 */ /* 0x000fe400078e0018 */
[----:B------:R-:W-:Y:S02]  /*163a0*/  IMAD.MOV.U32 R20, RZ, RZ, R28 ;  /* 0x000000ffff147224 */ /* 0x000fe400078e001c */
[----:B------:R-:W-:Y:S02]  /*163b0*/  IMAD.MOV.U32 R31, RZ, RZ, R25 ;  /* 0x000000ffff1f7224 */ /* 0x000fe400078e0019 */
[----:B0-----:R-:W-:-:S05]  /*163c0*/  VIADD R6, R25, 0xffffffff ;  /* 0xffffffff19067836 */ /* 0x001fca0000000000 */
[----:B------:R-:W-:Y:S05]  /*163d0*/  @P0 BRA `(.L_x_1488) ;  /* 0xffffffec00ec0947 */ /* 0x000fea000383ffff */
.L_x_1475:
[----:B------:R-:W-:Y:S05]  /*163e0*/  BSYNC B0 ;  /* 0x0000000000007941 */ /* 0x000fea0003800000 */
.L_x_1474:
        /* <DEDUP_REMOVED lines=17> */
.L_x_1490:
[----:B------:R-:W-:Y:S05]  /*16500*/  BSYNC B0 ;  /* 0x0000000000007941 */ /* 0x000fea0003800000 */
.L_x_1489:
[----:B------:R-:W-:-:S05]  /*16510*/  IMAD.U32 R0, RZ, RZ, UR36 ;  /* 0x00000024ff007e24 */ /* 0x000fca000f8e00ff */
[----:B------:R-:W-:-:S13]  /*16520*/  ISETP.NE.AND P0, PT, R0, 0x3, PT ;  /* 0x000000030000780c */ /* 0x000fda0003f05270 */
[----:B------:R-:W-:Y:S05]  /*16530*/  @!P0 BRA `(.L_x_1491) ;  /* 0x0000000000048947 */ /* 0x000fea0003800000 */
[----:B------:R-:W-:Y:S01]  /*16540*/  BPT.TRAP 0x1 ;  /* 0x000000040000795c */ /* 0x000fe20000300000 */
.L_x_1491:
[----:B------:R-:W-:Y:S01]  /*16550*/  IMAD R0, R24, 0x8, R22 ;  /* 0x0000000818007824 */ /* 0x000fe200078e0216 */
[----:B0-----:R-:W-:Y:S01]  /*16560*/  SHF.L.U32 R3, R28, 0x1f, RZ ;  /* 0x0000001f1c037819 */ /* 0x001fe200000006ff */
[----:B------:R-:W-:Y:S01]  /*16570*/  BSSY B0, `(.L_x_1492) ;  /* 0x0000004000007945 */ /* 0x000fe20003800000 */
[----:B------:R-:W-:Y:S02]  /*16580*/  IMAD R6, R25, -0x80, R35 ;  /* 0xffffff8019067824 */ /* 0x000fe400078e0223 */
[----:B------:R-:W0:Y:S02]  /*16590*/  SYNCS.PHASECHK.TRANS64.TRYWAIT P0, [R0+URZ+0x28860], R3 ;  /* 0x02886003000075a7 */ /* 0x000e24000800017f */
[----:B0-----:R-:W-:Y:S05]  /*165a0*/  @!P0 BRA `(.L_x_1493) ;  /* 0x0000004000f88947 */ /* 0x001fea0003800000 */
.L_x_1603:
[----:B------:R-:W-:Y:S05]  /*165b0*/  BSYNC B0 ;  /* 0x0000000000007941 */ /* 0x000fea0003800000 */
.L_x_1492:
        /* <DEDUP_REMOVED lines=20> */
[----:B------:R-:W1:Y:S02]  /*16700*/  SHFL.IDX PT, R14, R17, 0x2, 0x181f ;  /* 0x00581f00110e7f89 */ /* 0x000e6400000e0000 */
[----:B0-----:R-:W-:-:S05]  /*16710*/  IMAD.X R3, RZ, RZ, R3, P4 ;  /* 0x000000ffff037224 */ /* 0x001fca00020e0603 */
        /* <DEDUP_REMOVED lines=48> */
.L_x_1621:
        /* <DEDUP_REMOVED lines=11> */
.L_x_1495:
        /* <DEDUP_REMOVED lines=11> */
.L_x_1496:
[----:B------:R0:W-:Y:S01]  /*16b80*/  SYNCS.ARRIVE.TRANS64.A1T0 RZ, [R0+URZ+0x28850], RZ ;  /* 0x028850ff00ff79a7 */ /* 0x0001e2000810003f */
[----:B------:R-:W-:-:S05]  /*16b90*/  VIADD R24, R24, 0x1 ;  /* 0x0000000118187836 */ /* 0x000fca0000000000 */
[----:B------:R-:W-:-:S04]  /*16ba0*/  ISETP.NE.AND P0, PT, R24, 0x2, PT ;  /* 0x000000021800780c */ /* 0x000fc80003f05270 */
[----:B------:R-:W-:Y:S02]  /*16bb0*/  SEL R3, RZ, 0x1, P0 ;  /* 0x00000001ff037807 */ /* 0x000fe40000000000 */
[----:B------:R-:W-:Y:S02]  /*16bc0*/  SEL R24, R24, RZ, P0 ;  /* 0x000000ff18187207 */ /* 0x000fe40000000000 */
[----:B0-----:R-:W-:-:S07]  /*16bd0*/  LOP3.LUT R28, R28, R3, RZ, 0x3c, !PT ;  /* 0x000000031c1c7212 */ /* 0x001fce00078e3cff */
.L_x_1453:
[----:B------:R-:W-:Y:S05]  /*16be0*/  BSYNC B7 ;  /* 0x0000000000077941 */ /* 0x000fea0003800000 */
.L_x_1451:
[----:B------:R-:W-:-:S13]  /*16bf0*/  LOP3.LUT P0, RZ, R26, 0x40, RZ, 0xc0, !PT ;  /* 0x000000401aff7812 */ /* 0x000fda000780c0ff */
[----:B------:R-:W-:Y:S05]  /*16c00*/  @!P0 BRA `(.L_x_1497) ;  /* 0x0000000000248947 */ /* 0x000fea0003800000 */
[----:B------:R-:W-:Y:S05]  /*16c10*/  WARPSYNC.ALL ;  /* 0x0000000000007948 */ /* 0x000fea0003800000 */
[----:B------:R-:W1:Y:S08]  /*16c20*/  S2UR UR5, SR_CgaCtaId ;  /* 0x00000000000579c3 */ /* 0x000e700000008800 */
[----:B------:R-:W-:Y:S06]  /*16c30*/  BAR.SYNC.DEFER_BLOCKING 0x5, 0x180 ;  /* 0x0146000000007b1d */ /* 0x000fec0000010000 */
[----:B------:R-:W-:-:S02]  /*16c40*/  UMOV UR4, 0x400 ;  /* 0x0000040000047882 */ /* 0x000fc40000000000 */
[----:B-1----:R-:W-:-:S06]  /*16c50*/  ULEA UR4, UR5, UR4, 0x18 ;  /* 0x0000000405047291 */ /* 0x002fcc000f8ec03f */
[----:B------:R-:W-:-:S05]  /*16c60*/  IMAD.U32 R22, RZ, RZ, UR4 ;  /* 0x00000004ff167e24 */ /* 0x000fca000f8e00ff */
[----:B------:R3:W4:Y:S01]  /*16c70*/  LDS.128 R16, [R22+0x288d0] ;  /* 0x0288d00016107984 */ /* 0x0007220000000c00 */
[----:B------:R-:W-:Y:S06]  /*16c80*/  BAR.ARV 0x4, 0x180 ;  /* 0x0106000000007b1d */ /* 0x000fec0000002000 */
[----:B------:R-:W-:Y:S05]  /*16c90*/  BRA `(.L_x_1498) ;  /* 0x0000000800cc7947 */ /* 0x000fea0003800000 */
.L_x_1497:
        /* <DEDUP_REMOVED lines=36> */
.L_x_1631:
[----:B------:R-:W-:Y:S02]  /*16ee0*/  ULDC UR4, c[0x0][0xc38] ;  /* 0x00030e0000047ab9 */ /* 0x000fe40000000800 */
[----:B------:R-:W-:-:S04]  /*16ef0*/  IMAD.U32 R7, RZ, RZ, UR4 ;  /* 0x00000004ff077e24 */ /* 0x000fc8000f8e00ff */
[----:B--2---:R-:W-:-:S04]  /*16f00*/  IMAD R3, R14, R7, RZ ;  /* 0x000000070e037224 */ /* 0x004fc800078e02ff */
[----:B------:R-:W-:-:S05]  /*16f10*/  IMAD.IADD R8, R0, 0x1, R3 ;  /* 0x0000000100087824 */ /* 0x000fca00078e0203 */
[----:B------:R-:W-:-:S13]  /*16f20*/  ISETP.GT.AND P6, PT, R8, R5, PT ;  /* 0x000000050800720c */ /* 0x000fda0003fc4270 */
[----:B------:R-:W-:Y:S05]  /*16f30*/  @P6 BRA `(.L_x_1500) ;  /* 0x00000000009c6947 */ /* 0x000fea0003800000 */
.L_x_1505:
        /* <DEDUP_REMOVED lines=14> */
.L_x_1503:
[----:B------:R-:W-:Y:S05]  /*17020*/  BSYNC B0 ;  /* 0x0000000000007941 */ /* 0x000fea0003800000 */
.L_x_1502:
[----:B------:R-:W-:-:S03]  /*17030*/  UMOV UR4, 0xffffffff ;  /* 0xffffffff00047882 */ /* 0x000fc60000000000 */
[----:B------:R-:W-:Y:S05]  /*17040*/  BRA.DIV UR4, `(.L_x_1504) ;  /* 0x0000004a04047947 */ /* 0x000fea000b800000 */
[----:B-----5:R-:W3:Y:S02]  /*17050*/  SHFL.UP PT, R14, R4, 0x1, RZ ;  /* 0x04200000040e7989 */ /* 0x020ee400000e00ff */
[----:B---3--:R-:W-:-:S05]  /*17060*/  SEL R13, R14, RZ, P1 ;  /* 0x000000ff0e0d7207 */ /* 0x008fca0000800000 */
[----:B------:R-:W-:-:S05]  /*17070*/  IMAD.IADD R13, R4, 0x1, R13 ;  /* 0x00000001040d7824 */ /* 0x000fca00078e020d */
[----:B------:R-:W3:Y:S02]  /*17080*/  SHFL.UP PT, R14, R13, 0x2, RZ ;  /* 0x044000000d0e7989 */ /* 0x000ee400000e00ff */
[----:B---3--:R-:W-:-:S05]  /*17090*/  SEL R0, R14, RZ, P2 ;  /* 0x000000ff0e007207 */ /* 0x008fca0001000000 */
[----:B------:R-:W-:-:S05]  /*170a0*/  IMAD.IADD R0, R13, 0x1, R0 ;  /* 0x000000010d007824 */ /* 0x000fca00078e0200 */
        /* <DEDUP_REMOVED lines=10> */
.L_x_1639:
[----:B------:R-:W-:Y:S02]  /*17150*/  ULDC UR4, c[0x0][0xc38] ;  /* 0x00030e0000047ab9 */ /* 0x000fe40000000800 */
[----:B------:R-:W-:-:S04]  /*17160*/  IMAD.U32 R7, RZ, RZ, UR4 ;  /* 0x00000004ff077e24 */ /* 0x000fc8000f8e00ff */
[----:B--2---:R-:W-:-:S04]  /*17170*/  IMAD R3, R14, R7, RZ ;  /* 0x000000070e037224 */ /* 0x004fc800078e02ff */
[----:B------:R-:W-:-:S05]  /*17180*/  IMAD.IADD R8, R3, 0x1, R8 ;  /* 0x0000000103087824 */ /* 0x000fca00078e0208 */
[----:B------:R-:W-:-:S13]  /*17190*/  ISETP.GT.AND P6, PT, R8, R5, PT ;  /* 0x000000050800720c */ /* 0x000fda0003fc4270 */
[----:B------:R-:W-:Y:S05]  /*171a0*/  @!P6 BRA `(.L_x_1505) ;  /* 0xfffffffc0064e947 */ /* 0x000fea000383ffff */
.L_x_1500:
        /* <DEDUP_REMOVED lines=8> */
.L_x_1643:
[----:B------:R-:W-:Y:S01]  /*17230*/  ISETP.NE.AND P0, PT, R0, RZ, PT ;  /* 0x000000ff0000720c */ /* 0x000fe20003f05270 */
[----:B------:R-:W-:-:S12]  /*17240*/  IMAD.MOV.U32 R14, RZ, RZ, RZ ;  /* 0x000000ffff0e7224 */ /* 0x000fd800078e00ff */
[----:B------:R-:W-:Y:S05]  /*17250*/  @!P0 BRA `(.L_x_1507) ;  /* 0x0000000000108947 */ /* 0x000fea0003800000 */
[----:B------:R-:W-:Y:S01]  /*17260*/  UMOV UR4, 0xffffffff ;  /* 0xffffffff00047882 */ /* 0x000fe20000000000 */
[----:B------:R-:W-:Y:S02]  /*17270*/  VIADD R12, R8, 0xffffffff ;  /* 0xffffffff080c7836 */ /* 0x000fe40000000000 */
[----:B------:R-:W-:Y:S05]  /*17280*/  BRA.DIV UR4, `(.L_x_1508) ;  /* 0x0000004a04787947 */ /* 0x000fea000b800000 */
[----:B------:R4:W0:Y:S02]  /*17290*/  SHFL.IDX PT, R14, R6, R12, 0x1f ;  /* 0x00001f0c060e7589 */ /* 0x00082400000e0000 */
.L_x_1507:
[----:B------:R-:W5:Y:S01]  /*172a0*/  LDC.64 R2, c[0x0][0xc90] ;  /* 0x00032400ff027b82 */ /* 0x000f620000000a00 */
[----:B------:R-:W-:-:S04]  /*172b0*/  IMAD.IADD R19, R8, 0x1, R19 ;  /* 0x0000000108137824 */ /* 0x000fc800078e0213 */
[----:B-----5:R-:W-:-:S05]  /*172c0*/  IMAD.WIDE R2, R19, 0x4, R2 ;  /* 0x0000000413027825 */ /* 0x020fca00078e0202 */
[----:B-1--4-:R1:W3:Y:S01]  /*172d0*/  LDG.E R6, desc[UR54][R2.64] ;  /* 0x0000003602067981 */ /* 0x0122e2000c1e1900 */
[----:B0-----:R-:W-:-:S04]  /*172e0*/  IMAD R16, R14, R7, R16 ;  /* 0x000000070e107224 */ /* 0x001fc800078e0210 */
[----:B------:R-:W-:Y:S02]  /*172f0*/  IMAD.IADD R5, R5, 0x1, -R16 ;  /* 0x0000000105057824 */ /* 0x000fe400078e0a10 */
[----:B-1----:R-:W-:Y:S02]  /*17300*/  IMAD.MOV.U32 R2, RZ, RZ, RZ ;  /* 0x000000ffff027224 */ /* 0x002fe400078e00ff */
[----:B---3--:R-:W-:-:S05]  /*17310*/  IMAD R0, R4, R6, RZ ;  /* 0x0000000604007224 */ /* 0x008fca00078e02ff */
[----:B--2---:R-:W-:-:S04]  /*17320*/  IABS R8, R0 ;  /* 0x0000000000087213 */ /* 0x004fc80000000000 */
[----:B------:R-:W0:Y:S08]  /*17330*/  I2F.RP R9, R8 ;  /* 0x0000000800097306 */ /* 0x000e300000209400 */
[----:B0-----:R-:W0:Y:S02]  /*17340*/  MUFU.RCP R9, R9 ;  /* 0x0000000900097308 */ /* 0x001e240000001000 */
[----:B0-----:R-:W-:Y:S01]  /*17350*/  VIADD R10, R9, 0xffffffe ;  /* 0x0ffffffe090a7836 */ /* 0x001fe20000000000 */
[----:B------:R-:W-:-:S05]  /*17360*/  IABS R9, R0 ;  /* 0x0000000000097213 */ /* 0x000fca0000000000 */
[----:B------:R-:W0:Y:S01]  /*17370*/  F2I.FTZ.U32.TRUNC.NTZ R3, R10 ;  /* 0x0000000a00037305 */ /* 0x000e22000021f000 */
[----:B------:R-:W-:Y:S02]  /*17380*/  IMAD.MOV R9, RZ, RZ, -R9 ;  /* 0x000000ffff097224 */ /* 0x000fe400078e0a09 */
[----:B0-----:R-:W-:-:S04]  /*17390*/  IMAD.MOV R11, RZ, RZ, -R3 ;  /* 0x000000ffff0b7224 */ /* 0x001fc800078e0a03 */
[----:B------:R-:W-:-:S04]  /*173a0*/  IMAD R11, R11, R8, RZ ;  /* 0x000000080b0b7224 */ /* 0x000fc800078e02ff */
[----:B------:R-:W-:Y:S01]  /*173b0*/  IMAD.HI.U32 R2, R3, R11, R2 ;  /* 0x0000000b03027227 */ /* 0x000fe200078e0002 */
[----:B------:R-:W-:-:S05]  /*173c0*/  IABS R3, R5 ;  /* 0x0000000500037213 */ /* 0x000fca0000000000 */
        /* <DEDUP_REMOVED lines=12> */
[----:B------:R-:W-:Y:S02]  /*17490*/  IMAD R8, R6, R2, RZ ;  /* 0x0000000206087224 */ /* 0x000fe400078e02ff */
[----:B------:R-:W-:Y:S02]  /*174a0*/  IMAD.MOV R2, RZ, RZ, -R2 ;  /* 0x000000ffff027224 */ /* 0x000fe400078e0a02 */
[----:B------:R-:W-:Y:S02]  /*174b0*/  IMAD.MOV R3, RZ, RZ, -R8 ;  /* 0x000000ffff037224 */ /* 0x000fe400078e0a08 */
[----:B------:R-:W-:Y:S02]  /*174c0*/  IMAD R11, R0, R2, R5 ;  /* 0x00000002000b7224 */ /* 0x000fe400078e0205 */
[----:B------:R-:W-:Y:S01]  /*174d0*/  IMAD.MOV.U32 R2, RZ, RZ, RZ ;  /* 0x000000ffff027224 */ /* 0x000fe200078e00ff */
[----:B------:R-:W-:-:S04]  /*174e0*/  VIADDMNMX R6, R3, R7, R6, PT ;  /* 0x0000000703067246 */ /* 0x000fc80003800106 */
[----:B------:R-:W-:-:S04]  /*174f0*/  IABS R7, R6 ;  /* 0x0000000600077213 */ /* 0x000fc80000000000 */
[----:B------:R-:W0:Y:S08]  /*17500*/  I2F.RP R9, R7 ;  /* 0x0000000700097306 */ /* 0x000e300000209400 */
[----:B0-----:R-:W0:Y:S02]  /*17510*/  MUFU.RCP R9, R9 ;  /* 0x0000000900097308 */ /* 0x001e240000001000 */
[----:B0-----:R-:W-:-:S06]  /*17520*/  VIADD R3, R9, 0xffffffe ;  /* 0x0ffffffe09037836 */ /* 0x001fcc0000000000 */
[----:B------:R-:W0:Y:S02]  /*17530*/  F2I.FTZ.U32.TRUNC.NTZ R3, R3 ;  /* 0x0000000300037305 */ /* 0x000e24000021f000 */
[----:B0-----:R-:W-:-:S04]  /*17540*/  IMAD.MOV R0, RZ, RZ, -R3 ;  /* 0x000000ffff007224 */ /* 0x001fc800078e0a03 */
[----:B------:R-:W-:Y:S01]  /*17550*/  IMAD R5, R0, R7, RZ ;  /* 0x0000000700057224 */ /* 0x000fe200078e02ff */
[----:B------:R-:W-:-:S03]  /*17560*/  IABS R0, R6 ;  /* 0x0000000600007213 */ /* 0x000fc60000000000 */
[----:B------:R-:W-:Y:S01]  /*17570*/  IMAD.HI.U32 R2, R3, R5, R2 ;  /* 0x0000000503027227 */ /* 0x000fe200078e0002 */
[----:B------:R-:W-:-:S03]  /*17580*/  IABS R5, R11 ;  /* 0x0000000b00057213 */ /* 0x000fc60000000000 */
[----:B------:R-:W-:Y:S02]  /*17590*/  IMAD.MOV R0, RZ, RZ, -R0 ;  /* 0x000000ffff007224 */ /* 0x000fe400078e0a00 */
[----:B------:R-:W-:-:S04]  /*175a0*/  IMAD.HI.U32 R2, R2, R5, RZ ;  /* 0x0000000502027227 */ /* 0x000fc800078e00ff */
[----:B------:R-:W-:Y:S02]  /*175b0*/  IMAD R0, R2, R0, R5 ;  /* 0x0000000002007224 */ /* 0x000fe400078e0205 */
[----:B------:R-:W-:-:S03]  /*175c0*/  IMAD.IADD R3, R11, 0x1, R8 ;  /* 0x000000010b037824 */ /* 0x000fc600078e0208 */
        /* <DEDUP_REMOVED lines=9> */
[----:B------:R-:W-:Y:S01]  /*17660*/  @!P1 LOP3.LUT R2, RZ, R6, RZ, 0x33, !PT ;  /* 0x00000006ff029212 */ /* 0x000fe200078e33ff */
[----:B------:R-:W-:-:S03]  /*17670*/  IMAD.MOV R6, RZ, RZ, -R6 ;  /* 0x000000ffff067224 */ /* 0x000fc600078e0a06 */
[----:B------:R-:W-:Y:S01]  /*17680*/  LOP3.LUT R17, RZ, R2, RZ, 0x33, !PT ;  /* 0x00000002ff117212 */ /* 0x000fe200078e33ff */
[----:B------:R-:W-:-:S04]  /*17690*/  IMAD R18, R2, R6, R3 ;  /* 0x0000000602127224 */ /* 0x000fc800078e0203 */
[----:B------:R-:W-:Y:S01]  /*176a0*/  IMAD.IADD R17, R4, 0x1, R17 ;  /* 0x0000000104117824 */ /* 0x000fe200078e0211 */
[----:B------:R-:W-:Y:S06]  /*176b0*/  BRA `(.L_x_1509) ;  /* 0x00000000001c7947 */ /* 0x000fec0003800000 */
.L_x_1501:
[----:B------:R-:W-:Y:S01]  /*176c0*/  UMOV UR4, URZ ;  /* 0x0000003f00047c82 */ /* 0x000fe20008000000 */
[----:B------:R-:W-:Y:S01]  /*176d0*/  UMOV UR5, URZ ;  /* 0x0000003f00057c82 */ /* 0x000fe20008000000 */
[----:B------:R-:W-:Y:S01]  /*176e0*/  ULDC UR6, c[0x0][0xc3c] ;  /* 0x00030f0000067ab9 */ /* 0x000fe20000000800 */
[----:B------:R-:W-:Y:S02]  /*176f0*/  IMAD.MOV.U32 R16, RZ, RZ, R5 ;  /* 0x000000ffff107224 */ /* 0x000fe400078e0005 */
[----:B------:R-:W-:Y:S02]  /*17700*/  IMAD.U32 R17, RZ, RZ, UR4 ;  /* 0x00000004ff117e24 */ /* 0x000fe4000f8e00ff */
[----:B------:R-:W-:Y:S02]  /*17710*/  IMAD.U32 R18, RZ, RZ, UR5 ;  /* 0x00000005ff127e24 */ /* 0x000fe4000f8e00ff */
[----:B------:R-:W-:-:S07]  /*17720*/  IMAD.U32 R19, RZ, RZ, UR6 ;  /* 0x00000006ff137e24 */ /* 0x000fce000f8e00ff */
.L_x_1509:
[----:B------:R-:W2:Y:S01]  /*17730*/  S2R R0, SR_TID.X ;  /* 0x0000000000007919 */ /* 0x000ea20000002100 */
        /* <DEDUP_REMOVED lines=9> */
.L_x_1498:
[----:B------:R-:W-:Y:S02]  /*177d0*/  ULDC UR4, c[0x0][0xc3c] ;  /* 0x00030f0000047ab9 */ /* 0x000fe40000000800 */
[----:B----4-:R-:W-:-:S13]  /*177e0*/  ISETP.GE.AND P0, PT, R19, UR4, PT ;  /* 0x0000000413007c0c */ /* 0x010fda000bf06270 */
[----:B------:R-:W-:Y:S05]  /*177f0*/  @!P0 BRA `(.L_x_1510) ;  /* 0xffffffb4000c8947 */ /* 0x000fea000383ffff */
[----:B------:R-:W-:Y:S05]  /*17800*/  BSYNC B8 ;  /* 0x0000000000087941 */ /* 0x000fea0003800000 */
.L_x_1439:
[----:B-1----:R-:W4:Y:S01]  /*17810*/  LDL.LU R0, [R1+0x18] ;  /* 0x0000180001007983 */ /* 0x002f220000300800 */
[----:B------:R-:W-:Y:S01]  /*17820*/  BSSY B0, `(.L_x_1511) ;  /* 0x000000b000007945 */ /* 0x000fe20003800000 */
[----:B------:R-:W1:Y:S01]  /*17830*/  S2R R5, SR_CgaCtaId ;  /* 0x0000000000057919 */ /* 0x000e620000008800 */
[----:B----4-:R-:W-:-:S05]  /*17840*/  VIADD R0, R0, 0x1 ;  /* 0x0000000100007836 */ /* 0x010fca0000000000 */
        /* <DEDUP_REMOVED lines=8> */
.L_x_1646:
[----:B------:R-:W-:Y:S05]  /*178d0*/  BSYNC B0 ;  /* 0x0000000000007941 */ /* 0x000fea0003800000 */
.L_x_1511:
[----:B------:R-:W-:-:S03]  /*178e0*/  UMOV UR4, 0xffffffff ;  /* 0xffffffff00047882 */ /* 0x000fc60000000000 */
[----:B------:R-:W-:Y:S05]  /*178f0*/  BRA.DIV UR4, `(.L_x_1513) ;  /* 0x0000004604147947 */ /* 0x000fea000b800000 */
[----:B-1----:R-:W1:Y:S02]  /*17900*/  S2R R0, SR_TID.X ;  /* 0x0000000000007919 */ /* 0x002e640000002100 */
[----:B-1----:R-:W-:-:S04]  /*17910*/  SHF.R.U32.HI R0, RZ, 0x5, R0 ;  /* 0x00000005ff007819 */ /* 0x002fc80000011600 */
[----:B------:R-:W-:-:S05]  /*17920*/  LOP3.LUT R0, R0, 0x3, RZ, 0xc0, !PT ;  /* 0x0000000300007812 */ /* 0x000fca00078ec0ff */
[----:B------:R1:W4:Y:S02]  /*17930*/  SHFL.IDX PT, R14, R0, RZ, 0x1f ;  /* 0x00001fff000e7589 */ /* 0x00032400000e0000 */
.L_x_1649:
[----:B----4-:R-:W-:Y:S01]  /*17940*/  ISETP.NE.AND P0, PT, R14, RZ, PT ;  /* 0x000000ff0e00720c */ /* 0x010fe20003f05270 */
[----:B------:R-:W-:-:S12]  /*17950*/  BSSY B0, `(.L_x_1514) ;  /* 0x0000024000007945 */ /* 0x000fd80003800000 */
[----:B------:R-:W-:Y:S05]  /*17960*/  @P0 BRA `(.L_x_1515) ;  /* 0x0000000000880947 */ /* 0x000fea0003800000 */
[----:B------:R-:W-:-:S03]  /*17970*/  UMOV UR4, 0xffffffff ;  /* 0xffffffff00047882 */ /* 0x000fc60000000000 */
[----:B------:R-:W-:Y:S05]  /*17980*/  BRA.DIV UR4, `(.L_x_1516) ;  /* 0x0000004604247947 */ /* 0x000fea000b800000 */
[----:B------:R-:W-:-:S13]  /*17990*/  ELECT P6, URZ, PT ;  /* 0x00000000003f782f */ /* 0x000fda00038c0000 */
.L_x_1652:
[----:B------:R-:W-:Y:S05]  /*179a0*/  @!P6 BRA `(.L_x_1515) ;  /* 0x000000000078e947 */ /* 0x000fea0003800000 */
[----:B------:R-:W-:-:S06]  /*179b0*/  ULOP3.LUT UR4, UR43, 0x2, URZ, 0xfc, !UPT ;  /* 0x000000022b047892 */ /* 0x000fcc000f8efc3f */
[----:B-1----:R-:W-:-:S05]  /*179c0*/  IMAD.U32 R0, RZ, RZ, UR4 ;  /* 0x00000004ff007e24 */ /* 0x002fca000f8e00ff */
[----:B------:R-:W-:-:S13]  /*179d0*/  ISETP.NE.AND P0, PT, R0, 0x3, PT ;  /* 0x000000030000780c */ /* 0x000fda0003f05270 */
[----:B------:R-:W-:Y:S05]  /*179e0*/  @!P0 BRA `(.L_x_1517) ;  /* 0x0000000000048947 */ /* 0x000fea0003800000 */
[----:B------:R-:W-:Y:S01]  /*179f0*/  BPT.TRAP 0x1 ;  /* 0x000000040000795c */ /* 0x000fe20000300000 */
.L_x_1517:
[----:B------:R-:W-:Y:S01]  /*17a00*/  IMAD R5, R24, 0x8, R7 ;  /* 0x0000000818057824 */ /* 0x000fe200078e0207 */
[----:B------:R-:W-:Y:S01]  /*17a10*/  SHF.L.U32 R0, R28, 0x1f, RZ ;  /* 0x0000001f1c007819 */ /* 0x000fe200000006ff */
[----:B------:R-:W-:-:S03]  /*17a20*/  VIADD R24, R24, 0x1 ;  /* 0x0000000118187836 */ /* 0x000fc60000000000 */
[----:B------:R-:W1:Y:S02]  /*17a30*/  SYNCS.PHASECHK.TRANS64.TRYWAIT P1, [R5+URZ+0x28840], R0 ;  /* 0x02884000050075a7 */ /* 0x000e64000802017f */
[----:B------:R-:W-:-:S04]  /*17a40*/  ISETP.NE.AND P2, PT, R24, 0x2, PT ;  /* 0x000000021800780c */ /* 0x000fc80003f45270 */
[----:B------:R-:W-:Y:S01]  /*17a50*/  SEL R3, RZ, 0x1, P2 ;  /* 0x00000001ff037807 */ /* 0x000fe20001000000 */
[----:B-1----:R-:W-:Y:S08]  /*17a60*/  @!P1 BRA `(.L_x_1518) ;  /* 0x00000044000c9947 */ /* 0x002ff00003800000 */
.L_x_1653:
[----:B------:R-:W-:Y:S02]  /*17a70*/  SEL R24, R24, RZ, P2 ;  /* 0x000000ff18187207 */ /* 0x000fe40001000000 */
[----:B------:R-:W-:Y:S01]  /*17a80*/  LOP3.LUT R2, R28, R3, RZ, 0x3c, !PT ;  /* 0x000000031c027212 */ /* 0x000fe200078e3cff */
[----:B------:R-:W-:Y:S06]  /*17a90*/  @!P0 BRA `(.L_x_1519) ;  /* 0x0000000000048947 */ /* 0x000fec0003800000 */
[----:B------:R-:W-:Y:S01]  /*17aa0*/  BPT.TRAP 0x1 ;  /* 0x000000040000795c */ /* 0x000fe20000300000 */
.L_x_1519:
[----:B------:R-:W-:Y:S01]  /*17ab0*/  IMAD R3, R24, 0x8, R7 ;  /* 0x0000000818037824 */ /* 0x000fe200078e0207 */
[----:B------:R-:W-:-:S04]  /*17ac0*/  SHF.L.U32 R2, R2, 0x1f, RZ ;  /* 0x0000001f02027819 */ /* 0x000fc800000006ff */
[----:B------:R-:W4:Y:S02]  /*17ad0*/  SYNCS.PHASECHK.TRANS64.TRYWAIT P1, [R3+URZ+0x28840], R2 ;  /* 0x02884002030075a7 */ /* 0x000f24000802017f */
[----:B----4-:R-:W-:Y:S05]  /*17ae0*/  @!P1 BRA `(.L_x_1520) ;  /* 0x0000004400009947 */ /* 0x010fea0003800000 */
.L_x_1654:
[----:B------:R-:W-:Y:S05]  /*17af0*/  @!P0 BRA `(.L_x_1521) ;  /* 0x0000000000048947 */ /* 0x000fea0003800000 */
[----:B------:R-:W-:Y:S01]  /*17b00*/  BPT.TRAP 0x1 ;  /* 0x000000040000795c */ /* 0x000fe20000300000 */
.L_x_1521:
[----:B------:R-:W5:Y:S02]  /*17b10*/  SYNCS.PHASECHK.TRANS64.TRYWAIT P1, [R5+URZ+0x28860], R0 ;  /* 0x02886000050075a7 */ /* 0x000f64000802017f */
[----:B-----5:R-:W-:Y:S05]  /*17b20*/  @!P1 BRA `(.L_x_1522) ;  /* 0x0000004400049947 */ /* 0x020fea0003800000 */
.L_x_1655:
[----:B------:R-:W-:Y:S05]  /*17b30*/  @!P0 BRA `(.L_x_1523) ;  /* 0x0000000000048947 */ /* 0x000fea0003800000 */
[----:B------:R-:W-:Y:S01]  /*17b40*/  BPT.TRAP 0x1 ;  /* 0x000000040000795c */ /* 0x000fe20000300000 */
.L_x_1523:
[----:B------:R0:W0:Y:S02]  /*17b50*/  SYNCS.PHASECHK.TRANS64.TRYWAIT P0, [R3+URZ+0x28860], R2 ;  /* 0x02886002030075a7 */ /* 0x000024000800017f */
[----:B0-----:R-:W-:Y:S05]  /*17b60*/  @!P0 NANOSLEEP.SYNCS 0x989680 ;  /* 0x009896800000895d */ /* 0x001fea0003900000 */
[----:B------:R-:W0:Y:S02]  /*17b70*/  @!P0 SYNCS.PHASECHK.TRANS64 P0, [R3+URZ+0x28860], R2 ;  /* 0x02886002030085a7 */ /* 0x000e24000800007f */
[----:B0-----:R-:W-:Y:S05]  /*17b80*/  @!P0 BRA `(.L_x_1523) ;  /* 0xfffffffc00f08947 */ /* 0x001fea000383ffff */
.L_x_1515:
[----:B------:R-:W-:Y:S05]  /*17b90*/  BSYNC B0 ;  /* 0x0000000000007941 */ /* 0x000fea0003800000 */
.L_x_1514:
[----:B------:R-:W-:Y:S05]  /*17ba0*/  EXIT ;  /* 0x000000000000794d */ /* 0x000fea0003800000 */
.L_x_1333:
[----:B0-----:R-:W-:-:S04]  /*17bb0*/  IMAD.U32 R3, RZ, RZ, UR41 ;  /* 0x00000029ff037e24 */ /* 0x001fc8000f8e00ff */
[----:B------:R0:W1:Y:S03]  /*17bc0*/  SYNCS.PHASECHK.TRANS64.TRYWAIT P1, [R3+URZ+0x28800], R0 ;  /* 0x02880000030075a7 */ /* 0x000066000802017f */
[----:B-1----:R-:W-:Y:S05]  /*17bd0*/  @!P1 NANOSLEEP.SYNCS 0x989680 ;  /* 0x009896800000995d */ /* 0x002fea0003900000 */
[----:B------:R-:W1:Y:S02]  /*17be0*/  @!P1 SYNCS.PHASECHK.TRANS64 P1, [R3+URZ+0x28800], R0 ;  /* 0x02880000030095a7 */ /* 0x000e64000802007f */
[----:B-1----:R-:W-:Y:S05]  /*17bf0*/  @!P1 BRA `(.L_x_1333) ;  /* 0xfffffffc00ec9947 */ /* 0x002fea000383ffff */
[----:B------:R-:W-:Y:S05]  /*17c00*/  BRA `(.L_x_1524) ;  /* 0xfffffe9c00d47947 */ /* 0x000fea000383ffff */
.L_x_1337:
[----:B-1----:R1:W2:Y:S02]  /*17c10*/  SYNCS.PHASECHK.TRANS64.TRYWAIT P1, [R9+URZ+0x28830], R0 ;  /* 0x02883000090075a7 */ /* 0x0022a4000802017f */
[----:B--2---:R-:W-:Y:S05]  /*17c20*/  @!P1 NANOSLEEP.SYNCS 0x989680 ;  /* 0x009896800000995d */ /* 0x004fea0003900000 */
[----:B------:R-:W2:Y:S02]  /*17c30*/  @!P1 SYNCS.PHASECHK.TRANS64 P1, [R9+URZ+0x28830], R0 ;  /* 0x02883000090095a7 */ /* 0x000ea4000802007f */
[----:B--2---:R-:W-:Y:S05]  /*17c40*/  @!P1 BRA `(.L_x_1337) ;  /* 0xfffffffc00f09947 */ /* 0x004fea000383ffff */
[----:B------:R-:W-:Y:S05]  /*17c50*/  BRA `(.L_x_1336) ;  /* 0xfffffe9c00f07947 */ /* 0x000fea000383ffff */
.L_x_1354:
[----:B-1----:R-:W-:-:S04]  /*17c60*/  IMAD.U32 R4, RZ, RZ, UR6 ;  /* 0x00000006ff047e24 */ /* 0x002fc8000f8e00ff */
[----:B------:R1:W2:Y:S03]  /*17c70*/  SYNCS.PHASECHK.TRANS64.TRYWAIT P1, [R4+URZ+0x28830], R3 ;  /* 0x02883003040075a7 */ /* 0x0002a6000802017f */
[----:B--2---:R-:W-:Y:S05]  /*17c80*/  @!P1 NANOSLEEP.SYNCS 0x989680 ;  /* 0x009896800000995d */ /* 0x004fea0003900000 */
[----:B------:R-:W2:Y:S02]  /*17c90*/  @!P1 SYNCS.PHASECHK.TRANS64 P1, [R4+URZ+0x28830], R3 ;  /* 0x02883003040095a7 */ /* 0x000ea4000802007f */
[----:B--2---:R-:W-:Y:S05]  /*17ca0*/  @!P1 BRA `(.L_x_1354) ;  /* 0xfffffffc00ec9947 */ /* 0x004fea000383ffff */
[----:B------:R-:W-:Y:S05]  /*17cb0*/  BRA `(.L_x_1351) ;  /* 0xfffffed800c87947 */ /* 0x000fea000383ffff */
.L_x_1358:
[----:B-1----:R-:W-:-:S04]  /*17cc0*/  IMAD.U32 R4, RZ, RZ, UR6 ;  /* 0x00000006ff047e24 */ /* 0x002fc8000f8e00ff */
[----:B------:R1:W2:Y:S03]  /*17cd0*/  SYNCS.PHASECHK.TRANS64.TRYWAIT P1, [R4+URZ+0x28850], R3 ;  /* 0x02885003040075a7 */ /* 0x0002a6000802017f */
[----:B--2---:R-:W-:Y:S05]  /*17ce0*/  @!P1 NANOSLEEP.SYNCS 0x989680 ;  /* 0x009896800000995d */ /* 0x004fea0003900000 */
[----:B------:R-:W2:Y:S02]  /*17cf0*/  @!P1 SYNCS.PHASECHK.TRANS64 P1, [R4+URZ+0x28850], R3 ;  /* 0x02885003040095a7 */ /* 0x000ea4000802007f */
[----:B--2---:R-:W-:Y:S05]  /*17d00*/  @!P1 BRA `(.L_x_1358) ;  /* 0xfffffffc00ec9947 */ /* 0x004fea000383ffff */
[----:B------:R-:W-:Y:S05]  /*17d10*/  BRA `(.L_x_1355) ;  /* 0xfffffedc00947947 */ /* 0x000fea000383ffff */
.L_x_1377:
[----:B-1----:R-:W-:-:S04]  /*17d20*/  IMAD.U32 R4, RZ, RZ, UR6 ;  /* 0x00000006ff047e24 */ /* 0x002fc8000f8e00ff */
[----:B------:R1:W2:Y:S03]  /*17d30*/  SYNCS.PHASECHK.TRANS64.TRYWAIT P1, [R4+URZ+0x28830], R3 ;  /* 0x02883003040075a7 */ /* 0x0002a6000802017f */
[----:B--2---:R-:W-:Y:S05]  /*17d40*/  @!P1 NANOSLEEP.SYNCS 0x989680 ;  /* 0x009896800000995d */ /* 0x004fea0003900000 */
[----:B------:R-:W2:Y:S02]  /*17d50*/  @!P1 SYNCS.PHASECHK.TRANS64 P1, [R4+URZ+0x28830], R3 ;  /* 0x02883003040095a7 */ /* 0x000ea4000802007f */
[----:B--2---:R-:W-:Y:S05]  /*17d60*/  @!P1 BRA `(.L_x_1377) ;  /* 0xfffffffc00ec9947 */ /* 0x004fea000383ffff */
[----:B------:R-:W-:Y:S05]  /*17d70*/  BRA `(.L_x_1374) ;  /* 0xffffff1400907947 */ /* 0x000fea000383ffff */
.L_x_1381:
[----:B-1----:R-:W-:-:S04]  /*17d80*/  IMAD.U32 R4, RZ, RZ, UR6 ;  /* 0x00000006ff047e24 */ /* 0x002fc8000f8e00ff */
[----:B------:R1:W2:Y:S03]  /*17d90*/  SYNCS.PHASECHK.TRANS64.TRYWAIT P1, [R4+URZ+0x28850], R3 ;  /* 0x02885003040075a7 */ /* 0x0002a6000802017f */
[----:B--2---:R-:W-:Y:S05]  /*17da0*/  @!P1 NANOSLEEP.SYNCS 0x989680 ;  /* 0x009896800000995d */ /* 0x004fea0003900000 */
[----:B------:R-:W2:Y:S02]  /*17db0*/  @!P1 SYNCS.PHASECHK.TRANS64 P1, [R4+URZ+0x28850], R3 ;  /* 0x02885003040095a7 */ /* 0x000ea4000802007f */
[----:B--2---:R-:W-:Y:S05]  /*17dc0*/  @!P1 BRA `(.L_x_1381) ;  /* 0xfffffffc00ec9947 */ /* 0x004fea000383ffff */
[----:B------:R-:W-:Y:S05]  /*17dd0*/  BRA `(.L_x_1378) ;  /* 0xffffff18005c7947 */ /* 0x000fea000383ffff */
.L_x_1389:
[----:B-1----:R-:W-:-:S04]  /*17de0*/  IMAD.U32 R4, RZ, RZ, UR6 ;  /* 0x00000006ff047e24 */ /* 0x002fc8000f8e00ff */
[----:B------:R1:W2:Y:S03]  /*17df0*/  SYNCS.PHASECHK.TRANS64.TRYWAIT P1, [R4+URZ+0x28830], R3 ;  /* 0x02883003040075a7 */ /* 0x0002a6000802017f */
[----:B--2---:R-:W-:Y:S05]  /*17e00*/  @!P1 NANOSLEEP.SYNCS 0x989680 ;  /* 0x009896800000995d */ /* 0x004fea0003900000 */
[----:B------:R-:W2:Y:S02]  /*17e10*/  @!P1 SYNCS.PHASECHK.TRANS64 P1, [R4+URZ+0x28830], R3 ;  /* 0x02883003040095a7 */ /* 0x000ea4000802007f */
[----:B--2---:R-:W-:Y:S05]  /*17e20*/  @!P1 BRA `(.L_x_1389) ;  /* 0xfffffffc00ec9947 */ /* 0x004fea000383ffff */
[----:B------:R-:W-:Y:S05]  /*17e30*/  BRA `(.L_x_1386) ;  /* 0xffffff3c00847947 */ /* 0x000fea000383ffff */
.L_x_1393:
[----:B-1----:R-:W-:-:S04]  /*17e40*/  IMAD.U32 R4, RZ, RZ, UR6 ;  /* 0x00000006ff047e24 */ /* 0x002fc8000f8e00ff */
[----:B------:R1:W2:Y:S03]  /*17e50*/  SYNCS.PHASECHK.TRANS64.TRYWAIT P1, [R4+URZ+0x28850], R3 ;  /* 0x02885003040075a7 */ /* 0x0002a6000802017f */
[----:B--2---:R-:W-:Y:S05]  /*17e60*/  @!P1 NANOSLEEP.SYNCS 0x989680 ;  /* 0x009896800000995d */ /* 0x004fea0003900000 */
[----:B------:R-:W2:Y:S02]  /*17e70*/  @!P1 SYNCS.PHASECHK.TRANS64 P1, [R4+URZ+0x28850], R3 ;  /* 0x02885003040095a7 */ /* 0x000ea4000802007f */
[----:B--2---:R-:W-:Y:S05]  /*17e80*/  @!P1 BRA `(.L_x_1393) ;  /* 0xfffffffc00ec9947 */ /* 0x004fea000383ffff */
[----:B------:R-:W-:Y:S05]  /*17e90*/  BRA `(.L_x_1390) ;  /* 0xffffff4000447947 */ /* 0x000fea000383ffff */
.L_x_1408:
[----:B-1----:R-:W-:-:S04]  /*17ea0*/  IMAD.U32 R6, RZ, RZ, UR5 ;  /* 0x00000005ff067e24 */ /* 0x002fc8000f8e00ff */
[----:B------:R1:W2:Y:S03]  /*17eb0*/  SYNCS.PHASECHK.TRANS64.TRYWAIT P1, [R6+URZ+0x28850], R5 ;  /* 0x02885005060075a7 */ /* 0x0002a6000802017f */
[----:B--2---:R-:W-:Y:S05]  /*17ec0*/  @!P1 NANOSLEEP.SYNCS 0x989680 ;  /* 0x009896800000995d */ /* 0x004fea0003900000 */
[----:B------:R-:W2:Y:S02]  /*17ed0*/  @!P1 SYNCS.PHASECHK.TRANS64 P1, [R6+URZ+0x28850], R5 ;  /* 0x02885005060095a7 */ /* 0x000ea4000802007f */
[----:B--2---:R-:W-:Y:S05]  /*17ee0*/  @!P1 BRA `(.L_x_1408) ;  /* 0xfffffffc00ec9947 */ /* 0x004fea000383ffff */
[----:B------:R-:W-:Y:S05]  /*17ef0*/  BRA `(.L_x_1407) ;  /* 0xffffff74006c7947 */ /* 0x000fea000383ffff */
.L_x_1459:
[----:B------:R-:W1:Y:S01]  /*17f00*/  S2R R17, SR_TID.X ;  /* 0x0000000000117919 */ /* 0x000e620000002100 */
[----:B------:R-:W-:Y:S01]  /*17f10*/  BSSY B0, `(.L_x_1525) ;  /* 0x000000a000007945 */ /* 0x000fe20003800000 */
[----:B------:R-:W-:Y:S02]  /*17f20*/  IMAD.MOV.U32 R12, RZ, RZ, RZ ;  /* 0x000000ffff0c7224 */ /* 0x000fe400078e00ff */
[----:B------:R-:W-:Y:S02]  /*17f30*/  IMAD.MOV.U32 R11, RZ, RZ, 0x1f ;  /* 0x0000001fff0b7424 */ /* 0x000fe400078e00ff */
[----:B------:R-:W-:Y:S01]  /*17f40*/  IMAD.MOV.U32 R15, RZ, RZ, -0x1 ;  /* 0xffffffffff0f7424 */ /* 0x000fe200078e00ff */
[----:B-1----:R-:W-:-:S04]  /*17f50*/  SHF.R.U32.HI R9, RZ, 0x5, R17 ;  /* 0x00000005ff097819 */ /* 0x002fc80000011611 */
[----:B------:R-:W-:-:S05]  /*17f60*/  LOP3.LUT R9, R9, 0x3, RZ, 0xc0, !PT ;  /* 0x0000000309097812 */ /* 0x000fca00078ec0ff */
[----:B------:R-:W-:-:S07]  /*17f70*/  IMAD.MOV.U32 R13, RZ, RZ, R9 ;  /* 0x000000ffff0d7224 */ /* 0x000fce00078e0009 */
[----:B0----5:R-:W-:Y:S05]  /*17f80*/  WARPSYNC.COLLECTIVE R15, `(.L_x_1526) ;  /* 0x000000000f087348 */ /* 0x021fea0003c00000 */
[----:B------:R1:W2:Y:S02]  /*17f90*/  SHFL.IDX P6, R14, R13, R12, R11 ;  /* 0x0000000c0d0e7389 */ /* 0x0002a400000c000b */
[----:B012--5:R-:W-:Y:S01]  /*17fa0*/  ENDCOLLECTIVE ;  /* 0x000000000000791b */ /* 0x027fe20003800000 */
.L_x_1526:
[----:B------:R-:W-:Y:S05]  /*17fb0*/  BSYNC B0 ;  /* 0x0000000000007941 */ /* 0x000fea0003800000 */
.L_x_1525:
[----:B------:R-:W-:Y:S05]  /*17fc0*/  BRA `(.L_x_1527) ;  /* 0xffffffbc00347947 */ /* 0x000fea000383ffff */
.L_x_1462:
[----:B0-----:R0:W1:Y:S02]  /*17fd0*/  SYNCS.PHASECHK.TRANS64.TRYWAIT P0, [R7+URZ+0x28840], R2 ;  /* 0x02884002070075a7 */ /* 0x001064000800017f */
[----:B-1----:R-:W-:Y:S05]  /*17fe0*/  @!P0 NANOSLEEP.SYNCS 0x989680 ;  /* 0x009896800000895d */ /* 0x002fea0003900000 */
[----:B------:R-:W1:Y:S02]  /*17ff0*/  @!P0 SYNCS.PHASECHK.TRANS64 P0, [R7+URZ+0x28840], R2 ;  /* 0x02884002070085a7 */ /* 0x000e64000800007f */
[----:B-1----:R-:W-:Y:S05]  /*18000*/  @!P0 BRA `(.L_x_1462) ;  /* 0xfffffffc00f08947 */ /* 0x002fea000383ffff */
[----:B------:R-:W-:Y:S05]  /*18010*/  BRA `(.L_x_1528) ;  /* 0xffffffbc00907947 */ /* 0x000fea000383ffff */
.L_x_1463:
        /* <DEDUP_REMOVED lines=8> */
.L_x_1530:
[----:B------:R-:W-:Y:S05]  /*180a0*/  BSYNC B0 ;  /* 0x0000000000007941 */ /* 0x000fea0003800000 */
.L_x_1529:
        /* <DEDUP_REMOVED lines=9> */
.L_x_1531:
[----:B------:R-:W-:Y:S02]  /*18140*/  IMAD.MOV.U32 R13, RZ, RZ, R0 ;  /* 0x000000ffff0d7224 */ /* 0x000fe400078e0000 */
[----:B------:R-:W-:Y:S02]  /*18150*/  IMAD.MOV.U32 R12, RZ, RZ, 0x1 ;  /* 0x00000001ff0c7424 */ /* 0x000fe400078e00ff */
[----:B------:R-:W-:-:S07]  /*18160*/  IMAD.MOV.U32 R3, RZ, RZ, R14 ;  /* 0x000000ffff037224 */ /* 0x000fce00078e000e */
[----:B------:R-:W-:Y:S05]  /*18170*/  WARPSYNC.COLLECTIVE R15, `(.L_x_1532) ;  /* 0x000000000f087348 */ /* 0x000fea0003c00000 */
[----:B------:R0:W1:Y:S02]  /*18180*/  SHFL.IDX P6, R14, R13, R12, R11 ;  /* 0x0000000c0d0e7389 */ /* 0x00006400000c000b */
[----:B01----:R-:W-:Y:S01]  /*18190*/  ENDCOLLECTIVE ;  /* 0x000000000000791b */ /* 0x003fe20003800000 */
.L_x_1532:
        /* <DEDUP_REMOVED lines=16> */
.L_x_1533:
[----:B------:R-:W-:Y:S02]  /*182a0*/  @P1 IMAD R8, R5, 0x2, R22 ;  /* 0x0000000205081824 */ /* 0x000fe400078e0216 */
[----:B------:R-:W-:Y:S02]  /*182b0*/  IMAD.MOV.U32 R13, RZ, RZ, R0 ;  /* 0x000000ffff0d7224 */ /* 0x000fe400078e0000 */
[----:B------:R-:W-:Y:S02]  /*182c0*/  IMAD.MOV.U32 R12, RZ, RZ, 0x2 ;  /* 0x00000002ff0c7424 */ /* 0x000fe400078e00ff */
[----:B------:R-:W-:-:S07]  /*182d0*/  IMAD.MOV.U32 R3, RZ, RZ, R14 ;  /* 0x000000ffff037224 */ /* 0x000fce00078e000e */
[----:B------:R-:W-:Y:S05]  /*182e0*/  WARPSYNC.COLLECTIVE R15, `(.L_x_1534) ;  /* 0x000000000f087348 */ /* 0x000fea0003c00000 */
[----:B------:R0:W1:Y:S02]  /*182f0*/  SHFL.IDX P6, R14, R13, R12, R11 ;  /* 0x0000000c0d0e7389 */ /* 0x00006400000c000b */
[----:B01----:R-:W-:Y:S01]  /*18300*/  ENDCOLLECTIVE ;  /* 0x000000000000791b */ /* 0x003fe20003800000 */
.L_x_1534:
        /* <DEDUP_REMOVED lines=16> */
.L_x_1535:
[----:B------:R-:W-:Y:S02]  /*18410*/  @P1 IMAD R8, R5, 0x2, R22 ;  /* 0x0000000205081824 */ /* 0x000fe400078e0216 */
[----:B------:R-:W-:Y:S02]  /*18420*/  IMAD.MOV.U32 R13, RZ, RZ, R0 ;  /* 0x000000ffff0d7224 */ /* 0x000fe400078e0000 */
[----:B------:R-:W-:Y:S02]  /*18430*/  IMAD.MOV.U32 R12, RZ, RZ, 0x3 ;  /* 0x00000003ff0c7424 */ /* 0x000fe400078e00ff */
[----:B------:R-:W-:-:S07]  /*18440*/  IMAD.MOV.U32 R3, RZ, RZ, R14 ;  /* 0x000000ffff037224 */ /* 0x000fce00078e000e */
[----:B------:R-:W-:Y:S05]  /*18450*/  WARPSYNC.COLLECTIVE R15, `(.L_x_1536) ;  /* 0x000000000f087348 */ /* 0x000fea0003c00000 */
[----:B------:R0:W1:Y:S02]  /*18460*/  SHFL.IDX P6, R14, R13, R12, R11 ;  /* 0x0000000c0d0e7389 */ /* 0x00006400000c000b */
[----:B01----:R-:W-:Y:S01]  /*18470*/  ENDCOLLECTIVE ;  /* 0x000000000000791b */ /* 0x003fe20003800000 */
.L_x_1536:
        /* <DEDUP_REMOVED lines=16> */
.L_x_1537:
[----:B------:R-:W-:Y:S02]  /*18580*/  @P1 IMAD R8, R5, 0x2, R22 ;  /* 0x0000000205081824 */ /* 0x000fe400078e0216 */
[----:B------:R-:W-:Y:S02]  /*18590*/  IMAD.MOV.U32 R13, RZ, RZ, R0 ;  /* 0x000000ffff0d7224 */ /* 0x000fe400078e0000 */
[----:B------:R-:W-:Y:S02]  /*185a0*/  IMAD.MOV.U32 R12, RZ, RZ, 0x4 ;  /* 0x00000004ff0c7424 */ /* 0x000fe400078e00ff */
[----:B------:R-:W-:-:S07]  /*185b0*/  IMAD.MOV.U32 R3, RZ, RZ, R14 ;  /* 0x000000ffff037224 */ /* 0x000fce00078e000e */
[----:B------:R-:W-:Y:S05]  /*185c0*/  WARPSYNC.COLLECTIVE R15, `(.L_x_1538) ;  /* 0x000000000f087348 */ /* 0x000fea0003c00000 */
[----:B------:R0:W1:Y:S02]  /*185d0*/  SHFL.IDX P6, R14, R13, R12, R11 ;  /* 0x0000000c0d0e7389 */ /* 0x00006400000c000b */
[----:B01----:R-:W-:Y:S01]  /*185e0*/  ENDCOLLECTIVE ;  /* 0x000000000000791b */ /* 0x003fe20003800000 */
.L_x_1538:
        /* <DEDUP_REMOVED lines=16> */
.L_x_1539:
[----:B------:R-:W-:Y:S02]  /*186f0*/  @P1 IMAD R8, R5, 0x2, R22 ;  /* 0x0000000205081824 */ /* 0x000fe400078e0216 */
[----:B------:R-:W-:Y:S02]  /*18700*/  IMAD.MOV.U32 R13, RZ, RZ, R0 ;  /* 0x000000ffff0d7224 */ /* 0x000fe400078e0000 */
[----:B------:R-:W-:Y:S02]  /*18710*/  IMAD.MOV.U32 R12, RZ, RZ, 0x5 ;  /* 0x00000005ff0c7424 */ /* 0x000fe400078e00ff */
[----:B------:R-:W-:-:S07]  /*18720*/  IMAD.MOV.U32 R3, RZ, RZ, R14 ;  /* 0x000000ffff037224 */ /* 0x000fce00078e000e */
[----:B------:R-:W-:Y:S05]  /*18730*/  WARPSYNC.COLLECTIVE R15, `(.L_x_1540) ;  /* 0x000000000f087348 */ /* 0x000fea0003c00000 */
[----:B------:R0:W1:Y:S02]  /*18740*/  SHFL.IDX P6, R14, R13, R12, R11 ;  /* 0x0000000c0d0e7389 */ /* 0x00006400000c000b */
[----:B01----:R-:W-:Y:S01]  /*18750*/  ENDCOLLECTIVE ;  /* 0x000000000000791b */ /* 0x003fe20003800000 */
.L_x_1540:
        /* <DEDUP_REMOVED lines=16> */
.L_x_1541:
[----:B------:R-:W-:Y:S02]  /*18860*/  @P1 IMAD R8, R5, 0x2, R22 ;  /* 0x0000000205081824 */ /* 0x000fe400078e0216 */
[----:B------:R-:W-:Y:S02]  /*18870*/  IMAD.MOV.U32 R13, RZ, RZ, R0 ;  /* 0x000000ffff0d7224 */ /* 0x000fe400078e0000 */
[----:B------:R-:W-:Y:S02]  /*18880*/  IMAD.MOV.U32 R12, RZ, RZ, 0x6 ;  /* 0x00000006ff0c7424 */ /* 0x000fe400078e00ff */
[----:B------:R-:W-:-:S07]  /*18890*/  IMAD.MOV.U32 R3, RZ, RZ, R14 ;  /* 0x000000ffff037224 */ /* 0x000fce00078e000e */
[----:B------:R-:W-:Y:S05]  /*188a0*/  WARPSYNC.COLLECTIVE R15, `(.L_x_1542) ;  /* 0x000000000f087348 */ /* 0x000fea0003c00000 */
[----:B------:R0:W1:Y:S02]  /*188b0*/  SHFL.IDX P6, R14, R13, R12, R11 ;  /* 0x0000000c0d0e7389 */ /* 0x00006400000c000b */
[----:B01----:R-:W-:Y:S01]  /*188c0*/  ENDCOLLECTIVE ;  /* 0x000000000000791b */ /* 0x003fe20003800000 */
.L_x_1542:
        /* <DEDUP_REMOVED lines=16> */
.L_x_1543:
[----:B------:R-:W-:Y:S02]  /*189d0*/  @P1 IMAD R8, R5, 0x2, R22 ;  /* 0x0000000205081824 */ /* 0x000fe400078e0216 */
[----:B------:R-:W-:Y:S02]  /*189e0*/  IMAD.MOV.U32 R13, RZ, RZ, R0 ;  /* 0x000000ffff0d7224 */ /* 0x000fe400078e0000 */
[----:B------:R-:W-:Y:S02]  /*189f0*/  IMAD.MOV.U32 R12, RZ, RZ, 0x7 ;  /* 0x00000007ff0c7424 */ /* 0x000fe400078e00ff */
[----:B------:R-:W-:-:S07]  /*18a00*/  IMAD.MOV.U32 R3, RZ, RZ, R14 ;  /* 0x000000ffff037224 */ /* 0x000fce00078e000e */
[----:B------:R-:W-:Y:S05]  /*18a10*/  WARPSYNC.COLLECTIVE R15, `(.L_x_1544) ;  /* 0x000000000f087348 */ /* 0x000fea0003c00000 */
[----:B------:R0:W1:Y:S02]  /*18a20*/  SHFL.IDX P6, R14, R13, R12, R11 ;  /* 0x0000000c0d0e7389 */ /* 0x00006400000c000b */
[----:B01----:R-:W-:Y:S01]  /*18a30*/  ENDCOLLECTIVE ;  /* 0x000000000000791b */ /* 0x003fe20003800000 */
.L_x_1544:
[----:B------:R-:W-:-:S05]  /*18a40*/  @P1 LEA R3, P0, R30, R3, 0x1 ;  /* 0x000000031e031211 */ /* 0x000fca00078008ff */
[----:B------:R-:W-:-:S05]  /*18a50*/  @P1 IMAD.X R2, RZ, RZ, R2, P0 ;  /* 0x000000ffff021224 */ /* 0x000fca00000e0602 */
[----:B------:R-:W-:Y:S01]  /*18a60*/  @P1 LOP3.LUT R3, R3, R2, RZ, 0x3c, !PT ;  /* 0x0000000203031212 */ /* 0x000fe200078e3cff */
[----:B------:R-:W-:-:S03]  /*18a70*/  IMAD.MOV.U32 R13, RZ, RZ, R4 ;  /* 0x000000ffff0d7224 */ /* 0x000fc600078e0004 */
[----:B------:R-:W-:-:S04]  /*18a80*/  @P1 LOP3.LUT R2, R3, R2, RZ, 0x3c, !PT ;  /* 0x0000000203021212 */ /* 0x000fc800078e3cff */
[----:B------:R-:W-:Y:S01]  /*18a90*/  @P1 LOP3.LUT R3, R3, R2, RZ, 0x3c, !PT ;  /* 0x0000000203031212 */ /* 0x000fe200078e3cff */
[----:B------:R-:W-:-:S07]  /*18aa0*/  IMAD.MOV.U32 R0, RZ, RZ, R14 ;  /* 0x000000ffff007224 */ /* 0x000fce00078e000e */
[----:B------:R-:W-:Y:S05]  /*18ab0*/  WARPSYNC.COLLECTIVE R15, `(.L_x_1545) ;  /* 0x000000000f087348 */ /* 0x000fea0003c00000 */
[----:B------:R0:W1:Y:S02]  /*18ac0*/  SHFL.IDX P6, R14, R13, R12, R11 ;  /* 0x0000000c0d0e7389 */ /* 0x00006400000c000b */
[----:B01----:R-:W-:Y:S01]  /*18ad0*/  ENDCOLLECTIVE ;  /* 0x000000000000791b */ /* 0x003fe20003800000 */
.L_x_1545:
[----:B------:R-:W-:Y:S01]  /*18ae0*/  @!PT LDS RZ, [RZ] ;  /* 0x00000000fffff984 */ /* 0x000fe20000000800 */
[----:B------:R-:W-:Y:S01]  /*18af0*/  @!PT LDS RZ, [RZ] ;  /* 0x00000000fffff984 */ /* 0x000fe20000000800 */
[----:B------:R-:W-:Y:S01]  /*18b00*/  @!PT LDS RZ, [RZ] ;  /* 0x00000000fffff984 */ /* 0x000fe20000000800 */
[----:B------:R-:W-:Y:S04]  /*18b10*/  @P1 LDGSTS.E.BYPASS.LTC128B.128 [R8+0x1b400], desc[UR54][R2.64], !P3 ;  /* 0x1b40000002081fae */ /* 0x000fe8000d901d76 */
[----:B------:R0:W-:Y:S02]  /*18b20*/  @P1 LDGSTS.E.BYPASS.LTC128B.128 [R8+0x1f400], desc[UR54][R2.64+0x80], !P2 ;  /* 0x1f40008002081fae */ /* 0x0001e4000d101d76 */
[----:B0-----:R-:W-:Y:S01]  /*18b30*/  IMAD.MOV.U32 R2, RZ, RZ, R14 ;  /* 0x000000ffff027224 */ /* 0x001fe200078e000e */
[----:B------:R-:W-:Y:S06]  /*18b40*/  BRA `(.L_x_1546) ;  /* 0xffffffb800747947 */ /* 0x000fec000383ffff */
.L_x_1468:
[----:B------:R-:W-:Y:S02]  /*18b50*/  IMAD.MOV.U32 R13, RZ, RZ, R4 ;  /* 0x000000ffff0d7224 */ /* 0x000fe400078e0004 */
[----:B------:R-:W-:Y:S02]  /*18b60*/  IMAD.MOV.U32 R12, RZ, RZ, RZ ;  /* 0x000000ffff0c7224 */ /* 0x000fe400078e00ff */
[----:B------:R-:W-:Y:S02]  /*18b70*/  IMAD.MOV.U32 R11, RZ, RZ, 0x181f ;  /* 0x0000181fff0b7424 */ /* 0x000fe400078e00ff */
[----:B------:R-:W-:Y:S02]  /*18b80*/  IMAD.MOV.U32 R15, RZ, RZ, -0x1 ;  /* 0xffffffffff0f7424 */ /* 0x000fe400078e00ff */
[----:B------:R-:W-:Y:S02]  /*18b90*/  IMAD R31, R31, R5, RZ ;  /* 0x000000051f1f7224 */ /* 0x000fe400078e02ff */
[----:B------:R-:W-:-:S07]  /*18ba0*/  IMAD.IADD R27, R9, 0x1, R27 ;  /* 0x00000001091b7824 */ /* 0x000fce00078e021b */
[----:B-----5:R-:W-:Y:S05]  /*18bb0*/  WARPSYNC.COLLECTIVE R15, `(.L_x_1547) ;  /* 0x000000000f087348 */ /* 0x020fea0003c00000 */
[----:B------:R0:W1:Y:S02]  /*18bc0*/  SHFL.IDX P6, R14, R13, R12, R11 ;  /* 0x0000000c0d0e7389 */ /* 0x00006400000c000b */
[----:B01---5:R-:W-:Y:S01]  /*18bd0*/  ENDCOLLECTIVE ;  /* 0x000000000000791b */ /* 0x023fe20003800000 */
.L_x_1547:
[C---:B------:R-:W-:Y:S01]  /*18be0*/  VIADD R6, R27.reuse, 0x10 ;  /* 0x000000101b067836 */ /* 0x040fe20000000000 */
[----:B------:R-:W-:Y:S01]  /*18bf0*/  ISETP.GE.AND P2, PT, R27, R31, PT ;  /* 0x0000001f1b00720c */ /* 0x000fe20003f46270 */
[----:B------:R-:W-:Y:S02]  /*18c00*/  IMAD.MOV.U32 R13, RZ, RZ, R0 ;  /* 0x000000ffff0d7224 */ /* 0x000fe400078e0000 */
[----:B------:R-:W-:-:S10]  /*18c10*/  IMAD.MOV.U32 R2, RZ, RZ, R14 ;  /* 0x000000ffff027224 */ /* 0x000fd400078e000e */
[----:B------:R-:W-:Y:S05]  /*18c20*/  WARPSYNC.COLLECTIVE R15, `(.L_x_1548) ;  /* 0x000000000f087348 */ /* 0x000fea0003c00000 */
[----:B------:R0:W1:Y:S02]  /*18c30*/  SHFL.IDX P6, R14, R13, R12, R11 ;  /* 0x0000000c0d0e7389 */ /* 0x00006400000c000b */
[----:B01----:R-:W-:Y:S01]  /*18c40*/  ENDCOLLECTIVE ;  /* 0x000000000000791b */ /* 0x003fe20003800000 */
.L_x_1548:
        /* <DEDUP_REMOVED lines=8> */
.L_x_1549:
[----:B------:R-:W-:Y:S01]  /*18cd0*/  @!PT LDS RZ, [RZ] ;  /* 0x00000000fffff984 */ /* 0x000fe20000000800 */
[----:B------:R-:W-:Y:S01]  /*18ce0*/  @!PT LDS RZ, [RZ] ;  /* 0x00000000fffff984 */ /* 0x000fe20000000800 */
[----:B------:R-:W-:Y:S01]  /*18cf0*/  @!PT LDS RZ, [RZ] ;  /* 0x00000000fffff984 */ /* 0x000fe20000000800 */
[----:B------:R-:W-:Y:S04]  /*18d00*/  @!P2 LDGSTS.E.BYPASS.LTC128B.128 [R8+0x10400], desc[UR54][R2.64], !P0 ;  /* 0x104000000208afae */ /* 0x000fe8000c101d76 */
[----:B------:R0:W-:Y:S01]  /*18d10*/  @!P2 LDGSTS.E.BYPASS.LTC128B.128 [R8+0x14400], desc[UR54][R2.64+0x80], !P1 ;  /* 0x144000800208afae */ /* 0x0001e2000c901d76 */
[----:B------:R-:W-:Y:S01]  /*18d20*/  ISETP.GE.AND P2, PT, R6, R31, PT ;  /* 0x0000001f0600720c */ /* 0x000fe20003f46270 */
[----:B------:R-:W-:Y:S02]  /*18d30*/  VIADD R6, R27, 0x20 ;  /* 0x000000201b067836 */ /* 0x000fe40000000000 */
[----:B------:R-:W-:Y:S02]  /*18d40*/  IMAD.MOV.U32 R13, RZ, RZ, R0 ;  /* 0x000000ffff0d7224 */ /* 0x000fe400078e0000 */
[----:B0-----:R-:W-:-:S08]  /*18d50*/  IMAD.MOV.U32 R2, RZ, RZ, R14 ;  /* 0x000000ffff027224 */ /* 0x001fd000078e000e */
[----:B------:R-:W-:Y:S05]  /*18d60*/  WARPSYNC.COLLECTIVE R15, `(.L_x_1550) ;  /* 0x000000000f087348 */ /* 0x000fea0003c00000 */
[----:B------:R0:W1:Y:S02]  /*18d70*/  SHFL.IDX P6, R14, R13, R12, R11 ;  /* 0x0000000c0d0e7389 */ /* 0x00006400000c000b */
[----:B01----:R-:W-:Y:S01]  /*18d80*/  ENDCOLLECTIVE ;  /* 0x000000000000791b */ /* 0x003fe20003800000 */
.L_x_1550:
        /* <DEDUP_REMOVED lines=8> */
.L_x_1551:
[----:B------:R-:W-:-:S05]  /*18e10*/  @!P2 IMAD.MOV.U32 R3, RZ, RZ, R5 ;  /* 0x000000ffff03a224 */ /* 0x000fca00078e0005 */
        /* <DEDUP_REMOVED lines=12> */
.L_x_1552:
        /* <DEDUP_REMOVED lines=8> */
.L_x_1553:
        /* <DEDUP_REMOVED lines=13> */
.L_x_1554:
        /* <DEDUP_REMOVED lines=8> */
.L_x_1555:
        /* <DEDUP_REMOVED lines=13> */
.L_x_1556:
        /* <DEDUP_REMOVED lines=8> */
.L_x_1557:
        /* <DEDUP_REMOVED lines=13> */
.L_x_1558:
        /* <DEDUP_REMOVED lines=8> */
.L_x_1559:
[----:B------:R-:W-:-:S05]  /*19350*/  @!P2 IMAD.MOV.U32 R3, RZ, RZ, R5 ;  /* 0x000000ffff03a224 */ /* 0x000fca00078e0005 */
        /* <DEDUP_REMOVED lines=11> */
.L_x_1560:
        /* <DEDUP_REMOVED lines=8> */
.L_x_1561:
        /* <DEDUP_REMOVED lines=11> */
.L_x_1562:
[----:B------:R-:W-:Y:S05]  /*19540*/  BRA `(.L_x_1563) ;  /* 0xffffffb800e07947 */ /* 0x000fea000383ffff */
.L_x_1473:
[----:B0-----:R0:W1:Y:S02]  /*19550*/  SYNCS.PHASECHK.TRANS64.TRYWAIT P1, [R22+URZ+0x28820], R3 ;  /* 0x02882003160075a7 */ /* 0x001064000802017f */
[----:B-1----:R-:W-:Y:S05]  /*19560*/  @!P1 NANOSLEEP.SYNCS 0x989680 ;  /* 0x009896800000995d */ /* 0x002fea0003900000 */
[----:B------:R-:W1:Y:S02]  /*19570*/  @!P1 SYNCS.PHASECHK.TRANS64 P1, [R22+URZ+0x28820], R3 ;  /* 0x02882003160095a7 */ /* 0x000e64000802007f */
[----:B-1----:R-:W-:Y:S05]  /*19580*/  @!P1 BRA `(.L_x_1473) ;  /* 0xfffffffc00f09947 */ /* 0x002fea000383ffff */
[----:B------:R-:W-:Y:S05]  /*19590*/  BRA `(.L_x_1564) ;  /* 0xffffffbc00587947 */ /* 0x000fea000383ffff */
.L_x_1478:
[----:B0-----:R0:W1:Y:S02]  /*195a0*/  SYNCS.PHASECHK.TRANS64.TRYWAIT P0, [R6+URZ+0x28840], R3 ;  /* 0x02884003060075a7 */ /* 0x001064000800017f */
[----:B-1----:R-:W-:Y:S05]  /*195b0*/  @!P0 NANOSLEEP.SYNCS 0x989680 ;  /* 0x009896800000895d */ /* 0x002fea0003900000 */
[----:B------:R-:W1:Y:S02]  /*195c0*/  @!P0 SYNCS.PHASECHK.TRANS64 P0, [R6+URZ+0x28840], R3 ;  /* 0x02884003060085a7 */ /* 0x000e64000800007f */
[----:B-1----:R-:W-:Y:S05]  /*195d0*/  @!P0 BRA `(.L_x_1478) ;  /* 0xfffffffc00f08947 */ /* 0x002fea000383ffff */
[----:B------:R-:W-:Y:S05]  /*195e0*/  BRA `(.L_x_1565) ;  /* 0xffffffc000207947 */ /* 0x000fea000383ffff */
.L_x_1479:
[----:B------:R-:W-:Y:S01]  /*195f0*/  BSSY B1, `(.L_x_1566) ;  /* 0x0000008000017945 */ /* 0x000fe20003800000 */
[----:B------:R-:W-:Y:S02]  /*19600*/  IMAD.MOV.U32 R13, RZ, RZ, R9 ;  /* 0x000000ffff0d7224 */ /* 0x000fe400078e0009 */
[----:B------:R-:W-:Y:S02]  /*19610*/  IMAD.MOV.U32 R12, RZ, RZ, RZ ;  /* 0x000000ffff0c7224 */ /* 0x000fe400078e00ff */
[----:B------:R-:W-:Y:S02]  /*19620*/  IMAD.MOV.U32 R11, RZ, RZ, 0x181f ;  /* 0x0000181fff0b7424 */ /* 0x000fe400078e00ff */
[----:B------:R-:W-:-:S07]  /*19630*/  IMAD.MOV.U32 R15, RZ, RZ, -0x1 ;  /* 0xffffffffff0f7424 */ /* 0x000fce00078e00ff */
[----:B--2---:R-:W-:Y:S05]  /*19640*/  WARPSYNC.COLLECTIVE R15, `(.L_x_1567) ;  /* 0x000000000f087348 */ /* 0x004fea0003c00000 */
[----:B--2---:R0:W1:Y:S02]  /*19650*/  SHFL.IDX P6, R14, R13, R12, R11 ;  /* 0x0000000c0d0e7389 */ /* 0x00406400000c000b */
[----:B01----:R-:W-:Y:S01]  /*19660*/  ENDCOLLECTIVE ;  /* 0x000000000000791b */ /* 0x003fe20003800000 */
.L_x_1567:
[----:B------:R-:W-:Y:S05]  /*19670*/  BSYNC B1 ;  /* 0x0000000000017941 */ /* 0x000fea0003800000 */
.L_x_1566:
        /* <DEDUP_REMOVED lines=9> */
.L_x_1568:
[----:B------:R-:W-:Y:S02]  /*19710*/  IMAD R8, R8, 0x2, R22 ;  /* 0x0000000208087824 */ /* 0x000fe400078e0216 */
[----:B------:R-:W-:Y:S02]  /*19720*/  IMAD.MOV.U32 R13, RZ, RZ, R9 ;  /* 0x000000ffff0d7224 */ /* 0x000fe400078e0009 */
[----:B------:R-:W-:Y:S02]  /*19730*/  IMAD.MOV.U32 R12, RZ, RZ, 0x1 ;  /* 0x00000001ff0c7424 */ /* 0x000fe400078e00ff */
[----:B------:R-:W-:-:S07]  /*19740*/  IMAD.MOV.U32 R2, RZ, RZ, R14 ;  /* 0x000000ffff027224 */ /* 0x000fce00078e000e */
[----:B------:R-:W-:Y:S05]  /*19750*/  WARPSYNC.COLLECTIVE R15, `(.L_x_1569) ;  /* 0x000000000f087348 */ /* 0x000fea0003c00000 */
[----:B------:R0:W1:Y:S02]  /*19760*/  SHFL.IDX P6, R14, R13, R12, R11 ;  /* 0x0000000c0d0e7389 */ /* 0x00006400000c000b */
[----:B01----:R-:W-:Y:S01]  /*19770*/  ENDCOLLECTIVE ;  /* 0x000000000000791b */ /* 0x003fe20003800000 */
.L_x_1569:
        /* <DEDUP_REMOVED lines=12> */
.L_x_1570:
[----:B------:R-:W-:Y:S02]  /*19840*/  IMAD.MOV.U32 R13, RZ, RZ, R9 ;  /* 0x000000ffff0d7224 */ /* 0x000fe400078e0009 */
[----:B------:R-:W-:Y:S02]  /*19850*/  IMAD.MOV.U32 R12, RZ, RZ, 0x2 ;  /* 0x00000002ff0c7424 */ /* 0x000fe400078e00ff */
[----:B------:R-:W-:-:S07]  /*19860*/  IMAD.MOV.U32 R2, RZ, RZ, R14 ;  /* 0x000000ffff027224 */ /* 0x000fce00078e000e */
[----:B------:R-:W-:Y:S05]  /*19870*/  WARPSYNC.COLLECTIVE R15, `(.L_x_1571) ;  /* 0x000000000f087348 */ /* 0x000fea0003c00000 */
[----:B------:R0:W1:Y:S02]  /*19880*/  SHFL.IDX P6, R14, R13, R12, R11 ;  /* 0x0000000c0d0e7389 */ /* 0x00006400000c000b */
[----:B01----:R-:W-:Y:S01]  /*19890*/  ENDCOLLECTIVE ;  /* 0x000000000000791b */ /* 0x003fe20003800000 */
.L_x_1571:
        /* <DEDUP_REMOVED lines=12> */
.L_x_1572:
[----:B------:R-:W-:Y:S02]  /*19960*/  IMAD.MOV.U32 R13, RZ, RZ, R9 ;  /* 0x000000ffff0d7224 */ /* 0x000fe400078e0009 */
[----:B------:R-:W-:Y:S02]  /*19970*/  IMAD.MOV.U32 R12, RZ, RZ, 0x3 ;  /* 0x00000003ff0c7424 */ /* 0x000fe400078e00ff */
[----:B------:R-:W-:-:S07]  /*19980*/  IMAD.MOV.U32 R2, RZ, RZ, R14 ;  /* 0x000000ffff027224 */ /* 0x000fce00078e000e */
[----:B------:R-:W-:Y:S05]  /*19990*/  WARPSYNC.COLLECTIVE R15, `(.L_x_1573) ;  /* 0x000000000f087348 */ /* 0x000fea0003c00000 */
[----:B------:R0:W1:Y:S02]  /*199a0*/  SHFL.IDX P6, R14, R13, R12, R11 ;  /* 0x0000000c0d0e7389 */ /* 0x00006400000c000b */
[----:B01----:R-:W-:Y:S01]  /*199b0*/  ENDCOLLECTIVE ;  /* 0x000000000000791b */ /* 0x003fe20003800000 */
.L_x_1573:
        /* <DEDUP_REMOVED lines=12> */
.L_x_1574:
[----:B------:R-:W-:Y:S01]  /*19a80*/  IMAD.MOV.U32 R13, RZ, RZ, R9 ;  /* 0x000000ffff0d7224 */ /* 0x000fe200078e0009 */
[----:B------:R-:W-:Y:S01]  /*19a90*/  MOV R12, 0x4 ;  /* 0x00000004000c7802 */ /* 0x000fe20000000f00 */
[----:B------:R-:W-:-:S07]  /*19aa0*/  IMAD.MOV.U32 R2, RZ, RZ, R14 ;  /* 0x000000ffff027224 */ /* 0x000fce00078e000e */
[----:B------:R-:W-:Y:S05]  /*19ab0*/  WARPSYNC.COLLECTIVE R15, `(.L_x_1575) ;  /* 0x000000000f087348 */ /* 0x000fea0003c00000 */
[----:B------:R0:W1:Y:S02]  /*19ac0*/  SHFL.IDX P6, R14, R13, R12, R11 ;  /* 0x0000000c0d0e7389 */ /* 0x00006400000c000b */
[----:B01----:R-:W-:Y:S01]  /*19ad0*/  ENDCOLLECTIVE ;  /* 0x000000000000791b */ /* 0x003fe20003800000 */
.L_x_1575:
        /* <DEDUP_REMOVED lines=12> */
.L_x_1576:
[----:B------:R-:W-:Y:S02]  /*19ba0*/  IMAD.MOV.U32 R13, RZ, RZ, R9 ;  /* 0x000000ffff0d7224 */ /* 0x000fe400078e0009 */
[----:B------:R-:W-:Y:S02]  /*19bb0*/  IMAD.MOV.U32 R12, RZ, RZ, 0x5 ;  /* 0x00000005ff0c7424 */ /* 0x000fe400078e00ff */
[----:B------:R-:W-:-:S07]  /*19bc0*/  IMAD.MOV.U32 R2, RZ, RZ, R14 ;  /* 0x000000ffff027224 */ /* 0x000fce00078e000e */
[----:B------:R-:W-:Y:S05]  /*19bd0*/  WARPSYNC.COLLECTIVE R15, `(.L_x_1577) ;  /* 0x000000000f087348 */ /* 0x000fea0003c00000 */
[----:B------:R0:W1:Y:S02]  /*19be0*/  SHFL.IDX P6, R14, R13, R12, R11 ;  /* 0x0000000c0d0e7389 */ /* 0x00006400000c000b */
[----:B01----:R-:W-:Y:S01]  /*19bf0*/  ENDCOLLECTIVE ;  /* 0x000000000000791b */ /* 0x003fe20003800000 */
.L_x_1577:
        /* <DEDUP_REMOVED lines=12> */
.L_x_1578:
[----:B------:R-:W-:Y:S02]  /*19cc0*/  IMAD.MOV.U32 R13, RZ, RZ, R9 ;  /* 0x000000ffff0d7224 */ /* 0x000fe400078e0009 */
[----:B------:R-:W-:Y:S02]  /*19cd0*/  IMAD.MOV.U32 R12, RZ, RZ, 0x6 ;  /* 0x00000006ff0c7424 */ /* 0x000fe400078e00ff */
[----:B------:R-:W-:-:S07]  /*19ce0*/  IMAD.MOV.U32 R2, RZ, RZ, R14 ;  /* 0x000000ffff027224 */ /* 0x000fce00078e000e */
[----:B------:R-:W-:Y:S05]  /*19cf0*/  WARPSYNC.COLLECTIVE R15, `(.L_x_1579) ;  /* 0x000000000f087348 */ /* 0x000fea0003c00000 */
[----:B------:R0:W1:Y:S02]  /*19d00*/  SHFL.IDX P6, R14, R13, R12, R11 ;  /* 0x0000000c0d0e7389 */ /* 0x00006400000c000b */
[----:B01----:R-:W-:Y:S01]  /*19d10*/  ENDCOLLECTIVE ;  /* 0x000000000000791b */ /* 0x003fe20003800000 */
.L_x_1579:
        /* <DEDUP_REMOVED lines=12> */
.L_x_1580:
[----:B------:R-:W-:Y:S02]  /*19de0*/  IMAD.MOV.U32 R13, RZ, RZ, R9 ;  /* 0x000000ffff0d7224 */ /* 0x000fe400078e0009 */
[----:B------:R-:W-:Y:S02]  /*19df0*/  IMAD.MOV.U32 R12, RZ, RZ, 0x7 ;  /* 0x00000007ff0c7424 */ /* 0x000fe400078e00ff */
[----:B------:R-:W-:-:S07]  /*19e00*/  IMAD.MOV.U32 R2, RZ, RZ, R14 ;  /* 0x000000ffff027224 */ /* 0x000fce00078e000e */
[----:B------:R-:W-:Y:S05]  /*19e10*/  WARPSYNC.COLLECTIVE R15, `(.L_x_1581) ;  /* 0x000000000f087348 */ /* 0x000fea0003c00000 */
[----:B------:R0:W1:Y:S02]  /*19e20*/  SHFL.IDX P6, R14, R13, R12, R11 ;  /* 0x0000000c0d0e7389 */ /* 0x00006400000c000b */
[----:B01----:R-:W-:Y:S01]  /*19e30*/  ENDCOLLECTIVE ;  /* 0x000000000000791b */ /* 0x003fe20003800000 */
.L_x_1581:
        /* <DEDUP_REMOVED lines=12> */
.L_x_1582:
[----:B------:R-:W-:Y:S01]  /*19f00*/  IMAD.MOV.U32 R2, RZ, RZ, R14 ;  /* 0x000000ffff027224 */ /* 0x000fe200078e000e */
[----:B------:R-:W-:Y:S06]  /*19f10*/  BRA `(.L_x_1583) ;  /* 0xffffffb800f47947 */ /* 0x000fec000383ffff */
.L_x_1484:
[----:B-1----:R1:W3:Y:S02]  /*19f20*/  SYNCS.PHASECHK.TRANS64.TRYWAIT P0, [R6+URZ+0x28860], R2 ;  /* 0x02886002060075a7 */ /* 0x0022e4000800017f */
[----:B---3--:R-:W-:Y:S05]  /*19f30*/  @!P0 NANOSLEEP.SYNCS 0x989680 ;  /* 0x009896800000895d */ /* 0x008fea0003900000 */
[----:B------:R-:W3:Y:S02]  /*19f40*/  @!P0 SYNCS.PHASECHK.TRANS64 P0, [R6+URZ+0x28860], R2 ;  /* 0x02886002060085a7 */ /* 0x000ee4000800007f */
[----:B---3--:R-:W-:Y:S05]  /*19f50*/  @!P0 BRA `(.L_x_1484) ;  /* 0xfffffffc00f08947 */ /* 0x008fea000383ffff */
[----:B------:R-:W-:Y:S05]  /*19f60*/  BRA `(.L_x_1584) ;  /* 0xffffffbc00507947 */ /* 0x000fea000383ffff */
.L_x_1485:
[----:B------:R-:W-:Y:S01]  /*19f70*/  BSSY B1, `(.L_x_1585) ;  /* 0x0000008000017945 */ /* 0x000fe20003800000 */
[----:B------:R-:W-:Y:S02]  /*19f80*/  IMAD.MOV.U32 R13, RZ, RZ, R23 ;  /* 0x000000ffff0d7224 */ /* 0x000fe400078e0017 */
[----:B------:R-:W-:Y:S02]  /*19f90*/  IMAD.MOV.U32 R12, RZ, RZ, RZ ;  /* 0x000000ffff0c7224 */ /* 0x000fe400078e00ff */
[----:B------:R-:W-:Y:S02]  /*19fa0*/  IMAD.MOV.U32 R11, RZ, RZ, 0x181f ;  /* 0x0000181fff0b7424 */ /* 0x000fe400078e00ff */
[----:B------:R-:W-:-:S07]  /*19fb0*/  IMAD.MOV.U32 R15, RZ, RZ, -0x1 ;  /* 0xffffffffff0f7424 */ /* 0x000fce00078e00ff */
[----:B-12---:R-:W-:Y:S05]  /*19fc0*/  WARPSYNC.COLLECTIVE R15, `(.L_x_1586) ;  /* 0x000000000f087348 */ /* 0x006fea0003c00000 */
[----:B--2---:R0:W2:Y:S02]  /*19fd0*/  SHFL.IDX P6, R14, R13, R12, R11 ;  /* 0x0000000c0d0e7389 */ /* 0x0040a400000c000b */
[----:B012---:R-:W-:Y:S01]  /*19fe0*/  ENDCOLLECTIVE ;  /* 0x000000000000791b */ /* 0x007fe20003800000 */
.L_x_1586:
[----:B------:R-:W-:Y:S05]  /*19ff0*/  BSYNC B1 ;  /* 0x0000000000017941 */ /* 0x000fea0003800000 */
.L_x_1585:
        /* <DEDUP_REMOVED lines=9> */
.L_x_1587:
[----:B------:R-:W-:Y:S02]  /*1a090*/  IMAD.MOV.U32 R13, RZ, RZ, R23 ;  /* 0x000000ffff0d7224 */ /* 0x000fe400078e0017 */
[----:B------:R-:W-:Y:S02]  /*1a0a0*/  IMAD.MOV.U32 R12, RZ, RZ, 0x1 ;  /* 0x00000001ff0c7424 */ /* 0x000fe400078e00ff */
[----:B------:R-:W-:-:S07]  /*1a0b0*/  IMAD.MOV.U32 R2, RZ, RZ, R14 ;  /* 0x000000ffff027224 */ /* 0x000fce00078e000e */
[----:B------:R-:W-:Y:S05]  /*1a0c0*/  WARPSYNC.COLLECTIVE R15, `(.L_x_1588) ;  /* 0x000000000f087348 */ /* 0x000fea0003c00000 */
[----:B------:R0:W1:Y:S02]  /*1a0d0*/  SHFL.IDX P6, R14, R13, R12, R11 ;  /* 0x0000000c0d0e7389 */ /* 0x00006400000c000b */
[----:B01----:R-:W-:Y:S01]  /*1a0e0*/  ENDCOLLECTIVE ;  /* 0x000000000000791b */ /* 0x003fe20003800000 */
.L_x_1588:
[----:B------:R-:W-:-:S05]  /*1a0f0*/  IADD3 R2, P0, R2, R5, RZ ;  /* 0x0000000502027210 */ /* 0x000fca0007f1e0ff */
        /* <DEDUP_REMOVED lines=13> */
.L_x_1589:
[----:B------:R-:W-:Y:S02]  /*1a1d0*/  IMAD.MOV.U32 R13, RZ, RZ, R23 ;  /* 0x000000ffff0d7224 */ /* 0x000fe400078e0017 */
[----:B------:R-:W-:Y:S02]  /*1a1e0*/  IMAD.MOV.U32 R12, RZ, RZ, 0x2 ;  /* 0x00000002ff0c7424 */ /* 0x000fe400078e00ff */
[----:B------:R-:W-:-:S07]  /*1a1f0*/  IMAD.MOV.U32 R2, RZ, RZ, R14 ;  /* 0x000000ffff027224 */ /* 0x000fce00078e000e */
[----:B------:R-:W-:Y:S05]  /*1a200*/  WARPSYNC.COLLECTIVE R15, `(.L_x_1590) ;  /* 0x000000000f087348 */ /* 0x000fea0003c00000 */
[----:B------:R0:W1:Y:S02]  /*1a210*/  SHFL.IDX P6, R14, R13, R12, R11 ;  /* 0x0000000c0d0e7389 */ /* 0x00006400000c000b */
[----:B01----:R-:W-:Y:S01]  /*1a220*/  ENDCOLLECTIVE ;  /* 0x000000000000791b */ /* 0x003fe20003800000 */
.L_x_1590:
        /* <DEDUP_REMOVED lines=14> */
.L_x_1591:
[----:B------:R-:W-:Y:S02]  /*1a310*/  IMAD.MOV.U32 R13, RZ, RZ, R23 ;  /* 0x000000ffff0d7224 */ /* 0x000fe400078e0017 */
[----:B------:R-:W-:Y:S02]  /*1a320*/  IMAD.MOV.U32 R12, RZ, RZ, 0x3 ;  /* 0x00000003ff0c7424 */ /* 0x000fe400078e00ff */
[----:B------:R-:W-:-:S07]  /*1a330*/  IMAD.MOV.U32 R2, RZ, RZ, R14 ;  /* 0x000000ffff027224 */ /* 0x000fce00078e000e */
[----:B------:R-:W-:Y:S05]  /*1a340*/  WARPSYNC.COLLECTIVE R15, `(.L_x_1592) ;  /* 0x000000000f087348 */ /* 0x000fea0003c00000 */
[----:B------:R0:W1:Y:S02]  /*1a350*/  SHFL.IDX P6, R14, R13, R12, R11 ;  /* 0x0000000c0d0e7389 */ /* 0x00006400000c000b */
[----:B01----:R-:W-:Y:S01]  /*1a360*/  ENDCOLLECTIVE ;  /* 0x000000000000791b */ /* 0x003fe20003800000 */
.L_x_1592:
        /* <DEDUP_REMOVED lines=14> */
.L_x_1593:
[----:B------:R-:W-:Y:S02]  /*1a450*/  IMAD.MOV.U32 R13, RZ, RZ, R23 ;  /* 0x000000ffff0d7224 */ /* 0x000fe400078e0017 */
[----:B------:R-:W-:Y:S02]  /*1a460*/  IMAD.MOV.U32 R12, RZ, RZ, 0x4 ;  /* 0x00000004ff0c7424 */ /* 0x000fe400078e00ff */
[----:B------:R-:W-:-:S07]  /*1a470*/  IMAD.MOV.U32 R2, RZ, RZ, R14 ;  /* 0x000000ffff027224 */ /* 0x000fce00078e000e */
[----:B------:R-:W-:Y:S05]  /*1a480*/  WARPSYNC.COLLECTIVE R15, `(.L_x_1594) ;  /* 0x000000000f087348 */ /* 0x000fea0003c00000 */
[----:B------:R0:W1:Y:S02]  /*1a490*/  SHFL.IDX P6, R14, R13, R12, R11 ;  /* 0x0000000c0d0e7389 */ /* 0x00006400000c000b */
[----:B01----:R-:W-:Y:S01]  /*1a4a0*/  ENDCOLLECTIVE ;  /* 0x000000000000791b */ /* 0x003fe20003800000 */
.L_x_1594:
        /* <DEDUP_REMOVED lines=14> */
.L_x_1595:
[----:B------:R-:W-:Y:S02]  /*1a590*/  IMAD.MOV.U32 R13, RZ, RZ, R23 ;  /* 0x000000ffff0d7224 */ /* 0x000fe400078e0017 */
[----:B------:R-:W-:Y:S02]  /*1a5a0*/  IMAD.MOV.U32 R12, RZ, RZ, 0x5 ;  /* 0x00000005ff0c7424 */ /* 0x000fe400078e00ff */
[----:B------:R-:W-:-:S07]  /*1a5b0*/  IMAD.MOV.U32 R2, RZ, RZ, R14 ;  /* 0x000000ffff027224 */ /* 0x000fce00078e000e */
[----:B------:R-:W-:Y:S05]  /*1a5c0*/  WARPSYNC.COLLECTIVE R15, `(.L_x_1596) ;  /* 0x000000000f087348 */ /* 0x000fea0003c00000 */
[----:B------:R0:W1:Y:S02]  /*1a5d0*/  SHFL.IDX P6, R14, R13, R12, R11 ;  /* 0x0000000c0d0e7389 */ /* 0x00006400000c000b */
[----:B01----:R-:W-:Y:S01]  /*1a5e0*/  ENDCOLLECTIVE ;  /* 0x000000000000791b */ /* 0x003fe20003800000 */
.L_x_1596:
        /* <DEDUP_REMOVED lines=14> */
.L_x_1597:
[----:B------:R-:W-:Y:S02]  /*1a6d0*/  IMAD.MOV.U32 R13, RZ, RZ, R23 ;  /* 0x000000ffff0d7224 */ /* 0x000fe400078e0017 */
[----:B------:R-:W-:Y:S02]  /*1a6e0*/  IMAD.MOV.U32 R12, RZ, RZ, 0x6 ;  /* 0x00000006ff0c7424 */ /* 0x000fe400078e00ff */
[----:B------:R-:W-:-:S07]  /*1a6f0*/  IMAD.MOV.U32 R2, RZ, RZ, R14 ;  /* 0x000000ffff027224 */ /* 0x000fce00078e000e */
[----:B------:R-:W-:Y:S05]  /*1a700*/  WARPSYNC.COLLECTIVE R15, `(.L_x_1598) ;  /* 0x000000000f087348 */ /* 0x000fea0003c00000 */
[----:B------:R0:W1:Y:S02]  /*1a710*/  SHFL.IDX P6, R14, R13, R12, R11 ;  /* 0x0000000c0d0e7389 */ /* 0x00006400000c000b */
[----:B01----:R-:W-:Y:S01]  /*1a720*/  ENDCOLLECTIVE ;  /* 0x000000000000791b */ /* 0x003fe20003800000 */
.L_x_1598:
        /* <DEDUP_REMOVED lines=14> */
.L_x_1599:
[----:B------:R-:W-:Y:S02]  /*1a810*/  IMAD.MOV.U32 R13, RZ, RZ, R23 ;  /* 0x000000ffff0d7224 */ /* 0x000fe400078e0017 */
[----:B------:R-:W-:Y:S02]  /*1a820*/  IMAD.MOV.U32 R12, RZ, RZ, 0x7 ;  /* 0x00000007ff0c7424 */ /* 0x000fe400078e00ff */
[----:B------:R-:W-:-:S07]  /*1a830*/  IMAD.MOV.U32 R2, RZ, RZ, R14 ;  /* 0x000000ffff027224 */ /* 0x000fce00078e000e */
[----:B------:R-:W-:Y:S05]  /*1a840*/  WARPSYNC.COLLECTIVE R15, `(.L_x_1600) ;  /* 0x000000000f087348 */ /* 0x000fea0003c00000 */
[----:B------:R0:W1:Y:S02]  /*1a850*/  SHFL.IDX P6, R14, R13, R12, R11 ;  /* 0x0000000c0d0e7389 */ /* 0x00006400000c000b */
[----:B01----:R-:W-:Y:S01]  /*1a860*/  ENDCOLLECTIVE ;  /* 0x000000000000791b */ /* 0x003fe20003800000 */
.L_x_1600:
[----:B------:R-:W-:-:S05]  /*1a870*/  IADD3 R2, P0, R2, R5, RZ ;  /* 0x0000000502027210 */ /* 0x000fca0007f1e0ff */
        /* <DEDUP_REMOVED lines=12> */
.L_x_1601:
[----:B------:R-:W-:Y:S01]  /*1a940*/  @!PT LDS RZ, [RZ] ;  /* 0x00000000fffff984 */ /* 0x000fe20000000800 */
[----:B------:R-:W-:Y:S01]  /*1a950*/  @!PT LDS RZ, [RZ] ;  /* 0x00000000fffff984 */ /* 0x000fe20000000800 */
[----:B------:R-:W-:Y:S01]  /*1a960*/  @!PT LDS RZ, [RZ] ;  /* 0x00000000fffff984 */ /* 0x000fe20000000800 */
[----:B------:R1:W-:Y:S01]  /*1a970*/  LDGSTS.E.BYPASS.LTC128B.128 [R7+0x7400], desc[UR54][R2.64+0x80], !P0 ;  /* 0x0740008002077fae */ /* 0x0003e2000c101d76 */
[----:B------:R-:W-:Y:S05]  /*1a980*/  BRA `(.L_x_1602) ;  /* 0xffffffb400d87947 */ /* 0x000fea000383ffff */
.L_x_1493:
[----:B0-----:R0:W1:Y:S02]  /*1a990*/  SYNCS.PHASECHK.TRANS64.TRYWAIT P0, [R0+URZ+0x28860], R3 ;  /* 0x02886003000075a7 */ /* 0x001064000800017f */
[----:B-1----:R-:W-:Y:S05]  /*1a9a0*/  @!P0 NANOSLEEP.SYNCS 0x989680 ;  /* 0x009896800000895d */ /* 0x002fea0003900000 */
[----:B------:R-:W1:Y:S02]  /*1a9b0*/  @!P0 SYNCS.PHASECHK.TRANS64 P0, [R0+URZ+0x28860], R3 ;  /* 0x02886003000085a7 */ /* 0x000e64000800007f */
[----:B-1----:R-:W-:Y:S05]  /*1a9c0*/  @!P0 BRA `(.L_x_1493) ;  /* 0xfffffffc00f08947 */ /* 0x002fea000383ffff */
[----:B------:R-:W-:Y:S05]  /*1a9d0*/  BRA `(.L_x_1603) ;  /* 0xffffffb800f47947 */ /* 0x000fea000383ffff */
.L_x_1494:
[----:B------:R-:W-:Y:S01]  /*1a9e0*/  BSSY B0, `(.L_x_1604) ;  /* 0x0000008000007945 */ /* 0x000fe20003800000 */
[----:B------:R-:W-:Y:S02]  /*1a9f0*/  IMAD.MOV.U32 R13, RZ, RZ, R23 ;  /* 0x000000ffff0d7224 */ /* 0x000fe400078e0017 */
[----:B------:R-:W-:Y:S02]  /*1aa00*/  IMAD.MOV.U32 R12, RZ, RZ, RZ ;  /* 0x000000ffff0c7224 */ /* 0x000fe400078e00ff */
[----:B------:R-:W-:Y:S02]  /*1aa10*/  IMAD.MOV.U32 R11, RZ, RZ, 0x181f ;  /* 0x0000181fff0b7424 */ /* 0x000fe400078e00ff */
[----:B------:R-:W-:-:S07]  /*1aa20*/  IMAD.MOV.U32 R15, RZ, RZ, -0x1 ;  /* 0xffffffffff0f7424 */ /* 0x000fce00078e00ff */
[----:B0-2---:R-:W-:Y:S05]  /*1aa30*/  WARPSYNC.COLLECTIVE R15, `(.L_x_1605) ;  /* 0x000000000f087348 */ /* 0x005fea0003c00000 */
[----:B--2---:R1:W2:Y:S02]  /*1aa40*/  SHFL.IDX P6, R14, R13, R12, R11 ;  /* 0x0000000c0d0e7389 */ /* 0x0042a400000c000b */
[----:B012---:R-:W-:Y:S01]  /*1aa50*/  ENDCOLLECTIVE ;  /* 0x000000000000791b */ /* 0x007fe20003800000 */
.L_x_1605:
[----:B------:R-:W-:Y:S05]  /*1aa60*/  BSYNC B0 ;  /* 0x0000000000007941 */ /* 0x000fea0003800000 */
.L_x_1604:
        /* <DEDUP_REMOVED lines=9> */
.L_x_1606:
[----:B------:R-:W-:Y:S01]  /*1ab00*/  ULDC UR4, c[0x0][0x2f4] ;  /* 0x0000bd0000047ab9 */ /* 0x000fe20000000800 */
[----:B------:R-:W-:Y:S01]  /*1ab10*/  IMAD R4, R9, 0x2, R22 ;  /* 0x0000000209047824 */ /* 0x000fe200078e0216 */
[----:B------:R-:W-:Y:S02]  /*1ab20*/  ISETP.GE.AND P1, PT, R30, UR4, PT ;  /* 0x000000041e007c0c */ /* 0x000fe4000bf26270 */
[----:B------:R-:W-:Y:S02]  /*1ab30*/  ISETP.GE.AND P0, PT, R29, UR4, PT ;  /* 0x000000041d007c0c */ /* 0x000fe4000bf06270 */
[C---:B------:R-:W-:Y:S02]  /*1ab40*/  ISETP.LT.OR P3, PT, R6.reuse, 0x1, P1 ;  /* 0x000000010600780c */ /* 0x040fe40000f61670 */
[----:B------:R-:W-:Y:S01]  /*1ab50*/  ISETP.LT.OR P4, PT, R6, 0x1, P0 ;  /* 0x000000010600780c */ /* 0x000fe20000781670 */
[----:B------:R-:W-:Y:S02]  /*1ab60*/  IMAD.MOV.U32 R13, RZ, RZ, R23 ;  /* 0x000000ffff0d7224 */ /* 0x000fe400078e0017 */
[----:B------:R-:W-:Y:S01]  /*1ab70*/  IMAD.MOV.U32 R12, RZ, RZ, 0x1 ;  /* 0x00000001ff0c7424 */ /* 0x000fe200078e00ff */
[----:B------:R-:W-:-:S13]  /*1ab80*/  IADD3 R2, P2, R14, R5, RZ ;  /* 0x000000050e027210 */ /* 0x000fda0007f5e0ff */
[----:B------:R-:W-:Y:S05]  /*1ab90*/  WARPSYNC.COLLECTIVE R15, `(.L_x_1607) ;  /* 0x000000000f087348 */ /* 0x000fea0003c00000 */
[----:B------:R0:W1:Y:S02]  /*1aba0*/  SHFL.IDX P6, R14, R13, R12, R11 ;  /* 0x0000000c0d0e7389 */ /* 0x00006400000c000b */
[----:B01----:R-:W-:Y:S01]  /*1abb0*/  ENDCOLLECTIVE ;  /* 0x000000000000791b */ /* 0x003fe20003800000 */
.L_x_1607:
        /* <DEDUP_REMOVED lines=13> */
.L_x_1608:
[----:B------:R-:W-:Y:S02]  /*1ac90*/  IMAD.MOV.U32 R13, RZ, RZ, R23 ;  /* 0x000000ffff0d7224 */ /* 0x000fe400078e0017 */
[----:B------:R-:W-:Y:S02]  /*1aca0*/  IMAD.MOV.U32 R12, RZ, RZ, 0x2 ;  /* 0x00000002ff0c7424 */ /* 0x000fe400078e00ff */
[----:B------:R-:W-:-:S07]  /*1acb0*/  IMAD.MOV.U32 R10, RZ, RZ, R14 ;  /* 0x000000ffff0a7224 */ /* 0x000fce00078e000e */
[----:B------:R-:W-:Y:S05]  /*1acc0*/  WARPSYNC.COLLECTIVE R15, `(.L_x_1609) ;  /* 0x000000000f087348 */ /* 0x000fea0003c00000 */
[----:B------:R0:W1:Y:S02]  /*1acd0*/  SHFL.IDX P6, R14, R13, R12, R11 ;  /* 0x0000000c0d0e7389 */ /* 0x00006400000c000b */
[----:B01----:R-:W-:Y:S01]  /*1ace0*/  ENDCOLLECTIVE ;  /* 0x000000000000791b */ /* 0x003fe20003800000 */
.L_x_1609:
[----:B------:R-:W-:-:S05]  /*1acf0*/  IADD3 R2, P2, R10, R5, RZ ;  /* 0x000000050a027210 */ /* 0x000fca0007f5e0ff */
[----:B------:R-:W-:-:S05]  /*1ad00*/  IMAD.X R3, RZ, RZ, R7, P2 ;  /* 0x000000ffff037224 */ /* 0x000fca00010e0607 */
[----:B------:R-:W-:Y:S01]  /*1ad10*/  @!PT LDS RZ, [RZ] ;  /* 0x00000000fffff984 */ /* 0x000fe20000000800 */
[----:B------:R-:W-:Y:S01]  /*1ad20*/  @!PT LDS RZ, [RZ] ;  /* 0x00000000fffff984 */ /* 0x000fe20000000800 */
[----:B------:R-:W-:Y:S01]  /*1ad30*/  @!PT LDS RZ, [RZ] ;  /* 0x00000000fffff984 */ /* 0x000fe20000000800 */
[----:B------:R0:W-:Y:S01]  /*1ad40*/  LDGSTS.E.BYPASS.LTC128B.128 [R4+0xc00], desc[UR54][R2.64], !P3 ;  /* 0x00c0000002047fae */ /* 0x0001e2000d901d76 */
[----:B------:R-:W-:Y:S01]  /*1ad50*/  IMAD.MOV.U32 R13, RZ, RZ, R17 ;  /* 0x000000ffff0d7224 */ /* 0x000fe200078e0011 */
[C---:B------:R-:W-:Y:S02]  /*1ad60*/  ISETP.LT.OR P3, PT, R6.reuse, 0x21, P1 ;  /* 0x000000210600780c */ /* 0x040fe40000f61670 */
[----:B------:R0:W-:Y:S01]  /*1ad70*/  LDGSTS.E.BYPASS.LTC128B.128 [R4+0x4c00], desc[UR54][R2.64+0x80], !P4 ;  /* 0x04c0008002047fae */ /* 0x0001e2000e101d76 */
[----:B------:R-:W-:Y:S01]  /*1ad80*/  ISETP.LT.OR P4, PT, R6, 0x21, P0 ;  /* 0x000000210600780c */ /* 0x000fe20000781670 */
[----:B------:R-:W-:-:S12]  /*1ad90*/  IMAD.MOV.U32 R8, RZ, RZ, R14 ;  /* 0x000000ffff087224 */ /* 0x000fd800078e000e */
[----:B0-----:R-:W-:Y:S05]  /*1ada0*/  WARPSYNC.COLLECTIVE R15, `(.L_x_1610) ;  /* 0x000000000f087348 */ /* 0x001fea0003c00000 */
[----:B------:R1:W2:Y:S02]  /*1adb0*/  SHFL.IDX P6, R14, R13, R12, R11 ;  /* 0x0000000c0d0e7389 */ /* 0x0002a400000c000b */
[----:B012---:R-:W-:Y:S01]  /*1adc0*/  ENDCOLLECTIVE ;  /* 0x000000000000791b */ /* 0x007fe20003800000 */
.L_x_1610:
[----:B------:R-:W-:Y:S02]  /*1add0*/  IMAD.MOV.U32 R13, RZ, RZ, R23 ;  /* 0x000000ffff0d7224 */ /* 0x000fe400078e0017 */
[----:B------:R-:W-:Y:S01]  /*1ade0*/  IMAD.MOV.U32 R12, RZ, RZ, 0x3 ;  /* 0x00000003ff0c7424 */ /* 0x000fe200078e00ff */
[----:B------:R-:W-:-:S13]  /*1adf0*/  IADD3 R2, P2, R14, R5, RZ ;  /* 0x000000050e027210 */ /* 0x000fda0007f5e0ff */
[----:B------:R-:W-:Y:S05]  /*1ae00*/  WARPSYNC.COLLECTIVE R15, `(.L_x_1611) ;  /* 0x000000000f087348 */ /* 0x000fea0003c00000 */
[----:B------:R0:W1:Y:S02]  /*1ae10*/  SHFL.IDX P6, R14, R13, R12, R11 ;  /* 0x0000000c0d0e7389 */ /* 0x00006400000c000b */
[----:B01----:R-:W-:Y:S01]  /*1ae20*/  ENDCOLLECTIVE ;  /* 0x000000000000791b */ /* 0x003fe20003800000 */
.L_x_1611:
        /* <DEDUP_REMOVED lines=13> */
.L_x_1612:
[----:B------:R-:W-:Y:S02]  /*1af00*/  IMAD.MOV.U32 R13, RZ, RZ, R23 ;  /* 0x000000ffff0d7224 */ /* 0x000fe400078e0017 */
[----:B------:R-:W-:Y:S01]  /*1af10*/  IMAD.MOV.U32 R12, RZ, RZ, 0x4 ;  /* 0x00000004ff0c7424 */ /* 0x000fe200078e00ff */
[----:B------:R-:W-:-:S13]  /*1af20*/  IADD3 R2, P2, R14, R5, RZ ;  /* 0x000000050e027210 */ /* 0x000fda0007f5e0ff */
[----:B------:R-:W-:Y:S05]  /*1af30*/  WARPSYNC.COLLECTIVE R15, `(.L_x_1613) ;  /* 0x000000000f087348 */ /* 0x000fea0003c00000 */
[----:B------:R0:W1:Y:S02]  /*1af40*/  SHFL.IDX P6, R14, R13, R12, R11 ;  /* 0x0000000c0d0e7389 */ /* 0x00006400000c000b */
[----:B01----:R-:W-:Y:S01]  /*1af50*/  ENDCOLLECTIVE ;  /* 0x000000000000791b */ /* 0x003fe20003800000 */
.L_x_1613:
        /* <DEDUP_REMOVED lines=13> */
.L_x_1614:
[----:B------:R-:W-:Y:S02]  /*1b030*/  IMAD.MOV.U32 R13, RZ, RZ, R23 ;  /* 0x000000ffff0d7224 */ /* 0x000fe400078e0017 */
[----:B------:R-:W-:Y:S02]  /*1b040*/  IMAD.MOV.U32 R12, RZ, RZ, 0x5 ;  /* 0x00000005ff0c7424 */ /* 0x000fe400078e00ff */
[----:B------:R-:W-:-:S07]  /*1b050*/  IMAD.MOV.U32 R10, RZ, RZ, R14 ;  /* 0x000000ffff0a7224 */ /* 0x000fce00078e000e */
[----:B------:R-:W-:Y:S05]  /*1b060*/  WARPSYNC.COLLECTIVE R15, `(.L_x_1615) ;  /* 0x000000000f087348 */ /* 0x000fea0003c00000 */
[----:B------:R0:W1:Y:S02]  /*1b070*/  SHFL.IDX P6, R14, R13, R12, R11 ;  /* 0x0000000c0d0e7389 */ /* 0x00006400000c000b */
[----:B01----:R-:W-:Y:S01]  /*1b080*/  ENDCOLLECTIVE ;  /* 0x000000000000791b */ /* 0x003fe20003800000 */
.L_x_1615:
        /* <DEDUP_REMOVED lines=14> */
.L_x_1616:
[----:B------:R-:W-:Y:S02]  /*1b170*/  IMAD.MOV.U32 R13, RZ, RZ, R23 ;  /* 0x000000ffff0d7224 */ /* 0x000fe400078e0017 */
[----:B------:R-:W-:Y:S01]  /*1b180*/  IMAD.MOV.U32 R12, RZ, RZ, 0x6 ;  /* 0x00000006ff0c7424 */ /* 0x000fe200078e00ff */
[----:B------:R-:W-:-:S13]  /*1b190*/  IADD3 R2, P2, R14, R5, RZ ;  /* 0x000000050e027210 */ /* 0x000fda0007f5e0ff */
[----:B------:R-:W-:Y:S05]  /*1b1a0*/  WARPSYNC.COLLECTIVE R15, `(.L_x_1617) ;  /* 0x000000000f087348 */ /* 0x000fea0003c00000 */
[----:B------:R0:W1:Y:S02]  /*1b1b0*/  SHFL.IDX P6, R14, R13, R12, R11 ;  /* 0x0000000c0d0e7389 */ /* 0x00006400000c000b */
[----:B01----:R-:W-:Y:S01]  /*1b1c0*/  ENDCOLLECTIVE ;  /* 0x000000000000791b */ /* 0x003fe20003800000 */
.L_x_1617:
        /* <DEDUP_REMOVED lines=13> */
.L_x_1618:
[----:B------:R-:W-:Y:S02]  /*1b2a0*/  IMAD.MOV.U32 R13, RZ, RZ, R23 ;  /* 0x000000ffff0d7224 */ /* 0x000fe400078e0017 */
[----:B------:R-:W-:Y:S02]  /*1b2b0*/  IMAD.MOV.U32 R12, RZ, RZ, 0x7 ;  /* 0x00000007ff0c7424 */ /* 0x000fe400078e00ff */
[----:B------:R-:W-:-:S07]  /*1b2c0*/  IMAD.MOV.U32 R10, RZ, RZ, R14 ;  /* 0x000000ffff0a7224 */ /* 0x000fce00078e000e */
[----:B------:R-:W-:Y:S05]  /*1b2d0*/  WARPSYNC.COLLECTIVE R15, `(.L_x_1619) ;  /* 0x000000000f087348 */ /* 0x000fea0003c00000 */
[----:B------:R0:W1:Y:S02]  /*1b2e0*/  SHFL.IDX P6, R14, R13, R12, R11 ;  /* 0x0000000c0d0e7389 */ /* 0x00006400000c000b */
[----:B01----:R-:W-:Y:S01]  /*1b2f0*/  ENDCOLLECTIVE ;  /* 0x000000000000791b */ /* 0x003fe20003800000 */
.L_x_1619:
        /* <DEDUP_REMOVED lines=12> */
.L_x_1620:
[----:B------:R-:W-:Y:S05]  /*1b3c0*/  BRA `(.L_x_1621) ;  /* 0xffffffb400947947 */ /* 0x000fea000383ffff */
.L_x_1499:
        /* <DEDUP_REMOVED lines=8> */
.L_x_1623:
[----:B------:R-:W-:Y:S05]  /*1b450*/  BSYNC B0 ;  /* 0x0000000000007941 */ /* 0x000fea0003800000 */
.L_x_1622:
[----:B------:R-:W-:Y:S02]  /*1b460*/  IMAD.MOV.U32 R13, RZ, RZ, R16 ;  /* 0x000000ffff0d7224 */ /* 0x000fe400078e0010 */
[----:B------:R-:W-:Y:S02]  /*1b470*/  IMAD.MOV.U32 R12, RZ, RZ, 0x1 ;  /* 0x00000001ff0c7424 */ /* 0x000fe400078e00ff */
[----:B------:R-:W-:Y:S02]  /*1b480*/  IMAD.MOV.U32 R11, RZ, RZ, 0x1f ;  /* 0x0000001fff0b7424 */ /* 0x000fe400078e00ff */
[----:B------:R-:W-:Y:S02]  /*1b490*/  IMAD.MOV.U32 R15, RZ, RZ, -0x1 ;  /* 0xffffffffff0f7424 */ /* 0x000fe400078e00ff */
[----:B------:R-:W-:Y:S02]  /*1b4a0*/  IMAD.IADD R7, R19, 0x1, R8 ;  /* 0x0000000113077824 */ /* 0x000fe400078e0208 */
[----:B------:R-:W-:-:S07]  /*1b4b0*/  IMAD.MOV.U32 R5, RZ, RZ, R14 ;  /* 0x000000ffff057224 */ /* 0x000fce00078e000e */
[----:B------:R-:W-:Y:S05]  /*1b4c0*/  WARPSYNC.COLLECTIVE R15, `(.L_x_1624) ;  /* 0x000000000f087348 */ /* 0x000fea0003c00000 */
[----:B------:R0:W1:Y:S02]  /*1b4d0*/  SHFL.IDX P6, R14, R13, R12, R11 ;  /* 0x0000000c0d0e7389 */ /* 0x00006400000c000b */
[----:B01----:R-:W-:Y:S01]  /*1b4e0*/  ENDCOLLECTIVE ;  /* 0x000000000000791b */ /* 0x003fe20003800000 */
.L_x_1624:
        /* <DEDUP_REMOVED lines=11> */
[C---:B------:R-:W-:Y:S01]  /*1b5a0*/  ISETP.GE.U32.AND P5, PT, R8.reuse, 0x10, PT ;  /* 0x000000100800780c */ /* 0x040fe20003fa6070 */
[----:B--2---:R-:W-:Y:S01]  /*1b5b0*/  @!P1 IMAD.MOV.U32 R4, RZ, RZ, R2 ;  /* 0x000000ffff049224 */ /* 0x004fe200078e0002 */
[----:B------:R-:W-:-:S03]  /*1b5c0*/  ISETP.NE.AND P1, PT, R8, RZ, PT ;  /* 0x000000ff0800720c */ /* 0x000fc60003f25270 */
[----:B------:R-:W-:-:S10]  /*1b5d0*/  IMAD.MOV.U32 R13, RZ, RZ, R4 ;  /* 0x000000ffff0d7224 */ /* 0x000fd400078e0004 */
[----:B------:R-:W-:Y:S05]  /*1b5e0*/  WARPSYNC.COLLECTIVE R15, `(.L_x_1625) ;  /* 0x000000000f087348 */ /* 0x000fea0003c00000 */
[----:B------:R0:W1:Y:S02]  /*1b5f0*/  SHFL.UP P6, R14, R13, R12, R11 ;  /* 0x0400000c0d0e7389 */ /* 0x00006400000c000b */
[----:B01----:R-:W-:Y:S01]  /*1b600*/  ENDCOLLECTIVE ;  /* 0x000000000000791b */ /* 0x003fe20003800000 */
.L_x_1625:
[----:B------:R-:W-:Y:S01]  /*1b610*/  IMAD.MOV.U32 R12, RZ, RZ, 0x2 ;  /* 0x00000002ff0c7424 */ /* 0x000fe200078e00ff */
[----:B------:R-:W-:-:S05]  /*1b620*/  SEL R7, R14, RZ, P1 ;  /* 0x000000ff0e077207 */ /* 0x000fca0000800000 */
[----:B------:R-:W-:-:S04]  /*1b630*/  IMAD.IADD R6, R4, 0x1, R7 ;  /* 0x0000000104067824 */ /* 0x000fc800078e0207 */
[----:B------:R-:W-:-:S07]  /*1b640*/  IMAD.MOV.U32 R13, RZ, RZ, R6 ;  /* 0x000000ffff0d7224 */ /* 0x000fce00078e0006 */
[----:B------:R-:W-:Y:S05]  /*1b650*/  WARPSYNC.COLLECTIVE R15, `(.L_x_1626) ;  /* 0x000000000f087348 */ /* 0x000fea0003c00000 */
[----:B------:R0:W1:Y:S02]  /*1b660*/  SHFL.UP P6, R14, R13, R12, R11 ;  /* 0x0400000c0d0e7389 */ /* 0x00006400000c000b */
[----:B01----:R-:W-:Y:S01]  /*1b670*/  ENDCOLLECTIVE ;  /* 0x000000000000791b */ /* 0x003fe20003800000 */
.L_x_1626:
[----:B------:R-:W-:Y:S01]  /*1b680*/  IMAD.MOV.U32 R12, RZ, RZ, 0x4 ;  /* 0x00000004ff0c7424 */ /* 0x000fe200078e00ff */
[----:B------:R-:W-:-:S05]  /*1b690*/  SEL R7, R14, RZ, P2 ;  /* 0x000000ff0e077207 */ /* 0x000fca0001000000 */
[----:B------:R-:W-:-:S04]  /*1b6a0*/  IMAD.IADD R7, R6, 0x1, R7 ;  /* 0x0000000106077824 */ /* 0x000fc800078e0207 */
[----:B------:R-:W-:-:S07]  /*1b6b0*/  IMAD.MOV.U32 R13, RZ, RZ, R7 ;  /* 0x000000ffff0d7224 */ /* 0x000fce00078e0007 */
[----:B------:R-:W-:Y:S05]  /*1b6c0*/  WARPSYNC.COLLECTIVE R15, `(.L_x_1627) ;  /* 0x000000000f087348 */ /* 0x000fea0003c00000 */
[----:B------:R0:W1:Y:S02]  /*1b6d0*/  SHFL.UP P6, R14, R13, R12, R11 ;  /* 0x0400000c0d0e7389 */ /* 0x00006400000c000b */
[----:B01----:R-:W-:Y:S01]  /*1b6e0*/  ENDCOLLECTIVE ;  /* 0x000000000000791b */ /* 0x003fe20003800000 */
.L_x_1627:
[----:B------:R-:W-:Y:S01]  /*1b6f0*/  IMAD.MOV.U32 R12, RZ, RZ, 0x8 ;  /* 0x00000008ff0c7424 */ /* 0x000fe200078e00ff */
[----:B------:R-:W-:-:S05]  /*1b700*/  SEL R2, R14, RZ, P3 ;  /* 0x000000ff0e027207 */ /* 0x000fca0001800000 */
[----:B------:R-:W-:-:S04]  /*1b710*/  IMAD.IADD R2, R7, 0x1, R2 ;  /* 0x0000000107027824 */ /* 0x000fc800078e0202 */
[----:B------:R-:W-:-:S07]  /*1b720*/  IMAD.MOV.U32 R13, RZ, RZ, R2 ;  /* 0x000000ffff0d7224 */ /* 0x000fce00078e0002 */
[----:B------:R-:W-:Y:S05]  /*1b730*/  WARPSYNC.COLLECTIVE R15, `(.L_x_1628) ;  /* 0x000000000f087348 */ /* 0x000fea0003c00000 */
[----:B------:R0:W1:Y:S02]  /*1b740*/  SHFL.UP P6, R14, R13, R12, R11 ;  /* 0x0400000c0d0e7389 */ /* 0x00006400000c000b */
[----:B01----:R-:W-:Y:S01]  /*1b750*/  ENDCOLLECTIVE ;  /* 0x000000000000791b */ /* 0x003fe20003800000 */
.L_x_1628:
[----:B------:R-:W-:Y:S01]  /*1b760*/  IMAD.MOV.U32 R12, RZ, RZ, 0x10 ;  /* 0x00000010ff0c7424 */ /* 0x000fe200078e00ff */
[----:B------:R-:W-:-:S05]  /*1b770*/  SEL R3, R14, RZ, P4 ;  /* 0x000000ff0e037207 */ /* 0x000fca0002000000 */
[----:B------:R-:W-:-:S04]  /*1b780*/  IMAD.IADD R3, R2, 0x1, R3 ;  /* 0x0000000102037824 */ /* 0x000fc800078e0203 */
[----:B------:R-:W-:-:S07]  /*1b790*/  IMAD.MOV.U32 R13, RZ, RZ, R3 ;  /* 0x000000ffff0d7224 */ /* 0x000fce00078e0003 */
[----:B------:R-:W-:Y:S05]  /*1b7a0*/  WARPSYNC.COLLECTIVE R15, `(.L_x_1629) ;  /* 0x000000000f087348 */ /* 0x000fea0003c00000 */
[----:B------:R0:W1:Y:S02]  /*1b7b0*/  SHFL.UP P6, R14, R13, R12, R11 ;  /* 0x0400000c0d0e7389 */ /* 0x00006400000c000b */
[----:B01----:R-:W-:Y:S01]  /*1b7c0*/  ENDCOLLECTIVE ;  /* 0x000000000000791b */ /* 0x003fe20003800000 */
.L_x_1629:
[----:B------:R-:W-:Y:S02]  /*1b7d0*/  IMAD.MOV.U32 R12, RZ, RZ, 0x1f ;  /* 0x0000001fff0c7424 */ /* 0x000fe400078e00ff */
[----:B------:R-:W-:Y:S01]  /*1b7e0*/  IMAD.MOV.U32 R11, RZ, RZ, 0x1f ;  /* 0x0000001fff0b7424 */ /* 0x000fe200078e00ff */
[----:B------:R-:W-:-:S05]  /*1b7f0*/  SEL R6, R14, RZ, P5 ;  /* 0x000000ff0e067207 */ /* 0x000fca0002800000 */
[----:B------:R-:W-:-:S04]  /*1b800*/  IMAD.IADD R6, R3, 0x1, R6 ;  /* 0x0000000103067824 */ /* 0x000fc800078e0206 */
[----:B------:R-:W-:-:S07]  /*1b810*/  IMAD.MOV.U32 R13, RZ, RZ, R6 ;  /* 0x000000ffff0d7224 */ /* 0x000fce00078e0006 */
[----:B------:R-:W-:Y:S05]  /*1b820*/  WARPSYNC.COLLECTIVE R15, `(.L_x_1630) ;  /* 0x000000000f087348 */ /* 0x000fea0003c00000 */
[----:B------:R0:W1:Y:S02]  /*1b830*/  SHFL.IDX P6, R14, R13, R12, R11 ;  /* 0x0000000c0d0e7389 */ /* 0x00006400000c000b */
[----:B01----:R-:W-:Y:S01]  /*1b840*/  ENDCOLLECTIVE ;  /* 0x000000000000791b */ /* 0x003fe20003800000 */
.L_x_1630:
[----:B------:R-:W-:Y:S05]  /*1b850*/  BRA `(.L_x_1631) ;  /* 0xffffffb400a07947 */ /* 0x000fea000383ffff */
.L_x_1504:
[----:B------:R-:W-:Y:S01]  /*1b860*/  BSSY B0, `(.L_x_1632) ;  /* 0x0000008000007945 */ /* 0x000fe20003800000 */
[----:B-----5:R-:W-:Y:S02]  /*1b870*/  IMAD.MOV.U32 R13, RZ, RZ, R4 ;  /* 0x000000ffff0d7224 */ /* 0x020fe400078e0004 */
[----:B------:R-:W-:Y:S02]  /*1b880*/  IMAD.MOV.U32 R12, RZ, RZ, 0x1 ;  /* 0x00000001ff0c7424 */ /* 0x000fe400078e00ff */
[----:B------:R-:W-:Y:S02]  /*1b890*/  IMAD.MOV.U32 R11, RZ, RZ, RZ ;  /* 0x000000ffff0b7224 */ /* 0x000fe400078e00ff */
[----:B------:R-:W-:-:S07]  /*1b8a0*/  IMAD.MOV.U32 R15, RZ, RZ, -0x1 ;  /* 0xffffffffff0f7424 */ /* 0x000fce00078e00ff */
[----:B012---:R-:W-:Y:S05]  /*1b8b0*/  WARPSYNC.COLLECTIVE R15, `(.L_x_1633) ;  /* 0x000000000f087348 */ /* 0x007fea0003c00000 */
[----:B------:R3:W4:Y:S02]  /*1b8c0*/  SHFL.UP P6, R14, R13, R12, R11 ;  /* 0x0400000c0d0e7389 */ /* 0x00072400000c000b */
[----:B01234-:R-:W-:Y:S01]  /*1b8d0*/  ENDCOLLECTIVE ;  /* 0x000000000000791b */ /* 0x01ffe20003800000 */
.L_x_1633:
[----:B------:R-:W-:Y:S05]  /*1b8e0*/  BSYNC B0 ;  /* 0x0000000000007941 */ /* 0x000fea0003800000 */
.L_x_1632:
[----:B------:R-:W-:Y:S01]  /*1b8f0*/  SEL R13, R14, RZ, P1 ;  /* 0x000000ff0e0d7207 */ /* 0x000fe20000800000 */
[----:B------:R-:W-:Y:S02]  /*1b900*/  IMAD.MOV.U32 R12, RZ, RZ, 0x2 ;  /* 0x00000002ff0c7424 */ /* 0x000fe400078e00ff */
[----:B------:R-:W-:Y:S02]  /*1b910*/  IMAD.MOV.U32 R11, RZ, RZ, RZ ;  /* 0x000000ffff0b7224 */ /* 0x000fe400078e00ff */
[----:B------:R-:W-:Y:S02]  /*1b920*/  IMAD.IADD R13, R4, 0x1, R13 ;  /* 0x00000001040d7824 */ /* 0x000fe400078e020d */
[----:B------:R-:W-:-:S07]  /*1b930*/  IMAD.MOV.U32 R15, RZ, RZ, -0x1 ;  /* 0xffffffffff0f7424 */ /* 0x000fce00078e00ff */
[----:B------:R-:W-:Y:S05]  /*1b940*/  WARPSYNC.COLLECTIVE R15, `(.L_x_1634) ;  /* 0x000000000f087348 */ /* 0x000fea0003c00000 */
[----:B------:R0:W1:Y:S02]  /*1b950*/  SHFL.UP P6, R14, R13, R12, R11 ;  /* 0x0400000c0d0e7389 */ /* 0x00006400000c000b */
[----:B01----:R-:W-:Y:S01]  /*1b960*/  ENDCOLLECTIVE ;  /* 0x000000000000791b */ /* 0x003fe20003800000 */
.L_x_1634:
[----:B------:R-:W-:Y:S01]  /*1b970*/  IMAD.MOV.U32 R12, RZ, RZ, 0x4 ;  /* 0x00000004ff0c7424 */ /* 0x000fe200078e00ff */
[----:B------:R-:W-:-:S05]  /*1b980*/  SEL R0, R14, RZ, P2 ;  /* 0x000000ff0e007207 */ /* 0x000fca0001000000 */
[----:B------:R-:W-:-:S04]  /*1b990*/  IMAD.IADD R0, R13, 0x1, R0 ;  /* 0x000000010d007824 */ /* 0x000fc800078e0200 */
[----:B------:R-:W-:-:S07]  /*1b9a0*/  IMAD.MOV.U32 R13, RZ, RZ, R0 ;  /* 0x000000ffff0d7224 */ /* 0x000fce00078e0000 */
[----:B------:R-:W-:Y:S05]  /*1b9b0*/  WARPSYNC.COLLECTIVE R15, `(.L_x_1635) ;  /* 0x000000000f087348 */ /* 0x000fea0003c00000 */
[----:B------:R0:W1:Y:S02]  /*1b9c0*/  SHFL.UP P6, R14, R13, R12, R11 ;  /* 0x0400000c0d0e7389 */ /* 0x00006400000c000b */
[----:B01----:R-:W-:Y:S01]  /*1b9d0*/  ENDCOLLECTIVE ;  /* 0x000000000000791b */ /* 0x003fe20003800000 */
.L_x_1635:
[----:B------:R-:W-:Y:S01]  /*1b9e0*/  IMAD.MOV.U32 R12, RZ, RZ, 0x8 ;  /* 0x00000008ff0c7424 */ /* 0x000fe200078e00ff */
[----:B------:R-:W-:-:S05]  /*1b9f0*/  SEL R3, R14, RZ, P3 ;  /* 0x000000ff0e037207 */ /* 0x000fca0001800000 */
[----:B------:R-:W-:-:S04]  /*1ba00*/  IMAD.IADD R2, R0, 0x1, R3 ;  /* 0x0000000100027824 */ /* 0x000fc800078e0203 */
[----:B------:R-:W-:-:S07]  /*1ba10*/  IMAD.MOV.U32 R13, RZ, RZ, R2 ;  /* 0x000000ffff0d7224 */ /* 0x000fce00078e0002 */
[----:B------:R-:W-:Y:S05]  /*1ba20*/  WARPSYNC.COLLECTIVE R15, `(.L_x_1636) ;  /* 0x000000000f087348 */ /* 0x000fea0003c00000 */
[----:B------:R0:W1:Y:S02]  /*1ba30*/  SHFL.UP P6, R14, R13, R12, R11 ;  /* 0x0400000c0d0e7389 */ /* 0x00006400000c000b */
[----:B01----:R-:W-:Y:S01]  /*1ba40*/  ENDCOLLECTIVE ;  /* 0x000000000000791b */ /* 0x003fe20003800000 */
.L_x_1636:
[----:B------:R-:W-:Y:S01]  /*1ba50*/  IMAD.MOV.U32 R12, RZ, RZ, 0x10 ;  /* 0x00000010ff0c7424 */ /* 0x000fe200078e00ff */
[----:B------:R-:W-:-:S05]  /*1ba60*/  SEL R3, R14, RZ, P4 ;  /* 0x000000ff0e037207 */ /* 0x000fca0002000000 */
[----:B------:R-:W-:-:S04]  /*1ba70*/  IMAD.IADD R3, R2, 0x1, R3 ;  /* 0x0000000102037824 */ /* 0x000fc800078e0203 */
[----:B------:R-:W-:-:S07]  /*1ba80*/  IMAD.MOV.U32 R13, RZ, RZ, R3 ;  /* 0x000000ffff0d7224 */ /* 0x000fce00078e0003 */
[----:B------:R-:W-:Y:S05]  /*1ba90*/  WARPSYNC.COLLECTIVE R15, `(.L_x_1637) ;  /* 0x000000000f087348 */ /* 0x000fea0003c00000 */
[----:B------:R0:W1:Y:S02]  /*1baa0*/  SHFL.UP P6, R14, R13, R12, R11 ;  /* 0x0400000c0d0e7389 */ /* 0x00006400000c000b */
[----:B01----:R-:W-:Y:S01]  /*1bab0*/  ENDCOLLECTIVE ;  /* 0x000000000000791b */ /* 0x003fe20003800000 */
.L_x_1637:
        /* <DEDUP_REMOVED lines=8> */
.L_x_1638:
[----:B------:R-:W-:Y:S05]  /*1bb40*/  BRA `(.L_x_1639) ;  /* 0xffffffb400807947 */ /* 0x000fea000383ffff */
.L_x_1506:
[----:B------:R-:W-:Y:S01]  /*1bb50*/  BSSY B0, `(.L_x_1640) ;  /* 0x0000006000007945 */ /* 0x000fe20003800000 */
[----:B------:R-:W-:Y:S01]  /*1bb60*/  PLOP3.LUT P6, PT, P6, PT, PT, 0x8, 0x0 ;  /* 0x000000000000781c */ /* 0x000fe200037ce170 */
[----:B------:R-:W-:-:S12]  /*1bb70*/  IMAD.MOV.U32 R15, RZ, RZ, -0x1 ;  /* 0xffffffffff0f7424 */ /* 0x000fd800078e00ff */
[----:B01----:R-:W-:Y:S05]  /*1bb80*/  WARPSYNC.COLLECTIVE R15, `(.L_x_1641) ;  /* 0x000000000f087348 */ /* 0x003fea0003c00000 */
[----:B------:R-:W-:Y:S01]  /*1bb90*/  VOTE.ANY R14, PT, P6 ;  /* 0x00000000000e7806 */ /* 0x000fe200030e0100 */
[----:B01----:R-:W-:Y:S06]  /*1bba0*/  ENDCOLLECTIVE ;  /* 0x000000000000791b */ /* 0x003fec0003800000 */
.L_x_1641:
[----:B------:R-:W-:Y:S05]  /*1bbb0*/  BSYNC B0 ;  /* 0x0000000000007941 */ /* 0x000fea0003800000 */
.L_x_1640:
[----:B------:R-:W-:Y:S02]  /*1bbc0*/  IMAD.MOV.U32 R0, RZ, RZ, R14 ;  /* 0x000000ffff007224 */ /* 0x000fe400078e000e */
[----:B------:R-:W-:Y:S02]  /*1bbd0*/  IMAD.MOV.U32 R13, RZ, RZ, R4 ;  /* 0x000000ffff0d7224 */ /* 0x000fe400078e0004 */
[----:B------:R-:W0:Y:S01]  /*1bbe0*/  POPC R8, R0 ;  /* 0x0000000000087309 */ /* 0x000e220000000000 */
[----:B------:R-:W-:Y:S02]  /*1bbf0*/  IMAD.MOV.U32 R11, RZ, RZ, 0x1f ;  /* 0x0000001fff0b7424 */ /* 0x000fe400078e00ff */
[----:B------:R-:W-:Y:S02]  /*1bc00*/  IMAD.MOV.U32 R15, RZ, RZ, -0x1 ;  /* 0xffffffffff0f7424 */ /* 0x000fe400078e00ff */
[----:B0-----:R-:W-:-:S07]  /*1bc10*/  IMAD.MOV.U32 R12, RZ, RZ, R8 ;  /* 0x000000ffff0c7224 */ /* 0x001fce00078e0008 */
[----:B------:R-:W-:Y:S05]  /*1bc20*/  WARPSYNC.COLLECTIVE R15, `(.L_x_1642) ;  /* 0x000000000f087348 */ /* 0x000fea0003c00000 */
[----:B------:R0:W1:Y:S02]  /*1bc30*/  SHFL.IDX P6, R14, R13, R12, R11 ;  /* 0x0000000c0d0e7389 */ /* 0x00006400000c000b */
[----:B01----:R-:W-:Y:S01]  /*1bc40*/  ENDCOLLECTIVE ;  /* 0x000000000000791b */ /* 0x003fe20003800000 */
.L_x_1642:
[----:B------:R-:W-:Y:S01]  /*1bc50*/  IMAD.MOV.U32 R4, RZ, RZ, R14 ;  /* 0x000000ffff047224 */ /* 0x000fe200078e000e */
[----:B------:R-:W-:Y:S06]  /*1bc60*/  BRA `(.L_x_1643) ;  /* 0xffffffb400707947 */ /* 0x000fec000383ffff */
.L_x_1508:
[----:B------:R-:W-:Y:S01]  /*1bc70*/  BSSY B0, `(.L_x_1644) ;  /* 0x0000007000007945 */ /* 0x000fe20003800000 */
[----:B------:R-:W-:Y:S02]  /*1bc80*/  IMAD.MOV.U32 R13, RZ, RZ, R6 ;  /* 0x000000ffff0d7224 */ /* 0x000fe400078e0006 */
[----:B------:R-:W-:Y:S02]  /*1bc90*/  IMAD.MOV.U32 R11, RZ, RZ, 0x1f ;  /* 0x0000001fff0b7424 */ /* 0x000fe400078e00ff */
[----:B------:R-:W-:-:S07]  /*1bca0*/  IMAD.MOV.U32 R15, RZ, RZ, -0x1 ;  /* 0xffffffffff0f7424 */ /* 0x000fce00078e00ff */
[----:B0123--:R-:W-:Y:S05]  /*1bcb0*/  WARPSYNC.COLLECTIVE R15, `(.L_x_1645) ;  /* 0x000000000f087348 */ /* 0x00ffea0003c00000 */
[----:B------:R4:W0:Y:S02]  /*1bcc0*/  SHFL.IDX P6, R14, R13, R12, R11 ;  /* 0x0000000c0d0e7389 */ /* 0x00082400000c000b */
[----:B01234-:R-:W-:Y:S01]  /*1bcd0*/  ENDCOLLECTIVE ;  /* 0x000000000000791b */ /* 0x01ffe20003800000 */
.L_x_1645:
[----:B------:R-:W-:Y:S05]  /*1bce0*/  BSYNC B0 ;  /* 0x0000000000007941 */ /* 0x000fea0003800000 */
.L_x_1644:
[----:B------:R-:W-:Y:S05]  /*1bcf0*/  BRA `(.L_x_1507) ;  /* 0xffffffb400687947 */ /* 0x000fea000383ffff */
.L_x_1512:
[----:B-1----:R1:W4:Y:S02]  /*1bd00*/  SYNCS.PHASECHK.TRANS64.TRYWAIT P0, [R7+URZ+0x28820], R0 ;  /* 0x02882000070075a7 */ /* 0x002324000800017f */
[----:B----4-:R-:W-:Y:S05]  /*1bd10*/  @!P0 NANOSLEEP.SYNCS 0x989680 ;  /* 0x009896800000895d */ /* 0x010fea0003900000 */
[----:B------:R-:W4:Y:S02]  /*1bd20*/  @!P0 SYNCS.PHASECHK.TRANS64 P0, [R7+URZ+0x28820], R0 ;  /* 0x02882000070085a7 */ /* 0x000f24000800007f */
[----:B----4-:R-:W-:Y:S05]  /*1bd30*/  @!P0 BRA `(.L_x_1512) ;  /* 0xfffffffc00f08947 */ /* 0x010fea000383ffff */
[----:B------:R-:W-:Y:S05]  /*1bd40*/  BRA `(.L_x_1646) ;  /* 0xffffffb800e07947 */ /* 0x000fea000383ffff */
.L_x_1513:
[----:B------:R-:W4:Y:S01]  /*1bd50*/  S2R R2, SR_TID.X ;  /* 0x0000000000027919 */ /* 0x000f220000002100 */
[----:B------:R-:W-:Y:S01]  /*1bd60*/  BSSY B0, `(.L_x_1647) ;  /* 0x000000a000007945 */ /* 0x000fe20003800000 */
[----:B------:R-:W-:Y:S02]  /*1bd70*/  IMAD.MOV.U32 R12, RZ, RZ, RZ ;  /* 0x000000ffff0c7224 */ /* 0x000fe400078e00ff */
[----:B------:R-:W-:Y:S02]  /*1bd80*/  IMAD.MOV.U32 R11, RZ, RZ, 0x1f ;  /* 0x0000001fff0b7424 */ /* 0x000fe400078e00ff */
[----:B------:R-:W-:Y:S01]  /*1bd90*/  IMAD.MOV.U32 R15, RZ, RZ, -0x1 ;  /* 0xffffffffff0f7424 */ /* 0x000fe200078e00ff */
[----:B----4-:R-:W-:-:S04]  /*1bda0*/  SHF.R.U32.HI R2, RZ, 0x5, R2 ;  /* 0x00000005ff027819 */ /* 0x010fc80000011602 */
[----:B------:R-:W-:-:S05]  /*1bdb0*/  LOP3.LUT R2, R2, 0x3, RZ, 0xc0, !PT ;  /* 0x0000000302027812 */ /* 0x000fca00078ec0ff */
[----:B------:R-:W-:-:S07]  /*1bdc0*/  IMAD.MOV.U32 R13, RZ, RZ, R2 ;  /* 0x000000ffff0d7224 */ /* 0x000fce00078e0002 */
[----:B0123--:R-:W-:Y:S05]  /*1bdd0*/  WARPSYNC.COLLECTIVE R15, `(.L_x_1648) ;  /* 0x000000000f087348 */ /* 0x00ffea0003c00000 */
[----:B------:R4:W0:Y:S02]  /*1bde0*/  SHFL.IDX P6, R14, R13, R12, R11 ;  /* 0x0000000c0d0e7389 */ /* 0x00082400000c000b */
[----:B01234-:R-:W-:Y:S01]  /*1bdf0*/  ENDCOLLECTIVE ;  /* 0x000000000000791b */ /* 0x01ffe20003800000 */
.L_x_1648:
[----:B------:R-:W-:Y:S05]  /*1be00*/  BSYNC B0 ;  /* 0x0000000000007941 */ /* 0x000fea0003800000 */
.L_x_1647:
[----:B------:R-:W-:Y:S05]  /*1be10*/  BRA `(.L_x_1649) ;  /* 0xffffffb800c87947 */ /* 0x000fea000383ffff */
.L_x_1516:
[----:B------:R-:W-:Y:S01]  /*1be20*/  BSSY B1, `(.L_x_1650) ;  /* 0x0000006000017945 */ /* 0x000fe20003800000 */
[----:B------:R-:W-:-:S07]  /*1be30*/  IMAD.MOV.U32 R15, RZ, RZ, -0x1 ;  /* 0xffffffffff0f7424 */ /* 0x000fce00078e00ff */
[----:B0123--:R-:W-:Y:S05]  /*1be40*/  WARPSYNC.COLLECTIVE R15, `(.L_x_1651) ;  /* 0x000000000f0c7348 */ /* 0x00ffea0003c00000 */
[----:B------:R-:W-:Y:S02]  /*1be50*/  ELECT P6, UR62, PT ;  /* 0x00000000003e782f */ /* 0x000fe400038c0000 */
[----:B------:R-:W-:Y:S01]  /*1be60*/  MOV R14, UR62 ;  /* 0x0000003e000e7c02 */ /* 0x000fe20008000f00 */
[----:B0123--:R-:W-:Y:S10]  /*1be70*/  ENDCOLLECTIVE ;  /* 0x000000000000791b */ /* 0x00fff40003800000 */
.L_x_1651:
[----:B------:R-:W-:Y:S05]  /*1be80*/  BSYNC B1 ;  /* 0x0000000000017941 */ /* 0x000fea0003800000 */
.L_x_1650:
[----:B------:R-:W-:Y:S05]  /*1be90*/  BRA `(.L_x_1652) ;  /* 0xffffffb800c07947 */ /* 0x000fea000383ffff */
.L_x_1518:
[----:B-1----:R1:W4:Y:S02]  /*1bea0*/  SYNCS.PHASECHK.TRANS64.TRYWAIT P1, [R5+URZ+0x28840], R0 ;  /* 0x02884000050075a7 */ /* 0x002324000802017f */
[----:B----4-:R-:W-:Y:S05]  /*1beb0*/  @!P1 NANOSLEEP.SYNCS 0x989680 ;  /* 0x009896800000995d */ /* 0x010fea0003900000 */
[----:B------:R-:W4:Y:S02]  /*1bec0*/  @!P1 SYNCS.PHASECHK.TRANS64 P1, [R5+URZ+0x28840], R0 ;  /* 0x02884000050095a7 */ /* 0x000f24000802007f */
[----:B----4-:R-:W-:Y:S05]  /*1bed0*/  @!P1 BRA `(.L_x_1518) ;  /* 0xfffffffc00f09947 */ /* 0x010fea000383ffff */
[----:B------:R-:W-:Y:S05]  /*1bee0*/  BRA `(.L_x_1653) ;  /* 0xffffffb800e07947 */ /* 0x000fea000383ffff */
.L_x_1520:
[----:B----4-:R4:W0:Y:S02]  /*1bef0*/  SYNCS.PHASECHK.TRANS64.TRYWAIT P1, [R3+URZ+0x28840], R2 ;  /* 0x02884002030075a7 */ /* 0x010824000802017f */
[----:B0-----:R-:W-:Y:S05]  /*1bf00*/  @!P1 NANOSLEEP.SYNCS 0x989680 ;  /* 0x009896800000995d */ /* 0x001fea0003900000 */
[----:B------:R-:W0:Y:S02]  /*1bf10*/  @!P1 SYNCS.PHASECHK.TRANS64 P1, [R3+URZ+0x28840], R2 ;  /* 0x02884002030095a7 */ /* 0x000e24000802007f */
[----:B0-----:R-:W-:Y:S05]  /*1bf20*/  @!P1 BRA `(.L_x_1520) ;  /* 0xfffffffc00f09947 */ /* 0x001fea000383ffff */
[----:B------:R-:W-:Y:S05]  /*1bf30*/  BRA `(.L_x_1654) ;  /* 0xffffffb800ec7947 */ /* 0x000fea000383ffff */
.L_x_1522:
[----:B------:R0:W0:Y:S02]  /*1bf40*/  SYNCS.PHASECHK.TRANS64.TRYWAIT P1, [R5+URZ+0x28860], R0 ;  /* 0x02886000050075a7 */ /* 0x000024000802017f */
[----:B0-----:R-:W-:Y:S05]  /*1bf50*/  @!P1 NANOSLEEP.SYNCS 0x989680 ;  /* 0x009896800000995d */ /* 0x001fea0003900000 */
[----:B------:R-:W0:Y:S02]  /*1bf60*/  @!P1 SYNCS.PHASECHK.TRANS64 P1, [R5+URZ+0x28860], R0 ;  /* 0x02886000050095a7 */ /* 0x000e24000802007f */
[----:B0-----:R-:W-:Y:S05]  /*1bf70*/  @!P1 BRA `(.L_x_1522) ;  /* 0xfffffffc00f09947 */ /* 0x001fea000383ffff */
[----:B------:R-:W-:Y:S05]  /*1bf80*/  BRA `(.L_x_1655) ;  /* 0xffffffb800e87947 */ /* 0x000fea000383ffff */
.L_x_1656:
        /* <DEDUP_REMOVED lines=15> */
.L_x_3482:


//--------------------- .text._ZN7cutlass13device_kernelIN5flash11enable_sm90INS1_16FlashAttnFwdSm90INS1_25CollectiveMainloopFwdSm90ILi2EN4cute5tupleIJNS5_1CILi1EEES8_S8_EEENS6_IJNS7_ILi128EEESA_SA_EEELi128ENS_6half_tEfNS_4arch4Sm90ELb0ELb1ELb1ELb1ELb1ELb1ELb0ELb1ELb1ELb1ELb0ELb0EEENS1_21CollectiveEpilogueFwdISB_S9_SC_SE_Li256ELb1ELb1ELb0ELb0EEENS1_36VarlenDynamicPersistentTileSchedulerILi128ELi128ELi256ELi128ELb0ELb1ELb1ELb1ELb0ELb1EEEEEEEEEvNT_6ParamsE --------------------------
	.section	.text._ZN7cutlass13device_kernelIN5flash11enable_sm90INS1_16FlashAttnFwdSm90INS1_25CollectiveMainloopFwdSm90ILi2EN4cute5tupleIJNS5_1CILi1EEES8_S8_EEENS6_IJNS7_ILi128EEESA_SA_EEELi128ENS_6half_tEfNS_4arch4Sm90ELb0ELb1ELb1ELb1ELb1ELb1ELb0ELb1ELb1ELb1ELb0ELb0EEENS1_21CollectiveEpilogueFwdISB_S9_SC_SE_Li256ELb1ELb1ELb0ELb0EEENS1_36VarlenDynamicPersistentTileSchedulerILi128ELi128ELi256ELi128ELb0ELb1ELb1ELb1ELb0ELb1EEEEEEEEEvNT_6ParamsE,"ax",@progbits
	.align	128
.text._ZN7cutlass13device_kernelIN5flash11enable_sm90INS1_16FlashAttnFwdSm90INS1_25CollectiveMainloopFwdSm90ILi2EN4cute5tupleIJNS5_1CILi1EEES8_S8_EEENS6_IJNS7_ILi128EEESA_SA_EEELi128ENS_6half_tEfNS_4arch4Sm90ELb0ELb1ELb1ELb1ELb1ELb1ELb0ELb1ELb1ELb1ELb0ELb0EEENS1_21CollectiveEpilogueFwdISB_S9_SC_SE_Li256ELb1ELb1ELb0ELb0EEENS1_36VarlenDynamicPersistentTileSchedulerILi128ELi128ELi256ELi128ELb0ELb1ELb1ELb1ELb0ELb1EEEEEEEEEvNT_6ParamsE:
        .type           _ZN7cutlass13device_kernelIN5flash11enable_sm90INS1_16FlashAttnFwdSm90INS1_25CollectiveMainloopFwdSm90ILi2EN4cute5tupleIJNS5_1CILi1EEES8_S8_EEENS6_IJNS7_ILi128EEESA_SA_EEELi128ENS_6half_tEfNS_4arch4Sm90ELb0ELb1ELb1ELb1ELb1ELb1ELb0ELb1ELb1ELb1ELb0ELb0EEENS1_21CollectiveEpilogueFwdISB_S9_SC_SE_Li256ELb1ELb1ELb0ELb0EEENS1_36VarlenDynamicPersistentTileSchedulerILi128ELi128ELi256ELi128ELb0ELb1ELb1ELb1ELb0ELb1EEEEEEEEEvNT_6ParamsE,@function
        .size           _ZN7cutlass13device_kernelIN5flash11enable_sm90INS1_16FlashAttnFwdSm90INS1_25CollectiveMainloopFwdSm90ILi2EN4cute5tupleIJNS5_1CILi1EEES8_S8_EEENS6_IJNS7_ILi128EEESA_SA_EEELi128ENS_6half_tEfNS_4arch4Sm90ELb0ELb1ELb1ELb1ELb1ELb1ELb0ELb1ELb1ELb1ELb0ELb0EEENS1_21CollectiveEpilogueFwdISB_S9_SC_SE_Li256ELb1ELb1ELb0ELb0EEENS1_36VarlenDynamicPersistentTileSchedulerILi128ELi128ELi256ELi128ELb0ELb1ELb1ELb1ELb0ELb1EEEEEEEEEvNT_6ParamsE,(.L_x_3483 - _ZN7cutlass13device_kernelIN5flash11enable_sm90INS1_16FlashAttnFwdSm90INS1_25CollectiveMainloopFwdSm90ILi2EN4cute5tupleIJNS5_1CILi1EEES8_S8_EEENS6_IJNS7_ILi128EEESA_SA_EEELi128ENS_6half_tEfNS_4arch4Sm90ELb0ELb1ELb1ELb1ELb1ELb1ELb0ELb1ELb1ELb1ELb0ELb0EEENS1_21CollectiveEpilogueFwdISB_S9_SC_SE_Li256ELb1ELb1ELb0ELb0EEENS1_36VarlenDynamicPersistentTileSchedulerILi128ELi128ELi256ELi128ELb0ELb1ELb1ELb1ELb0ELb1EEEEEEEEEvNT_6ParamsE)
        .other          _ZN7cutlass13device_kernelIN5flash11enable_sm90INS1_16FlashAttnFwdSm90INS1_25CollectiveMainloopFwdSm90ILi2EN4cute5tupleIJNS5_1CILi1EEES8_S8_EEENS6_IJNS7_ILi128EEESA_SA_EEELi128ENS_6half_tEfNS_4arch4Sm90ELb0ELb1ELb1ELb1ELb1ELb1ELb0ELb1ELb1ELb1ELb0ELb0EEENS1_21CollectiveEpilogueFwdISB_S9_SC_SE_Li256ELb1ELb1ELb0ELb0EEENS1_36VarlenDynamicPersistentTileSchedulerILi128ELi128ELi256ELi128ELb0ELb1ELb1ELb1ELb0ELb1EEEEEEEEEvNT_6ParamsE,@"STO_CUDA_ENTRY STV_DEFAULT"
_ZN7cutlass13device_kernelIN5flash11enable_sm90INS1_16FlashAttnFwdSm90INS1_25CollectiveMainloopFwdSm90ILi2EN4cute5tupleIJNS5_1CILi1EEES8_S8_EEENS6_IJNS7_ILi128EEESA_SA_EEELi128ENS_6half_tEfNS_4arch4Sm90ELb0ELb1ELb1ELb1ELb1ELb1ELb0ELb1ELb1ELb1ELb0ELb0EEENS1_21CollectiveEpilogueFwdISB_S9_SC_SE_Li256ELb1ELb1ELb0ELb0EEENS1_36VarlenDynamicPersistentTileSchedulerILi128ELi128ELi256ELi128ELb0ELb1ELb1ELb1ELb0ELb1EEEEEEEEEvNT_6ParamsE:
[----:B------:R-:W0:Y:S02]  /*0000*/  LDC R1, c[0x0][0x28] ;  /* 0x00000a00ff017b82 */ /* 0x000e240000000800 */
[----:B0-----:R-:W-:Y:S01]  /*0010*/  VIADD R1, R1, 0xffffffd0 ;  /* 0xffffffd001017836 */ /* 0x001fe20000000000 */
[----:B------:R-:W0:Y:S01]  /*0020*/  S2R R0, SR_TID.X ;  /* 0x0000000000007919 */ /* 0x000e220000002100 */
[----:B------:R-:W-:Y:S01]  /*0030*/  ELECT P0, URZ, PT ;  /* 0x00000000003f782f */ /* 0x000fe20003800000 */
[----:B------:R-:W-:Y:S01]  /*0040*/  BSSY B0, `(.L_x_1657) ;  /* 0x000000e000007945 */ /* 0x000fe20003800000 */
[--C-:B0-----:R-:W-:Y:S02]  /*0050*/  SHF.R.U32.HI R2, RZ, 0x5, R0.reuse ;  /* 0x00000005ff027819 */ /* 0x101fe40000011600 */
[----:B------:R-:W-:-:S03]  /*0060*/  SHF.R.U32.HI R4, RZ, 0x7, R0 ;  /* 0x00000007ff047819 */ /* 0x000fc60000011600 */
        /* <DEDUP_REMOVED lines=11> */
.L_x_1658:
[----:B------:R-:W-:Y:S05]  /*0120*/  BSYNC B0 ;  /* 0x0000000000007941 */ /* 0x000fea0003800000 */
.L_x_1657:
[----:B------:R-:W-:Y:S01]  /*0130*/  VOTEU.ANY UP0, P0 ;  /* 0x00000000003f7886 */ /* 0x000fe20000000100 */
[----:B------:R-:W0:Y:S01]  /*0140*/  SHFL.IDX PT, R4, R4, RZ, 0x1f ;  /* 0x00001fff04047589 */ /* 0x000e2200000e0000 */
[----:B------:R-:W-:Y:S01]  /*0150*/  UMOV UR4, 0x80 ;  /* 0x0000008000047882 */ /* 0x000fe20000000000 */
[----:B------:R-:W-:Y:S01]  /*0160*/  UMOV UR7, 0x100 ;  /* 0x0000010000077882 */ /* 0x000fe20000000000 */
[----:B------:R-:W-:Y:S01]  /*0170*/  VOTEU.ANY UP1, P0 ;  /* 0x00000000003f7886 */ /* 0x000fe20000020100 */
[----:B------:R-:W1:Y:S01]  /*0180*/  @UP0 S2UR UR8, SR_CgaCtaId ;  /* 0x00000000000809c3 */ /* 0x000e620000008800 */
[----:B------:R-:W2:Y:S01]  /*0190*/  SHFL.IDX PT, R3, R2, RZ, 0x1f ;  /* 0x00001fff02037589 */ /* 0x000ea200000e0000 */
[----:B------:R-:W-:Y:S01]  /*01a0*/  @UP0 UMOV UR6, 0x400 ;  /* 0x0000040000060882 */ /* 0x000fe20000000000 */
[----:B------:R-:W-:-:S04]  /*01b0*/  @UP0 UIADD3 UR4, -UR4, 0x100000, URZ ;  /* 0x0010000004040890 */ /* 0x000fc8000fffe13f */
[----:B------:R-:W-:Y:S02]  /*01c0*/  @UP0 USHF.L.U32 UR5, UR4, 0xb, URZ ;  /* 0x0000000b04050899 */ /* 0x000fe4000800063f */
[----:B------:R-:W-:Y:S01]  /*01d0*/  @UP0 USHF.L.U32 UR4, UR4, 0x1, URZ ;  /* 0x0000000104040899 */ /* 0x000fe2000800063f */
[----:B------:R-:W-:Y:S01]  /*01e0*/  VOTEU.ANY UP2, P0 ;  /* 0x00000000003f7886 */ /* 0x000fe20000040100 */
[----:B0-----:R-:W-:Y:S01]  /*01f0*/  R2UR UR9, R4 ;  /* 0x00000000040972ca */ /* 0x001fe200000e0000 */
[----:B-1----:R-:W-:Y:S01]  /*0200*/  @UP0 ULEA UR8, UR8, UR6, 0x18 ;  /* 0x0000000608080291 */ /* 0x002fe2000f8ec03f */
[----:B--2---:R-:W-:Y:S01]  /*0210*/  ISETP.NE.AND P1, PT, R3, RZ, PT ;  /* 0x000000ff0300720c */ /* 0x004fe20003f25270 */
[----:B------:R-:W-:-:S04]  /*0220*/  @UP0 UIADD3 UR6, -UR7, 0x100000, URZ ;  /* 0x0010000007060890 */ /* 0x000fc8000fffe13f */
[----:B------:R-:W-:Y:S02]  /*0230*/  @UP0 USHF.L.U32 UR7, UR6, 0xb, URZ ;  /* 0x0000000b06070899 */ /* 0x000fe4000800063f */
[----:B------:R-:W-:-:S04]  /*0240*/  @UP0 USHF.L.U32 UR6, UR6, 0x1, URZ ;  /* 0x0000000106060899 */ /* 0x000fc8000800063f */
[----:B------:R-:W-:Y:S01]  /*0250*/  UISETP.NE.AND UP0, UPT, UR9, URZ, UPT ;  /* 0x0000003f0900728c */ /* 0x000fe2000bf05270 */
[----:B------:R-:W0:Y:S02]  /*0260*/  FENCE.VIEW.ASYNC.S ;  /* 0x00000000000073c6 */ /* 0x000e240000000000 */
[----:B0-----:R0:W1:Y:S05]  /*0270*/  @UP1 SYNCS.EXCH.64 URZ, [UR8+0x28800], UR4 ;  /* 0x02880004083f15b2 */ /* 0x00106a0008000100 */
[----:B------:R0:W2:Y:S01]  /*0280*/  @UP2 SYNCS.EXCH.64 URZ, [UR8+0x28820], UR6 ;  /* 0x02882006083f25b2 */ /* 0x0000a20008000100 */
        /* <DEDUP_REMOVED lines=17> */
[----:B------:R3:W0:Y:S02]  /*03a0*/  SYNCS.EXCH.64 URZ, [UR8+0x28848], UR6 ;  /* 0x02884806083f75b2 */ /* 0x0006240008000100 */
[----:B---3--:R-:W-:Y:S01]  /*03b0*/  NOP ;  /* 0x0000000000007918 */ /* 0x008fe20000000000 */
.L_x_1659:
[----:B------:R-:W3:Y:S01]  /*03c0*/  SHFL.IDX PT, R3, R2, RZ, 0x1f ;  /* 0x00001fff02037589 */ /* 0x000ee200000e0000 */
[----:B------:R-:W-:Y:S01]  /*03d0*/  NOP ;  /* 0x0000000000007918 */ /* 0x000fe20000000000 */
[----:B---3--:R-:W-:-:S13]  /*03e0*/  ISETP.NE.AND P0, PT, R3, RZ, PT ;  /* 0x000000ff0300720c */ /* 0x008fda0003f05270 */
        /* <DEDUP_REMOVED lines=17> */
[----:B------:R3:W0:Y:S02]  /*0500*/  SYNCS.EXCH.64 URZ, [UR8+0x28868], UR6 ;  /* 0x02886806083f75b2 */ /* 0x0006240008000100 */
[----:B---3--:R-:W-:Y:S01]  /*0510*/  NOP ;  /* 0x0000000000007918 */ /* 0x008fe20000000000 */
.L_x_1660:
[----:B------:R-:W3:Y:S01]  /*0520*/  SHFL.IDX PT, R3, R2, RZ, 0x1f ;  /* 0x00001fff02037589 */ /* 0x000ee200000e0000 */
[----:B------:R-:W-:Y:S01]  /*0530*/  NOP ;  /* 0x0000000000007918 */ /* 0x000fe20000000000 */
[----:B---3--:R-:W-:-:S13]  /*0540*/  ISETP.NE.AND P0, PT, R3, RZ, PT ;  /* 0x000000ff0300720c */ /* 0x008fda0003f05270 */
        /* <DEDUP_REMOVED lines=13> */
[----:B------:R3:W0:Y:S02]  /*0620*/  SYNCS.EXCH.64 URZ, [UR6+0x28888], UR4 ;  /* 0x02888804063f75b2 */ /* 0x0006240008000100 */
[----:B---3--:R-:W-:Y:S01]  /*0630*/  NOP ;  /* 0x0000000000007918 */ /* 0x008fe20000000000 */
.L_x_1661:
        /* <DEDUP_REMOVED lines=22> */
.L_x_1662:
        /* <DEDUP_REMOVED lines=22> */
.L_x_1663:
[----:B------:R-:W-:Y:S01]  /*0900*/  PLOP3.LUT P0, PT, PT, PT, UP0, 0x80, 0x0 ;  /* 0x000000000000781c */ /* 0x000fe20003f0f008 */
[----:B------:R-:W-:Y:S01]  /*0910*/  UMOV UR36, 0x1 ;  /* 0x0000000100247882 */ /* 0x000fe20000000000 */
[----:B------:R-:W-:Y:S01]  /*0920*/  NOP ;  /* 0x0000000000007918 */ /* 0x000fe20000000000 */
[----:B------:R-:W-:Y:S01]  /*0930*/  USEL UR36, UR36, 0x2, !UP0 ;  /* 0x0000000224247887 */ /* 0x000fe2000c000000 */
[----:B------:R-:W-:Y:S01]  /*0940*/  BSSY B9, `(.L_x_1664) ;  /* 0x0002509000097945 */ /* 0x000fe20003800000 */
[----:B------:R-:W-:Y:S01]  /*0950*/  ULDC.64 UR54, c[0x0][0x208] ;  /* 0x0000820000367ab9 */ /* 0x000fe20000000a00 */
[----:B012-4-:R-:W-:Y:S07]  /*0960*/  BAR.SYNC.DEFER_BLOCKING 0x0 ;  /* 0x0000000000007b1d */ /* 0x017fee0000010000 */
[----:B------:R-:W-:Y:S05]  /*0970*/  @!P0 BRA `(.L_x_1665) ;  /* 0x000001dc00508947 */ /* 0x000fea0003800000 */
.L_x_1666:
[----:B------:R-:W-:-:S08]  /*0980*/  NOP ;  /* 0x0000000000007918 */ /* 0x000fd00000000000 */
[----:B------:R-:W0:Y:S02]  /*0990*/  USETMAXREG.TRY_ALLOC.CTAPOOL UP0, 0xe8 ;  /* 0x000000e8000079c8 */ /* 0x000e240008000600 */
[----:B0-----:R-:W-:-:S13]  /*09a0*/  PLOP3.LUT P0, PT, PT, PT, UP0, 0x80, 0x0 ;  /* 0x000000000000781c */ /* 0x001fda0003f0f008 */
[----:B------:R-:W-:Y:S05]  /*09b0*/  @!P0 BRA `(.L_x_1666) ;  /* 0xfffffffc00f08947 */ /* 0x000fea000383ffff */
[----:B------:R-:W-:Y:S01]  /*09c0*/  SHF.R.U32.HI R2, RZ, 0x7, R0 ;  /* 0x00000007ff027819 */ /* 0x000fe20000011600 */
[----:B------:R-:W0:Y:S08]  /*09d0*/  S2UR UR38, SR_CgaCtaId ;  /* 0x00000000002679c3 */ /* 0x000e300000008800 */
[----:B------:R-:W-:Y:S06]  /*09e0*/  BAR.ARV 0x8, 0x180 ;  /* 0x0206000000007b1d */ /* 0x000fec0000002000 */
[----:B------:R-:W-:Y:S01]  /*09f0*/  ISETP.NE.AND P0, PT, R2, 0x1, PT ;  /* 0x000000010200780c */ /* 0x000fe20003f05270 */
[----:B------:R-:W-:-:S12]  /*0a00*/  UMOV UR4, 0x400 ;  /* 0x0000040000047882 */ /* 0x000fd80000000000 */
[----:B------:R-:W-:Y:S06]  /*0a10*/  @!P0 BAR.ARV 0x9, 0x100 ;  /* 0x0244000000008b1d */ /* 0x000fec0000002000 */
[----:B0-----:R-:W-:Y:S02]  /*0a20*/  ULEA UR4, UR38, UR4, 0x18 ;  /* 0x0000000426047291 */ /* 0x001fe4000f8ec03f */
[----:B------:R-:W-:Y:S04]  /*0a30*/  BAR.SYNC.DEFER_BLOCKING 0x5, 0x180 ;  /* 0x0146000000007b1d */ /* 0x000fe80000010000 */
[----:B------:R-:W-:-:S02]  /*0a40*/  IMAD.U32 R18, RZ, RZ, UR4 ;  /* 0x00000004ff127e24 */ /* 0x000fc4000f8e00ff */
[----:B------:R-:W-:-:S03]  /*0a50*/  ULDC UR4, c[0x0][0xc3c] ;  /* 0x00030f0000047ab9 */ /* 0x000fc60000000800 */
[----:B------:R-:W0:Y:S01]  /*0a60*/  LDS.128 R40, [R18+0x288d0] ;  /* 0x0288d00012287984 */ /* 0x000e220000000c00 */
[----:B------:R-:W-:Y:S06]  /*0a70*/  BAR.ARV 0x4, 0x180 ;  /* 0x0106000000007b1d */ /* 0x000fec0000002000 */
[----:B0-----:R-:W-:-:S13]  /*0a80*/  ISETP.GE.AND P0, PT, R43, UR4, PT ;  /* 0x000000042b007c0c */ /* 0x001fda000bf06270 */
[----:B------:R-:W-:Y:S05]  /*0a90*/  @P0 BRA `(.L_x_1667) ;  /* 0x0000024c00cc0947 */ /* 0x000fea0003800000 */
[----:B------:R-:W-:Y:S01]  /*0aa0*/  VIADD R226, R0, 0xffffff80 ;  /* 0xffffff8000e27836 */ /* 0x000fe20000000000 */
[----:B------:R-:W-:Y:S01]  /*0ab0*/  R2UR UR40, R18 ;  /* 0x00000000122872ca */ /* 0x000fe200000e0000 */
[----:B------:R-:W-:Y:S01]  /*0ac0*/  IMAD.MOV.U32 R19, RZ, RZ, RZ ;  /* 0x000000ffff137224 */ /* 0x000fe200078e00ff */
[----:B------:R-:W-:Y:S01]  /*0ad0*/  ULOP3.LUT UR39, UR36, 0x1, URZ, 0xfc, !UPT ;  /* 0x0000000124277892 */ /* 0x000fe2000f8efc3f */
[----:B------:R-:W-:Y:S01]  /*0ae0*/  IMAD.MOV.U32 R192, RZ, RZ, RZ ;  /* 0x000000ffffc07224 */ /* 0x000fe200078e00ff */
[----:B------:R-:W-:Y:S01]  /*0af0*/  SHF.R.S32.HI R3, RZ, 0x1f, R226 ;  /* 0x0000001fff037819 */ /* 0x000fe200000114e2 */
[----:B------:R-:W-:Y:S01]  /*0b00*/  IMAD.MOV.U32 R187, RZ, RZ, RZ ;  /* 0x000000ffffbb7224 */ /* 0x000fe200078e00ff */
[----:B------:R-:W-:Y:S01]  /*0b10*/  UMOV UR37, URZ ;  /* 0x0000003f00257c82 */ /* 0x000fe20008000000 */
[----:B------:R-:W-:Y:S01]  /*0b20*/  IMAD.MOV.U32 R184, RZ, RZ, RZ ;  /* 0x000000ffffb87224 */ /* 0x000fe200078e00ff */
[CC--:B------:R-:W-:Y:S02]  /*0b30*/  LEA.HI R5, R3.reuse, R226.reuse, RZ, 0x7 ;  /* 0x000000e203057211 */ /* 0x0c0fe400078f38ff */
[----:B------:R-:W-:-:S02]  /*0b40*/  LEA.HI R2, R3, R226, RZ, 0x5 ;  /* 0x000000e203027211 */ /* 0x000fc400078f28ff */
[----:B------:R-:W-:Y:S01]  /*0b50*/  LOP3.LUT R211, R5, 0xffffff80, RZ, 0xc0, !PT ;  /* 0xffffff8005d37812 */ /* 0x000fe200078ec0ff */
[----:B------:R-:W-:Y:S01]  /*0b60*/  UIADD3 UR40, UR40, 0x10400, URZ ;  /* 0x0001040028287890 */ /* 0x000fe2000fffe03f */
[CC--:B------:R-:W-:Y:S02]  /*0b70*/  LEA.HI R0, R3.reuse, R226.reuse, RZ, 0x4 ;  /* 0x000000e203007211 */ /* 0x0c0fe400078f20ff */
[----:B------:R-:W-:Y:S01]  /*0b80*/  SHF.L.U32 R2, R2, 0x5, RZ ;  /* 0x0000000502027819 */ /* 0x000fe200000006ff */
[----:B------:R-:W-:Y:S01]  /*0b90*/  IMAD.IADD R211, R226, 0x1, -R211 ;  /* 0x00000001e2d37824 */ /* 0x000fe200078e0ad3 */
[----:B------:R-:W-:Y:S02]  /*0ba0*/  LOP3.LUT R7, R0, 0x3fffff0, RZ, 0xc0, !PT ;  /* 0x03fffff000077812 */ /* 0x000fe400078ec0ff */
[----:B------:R-:W-:Y:S02]  /*0bb0*/  LOP3.LUT R2, R2, 0xfffffc00, RZ, 0xc0, !PT ;  /* 0xfffffc0002027812 */ /* 0x000fe400078ec0ff */
[----:B------:R-:W-:Y:S01]  /*0bc0*/  SHF.R.S32.HI R4, RZ, 0x1f, R211 ;  /* 0x0000001fff047819 */ /* 0x000fe200000114d3 */
[----:B------:R-:W-:Y:S01]  /*0bd0*/  IMAD.IADD R7, R226, 0x1, -R7 ;  /* 0x00000001e2077824 */ /* 0x000fe200078e0a07 */
[----:B------:R-:W-:-:S02]  /*0be0*/  LEA.HI R10, R3, R226, RZ, 0x2 ;  /* 0x000000e2030a7211 */ /* 0x000fc400078f10ff */
[----:B------:R-:W-:Y:S02]  /*0bf0*/  LEA.HI R6, R4, R211, RZ, 0x2 ;  /* 0x000000d304067211 */ /* 0x000fe400078f10ff */
[----:B------:R-:W-:Y:S02]  /*0c00*/  LOP3.LUT R13, R10, 0xfffffffc, RZ, 0xc0, !PT ;  /* 0xfffffffc0a0d7812 */ /* 0x000fe400078ec0ff */
[--C-:B------:R-:W-:Y:S02]  /*0c10*/  SHF.R.S32.HI R8, RZ, 0x2, R6.reuse ;  /* 0x00000002ff087819 */ /* 0x100fe40000011406 */
[----:B------:R-:W-:Y:S01]  /*0c20*/  SHF.R.S32.HI R9, RZ, 0x1f, R6 ;  /* 0x0000001fff097819 */ /* 0x000fe20000011406 */
[----:B------:R-:W-:Y:S01]  /*0c30*/  IMAD.IADD R13, R226, 0x1, -R13 ;  /* 0x00000001e20d7824 */ /* 0x000fe200078e0a0d */
[----:B------:R-:W-:Y:S02]  /*0c40*/  SHF.R.S32.HI R218, RZ, 0x7, R5 ;  /* 0x00000007ffda7819 */ /* 0x000fe40000011405 */
[----:B------:R-:W-:-:S02]  /*0c50*/  LEA.HI R9, R9, R8, RZ, 0x3 ;  /* 0x0000000809097211 */ /* 0x000fc400078f18ff */
[----:B------:R-:W-:Y:S02]  /*0c60*/  LEA.HI R188, R3, R226, RZ, 0x3 ;  /* 0x000000e203bc7211 */ /* 0x000fe400078f18ff */
[----:B------:R-:W-:Y:S01]  /*0c70*/  LOP3.LUT R11, R9, 0xfffffff8, RZ, 0xc0, !PT ;  /* 0xfffffff8090b7812 */ /* 0x000fe200078ec0ff */
[----:B------:R-:W-:Y:S01]  /*0c80*/  IMAD R9, R7, 0x40, R2 ;  /* 0x0000004007097824 */ /* 0x000fe200078e0202 */
[----:B------:R-:W-:Y:S02]  /*0c90*/  SHF.R.S32.HI R7, RZ, 0x4, R0 ;  /* 0x00000004ff077819 */ /* 0x000fe40000011400 */
[----:B------:R-:W-:Y:S01]  /*0ca0*/  LEA.HI R4, R4, R211, RZ, 0x5 ;  /* 0x000000d304047211 */ /* 0x000fe200078f28ff */
[----:B------:R-:W-:Y:S01]  /*0cb0*/  IMAD.IADD R11, R8, 0x1, -R11 ;  /* 0x00000001080b7824 */ /* 0x000fe200078e0a0b */
[----:B------:R-:W-:Y:S02]  /*0cc0*/  LEA.HI R0, R0, R7, RZ, 0x1 ;  /* 0x0000000700007211 */ /* 0x000fe400078f08ff */
[----:B------:R-:W-:-:S02]  /*0cd0*/  LEA.HI R5, R5, R218, RZ, 0x1 ;  /* 0x000000da05057211 */ /* 0x000fc400078f08ff */
[----:B------:R-:W-:Y:S02]  /*0ce0*/  LOP3.LUT R207, R188, 0xfffffff8, RZ, 0xc0, !PT ;  /* 0xfffffff8bccf7812 */ /* 0x000fe400078ec0ff */
[----:B------:R-:W-:Y:S02]  /*0cf0*/  LOP3.LUT R0, R0, 0x1ffffffe, RZ, 0xc0, !PT ;  /* 0x1ffffffe00007812 */ /* 0x000fe400078ec0ff */
[----:B------:R-:W-:Y:S01]  /*0d00*/  SHF.R.S32.HI R4, RZ, 0x5, R4 ;  /* 0x00000005ff047819 */ /* 0x000fe20000011404 */
[----:B------:R-:W-:Y:S01]  /*0d10*/  IMAD.IADD R207, R226, 0x1, -R207 ;  /* 0x00000001e2cf7824 */ /* 0x000fe200078e0acf */
[----:B------:R-:W-:Y:S02]  /*0d20*/  LOP3.LUT R5, R5, 0x3fffffe, RZ, 0xc0, !PT ;  /* 0x03fffffe05057812 */ /* 0x000fe400078ec0ff */
[----:B------:R-:W-:Y:S01]  /*0d30*/  SHF.R.S32.HI R188, RZ, 0x3, R188 ;  /* 0x00000003ffbc7819 */ /* 0x000fe200000114bc */
[----:B------:R-:W-:Y:S01]  /*0d40*/  IMAD R4, R4, 0x10, R11 ;  /* 0x0000001004047824 */ /* 0x000fe200078e020b */
[----:B------:R-:W-:Y:S01]  /*0d50*/  LEA.HI R2, R13, R13, RZ, 0x1 ;  /* 0x0000000d0d027211 */ /* 0x000fe200078f08ff */
[----:B------:R-:W-:Y:S01]  /*0d60*/  IMAD.IADD R5, R218, 0x1, -R5 ;  /* 0x00000001da057824 */ /* 0x000fe200078e0a05 */
[----:B------:R-:W-:Y:S01]  /*0d70*/  LEA.HI R3, R3, R226, RZ, 0x6 ;  /* 0x000000e203037211 */ /* 0x000fe200078f30ff */
[C---:B------:R-:W-:Y:S01]  /*0d80*/  IMAD.SHL.U32 R222, R188.reuse, 0x40, RZ ;  /* 0x00000040bcde7824 */ /* 0x040fe200078e00ff */
[----:B------:R-:W-:Y:S01]  /*0d90*/  IADD3 R0, R7, -R0, RZ ;  /* 0x8000000007007210 */ /* 0x000fe20007ffe0ff */
[----:B------:R-:W-:Y:S01]  /*0da0*/  VIADD R217, R188, 0x20 ;  /* 0x00000020bcd97836 */ /* 0x000fe20000000000 */
[----:B------:R-:W-:Y:S01]  /*0db0*/  LOP3.LUT R2, R2, 0x1ffffffe, RZ, 0xc0, !PT ;  /* 0x1ffffffe02027812 */ /* 0x000fe200078ec0ff */
[----:B------:R-:W-:Y:S01]  /*0dc0*/  VIADD R216, R188, 0x40 ;  /* 0x00000040bcd87836 */ /* 0x000fe20000000000 */
[----:B------:R-:W-:Y:S01]  /*0dd0*/  SHF.L.U32 R3, R3, 0x3, RZ ;  /* 0x0000000303037819 */ /* 0x000fe200000006ff */
[----:B------:R-:W-:Y:S01]  /*0de0*/  IMAD R220, R0, 0x8, R9 ;  /* 0x0000000800dc7824 */ /* 0x000fe200078e0209 */
[----:B------:R-:W-:Y:S01]  /*0df0*/  IADD3 R215, R188, 0x60, RZ ;  /* 0x00000060bcd77810 */ /* 0x000fe20007ffe0ff */
[----:B------:R-:W-:Y:S01]  /*0e00*/  IMAD.SHL.U32 R16, R207, 0x8, RZ ;  /* 0x00000008cf107824 */ /* 0x000fe200078e00ff */
[----:B------:R-:W-:Y:S01]  /*0e10*/  LOP3.LUT R204, R3, 0xfffffe00, RZ, 0xc0, !PT ;  /* 0xfffffe0003cc7812 */ /* 0x000fe200078ec0ff */
[----:B------:R-:W-:Y:S01]  /*0e20*/  IMAD.IADD R0, R13, 0x1, -R2 ;  /* 0x000000010d007824 */ /* 0x000fe200078e0a02 */
[----:B------:R-:W-:Y:S01]  /*0e30*/  LEA R219, R5, R4, 0x6 ;  /* 0x0000000405db7211 */ /* 0x000fe200078e30ff */
[----:B------:R-:W-:Y:S01]  /*0e40*/  IMAD.SHL.U32 R199, R217, 0x40, RZ ;  /* 0x00000040d9c77824 */ /* 0x000fe200078e00ff */
[----:B------:R-:W-:Y:S01]  /*0e50*/  LOP3.LUT R3, R222, 0x1c0, RZ, 0xc0, !PT ;  /* 0x000001c0de037812 */ /* 0x000fe200078ec0ff */
[----:B------:R-:W-:Y:S01]  /*0e60*/  IMAD.SHL.U32 R197, R216, 0x40, RZ ;  /* 0x00000040d8c57824 */ /* 0x000fe200078e00ff */
[----:B------:R-:W-:Y:S01]  /*0e70*/  SHF.R.S32.HI R2, RZ, 0x1f, R217 ;  /* 0x0000001fff027819 */ /* 0x000fe200000114d9 */
[----:B------:R-:W-:Y:S01]  /*0e80*/  IMAD.SHL.U32 R196, R215, 0x40, RZ ;  /* 0x00000040d7c47824 */ /* 0x000fe200078e00ff */
[----:B------:R-:W-:Y:S01]  /*0e90*/  SHF.R.S32.HI R5, RZ, 0x1f, R216 ;  /* 0x0000001fff057819 */ /* 0x000fe200000114d8 */
[----:B------:R-:W-:Y:S01]  /*0ea0*/  IMAD R195, R0, 0x8, R219 ;  /* 0x0000000800c37824 */ /* 0x000fe200078e02db */
[----:B------:R-:W-:-:S02]  /*0eb0*/  SHF.R.S32.HI R4, RZ, 0x1f, R215 ;  /* 0x0000001fff047819 */ /* 0x000fc400000114d7 */
[----:B------:R-:W-:Y:S02]  /*0ec0*/  SHF.R.U32.HI R203, RZ, 0x3, R3 ;  /* 0x00000003ffcb7819 */ /* 0x000fe40000011603 */
[----:B------:R-:W-:Y:S02]  /*0ed0*/  LOP3.LUT R206, R3, 0x38, R16, 0xf8, !PT ;  /* 0x0000003803ce7812 */ /* 0x000fe400078ef810 */
[----:B------:R-:W-:Y:S01]  /*0ee0*/  LEA.HI R3, R2, R217, RZ, 0x3 ;  /* 0x000000d902037211 */ /* 0x000fe200078f18ff */
[----:B------:R-:W-:Y:S01]  /*0ef0*/  VIADD R2, R16, 0x40 ;  /* 0x0000004010027836 */ /* 0x000fe20000000000 */
[----:B------:R-:W-:Y:S02]  /*0f00*/  LEA.HI R5, R5, R216, RZ, 0x3 ;  /* 0x000000d805057211 */ /* 0x000fe400078f18ff */
[----:B------:R-:W-:Y:S01]  /*0f10*/  LEA.HI R4, R4, R215, RZ, 0x3 ;  /* 0x000000d704047211 */ /* 0x000fe200078f18ff */
[----:B------:R-:W-:Y:S01]  /*0f20*/  IMAD.SHL.U32 R3, R3, 0x40, RZ ;  /* 0x0000004003037824 */ /* 0x000fe200078e00ff */
[----:B------:R-:W-:Y:S01]  /*0f30*/  LOP3.LUT R199, R199, 0x1c0, RZ, 0xc0, !PT ;  /* 0x000001c0c7c77812 */ /* 0x000fe200078ec0ff */
[----:B------:R-:W-:Y:S01]  /*0f40*/  IMAD.SHL.U32 R5, R5, 0x40, RZ ;  /* 0x0000004005057824 */ /* 0x000fe200078e00ff */
[----:B------:R-:W-:-:S02]  /*0f50*/  LOP3.LUT R197, R197, 0x1c0, RZ, 0xc0, !PT ;  /* 0x000001c0c5c57812 */ /* 0x000fc400078ec0ff */
[----:B------:R-:W-:Y:S02]  /*0f60*/  LOP3.LUT R196, R196, 0x1c0, RZ, 0xc0, !PT ;  /* 0x000001c0c4c47812 */ /* 0x000fe400078ec0ff */
[----:B------:R-:W-:Y:S02]  /*0f70*/  SHF.L.U32 R4, R4, 0x6, RZ ;  /* 0x0000000604047819 */ /* 0x000fe400000006ff */
[----:B------:R-:W-:Y:S02]  /*0f80*/  SHF.L.U32 R22, R207, 0x2, RZ ;  /* 0x00000002cf167819 */ /* 0x000fe400000006ff */
[----:B------:R-:W-:Y:S02]  /*0f90*/  SHF.R.U32.HI R225, RZ, 0x3, R199 ;  /* 0x00000003ffe17819 */ /* 0x000fe400000116c7 */
[----:B------:R-:W-:Y:S01]  /*0fa0*/  LOP3.LUT R7, R199, 0x38, R16, 0xf8, !PT ;  /* 0x00000038c7077812 */ /* 0x000fe200078ef810 */
[----:B------:R-:W-:Y:S01]  /*0fb0*/  VIADD R186, R22, 0x20 ;  /* 0x0000002016ba7836 */ /* 0x000fe20000000000 */
[----:B------:R-:W-:-:S02]  /*0fc0*/  SHF.R.U32.HI R224, RZ, 0x3, R197 ;  /* 0x00000003ffe07819 */ /* 0x000fc400000116c5 */
[----:B------:R-:W-:Y:S02]  /*0fd0*/  LOP3.LUT R8, R197, 0x38, R16, 0xf8, !PT ;  /* 0x00000038c5087812 */ /* 0x000fe400078ef810 */
[----:B------:R-:W-:Y:S02]  /*0fe0*/  SHF.R.U32.HI R223, RZ, 0x3, R196 ;  /* 0x00000003ffdf7819 */ /* 0x000fe400000116c4 */
[----:B------:R-:W-:Y:S02]  /*0ff0*/  LOP3.LUT R9, R196, 0x38, R16, 0xf8, !PT ;  /* 0x00000038c4097812 */ /* 0x000fe400078ef810 */
[----:B------:R-:W-:Y:S02]  /*1000*/  LOP3.LUT R202, R3, 0xfffffe00, RZ, 0xc0, !PT ;  /* 0xfffffe0003ca7812 */ /* 0x000fe400078ec0ff */
[----:B------:R-:W-:Y:S02]  /*1010*/  LOP3.LUT R201, R5, 0xfffffe00, RZ, 0xc0, !PT ;  /* 0xfffffe0005c97812 */ /* 0x000fe400078ec0ff */
[----:B------:R-:W-:-:S02]  /*1020*/  LOP3.LUT R200, R4, 0xfffffe00, RZ, 0xc0, !PT ;  /* 0xfffffe0004c87812 */ /* 0x000fc400078ec0ff */
[----:B------:R-:W-:Y:S02]  /*1030*/  LOP3.LUT R6, R6, 0x7ffffffc, RZ, 0xc0, !PT ;  /* 0x7ffffffc06067812 */ /* 0x000fe400078ec0ff */
[----:B------:R-:W-:Y:S02]  /*1040*/  LOP3.LUT R206, R204, R206, R203, 0xf6, !PT ;  /* 0x000000ceccce7212 */ /* 0x000fe400078ef6cb */
[----:B------:R-:W-:Y:S01]  /*1050*/  LOP3.LUT R7, R202, R7, R225, 0xf6, !PT ;  /* 0x00000007ca077212 */ /* 0x000fe200078ef6e1 */
[----:B------:R-:W-:Y:S01]  /*1060*/  IMAD.IADD R191, R211, 0x1, -R6 ;  /* 0x00000001d3bf7824 */ /* 0x000fe200078e0a06 */
[----:B------:R-:W-:Y:S02]  /*1070*/  LOP3.LUT R8, R201, R8, R224, 0xf6, !PT ;  /* 0x00000008c9087212 */ /* 0x000fe400078ef6e0 */
[----:B------:R-:W-:Y:S02]  /*1080*/  LOP3.LUT R9, R200, R9, R223, 0xf6, !PT ;  /* 0x00000009c8097212 */ /* 0x000fe400078ef6df */
[----:B------:R-:W-:-:S02]  /*1090*/  SHF.R.S32.HI R221, RZ, 0x1f, R188 ;  /* 0x0000001fffdd7819 */ /* 0x000fc400000114bc */
[----:B------:R-:W-:Y:S02]  /*10a0*/  SHF.R.S32.HI R23, RZ, 0x1f, R22 ;  /* 0x0000001fff177819 */ /* 0x000fe40000011416 */
[----:B------:R-:W-:Y:S02]  /*10b0*/  SHF.R.S32.HI R17, RZ, 0x1f, R16 ;  /* 0x0000001fff117819 */ /* 0x000fe40000011410 */
[----:B------:R-:W-:Y:S02]  /*10c0*/  SHF.R.S32.HI R185, RZ, 0x1f, R2 ;  /* 0x0000001fffb97819 */ /* 0x000fe40000011402 */
[----:B------:R-:W-:Y:S02]  /*10d0*/  SHF.R.S32.HI R210, RZ, 0x1f, R186 ;  /* 0x0000001fffd27819 */ /* 0x000fe400000114ba */
[----:B------:R-:W-:Y:S02]  /*10e0*/  LEA R205, R206, UR40, 0x1 ;  /* 0x00000028cecd7c11 */ /* 0x000fe4000f8e08ff */
[----:B------:R-:W-:-:S02]  /*10f0*/  LEA R214, R7, UR40, 0x1 ;  /* 0x0000002807d67c11 */ /* 0x000fc4000f8e08ff */
[----:B------:R-:W-:Y:S02]  /*1100*/  LEA R213, R8, UR40, 0x1 ;  /* 0x0000002808d57c11 */ /* 0x000fe4000f8e08ff */
[----:B------:R-:W-:-:S07]  /*1110*/  LEA R212, R9, UR40, 0x1 ;  /* 0x0000002809d47c11 */ /* 0x000fce000f8e08ff */
.L_x_1949:
[----:B------:R-:W-:Y:S05]  /*1120*/  YIELD ;  /* 0x0000000000007946 */ /* 0x000fea0003800000 */
[----:B------:R-:W-:Y:S01]  /*1130*/  ULDC.64 UR4, c[0x0][0xa28] ;  /* 0x00028a0000047ab9 */ /* 0x000fe20000000a00 */
[----:B0---4-:R-:W0:Y:S01]  /*1140*/  LDC.64 R6, c[0x0][0xa08] ;  /* 0x00028200ff067b82 */ /* 0x011e220000000a00 */
[----:B------:R-:W-:Y:S01]  /*1150*/  ISETP.NE.U32.AND P1, PT, RZ, UR4, PT ;  /* 0x00000004ff007c0c */ /* 0x000fe2000bf25070 */
[----:B------:R-:W-:Y:S02]  /*1160*/  IMAD.MOV.U32 R3, RZ, RZ, RZ ;  /* 0x000000ffff037224 */ /* 0x000fe400078e00ff */
[----:B------:R-:W-:Y:S01]  /*1170*/  IMAD.MOV.U32 R29, RZ, RZ, RZ ;  /* 0x000000ffff1d7224 */ /* 0x000fe200078e00ff */
[----:B------:R-:W-:Y:S01]  /*1180*/  ISETP.NE.AND.EX P1, PT, RZ, UR5, PT, P1 ;  /* 0x00000005ff007c0c */ /* 0x000fe2000bf25310 */
[----:B------:R-:W-:-:S02]  /*1190*/  ULDC.64 UR4, c[0x0][0xa18] ;  /* 0x0002860000047ab9 */ /* 0x000fc40000000a00 */
[----:B------:R-:W-:-:S04]  /*11a0*/  ISETP.NE.U32.AND P2, PT, RZ, UR4, PT ;  /* 0x00000004ff007c0c */ /* 0x000fc8000bf45070 */
[----:B------:R-:W-:Y:S01]  /*11b0*/  ISETP.NE.AND.EX P2, PT, RZ, UR5, PT, P2 ;  /* 0x00000005ff007c0c */ /* 0x000fe2000bf45320 */
[----:B------:R-:W-:Y:S02]  /*11c0*/  ULDC.64 UR4, c[0x0][0xa08] ;  /* 0x0002820000047ab9 */ /* 0x000fe40000000a00 */
[----:B------:R-:W-:-:S03]  /*11d0*/  ISETP.NE.U32.AND P0, PT, RZ, UR4, PT ;  /* 0x00000004ff007c0c */ /* 0x000fc6000bf05070 */
[----:B-1----:R-:W1:Y:S01]  /*11e0*/  @P1 LDC.64 R4, c[0x0][0xa28] ;  /* 0x00028a00ff041b82 */ /* 0x002e620000000a00 */
[----:B------:R-:W-:Y:S01]  /*11f0*/  ISETP.NE.AND.EX P0, PT, RZ, UR5, PT, P0 ;  /* 0x00000005ff007c0c */ /* 0x000fe2000bf05300 */
[----:B0-----:R-:W-:-:S06]  /*1200*/  IMAD.WIDE R10, R43, 0x4, R6 ;  /* 0x000000042b0a7825 */ /* 0x001fcc00078e0206 */
[----:B------:R-:W0:Y:S01]  /*1210*/  @P2 LDC.64 R8, c[0x0][0xa18] ;  /* 0x00028600ff082b82 */ /* 0x000e220000000a00 */
[----:B------:R-:W-:Y:S02]  /*1220*/  ULDC UR4, c[0x0][0x288] ;  /* 0x0000a20000047ab9 */ /* 0x000fe40000000800 */
[----:B------:R-:W-:Y:S01]  /*1230*/  MOV R189, UR4 ;  /* 0x0000000400bd7c02 */ /* 0x000fe20008000f00 */
[----:B------:R-:W-:Y:S02]  /*1240*/  ULDC.64 UR4, c[0x0][0x418] ;  /* 0x0001060000047ab9 */ /* 0x000fe40000000a00 */
[----:B--2---:R2:W5:Y:S01]  /*1250*/  @P0 LDG.E R29, desc[UR54][R10.64] ;  /* 0x000000360a1d0981 */ /* 0x004562000c1e1900 */
[----:B-1----:R-:W-:-:S05]  /*1260*/  @P1 IMAD.WIDE R4, R43, 0x4, R4 ;  /* 0x000000042b041825 */ /* 0x002fca00078e0204 */
[----:B------:R2:W5:Y:S01]  /*1270*/  @P1 LDG.E R3, desc[UR54][R4.64] ;  /* 0x0000003604031981 */ /* 0x000562000c1e1900 */
[----:B0-----:R-:W-:-:S05]  /*1280*/  @P2 IMAD.WIDE R6, R43, 0x4, R8 ;  /* 0x000000042b062825 */ /* 0x001fca00078e0208 */
        /* <DEDUP_REMOVED lines=8> */
[----:B------:R-:W-:Y:S02]  /*1310*/  IMAD.U32 R25, RZ, RZ, UR5 ;  /* 0x00000005ff197e24 */ /* 0x000fe4000f8e00ff */
[----:B------:R-:W-:Y:S01]  /*1320*/  IMAD.U32 R28, RZ, RZ, UR4 ;  /* 0x00000004ff1c7e24 */ /* 0x000fe2000f8e00ff */
[----:B--2---:R-:W-:Y:S06]  /*1330*/  @P2 BRA `(.L_x_1668) ;  /* 0x0000000000242947 */ /* 0x004fec0003800000 */
        /* <DEDUP_REMOVED lines=8> */
[----:B--2---:R-:W-:-:S07]  /*13c0*/  IMAD.IADD R189, R0, 0x1, -R189 ;  /* 0x0000000100bd7824 */ /* 0x004fce00078e0abd */
.L_x_1668:
[----:B------:R-:W-:Y:S01]  /*13d0*/  ULDC.64 UR4, c[0x0][0xa20] ;  /* 0x0002880000047ab9 */ /* 0x000fe20000000a00 */
[----:B------:R-:W-:Y:S01]  /*13e0*/  IMAD.MOV.U32 R208, RZ, RZ, R42 ;  /* 0x000000ffffd07224 */ /* 0x000fe200078e002a */
[----:B------:R-:W-:Y:S02]  /*13f0*/  ISETP.NE.U32.AND P1, PT, RZ, UR4, PT ;  /* 0x00000004ff007c0c */ /* 0x000fe4000bf25070 */
[----:B------:R-:W-:Y:S02]  /*1400*/  MOV R209, R43 ;  /* 0x0000002b00d17202 */ /* 0x000fe40000000f00 */
[----:B------:R-:W-:-:S13]  /*1410*/  ISETP.NE.AND.EX P1, PT, RZ, UR5, PT, P1 ;  /* 0x00000005ff007c0c */ /* 0x000fda000bf25310 */
[----:B------:R-:W-:Y:S05]  /*1420*/  @!P1 BRA `(.L_x_1669) ;  /* 0x0000000000109947 */ /* 0x000fea0003800000 */
[----:B------:R-:W0:Y:S02]  /*1430*/  LDC.64 R4, c[0x0][0xa20] ;  /* 0x00028800ff047b82 */ /* 0x000e240000000a00 */
[----:B0-----:R-:W-:-:S05]  /*1440*/  IMAD.WIDE R4, R43, 0x4, R4 ;  /* 0x000000042b047825 */ /* 0x001fca00078e0204 */
[----:B------:R0:W5:Y:S01]  /*1450*/  LDG.E R28, desc[UR54][R4.64] ;  /* 0x00000036041c7981 */ /* 0x000162000c1e1900 */
[----:B------:R-:W-:Y:S05]  /*1460*/  BRA `(.L_x_1670) ;  /* 0x0000000000107947 */ /* 0x000fea0003800000 */
.L_x_1669:
[----:B------:R-:W-:Y:S05]  /*1470*/  @!P0 BRA `(.L_x_1670) ;  /* 0x00000000000c8947 */ /* 0x000fea0003800000 */
[----:B------:R-:W2:Y:S04]  /*1480*/  LDG.E R5, desc[UR54][R10.64] ;  /* 0x000000360a057981 */ /* 0x000ea8000c1e1900 */
[----:B------:R-:W2:Y:S02]  /*1490*/  LDG.E R28, desc[UR54][R10.64+0x4] ;  /* 0x000004360a1c7981 */ /* 0x000ea4000c1e1900 */
[----:B--2---:R-:W-:-:S07]  /*14a0*/  IMAD.IADD R28, R28, 0x1, -R5 ;  /* 0x000000011c1c7824 */ /* 0x004fce00078e0a05 */
.L_x_1670:
[----:B------:R-:W-:Y:S01]  /*14b0*/  ULDC.64 UR4, c[0x0][0xa10] ;  /* 0x0002840000047ab9 */ /* 0x000fe20000000a00 */
[----:B------:R-:W1:Y:S01]  /*14c0*/  LDC R8, c[0x0][0x448] ;  /* 0x00011200ff087b82 */ /* 0x000e620000000800 */
[----:B------:R-:W-:-:S04]  /*14d0*/  ISETP.NE.U32.AND P0, PT, RZ, UR4, PT ;  /* 0x00000004ff007c0c */ /* 0x000fc8000bf05070 */
[----:B------:R-:W-:Y:S01]  /*14e0*/  ISETP.NE.AND.EX P0, PT, RZ, UR5, PT, P0 ;  /* 0x00000005ff007c0c */ /* 0x000fe2000bf05300 */
[----:B------:R-:W-:Y:S02]  /*14f0*/  ULDC.64 UR4, c[0x0][0xa30] ;  /* 0x00028c0000047ab9 */ /* 0x000fe40000000a00 */
[----:B------:R-:W-:Y:S01]  /*1500*/  ISETP.NE.U32.AND P1, PT, RZ, UR4, PT ;  /* 0x00000004ff007c0c */ /* 0x000fe2000bf25070 */
[----:B-----5:R-:W-:Y:S01]  /*1510*/  IMAD.MOV.U32 R24, RZ, RZ, R28 ;  /* 0x000000ffff187224 */ /* 0x020fe200078e001c */
[----:B------:R-:W2:Y:S02]  /*1520*/  LDC.64 R12, c[0x0][0x9e0] ;  /* 0x00027800ff0c7b82 */ /* 0x000ea40000000a00 */
[----:B------:R-:W-:-:S06]  /*1530*/  ISETP.NE.AND.EX P1, PT, RZ, UR5, PT, P1 ;  /* 0x00000005ff007c0c */ /* 0x000fcc000bf25310 */
[----:B0-----:R-:W0:Y:S08]  /*1540*/  @P0 LDC.64 R4, c[0x0][0xa10] ;  /* 0x00028400ff040b82 */ /* 0x001e300000000a00 */
[----:B------:R-:W3:Y:S01]  /*1550*/  @P1 LDC.64 R6, c[0x0][0xa30] ;  /* 0x00028c00ff061b82 */ /* 0x000ee20000000a00 */
[----:B0-----:R-:W-:-:S05]  /*1560*/  @P0 IMAD.WIDE R4, R43, 0x4, R4 ;  /* 0x000000042b040825 */ /* 0x001fca00078e0204 */
[----:B------:R-:W4:Y:S04]  /*1570*/  @P0 LDG.E R0, desc[UR54][R4.64] ;  /* 0x0000003604000981 */ /* 0x000f28000c1e1900 */
[----:B------:R-:W4:Y:S01]  /*1580*/  @P0 LDG.E R9, desc[UR54][R4.64+0x4] ;  /* 0x0000043604090981 */ /* 0x000f22000c1e1900 */
[----:B---3--:R-:W-:-:S05]  /*1590*/  @P1 IMAD.WIDE R6, R43, 0x4, R6 ;  /* 0x000000042b061825 */ /* 0x008fca00078e0206 */
[----:B------:R0:W5:Y:S01]  /*15a0*/  @P1 LDG.E R24, desc[UR54][R6.64] ;  /* 0x0000003606181981 */ /* 0x000162000c1e1900 */
[----:B-1----:R-:W-:Y:S01]  /*15b0*/  ISETP.NE.AND P1, PT, R8, 0x1, PT ;  /* 0x000000010800780c */ /* 0x002fe20003f25270 */
[----:B------:R-:W-:Y:S01]  /*15c0*/  IMAD.SHL.U32 R193, R41, 0x80, RZ ;  /* 0x0000008029c17824 */ /* 0x000fe200078e00ff */
[----:B------:R-:W-:Y:S02]  /*15d0*/  IADD3 R10, -R3, R28, RZ ;  /* 0x0000001c030a7210 */ /* 0x000fe40007ffe1ff */
[----:B--2---:R-:W-:-:S09]  /*15e0*/  ISETP.GE.AND P2, PT, R13, 0x1, PT ;  /* 0x000000010d00780c */ /* 0x004fd20003f46270 */
[----:B------:R-:W1:Y:S08]  /*15f0*/  @P1 LDC R11, c[0x0][0x44c] ;  /* 0x00011300ff0b1b82 */ /* 0x000e700000000800 */
[----:B------:R-:W2:Y:S01]  /*1600*/  @P1 LDC R8, c[0x0][0x450] ;  /* 0x00011400ff081b82 */ /* 0x000ea20000000800 */
[----:B----4-:R-:W-:Y:S02]  /*1610*/  @P0 IMAD.IADD R25, R9, 0x1, -R0 ;  /* 0x0000000109190824 */ /* 0x010fe400078e0a00 */
[----:B------:R-:W-:-:S02]  /*1620*/  VIADD R0, R193, 0x7f ;  /* 0x0000007fc1007836 */ /* 0x000fc40000000000 */
[----:B------:R-:W-:Y:S02]  /*1630*/  IMAD.IADD R190, R10, 0x1, R25 ;  /* 0x000000010abe7824 */ /* 0x000fe400078e0219 */
[----:B-1----:R-:W-:-:S03]  /*1640*/  @P1 IMAD.HI.U32 R3, R0, R11, RZ ;  /* 0x0000000b00031227 */ /* 0x002fc600078e00ff */
[C---:B------:R-:W-:Y:S01]  /*1650*/  IADD3 R5, R190.reuse, 0x1, -R189 ;  /* 0x00000001be057810 */ /* 0x040fe20007ffe8bd */
[----:B------:R-:W-:Y:S01]  /*1660*/  IMAD.MOV.U32 R4, RZ, RZ, R0 ;  /* 0x000000ffff047224 */ /* 0x000fe200078e0000 */
[----:B--2---:R-:W-:Y:S01]  /*1670*/  @P1 SHF.R.U32.HI R4, RZ, R8, R3 ;  /* 0x00000008ff041219 */ /* 0x004fe20000011603 */
[----:B------:R-:W-:-:S03]  /*1680*/  VIADD R0, R190, 0x7f ;  /* 0x0000007fbe007836 */ /* 0x000fc60000000000 */
[----:B0-----:R-:W-:Y:S02]  /*1690*/  IADD3 R7, R5, R4, RZ ;  /* 0x0000000405077210 */ /* 0x001fe40007ffe0ff */
[----:B------:R-:W-:-:S04]  /*16a0*/  SHF.R.S32.HI R3, RZ, 0x1f, R0 ;  /* 0x0000001fff037819 */ /* 0x000fc80000011400 */
[----:B------:R-:W-:Y:S01]  /*16b0*/  LEA.HI R3, R3, R0, RZ, 0x7 ;  /* 0x0000000003037211 */ /* 0x000fe200078f38ff */
[----:B------:R-:W-:-:S03]  /*16c0*/  IMAD.IADD R0, R7, 0x1, R12 ;  /* 0x0000000107007824 */ /* 0x000fc600078e020c */
[----:B------:R-:W-:Y:S01]  /*16d0*/  SHF.R.S32.HI R96, RZ, 0x7, R3 ;  /* 0x00000007ff607819 */ /* 0x000fe20000011403 */
        /* <DEDUP_REMOVED lines=12> */
.L_x_1673:
[----:B------:R-:W-:-:S13]  /*17a0*/  ISETP.NE.AND P0, PT, R13, 0x1, PT ;  /* 0x000000010d00780c */ /* 0x000fda0003f05270 */
[----:B------:R-:W0:Y:S02]  /*17b0*/  @P0 LDC.64 R4, c[0x0][0x9e8] ;  /* 0x00027a00ff040b82 */ /* 0x000e240000000a00 */
[----:B0-----:R-:W-:-:S05]  /*17c0*/  @P0 IMAD.HI.U32 R4, R3, R4, RZ ;  /* 0x0000000403040227 */ /* 0x001fca00078e00ff */
[----:B------:R-:W-:-:S07]  /*17d0*/  @P0 SHF.R.U32.HI R3, RZ, R5, R4 ;  /* 0x00000005ff030219 */ /* 0x000fce0000011604 */
.L_x_1674:
[----:B------:R-:W-:Y:S05]  /*17e0*/  BSYNC B0 ;  /* 0x0000000000007941 */ /* 0x000fea0003800000 */
.L_x_1672:
[----:B------:R-:W-:-:S05]  /*17f0*/  IMAD R3, R3, R13, R13 ;  /* 0x0000000d03037224 */ /* 0x000fca00078e020d */
[----:B------:R-:W-:-:S07]  /*1800*/  VIMNMX R0, R0, R3, PT ;  /* 0x0000000300007248 */ /* 0x000fce0003fe0100 */
.L_x_1671:
[----:B------:R-:W0:Y:S01]  /*1810*/  @P1 LDC R4, c[0x0][0x44c] ;  /* 0x00011300ff041b82 */ /* 0x000e220000000800 */
[----:B------:R-:W-:Y:S01]  /*1820*/  IADD3 R95, R190, -R189, RZ ;  /* 0x800000bdbe5f7210 */ /* 0x000fe20007ffe0ff */
[----:B------:R-:W-:-:S06]  /*1830*/  ULDC UR4, c[0x0][0x9dc] ;  /* 0x0002770000047ab9 */ /* 0x000fcc0000000800 */
[----:B------:R-:W1:Y:S01]  /*1840*/  @P1 LDC R6, c[0x0][0x450] ;  /* 0x00011400ff061b82 */ /* 0x000e620000000800 */
[----:B0-----:R-:W-:-:S04]  /*1850*/  @P1 IMAD.HI.U32 R3, R193, R4, RZ ;  /* 0x00000004c1031227 */ /* 0x001fc800078e00ff */
[----:B------:R-:W-:Y:S01]  /*1860*/  IMAD.MOV.U32 R4, RZ, RZ, R193 ;  /* 0x000000ffff047224 */ /* 0x000fe200078e00c1 */
[----:B-1----:R-:W-:-:S05]  /*1870*/  @P1 SHF.R.U32.HI R4, RZ, R6, R3 ;  /* 0x00000006ff041219 */ /* 0x002fca0000011603 */
[----:B------:R-:W-:-:S04]  /*1880*/  IMAD.IADD R3, R95, 0x1, R4 ;  /* 0x000000015f037824 */ /* 0x000fc800078e0204 */
[----:B------:R-:W-:Y:S01]  /*1890*/  VIADD R4, R3, -UR4 ;  /* 0x8000000403047c36 */ /* 0x000fe20008000000 */
[----:B------:R-:W-:Y:S06]  /*18a0*/  @!P2 BRA `(.L_x_1675) ;  /* 0x000000000044a947 */ /* 0x000fec0003800000 */
[----:B------:R-:W-:Y:S01]  /*18b0*/  ISETP.GT.AND P0, PT, R3, -0x1, PT ;  /* 0xffffffff0300780c */ /* 0x000fe20003f04270 */
[----:B------:R-:W-:-:S12]  /*18c0*/  BSSY B0, `(.L_x_1676) ;  /* 0x000000d000007945 */ /* 0x000fd80003800000 */
[----:B------:R-:W-:Y:S05]  /*18d0*/  @P0 BRA `(.L_x_1677) ;  /* 0x00000000001c0947 */ /* 0x000fea0003800000 */
[----:B------:R-:W-:Y:S02]  /*18e0*/  ISETP.NE.AND P0, PT, R13, 0x1, PT ;  /* 0x000000010d00780c */ /* 0x000fe40003f05270 */
[----:B------:R-:W-:-:S11]  /*18f0*/  LOP3.LUT R3, RZ, R3, RZ, 0x33, !PT ;  /* 0x00000003ff037212 */ /* 0x000fd600078e33ff */
[----:B------:R-:W0:Y:S02]  /*1900*/  @P0 LDC.64 R6, c[0x0][0x9e8] ;  /* 0x00027a00ff060b82 */ /* 0x000e240000000a00 */
[----:B0-----:R-:W-:-:S05]  /*1910*/  @P0 IMAD.HI.U32 R6, R3, R6, RZ ;  /* 0x0000000603060227 */ /* 0x001fca00078e00ff */
[----:B------:R-:W-:-:S04]  /*1920*/  @P0 SHF.R.U32.HI R3, RZ, R7, R6 ;  /* 0x00000007ff030219 */ /* 0x000fc80000011606 */
[----:B------:R-:W-:Y:S01]  /*1930*/  LOP3.LUT R3, RZ, R3, RZ, 0x33, !PT ;  /* 0x00000003ff037212 */ /* 0x000fe200078e33ff */
[----:B------:R-:W-:Y:S06]  /*1940*/  BRA `(.L_x_1678) ;  /* 0x0000000000107947 */ /* 0x000fec0003800000 */
.L_x_1677:
[----:B------:R-:W-:-:S13]  /*1950*/  ISETP.NE.AND P0, PT, R13, 0x1, PT ;  /* 0x000000010d00780c */ /* 0x000fda0003f05270 */
[----:B------:R-:W0:Y:S02]  /*1960*/  @P0 LDC.64 R6, c[0x0][0x9e8] ;  /* 0x00027a00ff060b82 */ /* 0x000e240000000a00 */
[----:B0-----:R-:W-:-:S05]  /*1970*/  @P0 IMAD.HI.U32 R6, R3, R6, RZ ;  /* 0x0000000603060227 */ /* 0x001fca00078e00ff */
[----:B------:R-:W-:-:S07]  /*1980*/  @P0 SHF.R.U32.HI R3, RZ, R7, R6 ;  /* 0x00000007ff030219 */ /* 0x000fce0000011606 */
.L_x_1678:
[----:B------:R-:W-:Y:S05]  /*1990*/  BSYNC B0 ;  /* 0x0000000000007941 */ /* 0x000fea0003800000 */
.L_x_1676:
[----:B------:R-:W-:-:S05]  /*19a0*/  IMAD R3, R3, R13, RZ ;  /* 0x0000000d03037224 */ /* 0x000fca00078e02ff */
[----:B------:R-:W-:-:S07]  /*19b0*/  VIMNMX R4, R4, R3, !PT ;  /* 0x0000000304047248 */ /* 0x000fce0007fe0100 */
.L_x_1675:
[----:B------:R-:W-:Y:S01]  /*19c0*/  VIADD R0, R0, 0x7f ;  /* 0x0000007f00007836 */ /* 0x000fe20000000000 */
[----:B------:R-:W-:-:S04]  /*19d0*/  SHF.R.S32.HI R5, RZ, 0x1f, R4 ;  /* 0x0000001fff057819 */ /* 0x000fc80000011404 */
[----:B------:R-:W-:Y:S02]  /*19e0*/  SHF.R.S32.HI R3, RZ, 0x1f, R0 ;  /* 0x0000001fff037819 */ /* 0x000fe40000011400 */
[----:B------:R-:W-:Y:S02]  /*19f0*/  LEA.HI R5, R5, R4, RZ, 0x7 ;  /* 0x0000000405057211 */ /* 0x000fe400078f38ff */
[----:B------:R-:W-:Y:S02]  /*1a00*/  LEA.HI R3, R3, R0, RZ, 0x7 ;  /* 0x0000000003037211 */ /* 0x000fe400078f38ff */
[----:B------:R-:W-:Y:S02]  /*1a10*/  SHF.R.S32.HI R5, RZ, 0x7, R5 ;  /* 0x00000007ff057819 */ /* 0x000fe40000011405 */
[----:B------:R-:W-:Y:S02]  /*1a20*/  SHF.R.S32.HI R3, RZ, 0x7, R3 ;  /* 0x00000007ff037819 */ /* 0x000fe40000011403 */
[----:B------:R-:W-:-:S02]  /*1a30*/  VIMNMX R5, RZ, R5, !PT ;  /* 0x00000005ff057248 */ /* 0x000fc40007fe0100 */
[----:B------:R-:W-:-:S03]  /*1a40*/  VIMNMX R3, R96, R3, PT ;  /* 0x0000000360037248 */ /* 0x000fc60003fe0100 */
[----:B------:R-:W-:Y:S01]  /*1a50*/  IMAD R5, R5, 0x80, -R10 ;  /* 0x0000008005057824 */ /* 0x000fe200078e0a0a */
[----:B------:R-:W-:-:S04]  /*1a60*/  LEA R0, R3, -R10, 0x7 ;  /* 0x8000000a03007211 */ /* 0x000fc800078e38ff */
[----:B------:R-:W-:Y:S02]  /*1a70*/  VIMNMX R5, RZ, R5, !PT ;  /* 0x00000005ff057248 */ /* 0x000fe40007fe0100 */
[----:B------:R-:W-:Y:S02]  /*1a80*/  VIMNMX R0, R0, R25, PT ;  /* 0x0000001900007248 */ /* 0x000fe40003fe0100 */
[----:B------:R-:W-:Y:S02]  /*1a90*/  SHF.R.U32.HI R26, RZ, 0x7, R5 ;  /* 0x00000007ff1a7819 */ /* 0x000fe40000011605 */
[----:B------:R-:W-:-:S03]  /*1aa0*/  ISETP.GT.AND P0, PT, R0, R5, PT ;  /* 0x000000050000720c */ /* 0x000fc60003f04270 */
[----:B------:R-:W-:-:S10]  /*1ab0*/  IMAD.MOV.U32 R27, RZ, RZ, R26 ;  /* 0x000000ffff1b7224 */ /* 0x000fd400078e001a */
[----:B------:R-:W-:-:S05]  /*1ac0*/  @P0 VIADD R0, R0, 0x7f ;  /* 0x0000007f00000836 */ /* 0x000fca0000000000 */
[----:B------:R-:W-:-:S04]  /*1ad0*/  @P0 SHF.R.S32.HI R3, RZ, 0x1f, R0 ;  /* 0x0000001fff030819 */ /* 0x000fc80000011400 */
[----:B------:R-:W-:-:S04]  /*1ae0*/  @P0 LEA.HI R3, R3, R0, RZ, 0x7 ;  /* 0x0000000003030211 */ /* 0x000fc800078f38ff */
[----:B------:R-:W-:Y:S02]  /*1af0*/  @P0 SHF.R.S32.HI R27, RZ, 0x7, R3 ;  /* 0x00000007ff1b0819 */ /* 0x000fe40000011403 */
[----:B------:R-:W-:Y:S02]  /*1b00*/  PLOP3.LUT P0, PT, PT, PT, PT, 0x80, 0x0 ;  /* 0x000000000000781c */ /* 0x000fe40003f0f070 */
[----:B------:R-:W-:-:S13]  /*1b10*/  ISETP.GT.AND P1, PT, R27, R26, PT ;  /* 0x0000001a1b00720c */ /* 0x000fda0003f24270 */
[----:B------:R-:W-:Y:S05]  /*1b20*/  @!P1 BRA `(.L_x_1679) ;  /* 0x0000006800549947 */ /* 0x000fea0003800000 */
        /* <DEDUP_REMOVED lines=19> */
[----:B-1---5:R-:W-:Y:S05]  /*1c60*/  CALL.ABS.NOINC R14 ;  /* 0x000000000e007343 */ /* 0x022fea0003c00000 */
.L_x_1681:
[----:B------:R-:W-:Y:S05]  /*1c70*/  BSYNC B6 ;  /* 0x0000000000067941 */ /* 0x000fea0003800000 */
.L_x_1680:
        /* <DEDUP_REMOVED lines=20> */
.L_x_1683:
[----:B------:R-:W-:Y:S05]  /*1dc0*/  BSYNC B6 ;  /* 0x0000000000067941 */ /* 0x000fea0003800000 */
.L_x_1682:
[----:B------:R-:W-:Y:S01]  /*1dd0*/  ULDC.64 UR4, c[0x0][0x9f8] ;  /* 0x00027e0000047ab9 */ /* 0x000fe20000000a00 */
[----:B------:R-:W-:Y:S01]  /*1de0*/  IMAD.MOV.U32 R0, RZ, RZ, R43 ;  /* 0x000000ffff007224 */ /* 0x000fe200078e002b */
[----:B------:R-:W-:Y:S01]  /*1df0*/  ISETP.NE.U32.AND P0, PT, RZ, UR4, PT ;  /* 0x00000004ff007c0c */ /* 0x000fe2000bf05070 */
[----:B------:R-:W0:Y:S03]  /*1e00*/  LDC R37, c[0x0][0x3f4] ;  /* 0x0000fd00ff257b82 */ /* 0x000e260000000800 */
[----:B------:R-:W-:-:S05]  /*1e10*/  ISETP.NE.AND.EX P0, PT, RZ, UR5, PT, P0 ;  /* 0x00000005ff007c0c */ /* 0x000fca000bf05300 */
[----:B------:R-:W1:Y:S08]  /*1e20*/  LDC.64 R14, c[0x0][0x3f8] ;  /* 0x0000fe00ff0e7b82 */ /* 0x000e700000000a00 */
[----:B------:R-:W2:Y:S08]  /*1e30*/  @P0 LDC.64 R4, c[0x0][0x9f8] ;  /* 0x00027e00ff040b82 */ /* 0x000eb00000000a00 */
[----:B------:R-:W3:Y:S01]  /*1e40*/  LDC.64 R34, c[0x0][0x408] ;  /* 0x00010200ff227b82 */ /* 0x000ee20000000a00 */
[----:B--2---:R-:W-:-:S05]  /*1e50*/  @P0 IMAD.WIDE R4, R43, 0x4, R4 ;  /* 0x000000042b040825 */ /* 0x004fca00078e0204 */
[----:B------:R2:W4:Y:S01]  /*1e60*/  @P0 LDG.E R0, desc[UR54][R4.64] ;  /* 0x0000003604000981 */ /* 0x000522000c1e1900 */
[----:B0-----:R-:W-:Y:S01]  /*1e70*/  ISETP.GE.AND P0, PT, R16, R37, PT ;  /* 0x000000251000720c */ /* 0x001fe20003f06270 */
[----:B-1----:R-:W-:Y:S01]  /*1e80*/  IMAD.WIDE.U32 R6, R188, R14, R22 ;  /* 0x0000000ebc067225 */ /* 0x002fe200078e0016 */
[C-C-:B---3--:R-:W-:Y:S01]  /*1e90*/  SHF.L.U64.HI R30, R34.reuse, 0x6, R35.reuse ;  /* 0x00000006221e7819 */ /* 0x148fe20000010223 */
[----:B------:R-:W0:Y:S01]  /*1ea0*/  S2R R38, SR_TID.X ;  /* 0x0000000000267919 */ /* 0x000e220000002100 */
[----:B------:R-:W-:Y:S01]  /*1eb0*/  SEL R13, R37, RZ, P0 ;  /* 0x000000ff250d7207 */ /* 0x000fe20000000000 */
[----:B------:R-:W-:Y:S01]  /*1ec0*/  IMAD.MOV.U32 R82, RZ, RZ, R6 ;  /* 0x000000ffff527224 */ /* 0x000fe200078e0006 */
[----:B------:R-:W-:Y:S01]  /*1ed0*/  SHF.L.U64.HI R31, R34, 0x7, R35 ;  /* 0x00000007221f7819 */ /* 0x000fe20000010223 */
[----:B------:R-:W-:Y:S01]  /*1ee0*/  IMAD R10, R221, R34, RZ ;  /* 0x00000022dd0a7224 */ /* 0x000fe200078e02ff */
[----:B------:R-:W-:Y:S01]  /*1ef0*/  SHF.L.U32 R20, R14, 0x5, RZ ;  /* 0x000000050e147819 */ /* 0x000fe200000006ff */
[----:B------:R-:W-:-:S02]  /*1f00*/  IMAD.IADD R13, R16, 0x1, R13 ;  /* 0x00000001100d7824 */ /* 0x000fc400078e020d */
[----:B--2---:R-:W-:-:S03]  /*1f10*/  IMAD.WIDE.U32 R4, R188, R34, R22 ;  /* 0x00000022bc047225 */ /* 0x004fc600078e0016 */
[----:B------:R-:W-:Y:S01]  /*1f20*/  SHF.R.S32.HI R6, RZ, 0x1f, R13 ;  /* 0x0000001fff067819 */ /* 0x000fe2000001140d */
[----:B------:R-:W-:Y:S02]  /*1f30*/  IMAD R8, R221, R14, RZ ;  /* 0x0000000edd087224 */ /* 0x000fe400078e02ff */
[----:B------:R-:W-:Y:S01]  /*1f40*/  IMAD.MOV.U32 R86, RZ, RZ, R4 ;  /* 0x000000ffff567224 */ /* 0x000fe200078e0004 */
[----:B------:R-:W-:Y:S01]  /*1f50*/  LEA.HI R4, R6, R13, RZ, 0x6 ;  /* 0x0000000d06047211 */ /* 0x000fe200078f30ff */
[----:B------:R-:W-:Y:S01]  /*1f60*/  IMAD R89, R188, R35, R10 ;  /* 0x00000023bc597224 */ /* 0x000fe200078e020a */
[----:B------:R-:W-:Y:S01]  /*1f70*/  LEA.HI R12, R6, R13, RZ, 0x3 ;  /* 0x0000000d060c7211 */ /* 0x000fe200078f18ff */
[----:B------:R-:W-:-:S03]  /*1f80*/  IMAD.WIDE.U32 R10, R188, R34, R16 ;  /* 0x00000022bc0a7225 */ /* 0x000fc600078e0010 */
[----:B------:R-:W-:Y:S01]  /*1f90*/  LOP3.LUT R6, R199, 0x38, R12, 0xf8, !PT ;  /* 0x00000038c7067812 */ /* 0x000fe200078ef80c */
[----:B------:R-:W-:Y:S01]  /*1fa0*/  IMAD R85, R188, R15, R8 ;  /* 0x0000000fbc557224 */ /* 0x000fe200078e0208 */
[----:B------:R-:W-:Y:S01]  /*1fb0*/  LOP3.LUT R41, R12, 0xfffffff8, RZ, 0xc0, !PT ;  /* 0xfffffff80c297812 */ /* 0x000fe200078ec0ff */
[----:B------:R-:W-:Y:S01]  /*1fc0*/  IMAD.WIDE.U32 R8, R188, R14, R16 ;  /* 0x0000000ebc087225 */ /* 0x000fe200078e0010 */
[----:B------:R-:W-:Y:S02]  /*1fd0*/  LOP3.LUT R6, R6, R225, RZ, 0x3c, !PT ;  /* 0x000000e106067212 */ /* 0x000fe400078e3cff */
[----:B------:R-:W-:Y:S01]  /*1fe0*/  IADD3 R83, R7, R85, RZ ;  /* 0x0000005507537210 */ /* 0x000fe20007ffe0ff */
[----:B------:R-:W-:Y:S01]  /*1ff0*/  IMAD.IADD R87, R5, 0x1, R89 ;  /* 0x0000000105577824 */ /* 0x000fe200078e0259 */
[----:B------:R-:W-:Y:S01]  /*2000*/  LOP3.LUT R5, R12, 0x38, RZ, 0xc0, !PT ;  /* 0x000000380c057812 */ /* 0x000fe200078ec0ff */
[----:B------:R-:W-:Y:S01]  /*2010*/  IMAD.IADD R89, R89, 0x1, R11 ;  /* 0x0000000159597824 */ /* 0x000fe200078e020b */
[----:B-----5:R-:W-:Y:S01]  /*2020*/  SHF.R.S32.HI R11, RZ, 0x1f, R24 ;  /* 0x0000001fff0b7819 */ /* 0x020fe20000011418 */
[----:B------:R-:W-:Y:S01]  /*2030*/  IMAD.SHL.U32 R4, R4, 0x80, RZ ;  /* 0x0000008004047824 */ /* 0x000fe200078e00ff */
[----:B0-----:R-:W-:Y:S01]  /*2040*/  SHF.R.U32.HI R38, RZ, 0x7, R38 ;  /* 0x00000007ff267819 */ /* 0x001fe20000011626 */
[----:B------:R-:W-:Y:S01]  /*2050*/  IMAD.IADD R85, R85, 0x1, R9 ;  /* 0x0000000155557824 */ /* 0x000fe200078e0209 */
[----:B------:R-:W-:Y:S01]  /*2060*/  MOV R84, R8 ;  /* 0x0000000800547202 */ /* 0x000fe20000000f00 */
[----:B------:R-:W-:Y:S01]  /*2070*/  IMAD R13, R11, R14, RZ ;  /* 0x0000000e0b0d7224 */ /* 0x000fe200078e02ff */
[----:B------:R-:W-:Y:S01]  /*2080*/  ISETP.NE.AND P6, PT, R38, 0x1, PT ;  /* 0x000000012600780c */ /* 0x000fe20003fc5270 */
[----:B------:R-:W-:Y:S01]  /*2090*/  IMAD.MOV.U32 R88, RZ, RZ, R10 ;  /* 0x000000ffff587224 */ /* 0x000fe200078e000a */
[--C-:B------:R-:W-:Y:S01]  /*20a0*/  LOP3.LUT R9, R197, 0x38, R12.reuse, 0xf8, !PT ;  /* 0x00000038c5097812 */ /* 0x100fe200078ef80c */
[----:B------:R-:W-:Y:S01]  /*20b0*/  IMAD R11, R11, R34, RZ ;  /* 0x000000220b0b7224 */ /* 0x000fe200078e02ff */
[----:B------:R-:W-:Y:S01]  /*20c0*/  LOP3.LUT R8, R196, 0x38, R12, 0xf8, !PT ;  /* 0x00000038c4087812 */ /* 0x000fe200078ef80c */
[----:B------:R-:W-:Y:S01]  /*20d0*/  IMAD R13, R24, R15, R13 ;  /* 0x0000000f180d7224 */ /* 0x000fe200078e020d */
[----:B------:R-:W-:Y:S01]  /*20e0*/  LOP3.LUT R7, R4, 0xffffe000, RZ, 0xc0, !PT ;  /* 0xffffe00004077812 */ /* 0x000fe200078ec0ff */
[----:B------:R-:W-:Y:S01]  /*20f0*/  IMAD.WIDE.U32 R84, R24, R14, R84 ;  /* 0x0000000e18547225 */ /* 0x000fe200078e0054 */
[----:B------:R-:W-:-:S02]  /*2100*/  LOP3.LUT R4, R5, 0x1c0, R222, 0xf8, !PT ;  /* 0x000001c005047812 */ /* 0x000fc400078ef8de */
[----:B------:R-:W-:Y:S01]  /*2110*/  LOP3.LUT R10, R9, R224, RZ, 0x3c, !PT ;  /* 0x000000e0090a7212 */ /* 0x000fe200078e3cff */
[----:B------:R-:W-:Y:S01]  /*2120*/  IMAD.WIDE.U32 R82, R24, R14, R82 ;  /* 0x0000000e18527225 */ /* 0x000fe200078e0052 */
[----:B------:R-:W-:Y:S01]  /*2130*/  LOP3.LUT R9, R8, R223, RZ, 0x3c, !PT ;  /* 0x000000df08097212 */ /* 0x000fe200078e3cff */
[----:B------:R-:W-:Y:S05]  /*2140*/  @!P6 WARPSYNC.ALL ;  /* 0x000000000000e948 */ /* 0x000fea0003800000 */
[----:B------:R-:W-:Y:S01]  /*2150*/  LOP3.LUT R8, R4, R203, RZ, 0x3c, !PT ;  /* 0x000000cb04087212 */ /* 0x000fe200078e3cff */
[----:B------:R-:W-:Y:S01]  /*2160*/  IMAD R11, R24, R35, R11 ;  /* 0x00000023180b7224 */ /* 0x000fe200078e020b */
[-C--:B------:R-:W-:Y:S01]  /*2170*/  IADD3 R4, R6, R7.reuse, R202 ;  /* 0x0000000706047210 */ /* 0x080fe20007ffe0ca */
[-C--:B------:R-:W-:Y:S01]  /*2180*/  IMAD.WIDE.U32 R86, R24, R34.reuse, R86 ;  /* 0x0000002218567225 */ /* 0x080fe200078e0056 */
[-C--:B------:R-:W-:Y:S01]  /*2190*/  IADD3 R5, R10, R7.reuse, R201 ;  /* 0x000000070a057210 */ /* 0x080fe20007ffe0c9 */
[----:B------:R-:W-:Y:S01]  /*21a0*/  ULDC UR4, c[0x0][0x2f4] ;  /* 0x0000bd0000047ab9 */ /* 0x000fe20000000800 */
[-C--:B------:R-:W-:Y:S01]  /*21b0*/  IADD3 R6, R9, R7.reuse, R200 ;  /* 0x0000000709067210 */ /* 0x080fe20007ffe0c8 */
[----:B------:R-:W-:Y:S01]  /*21c0*/  IMAD.WIDE.U32 R88, R24, R34, R88 ;  /* 0x0000002218587225 */ /* 0x000fe200078e0058 */
[----:B------:R-:W-:-:S02]  /*21d0*/  IADD3 R7, R8, R7, R204 ;  /* 0x0000000708077210 */ /* 0x000fc40007ffe0cc */
[----:B------:R-:W-:Y:S01]  /*21e0*/  SHF.L.U64.HI R8, R14, 0x5, R15 ;  /* 0x000000050e087819 */ /* 0x000fe2000001020f */
[----:B------:R-:W-:Y:S01]  /*21f0*/  IMAD.IADD R3, R29, 0x1, R28 ;  /* 0x000000011d037824 */ /* 0x000fe200078e021c */
[C---:B------:R-:W-:Y:S01]  /*2200*/  SHF.L.U64.HI R29, R34.reuse, 0x5, R35 ;  /* 0x00000005221d7819 */ /* 0x040fe20000010223 */
[----:B------:R-:W-:Y:S01]  /*2210*/  IMAD.SHL.U32 R32, R34, 0x20, RZ ;  /* 0x0000002022207824 */ /* 0x000fe200078e00ff */
[--C-:B------:R-:W-:Y:S01]  /*2220*/  SHF.L.U64.HI R9, R14, 0x6, R15.reuse ;  /* 0x000000060e097819 */ /* 0x100fe2000001020f */
[----:B------:R-:W-:Y:S01]  /*2230*/  IMAD.SHL.U32 R33, R34, 0x40, RZ ;  /* 0x0000004022217824 */ /* 0x000fe200078e00ff */
[----:B------:R-:W-:Y:S01]  /*2240*/  SHF.L.U64.HI R10, R14, 0x7, R15 ;  /* 0x000000070e0a7819 */ /* 0x000fe2000001020f */
[----:B------:R-:W-:Y:S01]  /*2250*/  VIADD R94, R38, 0x8 ;  /* 0x00000008265e7836 */ /* 0x000fe20000000000 */
[----:B------:R-:W-:Y:S01]  /*2260*/  SHF.L.U32 R34, R34, 0x7, RZ ;  /* 0x0000000722227819 */ /* 0x000fe200000006ff */
[C---:B------:R-:W-:Y:S01]  /*2270*/  IMAD.SHL.U32 R21, R14.reuse, 0x40, RZ ;  /* 0x000000400e157824 */ /* 0x040fe200078e00ff */
[----:B------:R-:W-:Y:S01]  /*2280*/  SHF.R.S32.HI R35, RZ, 0x1f, R42 ;  /* 0x0000001fff237819 */ /* 0x000fe2000001142a */
[----:B------:R-:W-:Y:S01]  /*2290*/  IMAD.SHL.U32 R28, R14, 0x80, RZ ;  /* 0x000000800e1c7824 */ /* 0x000fe200078e00ff */
[----:B------:R-:W-:Y:S01]  /*22a0*/  ISETP.GE.AND P1, PT, R16, UR4, PT ;  /* 0x0000000410007c0c */ /* 0x000fe2000bf26270 */
[----:B------:R-:W-:Y:S01]  /*22b0*/  IMAD R36, R207, 0x20, R188 ;  /* 0x00000020cf247824 */ /* 0x000fe200078e02bc */
[----:B------:R-:W-:Y:S01]  /*22c0*/  ISETP.GE.AND P2, PT, R2, UR4, PT ;  /* 0x0000000402007c0c */ /* 0x000fe2000bf46270 */
[----:B------:R-:W-:Y:S01]  /*22d0*/  IMAD.SHL.U32 R37, R37, 0x2, RZ ;  /* 0x0000000225257824 */ /* 0x000fe200078e00ff */
[----:B------:R-:W-:Y:S01]  /*22e0*/  IADD3 R40, R13, R85, RZ ;  /* 0x000000550d287210 */ /* 0x000fe20007ffe0ff */
[----:B------:R-:W-:Y:S01]  /*22f0*/  IMAD.IADD R39, R83, 0x1, R13 ;  /* 0x0000000153277824 */ /* 0x000fe200078e020d */
[----:B------:R-:W-:Y:S01]  /*2300*/  SHF.R.S32.HI R81, RZ, 0x3, R12 ;  /* 0x00000003ff517819 */ /* 0x000fe2000001140c */
[----:B------:R-:W-:Y:S01]  /*2310*/  IMAD.IADD R43, R87, 0x1, R11 ;  /* 0x00000001572b7824 */ /* 0x000fe200078e020b */
[----:B------:R-:W-:Y:S01]  /*2320*/  SHF.R.S32.HI R90, RZ, 0x1f, R41 ;  /* 0x0000001fff5a7819 */ /* 0x000fe20000011429 */
[----:B------:R-:W-:Y:S01]  /*2330*/  IMAD.IADD R80, R11, 0x1, R89 ;  /* 0x000000010b507824 */ /* 0x000fe200078e0259 */
[----:B------:R-:W-:Y:S01]  /*2340*/  @!P6 BAR.SYNC.DEFER_BLOCKING 0x9, 0x100 ;  /* 0x024400000000eb1d */ /* 0x000fe20000010000 */
[----:B----4-:R-:W-:-:S07]  /*2350*/  SHF.R.S32.HI R38, RZ, 0x1f, R0 ;  /* 0x0000001fff267819 */ /* 0x010fce0000011400 */
.L_x_1781:
[----:B------:R-:W0:Y:S01]  /*2360*/  LDC R100, c[0x0][0x430] ;  /* 0x00010c00ff647b82 */ /* 0x000e220000000800 */
[----:B------:R-:W-:Y:S02]  /*2370*/  VIADD R27, R27, 0xffffffff ;  /* 0xffffffff1b1b7836 */ /* 0x000fe40000000000 */
[----:B------:R-:W-:Y:S02]  /*2380*/  IMAD.MOV.U32 R101, RZ, RZ, RZ ;  /* 0x000000ffff657224 */ /* 0x000fe400078e00ff */
[----:B---3--:R-:W-:-:S03]  /*2390*/  IMAD R44, R27, 0x80, R36 ;  /* 0x000000801b2c7824 */ /* 0x008fc600078e0224 */
[----:B-1----:R-:W1:Y:S02]  /*23a0*/  LDC R107, c[0x0][0x3f4] ;  /* 0x0000fd00ff6b7b82 */ /* 0x002e640000000800 */
[----:B------:R-:W-:Y:S02]  /*23b0*/  ISETP.GE.AND P3, PT, R44, R25, PT ;  /* 0x000000192c00720c */ /* 0x000fe40003f66270 */
[----:B------:R-:W-:Y:S02]  /*23c0*/  IADD3 R45, R3, R44, RZ ;  /* 0x0000002c032d7210 */ /* 0x000fe40007ffe0ff */
[----:B------:R-:W-:-:S03]  /*23d0*/  ISETP.GT.OR P3, PT, R36, 0x7f, P3 ;  /* 0x0000007f2400780c */ /* 0x000fc60001f64670 */
[----:B------:R-:W-:Y:S01]  /*23e0*/  IMAD.MOV.U32 R11, RZ, RZ, R45 ;  /* 0x000000ffff0b7224 */ /* 0x000fe200078e002d */
[----:B0-----:R-:W-:-:S09]  /*23f0*/  ISETP.NE.AND P4, PT, R100, 0x1, PT ;  /* 0x000000016400780c */ /* 0x001fd20003f85270 */
[----:B------:R-:W0:Y:S08]  /*2400*/  @!P3 LDC.64 R14, c[0x0][0x428] ;  /* 0x00010a00ff0ebb82 */ /* 0x000e300000000a00 */
[----:B--2---:R-:W2:Y:S08]  /*2410*/  @!P3 LDC.64 R46, c[0x0][0x418] ;  /* 0x00010600ff2ebb82 */ /* 0x004eb00000000a00 */
[----:B------:R-:W3:Y:S08]  /*2420*/  @P4 LDC R12, c[0x0][0x434] ;  /* 0x00010d00ff0c4b82 */ /* 0x000ef00000000800 */
[----:B------:R-:W4:Y:S01]  /*2430*/  @P4 LDC R13, c[0x0][0x438] ;  /* 0x00010e00ff0d4b82 */ /* 0x000f220000000800 */
[----:B---3--:R-:W-:-:S05]  /*2440*/  @P4 IMAD.HI.U32 R12, R45, R12, RZ ;  /* 0x0000000c2d0c4227 */ /* 0x008fca00078e00ff */
[----:B----4-:R-:W-:Y:S01]  /*2450*/  @P4 SHF.R.U32.HI R11, RZ, R13, R12 ;  /* 0x0000000dff0b4219 */ /* 0x010fe2000001160c */
[----:B0-----:R-:W-:-:S03]  /*2460*/  @!P3 IMAD R12, R38, R14, RZ ;  /* 0x0000000e260cb224 */ /* 0x001fc600078e02ff */
[--C-:B------:R-:W-:Y:S01]  /*2470*/  @!P3 SHF.R.S32.HI R13, RZ, 0x1f, R11.reuse ;  /* 0x0000001fff0db819 */ /* 0x100fe2000001140b */
[----:B------:R-:W-:Y:S02]  /*2480*/  @!P3 IMAD R15, R0, R15, R12 ;  /* 0x0000000f000fb224 */ /* 0x000fe400078e020c */
[----:B------:R-:W-:-:S04]  /*2490*/  @!P3 IMAD.MOV.U32 R12, RZ, RZ, R11 ;  /* 0x000000ffff0cb224 */ /* 0x000fc800078e000b */
[----:B------:R-:W-:-:S04]  /*24a0*/  @!P3 IMAD.WIDE.U32 R12, R0, R14, R12 ;  /* 0x0000000e000cb225 */ /* 0x000fc800078e000c */
[----:B------:R-:W-:Y:S01]  /*24b0*/  @!P3 IMAD.IADD R13, R13, 0x1, R15 ;  /* 0x000000010d0db824 */ /* 0x000fe200078e020f */
[----:B--2---:R-:W-:-:S04]  /*24c0*/  @!P3 LEA R14, P4, R12, R46, 0x2 ;  /* 0x0000002e0c0eb211 */ /* 0x004fc800078810ff */
[----:B------:R-:W-:-:S05]  /*24d0*/  @!P3 LEA.HI.X R15, R12, R47, R13, 0x2, P4 ;  /* 0x0000002f0c0fb211 */ /* 0x000fca00020f140d */
[----:B------:R0:W5:Y:S01]  /*24e0*/  @!P3 LDG.E R101, desc[UR54][R14.64] ;  /* 0x000000360e65b981 */ /* 0x000162000c1e1900 */
[----:B-1----:R-:W-:Y:S01]  /*24f0*/  ISETP.GE.AND P3, PT, R107, 0x1, PT ;  /* 0x000000016b00780c */ /* 0x002fe20003f66270 */
[----:B------:R-:W-:Y:S01]  /*2500*/  IMAD R93, R19, 0x4000, R206 ;  /* 0x00004000135d7824 */ /* 0x000fe200078e02ce */
[----:B------:R-:W-:Y:S01]  /*2510*/  IADD3 R11, -R11, RZ, RZ ;  /* 0x000000ff0b0b7210 */ /* 0x000fe20007ffe1ff */
[----:B------:R-:W-:Y:S05]  /*2520*/  YIELD ;  /* 0x0000000000007946 */ /* 0x000fea0003800000 */
[----:B------:R-:W-:Y:S01]  /*2530*/  ISETP.GT.AND P4, PT, R27, R26, PT ;  /* 0x0000001a1b00720c */ /* 0x000fe20003f84270 */
[----:B------:R-:W-:Y:S01]  /*2540*/  BSSY B0, `(.L_x_1684) ;  /* 0x0000573000007945 */ /* 0x000fe20003800000 */
[----:B------:R-:W-:-:S02]  /*2550*/  IMAD R100, R100, R11, R45 ;  /* 0x0000000b64647224 */ /* 0x000fc400078e022d */
[----:B------:R-:W-:Y:S01]  /*2560*/  IMAD R93, R93, 0x2, R18 ;  /* 0x000000025d5d7824 */ /* 0x000fe200078e0212 */
[----:B------:R-:W-:Y:S01]  /*2570*/  P2R R92, PR, RZ, 0x10 ;  /* 0x00000010ff5c7803 */ /* 0x000fe20000000000 */
[----:B0-----:R-:W-:Y:S07]  /*2580*/  @!P3 BRA `(.L_x_1685) ;  /* 0x00000050000cb947 */ /* 0x001fee0003800000 */
[----:B------:R-:W-:Y:S01]  /*2590*/  SHF.R.S32.HI R99, RZ, 0x1f, R100 ;  /* 0x0000001fff637819 */ /* 0x000fe20000011464 */
[----:B------:R-:W-:Y:S01]  /*25a0*/  ULDC.64 UR4, c[0x0][0x300] ;  /* 0x0000c00000047ab9 */ /* 0x000fe20000000a00 */
[----:B-----5:R-:W-:Y:S01]  /*25b0*/  SHF.R.S32.HI R98, RZ, 0x1f, R101 ;  /* 0x0000001fff627819 */ /* 0x020fe20000011465 */
[C---:B------:R-:W-:Y:S01]  /*25c0*/  IMAD.WIDE.U32 R12, R100.reuse, UR4, RZ ;  /* 0x00000004640c7c25 */ /* 0x040fe2000f8e00ff */
[----:B------:R-:W-:Y:S02]  /*25d0*/  ULDC.U8 UR6, c[0x0][0x410] ;  /* 0x0001040000067ab9 */ /* 0x000fe40000000000 */
[----:B------:R-:W-:Y:S01]  /*25e0*/  ISETP.NE.AND P3, PT, RZ, UR6, PT ;  /* 0x00000006ff007c0c */ /* 0x000fe2000bf65270 */
[----:B------:R-:W-:Y:S02]  /*25f0*/  IMAD R11, R99, UR4, RZ ;  /* 0x00000004630b7c24 */ /* 0x000fe4000f8e02ff */
[----:B------:R-:W-:Y:S02]  /*2600*/  IMAD R44, R31, R27, RZ ;  /* 0x0000001b1f2c7224 */ /* 0x000fe400078e02ff */
[----:B------:R-:W-:Y:S01]  /*2610*/  IMAD R11, R100, UR5, R11 ;  /* 0x00000005640b7c24 */ /* 0x000fe2000f8e020b */
[----:B------:R-:W-:Y:S01]  /*2620*/  ULDC.64 UR4, c[0x0][0x310] ;  /* 0x0000c40000047ab9 */ /* 0x000fe20000000a00 */
[----:B------:R-:W-:-:S02]  /*2630*/  IMAD R97, R27, -0x80, R25 ;  /* 0xffffff801b617824 */ /* 0x000fc400078e0219 */
[----:B------:R-:W-:Y:S02]  /*2640*/  IMAD R14, R98, UR4, RZ ;  /* 0x00000004620e7c24 */ /* 0x000fe4000f8e02ff */
[----:B------:R-:W-:Y:S01]  /*2650*/  IMAD.IADD R13, R13, 0x1, R11 ;  /* 0x000000010d0d7824 */ /* 0x000fe200078e020b */
[----:B------:R-:W-:Y:S01]  /*2660*/  SHF.R.S32.HI R11, RZ, 0x1f, R27 ;  /* 0x0000001fff0b7819 */ /* 0x000fe2000001141b */
[----:B------:R-:W-:Y:S01]  /*2670*/  IMAD R15, R101, UR5, R14 ;  /* 0x00000005650f7c24 */ /* 0x000fe2000f8e020e */
[----:B------:R-:W-:Y:S01]  /*2680*/  VIMNMX R97, R97, 0x80, PT ;  /* 0x0000008061617848 */ /* 0x000fe20003fe0100 */
[----:B------:R-:W-:Y:S01]  /*2690*/  IMAD.WIDE.U32 R12, R101, UR4, R12 ;  /* 0x00000004650c7c25 */ /* 0x000fe2000f8e000c */
[----:B------:R-:W-:-:S03]  /*26a0*/  ULDC.64 UR4, c[0x0][0x308] ;  /* 0x0000c20000047ab9 */ /* 0x000fc60000000a00 */
[----:B------:R-:W-:Y:S02]  /*26b0*/  IMAD R14, R10, R27, RZ ;  /* 0x0000001b0a0e7224 */ /* 0x000fe400078e02ff */
[----:B------:R-:W-:Y:S02]  /*26c0*/  IMAD.IADD R13, R13, 0x1, R15 ;  /* 0x000000010d0d7824 */ /* 0x000fe400078e020f */
[----:B------:R-:W-:Y:S02]  /*26d0*/  IMAD R15, R35, UR4, RZ ;  /* 0x00000004230f7c24 */ /* 0x000fe4000f8e02ff */
[C---:B------:R-:W-:Y:S02]  /*26e0*/  IMAD R91, R11.reuse, R28, R14 ;  /* 0x0000001c0b5b7224 */ /* 0x040fe400078e020e */
[----:B------:R-:W-:Y:S02]  /*26f0*/  IMAD R11, R11, R34, R44 ;  /* 0x000000220b0b7224 */ /* 0x000fe400078e022c */
[----:B------:R-:W-:-:S02]  /*2700*/  IMAD R103, R42, UR5, R15 ;  /* 0x000000052a677c24 */ /* 0x000fc4000f8e020f */
[----:B------:R-:W-:Y:S01]  /*2710*/  IMAD.WIDE.U32 R44, R42, UR4, R12 ;  /* 0x000000042a2c7c25 */ /* 0x000fe2000f8e000c */
[----:B------:R-:W-:-:S03]  /*2720*/  ULDC.64 UR4, c[0x0][0x2e8] ;  /* 0x0000ba0000047ab9 */ /* 0x000fc60000000a00 */
[----:B------:R-:W-:Y:S01]  /*2730*/  IMAD.WIDE.U32 R14, R28, R27, RZ ;  /* 0x0000001b1c0e7225 */ /* 0x000fe200078e00ff */
[----:B------:R-:W-:Y:S02]  /*2740*/  IADD3 R103, R45, R103, RZ ;  /* 0x000000672d677210 */ /* 0x000fe40007ffe0ff */
[----:B------:R-:W-:Y:S01]  /*2750*/  LEA R108, P4, R44, UR4, 0x1 ;  /* 0x000000042c6c7c11 */ /* 0x000fe2000f8808ff */
[----:B------:R-:W-:-:S03]  /*2760*/  IMAD.WIDE.U32 R12, R34, R27, RZ ;  /* 0x0000001b220c7225 */ /* 0x000fc600078e00ff */
[----:B------:R-:W-:Y:S01]  /*2770*/  LEA.HI.X R103, R44, UR5, R103, 0x1, P4 ;  /* 0x000000052c677c11 */ /* 0x000fe2000a0f0c67 */
[----:B------:R-:W-:Y:S02]  /*2780*/  IMAD.IADD R91, R15, 0x1, R91 ;  /* 0x000000010f5b7824 */ /* 0x000fe400078e025b */
        /* <DEDUP_REMOVED lines=19> */
[----:B------:R-:W-:-:S05]  /*28c0*/  IADD3 R47, P3, R86, R12, RZ ;  /* 0x0000000c562f7210 */ /* 0x000fca0007f7e0ff */
[----:B------:R-:W-:Y:S01]  /*28d0*/  IMAD.X R48, R11, 0x1, R43, P3 ;  /* 0x000000010b307824 */ /* 0x000fe200018e062b */
        /* <DEDUP_REMOVED lines=10> */
.L_x_1688:
[----:B------:R-:W-:Y:S05]  /*2980*/  BSYNC B1 ;  /* 0x0000000000017941 */ /* 0x000fea0003800000 */
.L_x_1687:
        /* <DEDUP_REMOVED lines=41> */
.L_x_1690:
[----:B------:R-:W-:Y:S05]  /*2c20*/  BSYNC B1 ;  /* 0x0000000000017941 */ /* 0x000fea0003800000 */
.L_x_1689:
[----:B------:R-:W-:Y:S01]  /*2c30*/  ISETP.GE.AND P3, PT, R216, R97, PT ;  /* 0x00000061d800720c */ /* 0x000fe20003f66270 */
[----:B0----5:R-:W-:Y:S01]  /*2c40*/  IMAD.MOV.U32 R44, RZ, RZ, R60 ;  /* 0x000000ffff2c7224 */ /* 0x021fe200078e003c */
[----:B------:R-:W-:Y:S01]  /*2c50*/  MOV R46, R64 ;  /* 0x00000040002e7202 */ /* 0x000fe20000000f00 */
[----:B------:R-:W-:Y:S01]  /*2c60*/  IMAD.MOV.U32 R45, RZ, RZ, R61 ;  /* 0x000000ffff2d7224 */ /* 0x000fe200078e003d */
[----:B------:R-:W-:Y:S01]  /*2c70*/  BSSY B1, `(.L_x_1691) ;  /* 0x0000027000017945 */ /* 0x000fe20003800000 */
[----:B------:R-:W-:Y:S01]  /*2c80*/  IMAD.MOV.U32 R47, RZ, RZ, R65 ;  /* 0x000000ffff2f7224 */ /* 0x000fe200078e0041 */
[----:B------:R-:W-:Y:S02]  /*2c90*/  CS2R R52, SRZ ;  /* 0x0000000000347805 */ /* 0x000fe4000001ff00 */
[----:B------:R-:W-:Y:S02]  /*2ca0*/  CS2R R56, SRZ ;  /* 0x0000000000387805 */ /* 0x000fe4000001ff00 */
        /* <DEDUP_REMOVED lines=35> */
.L_x_1692:
[----:B------:R-:W-:Y:S05]  /*2ee0*/  BSYNC B1 ;  /* 0x0000000000017941 */ /* 0x000fea0003800000 */
.L_x_1691:
[----:B------:R-:W-:Y:S01]  /*2ef0*/  ISETP.GE.AND P4, PT, R215, R97, PT ;  /* 0x00000061d700720c */ /* 0x000fe20003f86270 */
[----:B------:R-:W-:-:S12]  /*2f00*/  BSSY B1, `(.L_x_1693) ;  /* 0x000001e000017945 */ /* 0x000fd80003800000 */
[----:B------:R-:W-:Y:S05]  /*2f10*/  @P4 BRA `(.L_x_1694) ;  /* 0x0000000000704947 */ /* 0x000fea0003800000 */
[----:B------:R-:W1:Y:S01]  /*2f20*/  LDC.64 R44, c[0x0][0x3f8] ;  /* 0x0000fe00ff2c7b82 */ /* 0x000e620000000a00 */
[----:B------:R-:W-:Y:S01]  /*2f30*/  IMAD.MOV.U32 R15, RZ, RZ, R91 ;  /* 0x000000ffff0f7224 */ /* 0x000fe200078e005b */
[----:B------:R-:W-:Y:S01]  /*2f40*/  ULDC.64 UR4, c[0x0][0x3e8] ;  /* 0x0000fa0000047ab9 */ /* 0x000fe20000000a00 */
[----:B------:R-:W-:Y:S01]  /*2f50*/  IMAD.MOV.U32 R13, RZ, RZ, R11 ;  /* 0x000000ffff0d7224 */ /* 0x000fe200078e000b */
[----:B------:R-:W-:Y:S02]  /*2f60*/  CS2R R48, SRZ ;  /* 0x0000000000307805 */ /* 0x000fe4000001ff00 */
[----:B------:R-:W-:Y:S01]  /*2f70*/  CS2R R50, SRZ ;  /* 0x0000000000327805 */ /* 0x000fe2000001ff00 */
[----:B-1----:R-:W-:-:S04]  /*2f80*/  IMAD.WIDE.U32 R14, R44, 0x60, R14 ;  /* 0x000000602c0e7825 */ /* 0x002fc800078e000e */
[----:B------:R-:W-:Y:S01]  /*2f90*/  IMAD R46, R45, 0x60, RZ ;  /* 0x000000602d2e7824 */ /* 0x000fe200078e02ff */
[----:B------:R-:W-:-:S04]  /*2fa0*/  IADD3 R45, P5, R82, R14, RZ ;  /* 0x0000000e522d7210 */ /* 0x000fc80007fbe0ff */
[----:B------:R-:W-:Y:S02]  /*2fb0*/  IADD3.X R46, R39, R15, R46, P5, !PT ;  /* 0x0000000f272e7210 */ /* 0x000fe40002ffe42e */
[----:B------:R-:W1:Y:S02]  /*2fc0*/  LDC.64 R14, c[0x0][0x408] ;  /* 0x00010200ff0e7b82 */ /* 0x000e640000000a00 */
        /* <DEDUP_REMOVED lines=17> */
.L_x_1694:
[----:B------:R-:W-:Y:S05]  /*30e0*/  BSYNC B1 ;  /* 0x0000000000017941 */ /* 0x000fea0003800000 */
.L_x_1693:
[----:B-----5:R-:W-:Y:S01]  /*30f0*/  IMAD.MOV.U32 R11, RZ, RZ, R52 ;  /* 0x000000ffff0b7224 */ /* 0x020fe200078e0034 */
[----:B-1----:R-:W-:Y:S01]  /*3100*/  MOV R13, R56 ;  /* 0x00000038000d7202 */ /* 0x002fe20000000f00 */
[----:B------:R-:W-:Y:S01]  /*3110*/  IMAD.MOV.U32 R12, RZ, RZ, R53 ;  /* 0x000000ffff0c7224 */ /* 0x000fe200078e0035 */
[----:B------:R-:W-:Y:S01]  /*3120*/  UISETP.NE.AND UP0, UPT, UR39, 0x3, UPT ;  /* 0x000000032700788c */ /* 0x000fe2000bf05270 */
[----:B------:R-:W-:-:S03]  /*3130*/  IMAD.MOV.U32 R14, RZ, RZ, R57 ;  /* 0x000000ffff0e7224 */ /* 0x000fc600078e0039 */
[----:B------:R-:W-:Y:S01]  /*3140*/  PRMT R116, R11, 0x5410, R12 ;  /* 0x000054100b747816 */ /* 0x000fe2000000000c */
[----:B------:R-:W-:Y:S01]  /*3150*/  IMAD.MOV.U32 R11, RZ, RZ, R54 ;  /* 0x000000ffff0b7224 */ /* 0x000fe200078e0036 */
[----:B------:R-:W-:Y:S01]  /*3160*/  PRMT R118, R13, 0x5410, R14 ;  /* 0x000054100d767816 */ /* 0x000fe2000000000e */
[----:B------:R-:W-:Y:S01]  /*3170*/  IMAD.MOV.U32 R12, RZ, RZ, R55 ;  /* 0x000000ffff0c7224 */ /* 0x000fe200078e0037 */
[----:B------:R-:W-:Y:S01]  /*3180*/  MOV R14, R59 ;  /* 0x0000003b000e7202 */ /* 0x000fe20000000f00 */
[----:B------:R-:W-:Y:S01]  /*3190*/  IMAD.MOV.U32 R13, RZ, RZ, R58 ;  /* 0x000000ffff0d7224 */ /* 0x000fe200078e003a */
[----:B------:R-:W-:Y:S02]  /*31a0*/  PLOP3.LUT P5, PT, PT, PT, UP0, 0x80, 0x0 ;  /* 0x000000000000781c */ /* 0x000fe40003faf008 */
[----:B------:R-:W-:Y:S01]  /*31b0*/  PRMT R117, R11, 0x5410, R12 ;  /* 0x000054100b757816 */ /* 0x000fe2000000000c */
[----:B------:R-:W-:Y:S01]  /*31c0*/  IMAD.MOV.U32 R11, RZ, RZ, R44 ;  /* 0x000000ffff0b7224 */ /* 0x000fe200078e002c */
[----:B------:R-:W-:Y:S01]  /*31d0*/  PRMT R119, R13, 0x5410, R14 ;  /* 0x000054100d777816 */ /* 0x000fe2000000000e */
[----:B------:R-:W-:-:S02]  /*31e0*/  IMAD.MOV.U32 R12, RZ, RZ, R45 ;  /* 0x000000ffff0c7224 */ /* 0x000fc400078e002d */
[----:B------:R-:W-:Y:S02]  /*31f0*/  IMAD.MOV.U32 R13, RZ, RZ, R48 ;  /* 0x000000ffff0d7224 */ /* 0x000fe400078e0030 */
[----:B------:R-:W-:Y:S01]  /*3200*/  IMAD.MOV.U32 R14, RZ, RZ, R49 ;  /* 0x000000ffff0e7224 */ /* 0x000fe200078e0031 */
[----:B0-----:R-:W-:Y:S01]  /*3210*/  PRMT R78, R11, 0x5410, R12 ;  /* 0x000054100b4e7816 */ /* 0x001fe2000000000c */
[----:B------:R-:W-:Y:S01]  /*3220*/  IMAD.MOV.U32 R12, RZ, RZ, R47 ;  /* 0x000000ffff0c7224 */ /* 0x000fe200078e002f */
[----:B------:R-:W-:Y:S02]  /*3230*/  MOV R11, R46 ;  /* 0x0000002e000b7202 */ /* 0x000fe40000000f00 */
[----:B------:R-:W-:Y:S01]  /*3240*/  PRMT R110, R13, 0x5410, R14 ;  /* 0x000054100d6e7816 */ /* 0x000fe2000000000e */
[----:B------:R-:W-:Y:S01]  /*3250*/  IMAD.MOV.U32 R13, RZ, RZ, R50 ;  /* 0x000000ffff0d7224 */ /* 0x000fe200078e0032 */
[----:B------:R-:W-:Y:S01]  /*3260*/  PRMT R104, R11, 0x5410, R12 ;  /* 0x000054100b687816 */ /* 0x000fe2000000000c */
[----:B------:R-:W-:-:S05]  /*3270*/  IMAD.MOV.U32 R14, RZ, RZ, R51 ;  /* 0x000000ffff0e7224 */ /* 0x000fca00078e0033 */
[----:B------:R-:W-:Y:S01]  /*3280*/  PRMT R111, R13, 0x5410, R14 ;  /* 0x000054100d6f7816 */ /* 0x000fe2000000000e */
[----:B------:R-:W-:Y:S06]  /*3290*/  @!P5 BRA `(.L_x_1695) ;  /* 0x000000000004d947 */ /* 0x000fec0003800000 */
[----:B------:R-:W-:Y:S01]  /*32a0*/  BPT.TRAP 0x1 ;  /* 0x000000040000795c */ /* 0x000fe20000300000 */
.L_x_1695:
[----:B------:R-:W-:Y:S01]  /*32b0*/  IMAD R91, R19, 0x8, R18 ;  /* 0x00000008135b7824 */ /* 0x000fe200078e0212 */
[----:B------:R-:W-:Y:S01]  /*32c0*/  SHF.L.U32 R102, R192, 0x1f, RZ ;  /* 0x0000001fc0667819 */ /* 0x000fe200000006ff */
[----:B------:R-:W-:Y:S03]  /*32d0*/  BSSY B1, `(.L_x_1696) ;  /* 0x0000003000017945 */ /* 0x000fe60003800000 */
[----:B------:R-:W0:Y:S02]  /*32e0*/  SYNCS.PHASECHK.TRANS64.TRYWAIT P6, [R91+URZ+0x28890], R102 ;  /* 0x028890665b0075a7 */ /* 0x000e2400080c017f */
[----:B0-----:R-:W-:Y:S05]  /*32f0*/  @!P6 BRA `(.L_x_1697) ;  /* 0x0000022400bce947 */ /* 0x001fea0003800000 */
.L_x_2086:
[----:B------:R-:W-:Y:S05]  /*3300*/  BSYNC B1 ;  /* 0x0000000000017941 */ /* 0x000fea0003800000 */
.L_x_1696:
[----:B------:R-:W-:-:S03]  /*3310*/  UMOV UR4, 0xffffffff ;  /* 0xffffffff00047882 */ /* 0x000fc60000000000 */
[----:B------:R-:W-:Y:S05]  /*3320*/  BRA.DIV UR4, `(.L_x_1698) ;  /* 0x0000022604c47947 */ /* 0x000fea000b800000 */
[----:B------:R1:W2:Y:S04]  /*3330*/  SHFL.IDX PT, R79, R103, RZ, 0x181f ;  /* 0x00181fff674f7589 */ /* 0x0002a800000e0000 */
[----:B------:R1:W3:Y:S02]  /*3340*/  SHFL.IDX PT, R105, R108, RZ, 0x181f ;  /* 0x00181fff6c697589 */ /* 0x0002e400000e0000 */
.L_x_2090:
        /* <DEDUP_REMOVED lines=51> */
.L_x_1704:
[----:B------:R-:W-:Y:S05]  /*3680*/  BSYNC B3 ;  /* 0x0000000000037941 */ /* 0x000fea0003800000 */
.L_x_1703:
[----:B0-----:R4:W-:Y:S02]  /*3690*/  ST.E.128 desc[UR54][R76.64], R12 ;  /* 0x0000000c4c007985 */ /* 0x0019e4000c101d36 */
.L_x_1702:
[----:B------:R-:W-:Y:S05]  /*36a0*/  BSYNC B2 ;  /* 0x0000000000027941 */ /* 0x000fea0003800000 */
.L_x_1701:
        /* <DEDUP_REMOVED lines=21> */
[C---:B------:R-:W-:Y:S01]  /*3800*/  FMUL.FTZ R120, R68.reuse, R71 ;  /* 0x0000004744787220 */ /* 0x040fe20000410000 */
[C---:B------:R-:W-:Y:S01]  /*3810*/  FMUL.FTZ R74, R13.reuse, R74 ;  /* 0x0000004a0d4a7220 */ /* 0x040fe20000410000 */
[----:B------:R-:W-:Y:S01]  /*3820*/  FFMA.FTZ R76, R13, R70, -R76 ;  /* 0x000000460d4c7223 */ /* 0x000fe2000001084c */
[----:B------:R-:W-:Y:S01]  /*3830*/  FFMA.FTZ R77, R68, R69, R75 ;  /* 0x00000045444d7223 */ /* 0x000fe2000001004b */
[----:B------:R-:W-:-:S02]  /*3840*/  HADD2.F32 R68, -RZ, R115.H0_H0 ;  /* 0x20000073ff447230 */ /* 0x000fc40000004100 */
[----:B------:R-:W-:Y:S01]  /*3850*/  FFMA.FTZ R71, R11, R70, R74 ;  /* 0x000000460b477223 */ /* 0x000fe2000001004a */
[----:B------:R-:W-:Y:S02]  /*3860*/  HADD2.F32 R11, -RZ, R12.H1_H1 ;  /* 0x3000000cff0b7230 */ /* 0x000fe40000004100 */
[----:B------:R-:W-:Y:S01]  /*3870*/  FFMA.FTZ R120, R15, R69, -R120 ;  /* 0x000000450f787223 */ /* 0x000fe20000010878 */
[----:B------:R-:W-:Y:S02]  /*3880*/  HADD2.F32 R13, -RZ, R14.H1_H1 ;  /* 0x3000000eff0d7230 */ /* 0x000fe40000004100 */
[----:B------:R-:W-:Y:S02]  /*3890*/  HADD2.F32 R115, -RZ, R115.H1_H1 ;  /* 0x30000073ff737230 */ /* 0x000fe40000004100 */
[----:B------:R-:W-:Y:S01]  /*38a0*/  FMUL.FTZ R69, R11, R68 ;  /* 0x000000440b457220 */ /* 0x000fe20000410000 */
[----:B------:R-:W-:Y:S02]  /*38b0*/  HADD2.F32 R12, -RZ, R12.H0_H0 ;  /* 0x2000000cff0c7230 */ /* 0x000fe40000004100 */
[----:B------:R-:W-:-:S02]  /*38c0*/  HADD2.F32 R14, -RZ, R14.H0_H0 ;  /* 0x2000000eff0e7230 */ /* 0x000fc40000004100 */
[-C--:B------:R-:W-:Y:S01]  /*38d0*/  FMUL.FTZ R75, R13, R115.reuse ;  /* 0x000000730d4b7220 */ /* 0x080fe20000410000 */
        /* <DEDUP_REMOVED lines=12> */
.L_x_1706:
[----:B------:R-:W-:Y:S05]  /*39a0*/  BSYNC B2 ;  /* 0x0000000000027941 */ /* 0x000fea0003800000 */
.L_x_1705:
[----:B0-----:R0:W-:Y:S02]  /*39b0*/  ST.E.128 desc[UR54][R72.64], R12 ;  /* 0x0000000c48007985 */ /* 0x0011e4000c101d36 */
.L_x_1700:
[----:B------:R-:W-:Y:S05]  /*39c0*/  BSYNC B1 ;  /* 0x0000000000017941 */ /* 0x000fea0003800000 */
.L_x_1699:
[----:B------:R-:W-:-:S03]  /*39d0*/  UMOV UR4, 0xffffffff ;  /* 0xffffffff00047882 */ /* 0x000fc60000000000 */
[----:B------:R-:W-:Y:S05]  /*39e0*/  BRA.DIV UR4, `(.L_x_1707) ;  /* 0x0000022204607947 */ /* 0x000fea000b800000 */
[----:B------:R1:W1:Y:S04]  /*39f0*/  SHFL.IDX PT, R71, R103, 0x1, 0x181f ;  /* 0x00381f0067477f89 */ /* 0x00026800000e0000 */
[----:B0-----:R0:W0:Y:S02]  /*3a00*/  SHFL.IDX PT, R73, R108, 0x1, 0x181f ;  /* 0x00381f006c497f89 */ /* 0x00102400000e0000 */
.L_x_2094:
        /* <DEDUP_REMOVED lines=51> */
.L_x_1713:
[----:B------:R-:W-:Y:S05]  /*3d40*/  BSYNC B3 ;  /* 0x0000000000037941 */ /* 0x000fea0003800000 */
.L_x_1712:
[----:B--2---:R0:W-:Y:S02]  /*3d50*/  ST.E.128 desc[UR54][R68.64], R12 ;  /* 0x0000000c44007985 */ /* 0x0041e4000c101d36 */
.L_x_1711:
[----:B------:R-:W-:Y:S05]  /*3d60*/  BSYNC B2 ;  /* 0x0000000000027941 */ /* 0x000fea0003800000 */
.L_x_1710:
        /* <DEDUP_REMOVED lines=47> */
.L_x_1715:
[----:B------:R-:W-:Y:S05]  /*4060*/  BSYNC B2 ;  /* 0x0000000000027941 */ /* 0x000fea0003800000 */
.L_x_1714:
[----:B----4-:R0:W-:Y:S02]  /*4070*/  ST.E.128 desc[UR54][R64.64], R12 ;  /* 0x0000000c40007985 */ /* 0x0101e4000c101d36 */
.L_x_1709:
[----:B------:R-:W-:Y:S05]  /*4080*/  BSYNC B1 ;  /* 0x0000000000017941 */ /* 0x000fea0003800000 */
.L_x_1708:
[----:B------:R-:W-:-:S03]  /*4090*/  UMOV UR4, 0xffffffff ;  /* 0xffffffff00047882 */ /* 0x000fc60000000000 */
[----:B------:R-:W-:Y:S05]  /*40a0*/  BRA.DIV UR4, `(.L_x_1716) ;  /* 0x0000021a04fc7947 */ /* 0x000fea000b800000 */
[----:B------:R0:W0:Y:S04]  /*40b0*/  SHFL.IDX PT, R61, R103, 0x2, 0x181f ;  /* 0x00581f00673d7f89 */ /* 0x00002800000e0000 */
[----:B------:R0:W0:Y:S02]  /*40c0*/  SHFL.IDX PT, R63, R108, 0x2, 0x181f ;  /* 0x00581f006c3f7f89 */ /* 0x00002400000e0000 */
.L_x_2098:
[----:B------:R-:W-:Y:S04]  /*40d0*/  BSSY B1, `(.L_x_1717) ;  /* 0x0000066000017945 */ /* 0x000fe80003800000 */
[----:B------:R-:W-:Y:S05]  /*40e0*/  @P3 BRA `(.L_x_1718) ;  /* 0x0000000400903947 */ /* 0x000fea0003800000 */
[----:B------:R-:W-:Y:S04]  /*40f0*/  BSSY B2, `(.L_x_1719) ;  /* 0x0000032000027945 */ /* 0x000fe80003800000 */
[----:B------:R-:W-:Y:S05]  /*4100*/  @P1 BRA `(.L_x_1720) ;  /* 0x0000000000c01947 */ /* 0x000fea0003800000 */
[----:B0---4-:R0:W4:Y:S01]  /*4110*/  LDS.128 R12, [R93+0x1a400] ;  /* 0x01a400005d0c7984 */ /* 0x0111220000000c00 */
[C---:B------:R-:W-:Y:S01]  /*4120*/  LEA R64, P3, R16.reuse, R63, 0x1 ;  /* 0x0000003f10407211 */ /* 0x040fe200078608ff */
[----:B------:R-:W-:Y:S03]  /*4130*/  BSSY B3, `(.L_x_1721) ;  /* 0x000002c000037945 */ /* 0x000fe60003800000 */
[----:B------:R-:W-:Y:S02]  /*4140*/  LEA.HI.X R65, R16, R61, R17, 0x1, P3 ;  /* 0x0000003d10417211 */ /* 0x000fe400018f0c11 */
        /* <DEDUP_REMOVED lines=42> */
.L_x_1722:
[----:B------:R-:W-:Y:S05]  /*43f0*/  BSYNC B3 ;  /* 0x0000000000037941 */ /* 0x000fea0003800000 */
.L_x_1721:
[----:B----4-:R0:W-:Y:S02]  /*4400*/  ST.E.128 desc[UR54][R64.64], R12 ;  /* 0x0000000c40007985 */ /* 0x0101e4000c101d36 */
.L_x_1720:
[----:B------:R-:W-:Y:S05]  /*4410*/  BSYNC B2 ;  /* 0x0000000000027941 */ /* 0x000fea0003800000 */
.L_x_1719:
        /* <DEDUP_REMOVED lines=47> */
.L_x_1724:
[----:B------:R-:W-:Y:S05]  /*4710*/  BSYNC B2 ;  /* 0x0000000000027941 */ /* 0x000fea0003800000 */
.L_x_1723:
[----:B----4-:R0:W-:Y:S02]  /*4720*/  ST.E.128 desc[UR54][R56.64], R12 ;  /* 0x0000000c38007985 */ /* 0x0101e4000c101d36 */
.L_x_1718:
[----:B------:R-:W-:Y:S05]  /*4730*/  BSYNC B1 ;  /* 0x0000000000017941 */ /* 0x000fea0003800000 */
.L_x_1717:
[----:B------:R-:W-:-:S03]  /*4740*/  UMOV UR4, 0xffffffff ;  /* 0xffffffff00047882 */ /* 0x000fc60000000000 */
[----:B------:R-:W-:Y:S05]  /*4750*/  BRA.DIV UR4, `(.L_x_1725) ;  /* 0x00000216049c7947 */ /* 0x000fea000b800000 */
[----:B01----:R-:W0:Y:S04]  /*4760*/  SHFL.IDX PT, R103, R103, 0x3, 0x181f ;  /* 0x00781f0067677f89 */ /* 0x003e2800000e0000 */
[----:B------:R1:W0:Y:S02]  /*4770*/  SHFL.IDX PT, R53, R108, 0x3, 0x181f ;  /* 0x00781f006c357f89 */ /* 0x00022400000e0000 */
.L_x_2102:
[----:B------:R-:W-:Y:S05]  /*4780*/  @P4 BRA `(.L_x_1726) ;  /* 0x0000003400384947 */ /* 0x000fea0003800000 */
[----:B------:R-:W-:Y:S04]  /*4790*/  BSSY B1, `(.L_x_1727) ;  /* 0x0000032000017945 */ /* 0x000fe80003800000 */
[----:B------:R-:W-:Y:S05]  /*47a0*/  @P1 BRA `(.L_x_1728) ;  /* 0x0000000000c01947 */ /* 0x000fea0003800000 */
[----:B----4-:R4:W1:Y:S01]  /*47b0*/  LDS.128 R12, [R93+0x1b400] ;  /* 0x01b400005d0c7984 */ /* 0x0108620000000c00 */
[C---:B0-----:R-:W-:Y:S01]  /*47c0*/  LEA R54, P3, R16.reuse, R53, 0x1 ;  /* 0x0000003510367211 */ /* 0x041fe200078608ff */
[----:B------:R-:W-:Y:S03]  /*47d0*/  BSSY B2, `(.L_x_1729) ;  /* 0x000002c000027945 */ /* 0x000fe60003800000 */
[----:B------:R-:W-:Y:S02]  /*47e0*/  LEA.HI.X R55, R16, R103, R17, 0x1, P3 ;  /* 0x0000006710377211 */ /* 0x000fe400018f0c11 */
[----:B------:R-:W-:-:S13]  /*47f0*/  ISETP.GE.AND P3, PT, R22, R107, PT ;  /* 0x0000006b1600720c */ /* 0x000fda0003f66270 */
[----:B----4-:R-:W-:Y:S05]  /*4800*/  @P3 BRA `(.L_x_1730) ;  /* 0x0000000000a03947 */ /* 0x010fea0003800000 */
[----:B------:R-:W-:Y:S01]  /*4810*/  SHF.R.U64 R11, R48, 0x10, R49 ;  /* 0x00000010300b7819 */ /* 0x000fe20000001231 */
[--C-:B-1----:R-:W-:Y:S01]  /*4820*/  HADD2.F32 R48, -RZ, R15.reuse.H1_H1 ;  /* 0x3000000fff307230 */ /* 0x102fe20000004100 */
        /* <DEDUP_REMOVED lines=38> */
.L_x_1730:
[----:B------:R-:W-:Y:S05]  /*4a90*/  BSYNC B2 ;  /* 0x0000000000027941 */ /* 0x000fea0003800000 */
.L_x_1729:
[----:B-1----:R0:W-:Y:S02]  /*4aa0*/  ST.E.128 desc[UR54][R54.64], R12 ;  /* 0x0000000c36007985 */ /* 0x0021e4000c101d36 */
.L_x_1728:
[----:B------:R-:W-:Y:S05]  /*4ab0*/  BSYNC B1 ;  /* 0x0000000000017941 */ /* 0x000fea0003800000 */
.L_x_1727:
        /* <DEDUP_REMOVED lines=47> */
.L_x_1732:
[----:B------:R-:W-:Y:S05]  /*4db0*/  BSYNC B1 ;  /* 0x0000000000017941 */ /* 0x000fea0003800000 */
.L_x_1731:
[----:B----4-:R0:W-:Y:S01]  /*4dc0*/  ST.E.128 desc[UR54][R48.64], R12 ;  /* 0x0000000c30007985 */ /* 0x0101e2000c101d36 */
[----:B------:R-:W-:Y:S05]  /*4dd0*/  BRA `(.L_x_1726) ;  /* 0x0000002c00a47947 */ /* 0x000fea0003800000 */
.L_x_1686:
        /* <DEDUP_REMOVED lines=30> */
[----:B------:R-:W-:Y:S02]  /*4fc0*/  @!P4 LEA R68, P6, R46, R68, 0x1 ;  /* 0x000000442e44c211 */ /* 0x000fe400078c08ff */
[----:B------:R-:W-:Y:S02]  /*4fd0*/  CS2R R52, SRZ ;  /* 0x0000000000347805 */ /* 0x000fe4000001ff00 */
[----:B------:R-:W-:Y:S02]  /*4fe0*/  CS2R R58, SRZ ;  /* 0x00000000003a7805 */ /* 0x000fe4000001ff00 */
[----:B------:R-:W-:-:S02]  /*4ff0*/  CS2R R56, SRZ ;  /* 0x0000000000387805 */ /* 0x000fc4000001ff00 */
[----:B------:R-:W-:Y:S02]  /*5000*/  @!P4 LEA.HI.X R69, R46, R69, R47, 0x1, P6 ;  /* 0x000000452e45c211 */ /* 0x000fe400030f0c2f */
[----:B------:R-:W-:Y:S02]  /*5010*/  CS2R R46, SRZ ;  /* 0x00000000002e7805 */ /* 0x000fe4000001ff00 */
[C---:B-1----:R-:W-:Y:S02]  /*5020*/  @!P4 LEA R70, P6, R44.reuse, R70, 0x1 ;  /* 0x000000462c46c211 */ /* 0x042fe400078c08ff */
[----:B------:R-:W-:Y:S01]  /*5030*/  CS2R R48, SRZ ;  /* 0x0000000000307805 */ /* 0x000fe2000001ff00 */
[----:B------:R-:W5:Y:S01]  /*5040*/  @!P4 LDG.E.128 R52, desc[UR54][R68.64] ;  /* 0x000000364434c981 */ /* 0x000f62000c1e1d00 */
[----:B------:R-:W-:Y:S02]  /*5050*/  @!P4 LEA.HI.X R71, R44, R71, R45, 0x1, P6 ;  /* 0x000000472c47c211 */ /* 0x000fe400030f0c2d */
[----:B------:R-:W-:-:S02]  /*5060*/  CS2R R44, SRZ ;  /* 0x00000000002c7805 */ /* 0x000fc4000001ff00 */
[----:B------:R0:W5:Y:S04]  /*5070*/  @!P5 LDG.E.128 R48, desc[UR54][R62.64] ;  /* 0x000000363e30d981 */ /* 0x000168000c1e1d00 */
[----:B------:R-:W5:Y:S01]  /*5080*/  @!P4 LDG.E.128 R56, desc[UR54][R70.64] ;  /* 0x000000364638c981 */ /* 0x000f62000c1e1d00 */
[----:B--2---:R-:W-:-:S03]  /*5090*/  @!P3 LEA R76, P4, R66, R76, 0x1 ;  /* 0x0000004c424cb211 */ /* 0x004fc600078808ff */
[----:B------:R1:W5:Y:S01]  /*50a0*/  @!P5 LDG.E.128 R44, desc[UR54][R60.64] ;  /* 0x000000363c2cd981 */ /* 0x000362000c1e1d00 */
        /* <DEDUP_REMOVED lines=12> */
[----:B------:R0:W5:Y:S01]  /*5170*/  @!P3 LDG.E.128 R60, desc[UR54][R76.64] ;  /* 0x000000364c3cb981 */ /* 0x000162000c1e1d00 */
[----:B------:R-:W-:Y:S02]  /*5180*/  CS2R R74, SRZ ;  /* 0x00000000004a7805 */ /* 0x000fe4000001ff00 */
[----:B------:R-:W-:Y:S01]  /*5190*/  CS2R R72, SRZ ;  /* 0x0000000000487805 */ /* 0x000fe2000001ff00 */
[----:B------:R0:W5:Y:S01]  /*51a0*/  @!P3 LDG.E.128 R64, desc[UR54][R78.64] ;  /* 0x000000364e40b981 */ /* 0x000162000c1e1d00 */
[----:B------:R-:W-:Y:S01]  /*51b0*/  ISETP.GE.AND P3, PT, R16, R107, PT ;  /* 0x0000006b1000720c */ /* 0x000fe20003f66270 */
[----:B------:R-:W-:-:S12]  /*51c0*/  @P4 BRA `(.L_x_1734) ;  /* 0x0000000000504947 */ /* 0x000fd80003800000 */
[----:B------:R-:W1:Y:S01]  /*51d0*/  LDC.64 R70, c[0x0][0x3f8] ;  /* 0x0000fe00ff467b82 */ /* 0x000e620000000a00 */
[----:B------:R-:W-:Y:S01]  /*51e0*/  IMAD.MOV.U32 R15, RZ, RZ, R91 ;  /* 0x000000ffff0f7224 */ /* 0x000fe200078e005b */
[----:B------:R-:W-:Y:S01]  /*51f0*/  ULDC.64 UR4, c[0x0][0x3e8] ;  /* 0x0000fa0000047ab9 */ /* 0x000fe20000000a00 */
[----:B------:R-:W-:Y:S01]  /*5200*/  IMAD.MOV.U32 R13, RZ, RZ, R11 ;  /* 0x000000ffff0d7224 */ /* 0x000fe200078e000b */
[----:B------:R-:W-:-:S04]  /*5210*/  ULDC.64 UR6, c[0x0][0x400] ;  /* 0x0001000000067ab9 */ /* 0x000fc80000000a00 */
[----:B------:R-:W2:Y:S01]  /*5220*/  LDC.64 R68, c[0x0][0x408] ;  /* 0x00010200ff447b82 */ /* 0x000ea20000000a00 */
[----:B-1----:R-:W-:-:S04]  /*5230*/  IMAD.WIDE.U32 R14, R70, 0x60, R14 ;  /* 0x00000060460e7825 */ /* 0x002fc800078e000e */
[----:B------:R-:W-:Y:S01]  /*5240*/  IMAD R71, R71, 0x60, RZ ;  /* 0x0000006047477824 */ /* 0x000fe200078e02ff */
[----:B------:R-:W-:Y:S01]  /*5250*/  IADD3 R14, P4, R84, R14, RZ ;  /* 0x0000000e540e7210 */ /* 0x000fe20007f9e0ff */
[----:B--2---:R-:W-:-:S03]  /*5260*/  IMAD.WIDE.U32 R12, R68, 0x60, R12 ;  /* 0x00000060440c7825 */ /* 0x004fc600078e000c */
        /* <DEDUP_REMOVED lines=10> */
.L_x_1734:
[----:B------:R-:W-:Y:S05]  /*5310*/  BSYNC B1 ;  /* 0x0000000000017941 */ /* 0x000fea0003800000 */
.L_x_1733:
[----:B-----5:R-:W-:Y:S01]  /*5320*/  IMAD.MOV.U32 R11, RZ, RZ, R70 ;  /* 0x000000ffff0b7224 */ /* 0x020fe200078e0046 */
[----:B------:R-:W-:Y:S01]  /*5330*/  MOV R12, R71 ;  /* 0x00000047000c7202 */ /* 0x000fe20000000f00 */
[----:B------:R-:W-:Y:S01]  /*5340*/  IMAD.MOV.U32 R13, RZ, RZ, R68 ;  /* 0x000000ffff0d7224 */ /* 0x000fe200078e0044 */
[----:B------:R-:W-:Y:S01]  /*5350*/  UISETP.NE.AND UP0, UPT, UR39, 0x3, UPT ;  /* 0x000000032700788c */ /* 0x000fe2000bf05270 */
[----:B------:R-:W-:Y:S01]  /*5360*/  IMAD.MOV.U32 R14, RZ, RZ, R69 ;  /* 0x000000ffff0e7224 */ /* 0x000fe200078e0045 */
[----:B------:R-:W-:Y:S01]  /*5370*/  PRMT R114, R12, 0x5410, R11 ;  /* 0x000054100c727816 */ /* 0x000fe2000000000b */
[----:B------:R-:W-:Y:S02]  /*5380*/  IMAD.MOV.U32 R11, RZ, RZ, R74 ;  /* 0x000000ffff0b7224 */ /* 0x000fe400078e004a */
        /* <DEDUP_REMOVED lines=9> */
[----:B------:R-:W-:Y:S01]  /*5420*/  IMAD.MOV.U32 R11, RZ, RZ, R46 ;  /* 0x000000ffff0b7224 */ /* 0x000fe200078e002e */
[----:B------:R-:W-:Y:S01]  /*5430*/  PRMT R126, R12, 0x7610, R126 ;  /* 0x000076100c7e7816 */ /* 0x000fe2000000007e */
        /* <DEDUP_REMOVED lines=13> */
[----:B------:R-:W-:-:S02]  /*5510*/  PRMT R123, R11, 0x7610, R123 ;  /* 0x000076100b7b7816 */ /* 0x000fc4000000007b */
[----:B------:R-:W-:Y:S02]  /*5520*/  MOV R11, R54 ;  /* 0x00000036000b7202 */ /* 0x000fe40000000f00 */
        /* <DEDUP_REMOVED lines=23> */
.L_x_1735:
[----:B------:R-:W-:Y:S01]  /*56a0*/  IMAD R91, R19, 0x8, R18 ;  /* 0x00000008135b7824 */ /* 0x000fe200078e0212 */
[----:B------:R-:W-:Y:S01]  /*56b0*/  SHF.L.U32 R102, R192, 0x1f, RZ ;  /* 0x0000001fc0667819 */ /* 0x000fe200000006ff */
[----:B------:R-:W1:Y:S01]  /*56c0*/  LDC R110, c[0x0][0x2f4] ;  /* 0x0000bd00ff6e7b82 */ /* 0x000e620000000800 */
[----:B------:R-:W-:Y:S02]  /*56d0*/  BSSY B1, `(.L_x_1736) ;  /* 0x0000003000017945 */ /* 0x000fe40003800000 */
[----:B------:R-:W2:Y:S02]  /*56e0*/  SYNCS.PHASECHK.TRANS64.TRYWAIT P4, [R91+URZ+0x28890], R102 ;  /* 0x028890665b0075a7 */ /* 0x000ea4000808017f */
[----:B--2---:R-:W-:Y:S05]  /*56f0*/  @!P4 BRA `(.L_x_1737) ;  /* 0x000002080000c947 */ /* 0x004fea0003800000 */
.L_x_2103:
[----:B------:R-:W-:Y:S05]  /*5700*/  BSYNC B1 ;  /* 0x0000000000017941 */ /* 0x000fea0003800000 */
.L_x_1736:
[----:B------:R-:W-:Y:S01]  /*5710*/  UMOV UR4, 0xffffffff ;  /* 0xffffffff00047882 */ /* 0x000fe20000000000 */
[----:B-1----:R-:W-:Y:S02]  /*5720*/  IMAD.IADD R112, R110, 0x1, -R37 ;  /* 0x000000016e707824 */ /* 0x002fe400078e0a25 */
[----:B------:R-:W-:Y:S05]  /*5730*/  BRA.DIV UR4, `(.L_x_1738) ;  /* 0x0000020a04047947 */ /* 0x000fea000b800000 */
[----:B------:R1:W3:Y:S04]  /*5740*/  SHFL.IDX PT, R107, R103, RZ, 0x181f ;  /* 0x00181fff676b7589 */ /* 0x0002e800000e0000 */
[----:B------:R1:W4:Y:S02]  /*5750*/  SHFL.IDX PT, R106, R108, RZ, 0x181f ;  /* 0x00181fff6c6a7589 */ /* 0x00032400000e0000 */
.L_x_2107:
[----:B------:R-:W-:Y:S01]  /*5760*/  ISETP.GE.OR P4, PT, R188, R97, P1 ;  /* 0x00000061bc00720c */ /* 0x000fe20000f86670 */
[----:B------:R-:W-:-:S12]  /*5770*/  BSSY B1, `(.L_x_1739) ;  /* 0x0000074000017945 */ /* 0x000fd80003800000 */
[----:B------:R-:W-:Y:S05]  /*5780*/  @P4 BRA `(.L_x_1740) ;  /* 0x0000000400c84947 */ /* 0x000fea0003800000 */
[----:B------:R-:W-:Y:S01]  /*5790*/  SEL R11, R37, R112, !P0 ;  /* 0x00000070250b7207 */ /* 0x000fe20004000000 */
[----:B------:R-:W-:Y:S01]  /*57a0*/  BSSY B2, `(.L_x_1741) ;  /* 0x000006c000027945 */ /* 0x000fe20003800000 */
[C---:B----4-:R-:W-:Y:S02]  /*57b0*/  LEA R104, P4, R41.reuse, R106, 0x1 ;  /* 0x0000006a29687211 */ /* 0x050fe400078808ff */
[----:B------:R-:W-:Y:S02]  /*57c0*/  SHF.R.S32.HI R12, RZ, 0x1f, R11 ;  /* 0x0000001fff0c7819 */ /* 0x000fe4000001140b */
[----:B---3--:R-:W-:Y:S02]  /*57d0*/  LEA.HI.X R105, R41, R107, R90, 0x1, P4 ;  /* 0x0000006b29697211 */ /* 0x008fe400020f0c5a */
[----:B------:R-:W-:-:S04]  /*57e0*/  LEA.HI R12, R12, R11, RZ, 0x4 ;  /* 0x0000000b0c0c7211 */ /* 0x000fc800078f20ff */
[----:B------:R-:W-:-:S04]  /*57f0*/  LEA.HI.SX32 R12, R12, R81, 0x1c ;  /* 0x000000510c0c7211 */ /* 0x000fc800078fe2ff */
[----:B------:R-:W-:Y:S01]  /*5800*/  SHF.R.S32.HI R13, RZ, 0x1f, R12 ;  /* 0x0000001fff0d7819 */ /* 0x000fe2000001140c */
[----:B------:R-:W-:-:S03]  /*5810*/  IMAD.SHL.U32 R11, R12, 0x8, RZ ;  /* 0x000000080c0b7824 */ /* 0x000fc600078e00ff */
[----:B------:R-:W-:Y:S02]  /*5820*/  LEA.HI R12, R13, R12, RZ, 0x3 ;  /* 0x0000000c0d0c7211 */ /* 0x000fe400078f18ff */
[----:B------:R-:W-:-:S03]  /*5830*/  LOP3.LUT R13, R11, 0x38, RZ, 0xc0, !PT ;  /* 0x000000380b0d7812 */ /* 0x000fc600078ec0ff */
[----:B------:R-:W-:Y:S01]  /*5840*/  IMAD.SHL.U32 R14, R12, 0x400, RZ ;  /* 0x000004000c0e7824 */ /* 0x000fe200078e00ff */
[----:B------:R-:W-:-:S04]  /*5850*/  LOP3.LUT R12, R13, 0x1c0, R222, 0xf8, !PT ;  /* 0x000001c00d0c7812 */ /* 0x000fc800078ef8de */
[----:B------:R-:W-:Y:S02]  /*5860*/  LOP3.LUT R13, R14, 0x7fffe000, RZ, 0xc0, !PT ;  /* 0x7fffe0000e0d7812 */ /* 0x000fe400078ec0ff */
[----:B------:R-:W-:-:S04]  /*5870*/  LOP3.LUT R12, R12, R203, RZ, 0x3c, !PT ;  /* 0x000000cb0c0c7212 */ /* 0x000fc800078e3cff */
[----:B------:R-:W-:Y:S02]  /*5880*/  IADD3 R12, R12, R13, R204 ;  /* 0x0000000d0c0c7210 */ /* 0x000fe40007ffe0cc */
[----:B------:R-:W-:-:S03]  /*5890*/  LEA R13, R19, R7, 0xe ;  /* 0x00000007130d7211 */ /* 0x000fc600078e70ff */
[----:B------:R-:W-:Y:S02]  /*58a0*/  IMAD R15, R19, 0x4000, R12 ;  /* 0x00004000130f7824 */ /* 0x000fe400078e020c */
[--C-:B------:R-:W-:Y:S02]  /*58b0*/  IMAD R13, R13, 0x2, R18.reuse ;  /* 0x000000020d0d7824 */ /* 0x100fe400078e0212 */
[----:B0-----:R-:W-:-:S04]  /*58c0*/  IMAD R76, R15, 0x2, R18 ;  /* 0x000000020f4c7824 */ /* 0x001fc800078e0212 */
[----:B------:R-:W0:Y:S04]  /*58d0*/  LDS.128 R12, [R13+0x18400] ;  /* 0x018400000d0c7984 */ /* 0x000e280000000c00 */
[----:B------:R-:W3:Y:S01]  /*58e0*/  LDS.128 R76, [R76+0x18400] ;  /* 0x018400004c4c7984 */ /* 0x000ee20000000c00 */
[----:B------:R-:W-:Y:S05]  /*58f0*/  @P3 BRA `(.L_x_1742) ;  /* 0x0000000400583947 */ /* 0x000fea0003800000 */
[----:B------:R-:W-:Y:S02]  /*5900*/  SHF.R.U32.HI R128, RZ, 0x10, R49 ;  /* 0x00000010ff807819 */ /* 0x000fe40000011631 */
[--C-:B------:R-:W-:Y:S02]  /*5910*/  SHF.R.U64 R124, R44, 0x10, R45.reuse ;  /* 0x000000102c7c7819 */ /* 0x100fe4000000122d */
[----:B------:R-:W-:Y:S01]  /*5920*/  SHF.R.U32.HI R130, RZ, 0x10, R45 ;  /* 0x00000010ff827819 */ /* 0x000fe2000001162d */
[----:B------:R-:W-:Y:S01]  /*5930*/  HADD2.F32 R128, -RZ, R128.H0_H0 ;  /* 0x20000080ff807230 */ /* 0x000fe20000004100 */
[--C-:B------:R-:W-:Y:S01]  /*5940*/  SHF.R.U64 R45, R50, 0x10, R51.reuse ;  /* 0x00000010322d7819 */ /* 0x100fe20000001233 */
[----:B------:R-:W-:Y:S01]  /*5950*/  HADD2.F32 R124, -RZ, R124.H0_H0 ;  /* 0x2000007cff7c7230 */ /* 0x000fe20000004100 */
[----:B------:R-:W-:Y:S01]  /*5960*/  SHF.R.U32.HI R129, RZ, 0x10, R51 ;  /* 0x00000010ff817819 */ /* 0x000fe20000011633 */
[--C-:B------:R-:W-:Y:S01]  /*5970*/  HADD2.F32 R51, -RZ, R127.reuse.H0_H0 ;  /* 0x2000007fff337230 */ /* 0x100fe20000004100 */
[--C-:B------:R-:W-:Y:S01]  /*5980*/  SHF.R.U64 R44, R46, 0x10, R47.reuse ;  /* 0x000000102e2c7819 */ /* 0x100fe2000000122f */
[----:B------:R-:W-:Y:S01]  /*5990*/  HADD2.F32 R127, -RZ, R127.H1_H1 ;  /* 0x3000007fff7f7230 */ /* 0x000fe20000004100 */
[----:B------:R-:W-:Y:S01]  /*59a0*/  SHF.R.U32.HI R131, RZ, 0x10, R47 ;  /* 0x00000010ff837819 */ /* 0x000fe2000001162f */
[----:B0-----:R-:W-:Y:S01]  /*59b0*/  IMAD.MOV.U32 R47, RZ, RZ, R12 ;  /* 0x000000ffff2f7224 */ /* 0x001fe200078e000c */
[----:B------:R-:W-:Y:S01]  /*59c0*/  SHF.R.U64 R48, R48, 0x10, R49 ;  /* 0x0000001030307819 */ /* 0x000fe20000001231 */
[--C-:B---3--:R-:W-:Y:S01]  /*59d0*/  HADD2.F32 R46, -RZ, R77.reuse.H0_H0 ;  /* 0x2000004dff2e7230 */ /* 0x108fe20000004100 */
[----:B------:R-:W-:Y:S01]  /*59e0*/  MOV R49, R15 ;  /* 0x0000000f00317202 */ /* 0x000fe20000000f00 */
[----:B------:R-:W-:-:S02]  /*59f0*/  HADD2.F32 R77, -RZ, R77.H1_H1 ;  /* 0x3000004dff4d7230 */ /* 0x000fc40000004100 */
[--C-:B------:R-:W-:Y:S02]  /*5a00*/  HADD2.F32 R12, -RZ, R13.reuse.H0_H0 ;  /* 0x2000000dff0c7230 */ /* 0x100fe40000004100 */
        /* <DEDUP_REMOVED lines=10> */
[----:B------:R-:W-:-:S02]  /*5ab0*/  HADD2.F32 R51, -RZ, R79.H0_H0 ;  /* 0x2000004fff337230 */ /* 0x000fc40000004100 */
[--C-:B------:R-:W-:Y:S01]  /*5ac0*/  HADD2.F32 R127, -RZ, R126.reuse.H1_H1 ;  /* 0x3000007eff7f7230 */ /* 0x100fe20000004100 */
[----:B------:R-:W-:Y:S01]  /*5ad0*/  F2FP.F16.F32.PACK_AB R15, R15, R12 ;  /* 0x0000000c0f0f723e */ /* 0x000fe200000000ff */
[----:B------:R-:W-:Y:S01]  /*5ae0*/  HADD2.F32 R79, -RZ, R79.H1_H1 ;  /* 0x3000004fff4f7230 */ /* 0x000fe20000004100 */
[----:B------:R-:W-:Y:S01]  /*5af0*/  F2FP.F16.F32.PACK_AB R46, R46, R13 ;  /* 0x0000000d2e2e723e */ /* 0x000fe200000000ff */
[----:B------:R-:W-:Y:S02]  /*5b00*/  HADD2.F32 R50, -RZ, R49.H0_H0 ;  /* 0x20000031ff327230 */ /* 0x000fe40000004100 */
[----:B------:R-:W-:Y:S02]  /*5b10*/  HADD2.F32 R128, -RZ, R129.H0_H0 ;  /* 0x20000081ff807230 */ /* 0x000fe40000004100 */
[-C--:B------:R-:W-:Y:S01]  /*5b20*/  FMUL.FTZ R129, R51, R127.reuse ;  /* 0x0000007f33817220 */ /* 0x080fe20000410000 */
[----:B------:R-:W-:Y:S02]  /*5b30*/  HADD2.F32 R77, -RZ, R126.H0_H0 ;  /* 0x2000007eff4d7230 */ /* 0x000fe40000004100 */
[----:B------:R-:W-:Y:S01]  /*5b40*/  FMUL.FTZ R130, R50, R127 ;  /* 0x0000007f32827220 */ /* 0x000fe20000410000 */
[----:B------:R-:W-:-:S02]  /*5b50*/  HADD2.F32 R49, -RZ, R49.H1_H1 ;  /* 0x30000031ff317230 */ /* 0x000fc40000004100 */
[-C--:B------:R-:W-:Y:S01]  /*5b60*/  FMUL.FTZ R132, R79, R128.reuse ;  /* 0x000000804f847220 */ /* 0x080fe20000410000 */
[----:B------:R-:W-:Y:S02]  /*5b70*/  HADD2.F32 R126, -RZ, R131.H0_H0 ;  /* 0x20000083ff7e7230 */ /* 0x000fe40000004100 */
[-C--:B------:R-:W-:Y:S01]  /*5b80*/  FFMA.FTZ R130, R51, R77.reuse, R130 ;  /* 0x0000004d33827223 */ /* 0x080fe20000010082 */
[----:B------:R-:W-:Y:S02]  /*5b90*/  HADD2.F32 R51, -RZ, R48.H0_H0 ;  /* 0x20000030ff337230 */ /* 0x000fe40000004100 */
[C---:B------:R-:W-:Y:S01]  /*5ba0*/  FMUL.FTZ R128, R49.reuse, R128 ;  /* 0x0000008031807220 */ /* 0x040fe20000410000 */
[----:B------:R-:W-:Y:S01]  /*5bb0*/  FFMA.FTZ R129, R50, R77, -R129 ;  /* 0x0000004d32817223 */ /* 0x000fe20000010881 */
[-C--:B------:R-:W-:Y:S01]  /*5bc0*/  FFMA.FTZ R132, R49, R126.reuse, -R132 ;  /* 0x0000007e31847223 */ /* 0x080fe20000010884 */
[----:B------:R-:W-:Y:S02]  /*5bd0*/  HADD2.F32 R49, -RZ, R76.H0_H0 ;  /* 0x2000004cff317230 */ /* 0x000fe40000004100 */
[----:B------:R-:W-:Y:S01]  /*5be0*/  FFMA.FTZ R127, R79, R126, R128 ;  /* 0x0000007e4f7f7223 */ /* 0x000fe20000010080 */
[----:B------:R-:W-:-:S02]  /*5bf0*/  HADD2.F32 R48, -RZ, R47.H0_H0 ;  /* 0x2000002fff307230 */ /* 0x000fc40000004100 */
[----:B------:R-:W-:Y:S01]  /*5c00*/  HADD2.F32 R76, -RZ, R76.H1_H1 ;  /* 0x3000004cff4c7230 */ /* 0x000fe20000004100 */
[----:B------:R-:W-:Y:S01]  /*5c10*/  F2FP.F16.F32.PACK_AB R129, R132, R129 ;  /* 0x000000818481723e */ /* 0x000fe200000000ff */
[----:B------:R-:W-:Y:S01]  /*5c20*/  HADD2.F32 R50, -RZ, R125.H1_H1 ;  /* 0x3000007dff327230 */ /* 0x000fe20000004100 */
[----:B------:R-:W-:Y:S01]  /*5c30*/  F2FP.F16.F32.PACK_AB R127, R127, R130 ;  /* 0x000000827f7f723e */ /* 0x000fe200000000ff */
[----:B------:R-:W-:Y:S02]  /*5c40*/  HADD2.F32 R47, -RZ, R47.H1_H1 ;  /* 0x3000002fff2f7230 */ /* 0x000fe40000004100 */
[-C--:B------:R-:W-:Y:S01]  /*5c50*/  FMUL.FTZ R128, R76, R51.reuse ;  /* 0x000000334c807220 */ /* 0x080fe20000410000 */
[----:B------:R-:W-:Y:S02]  /*5c60*/  HADD2.F32 R125, -RZ, R125.H0_H0 ;  /* 0x2000007dff7d7230 */ /* 0x000fe40000004100 */
[----:B------:R-:W-:Y:S02]  /*5c70*/  IMAD.MOV.U32 R13, RZ, RZ, R15 ;  /* 0x000000ffff0d7224 */ /* 0x000fe400078e000f */
[C---:B------:R-:W-:Y:S01]  /*5c80*/  FMUL.FTZ R51, R47.reuse, R51 ;  /* 0x000000332f337220 */ /* 0x040fe20000410000 */
[-C--:B------:R-:W-:Y:S01]  /*5c90*/  FFMA.FTZ R128, R47, R124.reuse, -R128 ;  /* 0x0000007c2f807223 */ /* 0x080fe20000010880 */
[-C--:B------:R-:W-:Y:S01]  /*5ca0*/  FMUL.FTZ R77, R49, R125.reuse ;  /* 0x0000007d314d7220 */ /* 0x080fe20000410000 */
[----:B------:R-:W-:Y:S01]  /*5cb0*/  FMUL.FTZ R126, R48, R125 ;  /* 0x0000007d307e7220 */ /* 0x000fe20000410000 */
[----:B------:R-:W-:Y:S01]  /*5cc0*/  FFMA.FTZ R79, R76, R124, R51 ;  /* 0x0000007c4c4f7223 */ /* 0x000fe20000010033 */
[----:B------:R-:W-:-:S02]  /*5cd0*/  HADD2.F32 R51, -RZ, R45.H0_H0 ;  /* 0x2000002dff337230 */ /* 0x000fc40000004100 */
[-C--:B------:R-:W-:Y:S01]  /*5ce0*/  FFMA.FTZ R77, R48, R50.reuse, -R77 ;  /* 0x00000032304d7223 */ /* 0x080fe2000001084d */
[----:B------:R-:W-:Y:S01]  /*5cf0*/  FFMA.FTZ R126, R49, R50, R126 ;  /* 0x00000032317e7223 */ /* 0x000fe2000001007e */
[----:B------:R-:W-:Y:S02]  /*5d00*/  HADD2.F32 R47, -RZ, R78.H0_H0 ;  /* 0x2000004eff2f7230 */ /* 0x000fe40000004100 */
[----:B------:R-:W-:Y:S01]  /*5d10*/  HADD2.F32 R50, -RZ, R123.H0_H0 ;  /* 0x2000007bff327230 */ /* 0x000fe20000004100 */
[----:B------:R-:W-:Y:S01]  /*5d20*/  F2FP.F16.F32.PACK_AB R12, R128, R77 ;  /* 0x0000004d800c723e */ /* 0x000fe200000000ff */
[----:B------:R-:W-:Y:S01]  /*5d30*/  HADD2.F32 R45, -RZ, R14.H0_H0 ;  /* 0x2000000eff2d7230 */ /* 0x000fe20000004100 */
[----:B------:R-:W-:Y:S01]  /*5d40*/  F2FP.F16.F32.PACK_AB R76, R79, R126 ;  /* 0x0000007e4f4c723e */ /* 0x000fe200000000ff */
[----:B------:R-:W-:Y:S02]  /*5d50*/  HADD2.F32 R78, -RZ, R78.H1_H1 ;  /* 0x3000004eff4e7230 */ /* 0x000fe40000004100 */
[----:B------:R-:W-:-:S02]  /*5d60*/  HADD2.F32 R14, -RZ, R14.H1_H1 ;  /* 0x3000000eff0e7230 */ /* 0x000fc40000004100 */
[----:B------:R-:W-:Y:S02]  /*5d70*/  HADD2.F32 R48, -RZ, R123.H1_H1 ;  /* 0x3000007bff307230 */ /* 0x000fe40000004100 */
[-C--:B------:R-:W-:Y:S01]  /*5d80*/  FMUL.FTZ R123, R78, R51.reuse ;  /* 0x000000334e7b7220 */ /* 0x080fe20000410000 */
[----:B------:R-:W-:Y:S02]  /*5d90*/  HADD2.F32 R49, -RZ, R44.H0_H0 ;  /* 0x2000002cff317230 */ /* 0x000fe40000004100 */
[-C--:B------:R-:W-:Y:S01]  /*5da0*/  FMUL.FTZ R44, R47, R50.reuse ;  /* 0x000000322f2c7220 */ /* 0x080fe20000410000 */
[C---:B------:R-:W-:Y:S01]  /*5db0*/  FMUL.FTZ R50, R45.reuse, R50 ;  /* 0x000000322d327220 */ /* 0x040fe20000410000 */
[C---:B------:R-:W-:Y:S01]  /*5dc0*/  FMUL.FTZ R51, R14.reuse, R51 ;  /* 0x000000330e337220 */ /* 0x040fe20000410000 */
[----:B------:R-:W-:Y:S02]  /*5dd0*/  IMAD.MOV.U32 R77, RZ, RZ, R46 ;  /* 0x000000ffff4d7224 */ /* 0x000fe400078e002e */
[-C--:B------:R-:W-:Y:S01]  /*5de0*/  FFMA.FTZ R44, R45, R48.reuse, -R44 ;  /* 0x000000302d2c7223 */ /* 0x080fe2000001082c */
[----:B------:R-:W-:Y:S01]  /*5df0*/  FFMA.FTZ R50, R47, R48, R50 ;  /* 0x000000302f327223 */ /* 0x000fe20000010032 */
[-C--:B------:R-:W-:Y:S01]  /*5e00*/  FFMA.FTZ R123, R14, R49.reuse, -R123 ;  /* 0x000000310e7b7223 */ /* 0x080fe2000001087b */
[----:B------:R-:W-:Y:S01]  /*5e10*/  FFMA.FTZ R51, R78, R49, R51 ;  /* 0x000000314e337223 */ /* 0x000fe20000010033 */
[----:B------:R-:W-:-:S02]  /*5e20*/  IMAD.MOV.U32 R15, RZ, RZ, R129 ;  /* 0x000000ffff0f7224 */ /* 0x000fc400078e0081 */
[----:B------:R-:W-:Y:S01]  /*5e30*/  IMAD.MOV.U32 R79, RZ, RZ, R127 ;  /* 0x000000ffff4f7224 */ /* 0x000fe200078e007f */
[----:B------:R-:W-:Y:S02]  /*5e40*/  F2FP.F16.F32.PACK_AB R14, R123, R44 ;  /* 0x0000002c7b0e723e */ /* 0x000fe400000000ff */
[----:B------:R-:W-:-:S07]  /*5e50*/  F2FP.F16.F32.PACK_AB R78, R51, R50 ;  /* 0x00000032334e723e */ /* 0x000fce00000000ff */
.L_x_1742:
[----:B------:R-:W-:Y:S05]  /*5e60*/  BSYNC B2 ;  /* 0x0000000000027941 */ /* 0x000fea0003800000 */
.L_x_1741:
[----:B------:R-:W-:Y:S01]  /*5e70*/  ISETP.GE.AND P4, PT, R11, R110, PT ;  /* 0x0000006e0b00720c */ /* 0x000fe20003f86270 */
[----:B0-----:R0:W-:-:S12]  /*5e80*/  ST.E.128 desc[UR54][R104.64], R12 ;  /* 0x0000000c68007985 */ /* 0x0011d8000c101d36 */
[----:B------:R-:W-:-:S05]  /*5e90*/  @!P4 IMAD.WIDE R106, R11, 0x2, R106 ;  /* 0x000000020b6ac825 */ /* 0x000fca00078e026a */
[----:B---3--:R0:W-:Y:S02]  /*5ea0*/  @!P4 ST.E.128 desc[UR54][R106.64], R76 ;  /* 0x0000004c6a00c985 */ /* 0x0081e4000c101d36 */
.L_x_1740:
[----:B------:R-:W-:Y:S05]  /*5eb0*/  BSYNC B1 ;  /* 0x0000000000017941 */ /* 0x000fea0003800000 */
.L_x_1739:
[----:B------:R-:W-:-:S03]  /*5ec0*/  UMOV UR4, 0xffffffff ;  /* 0xffffffff00047882 */ /* 0x000fc60000000000 */
[----:B------:R-:W-:Y:S05]  /*5ed0*/  BRA.DIV UR4, `(.L_x_1743) ;  /* 0x0000020204687947 */ /* 0x000fea000b800000 */
[----:B------:R0:W0:Y:S04]  /*5ee0*/  SHFL.IDX PT, R51, R103, 0x1, 0x181f ;  /* 0x00381f0067337f89 */ /* 0x00002800000e0000 */
[----:B------:R0:W0:Y:S02]  /*5ef0*/  SHFL.IDX PT, R50, R108, 0x1, 0x181f ;  /* 0x00381f006c327f89 */ /* 0x00002400000e0000 */
.L_x_2111:
[----:B------:R-:W-:Y:S01]  /*5f00*/  ISETP.GE.OR P4, PT, R217, R97, P1 ;  /* 0x00000061d900720c */ /* 0x000fe20000f86670 */
[----:B------:R-:W-:-:S12]  /*5f10*/  BSSY B1, `(.L_x_1744) ;  /* 0x0000075000017945 */ /* 0x000fd80003800000 */
        /* <DEDUP_REMOVED lines=8> */
[----:B------:R-:W-:Y:S02]  /*5fa0*/  SHF.R.S32.HI R13, RZ, 0x1f, R12 ;  /* 0x0000001fff0d7819 */ /* 0x000fe4000001140c */
[----:B------:R-:W-:Y:S02]  /*5fb0*/  SHF.L.U32 R11, R12, 0x3, RZ ;  /* 0x000000030c0b7819 */ /* 0x000fe400000006ff */
[----:B------:R-:W-:Y:S02]  /*5fc0*/  LEA.HI R13, R13, R12, RZ, 0x3 ;  /* 0x0000000c0d0d7211 */ /* 0x000fe400078f18ff */
[----:B------:R-:W-:-:S03]  /*5fd0*/  LOP3.LUT R12, R199, 0x38, R11, 0xf8, !PT ;  /* 0x00000038c70c7812 */ /* 0x000fc600078ef80b */
[----:B------:R-:W-:Y:S01]  /*5fe0*/  IMAD.SHL.U32 R14, R13, 0x400, RZ ;  /* 0x000004000d0e7824 */ /* 0x000fe200078e00ff */
[----:B------:R-:W-:-:S04]  /*5ff0*/  LOP3.LUT R13, R12, R225, RZ, 0x3c, !PT ;  /* 0x000000e10c0d7212 */ /* 0x000fc800078e3cff */
[----:B------:R-:W-:-:S04]  /*6000*/  LOP3.LUT R12, R14, 0x7fffe000, RZ, 0xc0, !PT ;  /* 0x7fffe0000e0c7812 */ /* 0x000fc800078ec0ff */
[----:B------:R-:W-:Y:S01]  /*6010*/  IADD3 R12, R13, R12, R202 ;  /* 0x0000000c0d0c7210 */ /* 0x000fe20007ffe0ca */
[----:B------:R-:W-:-:S04]  /*6020*/  IMAD R13, R19, 0x4000, R4 ;  /* 0x00004000130d7824 */ /* 0x000fc800078e0204 */
[----:B------:R-:W-:Y:S02]  /*6030*/  IMAD R15, R19, 0x4000, R12 ;  /* 0x00004000130f7824 */ /* 0x000fe400078e020c */
[----:B------:R-:W-:-:S03]  /*6040*/  IMAD R13, R13, 0x2, R18 ;  /* 0x000000020d0d7824 */ /* 0x000fc600078e0212 */
[----:B------:R-:W-:-:S03]  /*6050*/  LEA R44, R15, R18, 0x1 ;  /* 0x000000120f2c7211 */ /* 0x000fc600078e08ff */
[----:B------:R-:W0:Y:S04]  /*6060*/  LDS.128 R12, [R13+0x18400] ;  /* 0x018400000d0c7984 */ /* 0x000e280000000c00 */
[----:B------:R-:W0:Y:S01]  /*6070*/  LDS.128 R44, [R44+0x18400] ;  /* 0x018400002c2c7984 */ /* 0x000e220000000c00 */
[----:B------:R-:W-:Y:S05]  /*6080*/  @P3 BRA `(.L_x_1747) ;  /* 0x0000000400603947 */ /* 0x000fea0003800000 */
[----:B---3--:R-:W-:Y:S02]  /*6090*/  SHF.R.U64 R107, R56, 0x10, R57 ;  /* 0x00000010386b7819 */ /* 0x008fe40000001239 */
[----:B------:R-:W-:Y:S02]  /*60a0*/  SHF.R.U64 R123, R52, 0x10, R53 ;  /* 0x00000010347b7819 */ /* 0x000fe40000001235 */
[----:B------:R-:W-:Y:S01]  /*60b0*/  SHF.R.U32.HI R56, RZ, 0x10, R57 ;  /* 0x00000010ff387819 */ /* 0x000fe20000011639 */
[----:B------:R-:W-:Y:S01]  /*60c0*/  HADD2.F32 R57, -RZ, R122.H1_H1 ;  /* 0x3000007aff397230 */ /* 0x000fe20000004100 */
[----:B------:R-:W-:Y:S01]  /*60d0*/  SHF.R.U32.HI R76, RZ, 0x10, R53 ;  /* 0x00000010ff4c7819 */ /* 0x000fe20000011635 */
[----:B0-----:R-:W-:Y:S01]  /*60e0*/  IMAD.MOV.U32 R53, RZ, RZ, R44 ;  /* 0x000000ffff357224 */ /* 0x001fe200078e002c */
[----:B------:R-:W-:Y:S01]  /*60f0*/  SHF.R.U64 R52, R54, 0x10, R55 ;  /* 0x0000001036347819 */ /* 0x000fe20000001237 */
[----:B------:R-:W-:Y:S01]  /*6100*/  IMAD.MOV.U32 R54, RZ, RZ, R46 ;  /* 0x000000ffff367224 */ /* 0x000fe200078e002e */
[----:B----4-:R-:W-:Y:S01]  /*6110*/  SHF.R.U64 R106, R58, 0x10, R59 ;  /* 0x000000103a6a7819 */ /* 0x010fe2000000123b */
[----:B------:R-:W-:Y:S01]  /*6120*/  IMAD.MOV.U32 R44, RZ, RZ, R14 ;  /* 0x000000ffff2c7224 */ /* 0x000fe200078e000e */
[----:B------:R-:W-:Y:S01]  /*6130*/  SHF.R.U32.HI R78, RZ, 0x10, R55 ;  /* 0x00000010ff4e7819 */ /* 0x000fe20000011637 */
[----:B------:R-:W-:Y:S01]  /*6140*/  HADD2.F32 R46, -RZ, R45.H0_H0 ;  /* 0x2000002dff2e7230 */ /* 0x000fe20000004100 */
[----:B------:R-:W-:Y:S01]  /*6150*/  SHF.R.U32.HI R77, RZ, 0x10, R59 ;  /* 0x00000010ff4d7819 */ /* 0x000fe2000001163b */
[----:B------:R-:W-:-:S02]  /*6160*/  HADD2.F32 R14, -RZ, R13.H0_H0 ;  /* 0x2000000dff0e7230 */ /* 0x000fc40000004100 */
[----:B------:R-:W-:Y:S02]  /*6170*/  HADD2.F32 R45, -RZ, R45.H1_H1 ;  /* 0x3000002dff2d7230 */ /* 0x000fe40000004100 */
[-C--:B------:R-:W-:Y:S01]  /*6180*/  FMUL.FTZ R59, R46, R57.reuse ;  /* 0x000000392e3b7220 */ /* 0x080fe20000410000 */
[----:B------:R-:W-:Y:S02]  /*6190*/  HADD2.F32 R58, -RZ, R56.H0_H0 ;  /* 0x20000038ff3a7230 */ /* 0x000fe40000004100 */
[----:B------:R-:W-:Y:S01]  /*61a0*/  FMUL.FTZ R57, R14, R57 ;  /* 0x000000390e397220 */ /* 0x000fe20000410000 */
[----:B------:R-:W-:Y:S02]  /*61b0*/  HADD2.F32 R55, -RZ, R120.H1_H1 ;  /* 0x30000078ff377230 */ /* 0x000fe40000004100 */
[----:B------:R-:W-:Y:S02]  /*61c0*/  HADD2.F32 R13, -RZ, R13.H1_H1 ;  /* 0x3000000dff0d7230 */ /* 0x000fe40000004100 */
[----:B------:R-:W-:-:S02]  /*61d0*/  HADD2.F32 R56, -RZ, R76.H0_H0 ;  /* 0x2000004cff387230 */ /* 0x000fc40000004100 */
[-C--:B------:R-:W-:Y:S01]  /*61e0*/  FMUL.FTZ R76, R45, R58.reuse ;  /* 0x0000003a2d4c7220 */ /* 0x080fe20000410000 */
[-C--:B------:R-:W-:Y:S01]  /*61f0*/  FFMA.FTZ R59, R14, R55.reuse, -R59 ;  /* 0x000000370e3b7223 */ /* 0x080fe2000001083b */
[----:B------:R-:W-:Y:S01]  /*6200*/  FFMA.FTZ R57, R46, R55, R57 ;  /* 0x000000372e397223 */ /* 0x000fe20000010039 */
[C---:B------:R-:W-:Y:S01]  /*6210*/  FMUL.FTZ R58, R13.reuse, R58 ;  /* 0x0000003a0d3a7220 */ /* 0x040fe20000410000 */
[-C--:B------:R-:W-:Y:S01]  /*6220*/  FFMA.FTZ R76, R13, R56.reuse, -R76 ;  /* 0x000000380d4c7223 */ /* 0x080fe2000001084c */
[----:B------:R-:W-:Y:S02]  /*6230*/  HADD2.F32 R55, -RZ, R121.H1_H1 ;  /* 0x30000079ff377230 */ /* 0x000fe40000004100 */
[----:B------:R-:W-:Y:S02]  /*6240*/  HADD2.F32 R14, -RZ, R47.H0_H0 ;  /* 0x2000002fff0e7230 */ /* 0x000fe40000004100 */
[----:B------:R-:W-:Y:S01]  /*6250*/  FFMA.FTZ R58, R45, R56, R58 ;  /* 0x000000382d3a7223 */ /* 0x000fe2000001003a */
[----:B------:R-:W-:-:S02]  /*6260*/  HADD2.F32 R13, -RZ, R15.H0_H0 ;  /* 0x2000000fff0d7230 */ /* 0x000fc40000004100 */
[----:B------:R-:W-:Y:S02]  /*6270*/  HADD2.F32 R46, -RZ, R78.H0_H0 ;  /* 0x2000004eff2e7230 */ /* 0x000fe40000004100 */
[-C--:B------:R-:W-:Y:S01]  /*6280*/  FMUL.FTZ R78, R14, R55.reuse ;  /* 0x000000370e4e7220 */ /* 0x080fe20000410000 */
[----:B------:R-:W-:Y:S02]  /*6290*/  HADD2.F32 R45, -RZ, R119.H1_H1 ;  /* 0x30000077ff2d7230 */ /* 0x000fe40000004100 */
[----:B------:R-:W-:Y:S01]  /*62a0*/  FMUL.FTZ R55, R13, R55 ;  /* 0x000000370d377220 */ /* 0x000fe20000410000 */
[----:B------:R-:W-:Y:S01]  /*62b0*/  HADD2.F32 R47, -RZ, R47.H1_H1 ;  /* 0x3000002fff2f7230 */ /* 0x000fe20000004100 */
[----:B------:R-:W-:Y:S01]  /*62c0*/  F2FP.F16.F32.PACK_AB R57, R58, R57 ;  /* 0x000000393a39723e */ /* 0x000fe200000000ff */
[----:B------:R-:W-:Y:S02]  /*62d0*/  HADD2.F32 R56, -RZ, R77.H0_H0 ;  /* 0x2000004dff387230 */ /* 0x000fe40000004100 */
[----:B------:R-:W-:Y:S01]  /*62e0*/  FFMA.FTZ R79, R14, R45, R55 ;  /* 0x0000002d0e4f7223 */ /* 0x000fe20000010037 */
[----:B------:R-:W-:-:S02]  /*62f0*/  HADD2.F32 R15, -RZ, R15.H1_H1 ;  /* 0x3000000fff0f7230 */ /* 0x000fc40000004100 */
[----:B------:R-:W-:Y:S01]  /*6300*/  FFMA.FTZ R78, R13, R45, -R78 ;  /* 0x0000002d0d4e7223 */ /* 0x000fe2000001084e */
[----:B------:R-:W-:Y:S02]  /*6310*/  HADD2.F32 R122, -RZ, R122.H0_H0 ;  /* 0x2000007aff7a7230 */ /* 0x000fe40000004100 */
[-C--:B------:R-:W-:Y:S01]  /*6320*/  FMUL.FTZ R104, R47, R56.reuse ;  /* 0x000000382f687220 */ /* 0x080fe20000410000 */
[----:B------:R-:W-:Y:S02]  /*6330*/  HADD2.F32 R14, -RZ, R53.H0_H0 ;  /* 0x20000035ff0e7230 */ /* 0x000fe40000004100 */
[C---:B------:R-:W-:Y:S01]  /*6340*/  FMUL.FTZ R56, R15.reuse, R56 ;  /* 0x000000380f387220 */ /* 0x040fe20000410000 */
[----:B------:R-:W-:Y:S02]  /*6350*/  HADD2.F32 R45, -RZ, R107.H0_H0 ;  /* 0x2000006bff2d7230 */ /* 0x000fe40000004100 */
[----:B------:R-:W-:Y:S01]  /*6360*/  FFMA.FTZ R105, R15, R46, -R104 ;  /* 0x0000002e0f697223 */ /* 0x000fe20000010868 */
[----:B------:R-:W-:-:S02]  /*6370*/  HADD2.F32 R53, -RZ, R53.H1_H1 ;  /* 0x30000035ff357230 */ /* 0x000fc40000004100 */
[----:B------:R-:W-:Y:S01]  /*6380*/  FFMA.FTZ R104, R47, R46, R56 ;  /* 0x0000002e2f687223 */ /* 0x000fe20000010038 */
[----:B------:R-:W-:Y:S02]  /*6390*/  HADD2.F32 R120, -RZ, R120.H0_H0 ;  /* 0x20000078ff787230 */ /* 0x000fe40000004100 */
[-C--:B------:R-:W-:Y:S01]  /*63a0*/  FMUL.FTZ R46, R14, R122.reuse ;  /* 0x0000007a0e2e7220 */ /* 0x080fe20000410000 */
[--C-:B------:R-:W-:Y:S02]  /*63b0*/  HADD2.F32 R13, -RZ, R12.reuse.H0_H0 ;  /* 0x2000000cff0d7230 */ /* 0x100fe40000004100 */
[----:B------:R-:W-:Y:S01]  /*63c0*/  FMUL.FTZ R55, R53, R45 ;  /* 0x0000002d35377220 */ /* 0x000fe20000410000 */
[----:B------:R-:W-:Y:S01]  /*63d0*/  HADD2.F32 R12, -RZ, R12.H1_H1 ;  /* 0x3000000cff0c7230 */ /* 0x000fe20000004100 */
[----:B------:R-:W-:Y:S01]  /*63e0*/  F2FP.F16.F32.PACK_AB R79, R104, R79 ;  /* 0x0000004f684f723e */ /* 0x000fe200000000ff */
        /* <DEDUP_REMOVED lines=30> */
[----:B------:R-:W-:Y:S01]  /*65d0*/  F2FP.F16.F32.PACK_AB R13, R76, R59 ;  /* 0x0000003b4c0d723e */ /* 0x000fe200000000ff */
[----:B------:R-:W-:Y:S01]  /*65e0*/  IMAD.MOV.U32 R14, RZ, RZ, R46 ;  /* 0x000000ffff0e7224 */ /* 0x000fe200078e002e */
[----:B------:R-:W-:Y:S01]  /*65f0*/  MOV R45, R57 ;  /* 0x00000039002d7202 */ /* 0x000fe20000000f00 */
[----:B------:R-:W-:-:S07]  /*6600*/  IMAD.MOV.U32 R46, RZ, RZ, R78 ;  /* 0x000000ffff2e7224 */ /* 0x000fce00078e004e */
.L_x_1747:
[----:B------:R-:W-:Y:S05]  /*6610*/  BSYNC B2 ;  /* 0x0000000000027941 */ /* 0x000fea0003800000 */
.L_x_1746:
[----:B------:R-:W-:Y:S01]  /*6620*/  ISETP.GE.AND P4, PT, R11, R110, PT ;  /* 0x0000006e0b00720c */ /* 0x000fe20003f86270 */
[----:B0-----:R0:W-:-:S12]  /*6630*/  ST.E.128 desc[UR54][R48.64], R12 ;  /* 0x0000000c30007985 */ /* 0x0011d8000c101d36 */
[----:B------:R-:W-:-:S05]  /*6640*/  @!P4 IMAD.WIDE R50, R11, 0x2, R50 ;  /* 0x000000020b32c825 */ /* 0x000fca00078e0232 */
[----:B------:R0:W-:Y:S02]  /*6650*/  @!P4 ST.E.128 desc[UR54][R50.64], R44 ;  /* 0x0000002c3200c985 */ /* 0x0001e4000c101d36 */
.L_x_1745:
[----:B------:R-:W-:Y:S05]  /*6660*/  BSYNC B1 ;  /* 0x0000000000017941 */ /* 0x000fea0003800000 */
.L_x_1744:
[----:B------:R-:W-:-:S03]  /*6670*/  UMOV UR4, 0xffffffff ;  /* 0xffffffff00047882 */ /* 0x000fc60000000000 */
[----:B------:R-:W-:Y:S05]  /*6680*/  BRA.DIV UR4, `(.L_x_1748) ;  /* 0x000001fa04c87947 */ /* 0x000fea000b800000 */
[----:B0-----:R0:W0:Y:S04]  /*6690*/  SHFL.IDX PT, R45, R103, 0x2, 0x181f ;  /* 0x00581f00672d7f89 */ /* 0x00102800000e0000 */
[----:B------:R0:W0:Y:S02]  /*66a0*/  SHFL.IDX PT, R14, R108, 0x2, 0x181f ;  /* 0x00581f006c0e7f89 */ /* 0x00002400000e0000 */
.L_x_2115:
[----:B------:R-:W-:Y:S01]  /*66b0*/  ISETP.GE.OR P4, PT, R216, R97, P1 ;  /* 0x00000061d800720c */ /* 0x000fe20000f86670 */
[----:B------:R-:W-:-:S12]  /*66c0*/  BSSY B1, `(.L_x_1749) ;  /* 0x0000075000017945 */ /* 0x000fd80003800000 */
[----:B------:R-:W-:Y:S05]  /*66d0*/  @P4 BRA `(.L_x_1750) ;  /* 0x0000000400cc4947 */ /* 0x000fea0003800000 */
[----:B------:R-:W-:Y:S01]  /*66e0*/  SEL R11, R37, R112, !P0 ;  /* 0x00000070250b7207 */ /* 0x000fe20004000000 */
[----:B0-----:R-:W-:Y:S01]  /*66f0*/  IMAD.MOV.U32 R51, RZ, RZ, R45 ;  /* 0x000000ffff337224 */ /* 0x001fe200078e002d */
[CC--:B------:R-:W-:Y:S01]  /*6700*/  LEA R48, P4, R41.reuse, R14.reuse, 0x1 ;  /* 0x0000000e29307211 */ /* 0x0c0fe200078808ff */
[----:B------:R-:W-:Y:S01]  /*6710*/  BSSY B2, `(.L_x_1751) ;  /* 0x000006b000027945 */ /* 0x000fe20003800000 */
[----:B------:R-:W-:Y:S02]  /*6720*/  SHF.R.S32.HI R12, RZ, 0x1f, R11 ;  /* 0x0000001fff0c7819 */ /* 0x000fe4000001140b */
[----:B------:R-:W-:Y:S02]  /*6730*/  LEA.HI.X R49, R41, R45, R90, 0x1, P4 ;  /* 0x0000002d29317211 */ /* 0x000fe400020f0c5a */
[----:B------:R-:W-:Y:S02]  /*6740*/  LEA.HI R12, R12, R11, RZ, 0x4 ;  /* 0x0000000b0c0c7211 */ /* 0x000fe400078f20ff */
[----:B------:R-:W-:-:S02]  /*6750*/  MOV R50, R14 ;  /* 0x0000000e00327202 */ /* 0x000fc40000000f00 */
[----:B------:R-:W-:-:S04]  /*6760*/  LEA.HI.SX32 R12, R12, R81, 0x1c ;  /* 0x000000510c0c7211 */ /* 0x000fc800078fe2ff */
[----:B------:R-:W-:Y:S01]  /*6770*/  SHF.R.S32.HI R13, RZ, 0x1f, R12 ;  /* 0x0000001fff0d7819 */ /* 0x000fe2000001140c */
[----:B------:R-:W-:-:S03]  /*6780*/  IMAD.SHL.U32 R11, R12, 0x8, RZ ;  /* 0x000000080c0b7824 */ /* 0x000fc600078e00ff */
[----:B------:R-:W-:Y:S02]  /*6790*/  LEA.HI R12, R13, R12, RZ, 0x3 ;  /* 0x0000000c0d0c7211 */ /* 0x000fe400078f18ff */
[----:B------:R-:W-:Y:S02]  /*67a0*/  LOP3.LUT R13, R197, 0x38, R11, 0xf8, !PT ;  /* 0x00000038c50d7812 */ /* 0x000fe400078ef80b */
[----:B------:R-:W-:Y:S02]  /*67b0*/  SHF.L.U32 R15, R12, 0xa, RZ ;  /* 0x0000000a0c0f7819 */ /* 0x000fe400000006ff */
[----:B------:R-:W-:Y:S01]  /*67c0*/  LOP3.LUT R12, R13, R224, RZ, 0x3c, !PT ;  /* 0x000000e00d0c7212 */ /* 0x000fe200078e3cff */
[----:B------:R-:W-:Y:S01]  /*67d0*/  IMAD R13, R19, 0x4000, R5 ;  /* 0x00004000130d7824 */ /* 0x000fe200078e0205 */
[----:B------:R-:W-:-:S03]  /*67e0*/  LOP3.LUT R15, R15, 0x7fffe000, RZ, 0xc0, !PT ;  /* 0x7fffe0000f0f7812 */ /* 0x000fc600078ec0ff */
[----:B------:R-:W-:Y:S01]  /*67f0*/  IMAD R13, R13, 0x2, R18 ;  /* 0x000000020d0d7824 */ /* 0x000fe200078e0212 */
[----:B------:R-:W-:-:S05]  /*6800*/  IADD3 R12, R12, R15, R201 ;  /* 0x0000000f0c0c7210 */ /* 0x000fca0007ffe0c9 */
[----:B------:R-:W-:-:S04]  /*6810*/  IMAD R15, R19, 0x4000, R12 ;  /* 0x00004000130f7824 */ /* 0x000fc800078e020c */
[----:B------:R-:W-:Y:S02]  /*6820*/  IMAD R44, R15, 0x2, R18 ;  /* 0x000000020f2c7824 */ /* 0x000fe400078e0212 */
[----:B------:R-:W0:Y:S04]  /*6830*/  LDS.128 R12, [R13+0x18400] ;  /* 0x018400000d0c7984 */ /* 0x000e280000000c00 */
[----:B------:R-:W0:Y:S01]  /*6840*/  LDS.128 R44, [R44+0x18400] ;  /* 0x018400002c2c7984 */ /* 0x000e220000000c00 */
[----:B------:R-:W-:Y:S05]  /*6850*/  @P3 BRA `(.L_x_1752) ;  /* 0x0000000400583947 */ /* 0x000fea0003800000 */
[----:B------:R-:W-:Y:S01]  /*6860*/  SHF.R.U32.HI R56, RZ, 0x10, R65 ;  /* 0x00000010ff387819 */ /* 0x000fe20000011641 */
[----:B0-----:R-:W-:Y:S01]  /*6870*/  IMAD.MOV.U32 R52, RZ, RZ, R44 ;  /* 0x000000ffff347224 */ /* 0x001fe200078e002c */
[--C-:B------:R-:W-:Y:S01]  /*6880*/  SHF.R.U32.HI R54, RZ, 0x10, R61.reuse ;  /* 0x00000010ff367819 */ /* 0x100fe2000001163d */
[----:B------:R-:W-:Y:S01]  /*6890*/  IMAD.MOV.U32 R53, RZ, RZ, R46 ;  /* 0x000000ffff357224 */ /* 0x000fe200078e002e */
[----:B------:R-:W-:Y:S01]  /*68a0*/  SHF.R.U64 R78, R60, 0x10, R61 ;  /* 0x000000103c4e7819 */ /* 0x000fe2000000123d */
[----:B------:R-:W-:Y:S01]  /*68b0*/  IMAD.MOV.U32 R44, RZ, RZ, R14 ;  /* 0x000000ffff2c7224 */ /* 0x000fe200078e000e */
[----:B------:R-:W-:Y:S01]  /*68c0*/  SHF.R.U64 R77, R62, 0x10, R63 ;  /* 0x000000103e4d7819 */ /* 0x000fe2000000123f */
[--C-:B------:R-:W-:Y:S01]  /*68d0*/  HADD2.F32 R46, -RZ, R45.reuse.H0_H0 ;  /* 0x2000002dff2e7230 */ /* 0x100fe20000004100 */
[----:B------:R-:W-:Y:S01]  /*68e0*/  SHF.R.U64 R61, R66, 0x10, R67 ;  /* 0x00000010423d7819 */ /* 0x000fe20000001243 */
[----:B------:R-:W-:Y:S01]  /*68f0*/  HADD2.F32 R45, -RZ, R45.H1_H1 ;  /* 0x3000002dff2d7230 */ /* 0x000fe20000004100 */
[----:B------:R-:W-:Y:S01]  /*6900*/  SHF.R.U32.HI R62, RZ, 0x10, R63 ;  /* 0x00000010ff3e7819 */ /* 0x000fe2000001163f */
[--C-:B------:R-:W-:Y:S01]  /*6910*/  HADD2.F32 R14, -RZ, R13.reuse.H0_H0 ;  /* 0x2000000dff0e7230 */ /* 0x100fe20000004100 */
[----:B------:R-:W-:Y:S01]  /*6920*/  SHF.R.U32.HI R66, RZ, 0x10, R67 ;  /* 0x00000010ff427819 */ /* 0x000fe20000011643 */
[----:B------:R-:W-:Y:S01]  /*6930*/  HADD2.F32 R56, -RZ, R56.H0_H0 ;  /* 0x20000038ff387230 */ /* 0x000fe20000004100 */
[----:B------:R-:W-:Y:S01]  /*6940*/  SHF.R.U64 R76, R64, 0x10, R65 ;  /* 0x00000010404c7819 */ /* 0x000fe20000001241 */
[----:B------:R-:W-:-:S02]  /*6950*/  HADD2.F32 R13, -RZ, R13.H1_H1 ;  /* 0x3000000dff0d7230 */ /* 0x000fc40000004100 */
[----:B------:R-:W-:Y:S02]  /*6960*/  HADD2.F32 R57, -RZ, R118.H1_H1 ;  /* 0x30000076ff397230 */ /* 0x000fe40000004100 */
[-C--:B------:R-:W-:Y:S01]  /*6970*/  FMUL.FTZ R58, R45, R56.reuse ;  /* 0x000000382d3a7220 */ /* 0x080fe20000410000 */
[----:B------:R-:W-:Y:S02]  /*6980*/  HADD2.F32 R54, -RZ, R54.H0_H0 ;  /* 0x20000036ff367230 */ /* 0x000fe40000004100 */
[C---:B------:R-:W-:Y:S01]  /*6990*/  FMUL.FTZ R56, R13.reuse, R56 ;  /* 0x000000380d387220 */ /* 0x040fe20000410000 */
[----:B------:R-:W-:Y:S02]  /*69a0*/  HADD2.F32 R55, -RZ, R116.H1_H1 ;  /* 0x30000074ff377230 */ /* 0x000fe40000004100 */
[-C--:B------:R-:W-:Y:S01]  /*69b0*/  FMUL.FTZ R59, R46, R57.reuse ;  /* 0x000000392e3b7220 */ /* 0x080fe20000410000 */
[C---:B------:R-:W-:Y:S01]  /*69c0*/  FMUL.FTZ R57, R14.reuse, R57 ;  /* 0x000000390e397220 */ /* 0x040fe20000410000 */
[-C--:B------:R-:W-:Y:S01]  /*69d0*/  FFMA.FTZ R58, R13, R54.reuse, -R58 ;  /* 0x000000360d3a7223 */ /* 0x080fe2000001083a */
[----:B------:R-:W-:Y:S01]  /*69e0*/  FFMA.FTZ R60, R45, R54, R56 ;  /* 0x000000362d3c7223 */ /* 0x000fe20000010038 */
[----:B------:R-:W-:Y:S01]  /*69f0*/  FFMA.FTZ R59, R14, R55, -R59 ;  /* 0x000000370e3b7223 */ /* 0x000fe2000001083b */
[----:B------:R-:W-:-:S02]  /*6a00*/  HADD2.F32 R54, -RZ, R117.H1_H1 ;  /* 0x30000075ff367230 */ /* 0x000fc40000004100 */
[----:B------:R-:W-:Y:S01]  /*6a10*/  FFMA.FTZ R57, R46, R55, R57 ;  /* 0x000000372e397223 */ /* 0x000fe20000010039 */
[----:B------:R-:W-:Y:S02]  /*6a20*/  HADD2.F32 R13, -RZ, R15.H0_H0 ;  /* 0x2000000fff0d7230 */ /* 0x000fe40000004100 */
[----:B------:R-:W-:Y:S02]  /*6a30*/  HADD2.F32 R14, -RZ, R47.H0_H0 ;  /* 0x2000002fff0e7230 */ /* 0x000fe40000004100 */
[----:B------:R-:W-:Y:S02]  /*6a40*/  HADD2.F32 R45, -RZ, R115.H1_H1 ;  /* 0x30000073ff2d7230 */ /* 0x000fe40000004100 */
[----:B------:R-:W-:Y:S01]  /*6a50*/  FMUL.FTZ R55, R13, R54 ;  /* 0x000000360d377220 */ /* 0x000fe20000410000 */
[----:B------:R-:W-:Y:S01]  /*6a60*/  HADD2.F32 R47, -RZ, R47.H1_H1 ;  /* 0x3000002fff2f7230 */ /* 0x000fe20000004100 */
[----:B------:R-:W-:Y:S01]  /*6a70*/  F2FP.F16.F32.PACK_AB R57, R60, R57 ;  /* 0x000000393c39723e */ /* 0x000fe200000000ff */
[----:B------:R-:W-:-:S02]  /*6a80*/  HADD2.F32 R56, -RZ, R66.H0_H0 ;  /* 0x20000042ff387230 */ /* 0x000fc40000004100 */
[CC--:B------:R-:W-:Y:S01]  /*6a90*/  FFMA.FTZ R63, R14.reuse, R45.reuse, R55 ;  /* 0x0000002d0e3f7223 */ /* 0x0c0fe20000010037 */
[----:B------:R-:W-:Y:S02]  /*6aa0*/  HADD2.F32 R46, -RZ, R62.H0_H0 ;  /* 0x2000003eff2e7230 */ /* 0x000fe40000004100 */
[----:B------:R-:W-:Y:S01]  /*6ab0*/  FMUL.FTZ R62, R14, R54 ;  /* 0x000000360e3e7220 */ /* 0x000fe20000410000 */
[----:B------:R-:W-:Y:S02]  /*6ac0*/  HADD2.F32 R15, -RZ, R15.H1_H1 ;  /* 0x3000000fff0f7230 */ /* 0x000fe40000004100 */
[----:B------:R-:W-:Y:S01]  /*6ad0*/  FMUL.FTZ R54, R47, R56 ;  /* 0x000000382f367220 */ /* 0x000fe20000410000 */
[----:B------:R-:W-:Y:S02]  /*6ae0*/  HADD2.F32 R14, -RZ, R52.H0_H0 ;  /* 0x20000034ff0e7230 */ /* 0x000fe40000004100 */
[----:B------:R-:W-:Y:S01]  /*6af0*/  FFMA.FTZ R62, R13, R45, -R62 ;  /* 0x0000002d0d3e7223 */ /* 0x000fe2000001083e */
[----:B------:R-:W-:-:S02]  /*6b00*/  HADD2.F32 R118, -RZ, R118.H0_H0 ;  /* 0x20000076ff767230 */ /* 0x000fc40000004100 */
[C---:B------:R-:W-:Y:S01]  /*6b10*/  FMUL.FTZ R56, R15.reuse, R56 ;  /* 0x000000380f387220 */ /* 0x040fe20000410000 */
[----:B------:R-:W-:Y:S02]  /*6b20*/  HADD2.F32 R45, -RZ, R76.H0_H0 ;  /* 0x2000004cff2d7230 */ /* 0x000fe40000004100 */
[-C--:B------:R-:W-:Y:S01]  /*6b30*/  FFMA.FTZ R65, R15, R46.reuse, -R54 ;  /* 0x0000002e0f417223 */ /* 0x080fe20000010836 */
[----:B------:R-:W-:Y:S02]  /*6b40*/  HADD2.F32 R13, -RZ, R12.H0_H0 ;  /* 0x2000000cff0d7230 */ /* 0x000fe40000004100 */
[----:B------:R-:W-:Y:S01]  /*6b50*/  FFMA.FTZ R64, R47, R46, R56 ;  /* 0x0000002e2f407223 */ /* 0x000fe20000010038 */
[----:B------:R-:W-:Y:S02]  /*6b60*/  HADD2.F32 R52, -RZ, R52.H1_H1 ;  /* 0x30000034ff347230 */ /* 0x000fe40000004100 */
[----:B------:R-:W-:Y:S01]  /*6b70*/  FMUL.FTZ R46, R14, R118 ;  /* 0x000000760e2e7220 */ /* 0x000fe20000410000 */
[----:B------:R-:W-:-:S02]  /*6b80*/  HADD2.F32 R12, -RZ, R12.H1_H1 ;  /* 0x3000000cff0c7230 */ /* 0x000fc40000004100 */
[C---:B------:R-:W-:Y:S01]  /*6b90*/  FMUL.FTZ R47, R13.reuse, R118 ;  /* 0x000000760d2f7220 */ /* 0x040fe20000410000 */
[----:B------:R-:W-:Y:S02]  /*6ba0*/  HADD2.F32 R116, -RZ, R116.H0_H0 ;  /* 0x20000074ff747230 */ /* 0x000fe40000004100 */
[-C--:B------:R-:W-:Y:S01]  /*6bb0*/  FMUL.FTZ R55, R52, R45.reuse ;  /* 0x0000002d34377220 */ /* 0x080fe20000410000 */
[----:B------:R-:W-:Y:S02]  /*6bc0*/  HADD2.F32 R15, -RZ, R78.H0_H0 ;  /* 0x2000004eff0f7230 */ /* 0x000fe40000004100 */
[----:B------:R-:W-:Y:S01]  /*6bd0*/  FMUL.FTZ R45, R12, R45 ;  /* 0x0000002d0c2d7220 */ /* 0x000fe20000410000 */
[----:B------:R-:W-:Y:S02]  /*6be0*/  HADD2.F32 R117, -RZ, R117.H0_H0 ;  /* 0x20000075ff757230 */ /* 0x000fe40000004100 */
[----:B------:R-:W-:Y:S01]  /*6bf0*/  FFMA.FTZ R46, R13, R116, -R46 ;  /* 0x000000740d2e7223 */ /* 0x000fe2000001082e */
[----:B------:R-:W-:-:S02]  /*6c00*/  HADD2.F32 R13, -RZ, R53.H0_H0 ;  /* 0x20000035ff0d7230 */ /* 0x000fc40000004100 */
[-C--:B------:R-:W-:Y:S01]  /*6c10*/  FFMA.FTZ R55, R12, R15.reuse, -R55 ;  /* 0x0000000f0c377223 */ /* 0x080fe20000010837 */
[----:B------:R-:W-:Y:S01]  /*6c20*/  FFMA.FTZ R52, R52, R15, R45 ;  /* 0x0000000f34347223 */ /* 0x000fe2000001002d */
[----:B------:R-:W-:Y:S02]  /*6c30*/  HADD2.F32 R15, -RZ, R61.H0_H0 ;  /* 0x2000003dff0f7230 */ /* 0x000fe40000004100 */
[----:B------:R-:W-:Y:S01]  /*6c40*/  FFMA.FTZ R47, R14, R116, R47 ;  /* 0x000000740e2f7223 */ /* 0x000fe2000001002f */
[--C-:B------:R-:W-:Y:S02]  /*6c50*/  HADD2.F32 R12, -RZ, R44.reuse.H0_H0 ;  /* 0x2000002cff0c7230 */ /* 0x100fe40000004100 */
[----:B------:R-:W-:Y:S01]  /*6c60*/  FMUL.FTZ R45, R13, R117 ;  /* 0x000000750d2d7220 */ /* 0x000fe20000410000 */
[----:B------:R-:W-:Y:S01]  /*6c70*/  HADD2.F32 R53, -RZ, R53.H1_H1 ;  /* 0x30000035ff357230 */ /* 0x000fe20000004100 */
[----:B------:R-:W-:Y:S01]  /*6c80*/  F2FP.F16.F32.PACK_AB R63, R64, R63 ;  /* 0x0000003f403f723e */ /* 0x000fe200000000ff */
[----:B------:R-:W-:-:S02]  /*6c90*/  HADD2.F32 R44, -RZ, R44.H1_H1 ;  /* 0x3000002cff2c7230 */ /* 0x000fc40000004100 */
        /* <DEDUP_REMOVED lines=18> */
.L_x_1752:
[----:B------:R-:W-:Y:S05]  /*6dc0*/  BSYNC B2 ;  /* 0x0000000000027941 */ /* 0x000fea0003800000 */
.L_x_1751:
[----:B------:R-:W-:Y:S01]  /*6dd0*/  ISETP.GE.AND P4, PT, R11, R110, PT ;  /* 0x0000006e0b00720c */ /* 0x000fe20003f86270 */
[----:B0-----:R0:W-:-:S12]  /*6de0*/  ST.E.128 desc[UR54][R48.64], R12 ;  /* 0x0000000c30007985 */ /* 0x0011d8000c101d36 */
[----:B------:R-:W-:-:S05]  /*6df0*/  @!P4 IMAD.WIDE R50, R11, 0x2, R50 ;  /* 0x000000020b32c825 */ /* 0x000fca00078e0232 */
[----:B------:R0:W-:Y:S02]  /*6e00*/  @!P4 ST.E.128 desc[UR54][R50.64], R44 ;  /* 0x0000002c3200c985 */ /* 0x0001e4000c101d36 */
.L_x_1750:
[----:B------:R-:W-:Y:S05]  /*6e10*/  BSYNC B1 ;  /* 0x0000000000017941 */ /* 0x000fea0003800000 */
.L_x_1749:
[----:B------:R-:W-:-:S03]  /*6e20*/  UMOV UR4, 0xffffffff ;  /* 0xffffffff00047882 */ /* 0x000fc60000000000 */
[----:B------:R-:W-:Y:S05]  /*6e30*/  BRA.DIV UR4, `(.L_x_1753) ;  /* 0x000001f604247947 */ /* 0x000fea000b800000 */
[----:B01----:R-:W0:Y:S04]  /*6e40*/  SHFL.IDX PT, R103, R103, 0x3, 0x181f ;  /* 0x00781f0067677f89 */ /* 0x003e2800000e0000 */
[----:B------:R-:W1:Y:S02]  /*6e50*/  SHFL.IDX PT, R108, R108, 0x3, 0x181f ;  /* 0x00781f006c6c7f89 */ /* 0x000e6400000e0000 */
.L_x_2119:
[----:B------:R-:W-:-:S13]  /*6e60*/  ISETP.GE.OR P4, PT, R215, R97, P1 ;  /* 0x00000061d700720c */ /* 0x000fda0000f86670 */
[----:B------:R-:W-:Y:S05]  /*6e70*/  @P4 BRA `(.L_x_1726) ;  /* 0x0000000c007c4947 */ /* 0x000fea0003800000 */
[----:B------:R-:W-:Y:S01]  /*6e80*/  SEL R112, R37, R112, !P0 ;  /* 0x0000007025707207 */ /* 0x000fe20004000000 */
[----:B------:R-:W-:Y:S01]  /*6e90*/  BSSY B1, `(.L_x_1754) ;  /* 0x000006b000017945 */ /* 0x000fe20003800000 */
[C---:B-1----:R-:W-:Y:S02]  /*6ea0*/  LEA R48, P4, R41.reuse, R108, 0x1 ;  /* 0x0000006c29307211 */ /* 0x042fe400078808ff */
[----:B------:R-:W-:Y:S02]  /*6eb0*/  SHF.R.S32.HI R11, RZ, 0x1f, R112 ;  /* 0x0000001fff0b7819 */ /* 0x000fe40000011470 */
[----:B0-----:R-:W-:Y:S02]  /*6ec0*/  LEA.HI.X R49, R41, R103, R90, 0x1, P4 ;  /* 0x0000006729317211 */ /* 0x001fe400020f0c5a */
[----:B------:R-:W-:-:S04]  /*6ed0*/  LEA.HI R112, R11, R112, RZ, 0x4 ;  /* 0x000000700b707211 */ /* 0x000fc800078f20ff */
[----:B------:R-:W-:-:S04]  /*6ee0*/  LEA.HI.SX32 R112, R112, R81, 0x1c ;  /* 0x0000005170707211 */ /* 0x000fc800078fe2ff */
[----:B------:R-:W-:Y:S01]  /*6ef0*/  SHF.R.S32.HI R13, RZ, 0x1f, R112 ;  /* 0x0000001fff0d7819 */ /* 0x000fe20000011470 */
[----:B------:R-:W-:-:S03]  /*6f00*/  IMAD.SHL.U32 R11, R112, 0x8, RZ ;  /* 0x00000008700b7824 */ /* 0x000fc600078e00ff */
[----:B------:R-:W-:Y:S02]  /*6f10*/  LEA.HI R13, R13, R112, RZ, 0x3 ;  /* 0x000000700d0d7211 */ /* 0x000fe400078f18ff */
[----:B------:R-:W-:-:S03]  /*6f20*/  LOP3.LUT R12, R196, 0x38, R11, 0xf8, !PT ;  /* 0x00000038c40c7812 */ /* 0x000fc600078ef80b */
[----:B------:R-:W-:Y:S01]  /*6f30*/  IMAD.SHL.U32 R14, R13, 0x400, RZ ;  /* 0x000004000d0e7824 */ /* 0x000fe200078e00ff */
[----:B------:R-:W-:-:S04]  /*6f40*/  LOP3.LUT R13, R12, R223, RZ, 0x3c, !PT ;  /* 0x000000df0c0d7212 */ /* 0x000fc800078e3cff */
[----:B------:R-:W-:-:S04]  /*6f50*/  LOP3.LUT R12, R14, 0x7fffe000, RZ, 0xc0, !PT ;  /* 0x7fffe0000e0c7812 */ /* 0x000fc800078ec0ff */
[----:B------:R-:W-:Y:S02]  /*6f60*/  IADD3 R12, R13, R12, R200 ;  /* 0x0000000c0d0c7210 */ /* 0x000fe40007ffe0c8 */
[----:B------:R-:W-:-:S03]  /*6f70*/  LEA R13, R19, R6, 0xe ;  /* 0x00000006130d7211 */ /* 0x000fc600078e70ff */
[----:B------:R-:W-:Y:S02]  /*6f80*/  IMAD R15, R19, 0x4000, R12 ;  /* 0x00004000130f7824 */ /* 0x000fe400078e020c */
[--C-:B------:R-:W-:Y:S02]  /*6f90*/  IMAD R13, R13, 0x2, R18.reuse ;  /* 0x000000020d0d7824 */ /* 0x100fe400078e0212 */
[----:B------:R-:W-:-:S04]  /*6fa0*/  IMAD R44, R15, 0x2, R18 ;  /* 0x000000020f2c7824 */ /* 0x000fc800078e0212 */
[----:B------:R-:W0:Y:S04]  /*6fb0*/  LDS.128 R12, [R13+0x18400] ;  /* 0x018400000d0c7984 */ /* 0x000e280000000c00 */
[----:B------:R-:W1:Y:S01]  /*6fc0*/  LDS.128 R44, [R44+0x18400] ;  /* 0x018400002c2c7984 */ /* 0x000e620000000c00 */
[----:B------:R-:W-:Y:S05]  /*6fd0*/  @P3 BRA `(.L_x_1755) ;  /* 0x0000000400583947 */ /* 0x000fea0003800000 */
[----:B------:R-:W-:Y:S01]  /*6fe0*/  SHF.R.U32.HI R54, RZ, 0x10, R73 ;  /* 0x00000010ff367819 */ /* 0x000fe20000011649 */
[----:B-1----:R-:W-:Y:S01]  /*6ff0*/  IMAD.MOV.U32 R50, RZ, RZ, R44 ;  /* 0x000000ffff327224 */ /* 0x002fe200078e002c */
[----:B0-----:R-:W-:Y:S01]  /*7000*/  MOV R44, R14 ;  /* 0x0000000e002c7202 */ /* 0x001fe20000000f00 */
[----:B------:R-:W-:Y:S01]  /*7010*/  IMAD.MOV.U32 R51, RZ, RZ, R46 ;  /* 0x000000ffff337224 */ /* 0x000fe200078e002e */
[----:B------:R-:W-:Y:S01]  /*7020*/  SHF.R.U32.HI R52, RZ, 0x10, R69 ;  /* 0x00000010ff347819 */ /* 0x000fe20000011645 */
[--C-:B------:R-:W-:Y:S01]  /*7030*/  HADD2.F32 R46, -RZ, R45.reuse.H0_H0 ;  /* 0x2000002dff2e7230 */ /* 0x100fe20000004100 */
[--C-:B------:R-:W-:Y:S01]  /*7040*/  SHF.R.U64 R63, R74, 0x10, R75.reuse ;  /* 0x000000104a3f7819 */ /* 0x100fe2000000124b */
[----:B------:R-:W-:Y:S01]  /*7050*/  HADD2.F32 R45, -RZ, R45.H1_H1 ;  /* 0x3000002dff2d7230 */ /* 0x000fe20000004100 */
[----:B------:R-:W-:Y:S01]  /*7060*/  SHF.R.U32.HI R74, RZ, 0x10, R75 ;  /* 0x00000010ff4a7819 */ /* 0x000fe2000001164b */
[--C-:B------:R-:W-:Y:S01]  /*7070*/  HADD2.F32 R14, -RZ, R13.reuse.H0_H0 ;  /* 0x2000000dff0e7230 */ /* 0x100fe20000004100 */
[--C-:B------:R-:W-:Y:S01]  /*7080*/  SHF.R.U64 R65, R70, 0x10, R71.reuse ;  /* 0x0000001046417819 */ /* 0x100fe20000001247 */
[----:B------:R-:W-:Y:S01]  /*7090*/  HADD2.F32 R54, -RZ, R54.H0_H0 ;  /* 0x20000036ff367230 */ /* 0x000fe20000004100 */
[----:B------:R-:W-:Y:S01]  /*70a0*/  SHF.R.U32.HI R70, RZ, 0x10, R71 ;  /* 0x00000010ff467819 */ /* 0x000fe20000011647 */
[----:B------:R-:W-:Y:S01]  /*70b0*/  HADD2.F32 R13, -RZ, R13.H1_H1 ;  /* 0x3000000dff0d7230 */ /* 0x000fe20000004100 */
[----:B------:R-:W-:Y:S01]  /*70c0*/  SHF.R.U64 R64, R72, 0x10, R73 ;  /* 0x0000001048407819 */ /* 0x000fe20000001249 */
[----:B------:R-:W-:-:S02]  /*70d0*/  HADD2.F32 R55, -RZ, R109.H0_H0 ;  /* 0x2000006dff377230 */ /* 0x000fc40000004100 */
[-C--:B------:R-:W-:Y:S01]  /*70e0*/  FMUL.FTZ R56, R45, R54.reuse ;  /* 0x000000362d387220 */ /* 0x080fe20000410000 */
[----:B------:R-:W-:Y:S02]  /*70f0*/  HADD2.F32 R52, -RZ, R52.H0_H0 ;  /* 0x20000034ff347230 */ /* 0x000fe40000004100 */
[C---:B------:R-:W-:Y:S01]  /*7100*/  FMUL.FTZ R54, R13.reuse, R54 ;  /* 0x000000360d367220 */ /* 0x040fe20000410000 */
[----:B------:R-:W-:Y:S02]  /*7110*/  HADD2.F32 R53, -RZ, R113.H0_H0 ;  /* 0x20000071ff357230 */ /* 0x000fe40000004100 */
[-C--:B------:R-:W-:Y:S01]  /*7120*/  FMUL.FTZ R57, R46, R55.reuse ;  /* 0x000000372e397220 */ /* 0x080fe20000410000 */
[C---:B------:R-:W-:Y:S01]  /*7130*/  FMUL.FTZ R55, R14.reuse, R55 ;  /* 0x000000370e377220 */ /* 0x040fe20000410000 */
[-C--:B------:R-:W-:Y:S01]  /*7140*/  FFMA.FTZ R56, R13, R52.reuse, -R56 ;  /* 0x000000340d387223 */ /* 0x080fe20000010838 */
[----:B------:R-:W-:Y:S01]  /*7150*/  FFMA.FTZ R58, R45, R52, R54 ;  /* 0x000000342d3a7223 */ /* 0x000fe20000010036 */
[----:B------:R-:W-:Y:S01]  /*7160*/  FFMA.FTZ R57, R14, R53, -R57 ;  /* 0x000000350e397223 */ /* 0x000fe20000010839 */
[----:B------:R-:W-:-:S02]  /*7170*/  HADD2.F32 R52, -RZ, R111.H0_H0 ;  /* 0x2000006fff347230 */ /* 0x000fc40000004100 */
[----:B------:R-:W-:Y:S01]  /*7180*/  FFMA.FTZ R55, R46, R53, R55 ;  /* 0x000000352e377223 */ /* 0x000fe20000010037 */
[----:B------:R-:W-:Y:S01]  /*7190*/  HADD2.F32 R13, -RZ, R15.H0_H0 ;  /* 0x2000000fff0d7230 */ /* 0x000fe20000004100 */
[----:B------:R-:W-:Y:S01]  /*71a0*/  SHF.R.U64 R66, R68, 0x10, R69 ;  /* 0x0000001044427819 */ /* 0x000fe20000001245 */
[--C-:B------:R-:W-:Y:S02]  /*71b0*/  HADD2.F32 R14, -RZ, R47.reuse.H0_H0 ;  /* 0x2000002fff0e7230 */ /* 0x100fe40000004100 */
[----:B------:R-:W-:Y:S02]  /*71c0*/  HADD2.F32 R45, -RZ, R114.H0_H0 ;  /* 0x20000072ff2d7230 */ /* 0x000fe40000004100 */
[-C--:B------:R-:W-:Y:S01]  /*71d0*/  FMUL.FTZ R53, R13, R52.reuse ;  /* 0x000000340d357220 */ /* 0x080fe20000410000 */
[----:B------:R-:W-:Y:S02]  /*71e0*/  HADD2.F32 R47, -RZ, R47.H1_H1 ;  /* 0x3000002fff2f7230 */ /* 0x000fe40000004100 */
[----:B------:R-:W-:Y:S01]  /*71f0*/  FMUL.FTZ R60, R14, R52 ;  /* 0x000000340e3c7220 */ /* 0x000fe20000410000 */
[----:B------:R-:W-:-:S02]  /*7200*/  HADD2.F32 R54, -RZ, R74.H0_H0 ;  /* 0x2000004aff367230 */ /* 0x000fc40000004100 */
[-C--:B------:R-:W-:Y:S01]  /*7210*/  FFMA.FTZ R59, R14, R45.reuse, R53 ;  /* 0x0000002d0e3b7223 */ /* 0x080fe20000010035 */
[----:B------:R-:W-:Y:S02]  /*7220*/  HADD2.F32 R15, -RZ, R15.H1_H1 ;  /* 0x3000000fff0f7230 */ /* 0x000fe40000004100 */
[----:B------:R-:W-:Y:S01]  /*7230*/  FFMA.FTZ R60, R13, R45, -R60 ;  /* 0x0000002d0d3c7223 */ /* 0x000fe2000001083c */
[----:B------:R-:W-:Y:S02]  /*7240*/  HADD2.F32 R46, -RZ, R70.H0_H0 ;  /* 0x20000046ff2e7230 */ /* 0x000fe40000004100 */
[-C--:B------:R-:W-:Y:S01]  /*7250*/  FMUL.FTZ R52, R47, R54.reuse ;  /* 0x000000362f347220 */ /* 0x080fe20000410000 */
[----:B------:R-:W-:Y:S02]  /*7260*/  HADD2.F32 R14, -RZ, R50.H0_H0 ;  /* 0x20000032ff0e7230 */ /* 0x000fe40000004100 */
[----:B------:R-:W-:Y:S01]  /*7270*/  FMUL.FTZ R54, R15, R54 ;  /* 0x000000360f367220 */ /* 0x000fe20000410000 */
[----:B------:R-:W-:-:S02]  /*7280*/  HADD2.F32 R109, -RZ, R109.H1_H1 ;  /* 0x3000006dff6d7230 */ /* 0x000fc40000004100 */
[-C--:B------:R-:W-:Y:S01]  /*7290*/  FFMA.FTZ R61, R15, R46.reuse, -R52 ;  /* 0x0000002e0f3d7223 */ /* 0x080fe20000010834 */
[----:B------:R-:W-:Y:S02]  /*72a0*/  HADD2.F32 R45, -RZ, R64.H0_H0 ;  /* 0x20000040ff2d7230 */ /* 0x000fe40000004100 */
[----:B------:R-:W-:Y:S01]  /*72b0*/  FFMA.FTZ R62, R47, R46, R54 ;  /* 0x0000002e2f3e7223 */ /* 0x000fe20000010036 */
[----:B------:R-:W-:Y:S02]  /*72c0*/  HADD2.F32 R13, -RZ, R12.H0_H0 ;  /* 0x2000000cff0d7230 */ /* 0x000fe40000004100 */
[----:B------:R-:W-:Y:S01]  /*72d0*/  FMUL.FTZ R46, R14, R109 ;  /* 0x0000006d0e2e7220 */ /* 0x000fe20000410000 */
[----:B------:R-:W-:Y:S01]  /*72e0*/  HADD2.F32 R50, -RZ, R50.H1_H1 ;  /* 0x30000032ff327230 */ /* 0x000fe20000004100 */
[----:B------:R-:W-:Y:S01]  /*72f0*/  F2FP.F16.F32.PACK_AB R55, R58, R55 ;  /* 0x000000373a37723e */ /* 0x000fe200000000ff */
[----:B------:R-:W-:Y:S02]  /*7300*/  HADD2.F32 R12, -RZ, R12.H1_H1 ;  /* 0x3000000cff0c7230 */ /* 0x000fe40000004100 */
[----:B------:R-:W-:Y:S01]  /*7310*/  FMUL.FTZ R109, R13, R109 ;  /* 0x0000006d0d6d7220 */ /* 0x000fe20000410000 */
[----:B------:R-:W-:-:S02]  /*7320*/  HADD2.F32 R113, -RZ, R113.H1_H1 ;  /* 0x30000071ff717230 */ /* 0x000fc40000004100 */
[-C--:B------:R-:W-:Y:S01]  /*7330*/  FMUL.FTZ R47, R50, R45.reuse ;  /* 0x0000002d322f7220 */ /* 0x080fe20000410000 */
[----:B------:R-:W-:Y:S02]  /*7340*/  HADD2.F32 R15, -RZ, R66.H0_H0 ;  /* 0x20000042ff0f7230 */ /* 0x000fe40000004100 */
[C---:B------:R-:W-:Y:S01]  /*7350*/  FMUL.FTZ R45, R12.reuse, R45 ;  /* 0x0000002d0c2d7220 */ /* 0x040fe20000410000 */
[----:B------:R-:W-:Y:S02]  /*7360*/  HADD2.F32 R111, -RZ, R111.H1_H1 ;  /* 0x3000006fff6f7230 */ /* 0x000fe40000004100 */
[----:B------:R-:W-:Y:S01]  /*7370*/  FFMA.FTZ R46, R13, R113, -R46 ;  /* 0x000000710d2e7223 */ /* 0x000fe2000001082e */
[----:B------:R-:W-:Y:S02]  /*7380*/  HADD2.F32 R13, -RZ, R51.H0_H0 ;  /* 0x20000033ff0d7230 */ /* 0x000fe40000004100 */
[-C--:B------:R-:W-:Y:S01]  /*7390*/  FFMA.FTZ R47, R12, R15.reuse, -R47 ;  /* 0x0000000f0c2f7223 */ /* 0x080fe2000001082f */
[----:B------:R-:W-:Y:S01]  /*73a0*/  FFMA.FTZ R50, R50, R15, R45 ;  /* 0x0000000f32327223 */ /* 0x000fe2000001002d */
[----:B------:R-:W-:-:S02]  /*73b0*/  HADD2.F32 R12, -RZ, R44.H0_H0 ;  /* 0x2000002cff0c7230 */ /* 0x000fc40000004100 */
[----:B------:R-:W-:Y:S01]  /*73c0*/  FFMA.FTZ R109, R14, R113, R109 ;  /* 0x000000710e6d7223 */ /* 0x000fe2000001006d */
[----:B------:R-:W-:Y:S02]  /*73d0*/  HADD2.F32 R15, -RZ, R63.H0_H0 ;  /* 0x2000003fff0f7230 */ /* 0x000fe40000004100 */
[-C--:B------:R-:W-:Y:S01]  /*73e0*/  FMUL.FTZ R45, R13, R111.reuse ;  /* 0x0000006f0d2d7220 */ /* 0x080fe20000410000 */
[----:B------:R-:W-:Y:S02]  /*73f0*/  HADD2.F32 R51, -RZ, R51.H1_H1 ;  /* 0x30000033ff337230 */ /* 0x000fe40000004100 */
[----:B------:R-:W-:Y:S01]  /*7400*/  FMUL.FTZ R52, R12, R111 ;  /* 0x0000006f0c347220 */ /* 0x000fe20000410000 */
[----:B------:R-:W-:Y:S01]  /*7410*/  HADD2.F32 R44, -RZ, R44.H1_H1 ;  /* 0x3000002cff2c7230 */ /* 0x000fe20000004100 */
[----:B------:R-:W-:Y:S01]  /*7420*/  F2FP.F16.F32.PACK_AB R59, R62, R59 ;  /* 0x0000003b3e3b723e */ /* 0x000fe200000000ff */
[----:B------:R-:W-:Y:S02]  /*7430*/  HADD2.F32 R114, -RZ, R114.H1_H1 ;  /* 0x30000072ff727230 */ /* 0x000fe40000004100 */
        /* <DEDUP_REMOVED lines=8> */
[----:B------:R-:W-:Y:S02]  /*74c0*/  F2FP.F16.F32.PACK_AB R54, R50, R109 ;  /* 0x0000006d3236723e */ /* 0x000fe400000000ff */
[----:B------:R-:W-:Y:S01]  /*74d0*/  F2FP.F16.F32.PACK_AB R12, R47, R46 ;  /* 0x0000002e2f0c723e */ /* 0x000fe200000000ff */
[----:B------:R-:W-:Y:S01]  /*74e0*/  IMAD.MOV.U32 R47, RZ, RZ, R59 ;  /* 0x000000ffff2f7224 */ /* 0x000fe200078e003b */
[----:B------:R-:W-:Y:S01]  /*74f0*/  F2FP.F16.F32.PACK_AB R14, R44, R45 ;  /* 0x0000002d2c0e723e */ /* 0x000fe200000000ff */
[----:B------:R-:W-:Y:S01]  /*7500*/  IMAD.MOV.U32 R44, RZ, RZ, R54 ;  /* 0x000000ffff2c7224 */ /* 0x000fe200078e0036 */
[----:B------:R-:W-:Y:S01]  /*7510*/  F2FP.F16.F32.PACK_AB R13, R56, R57 ;  /* 0x00000039380d723e */ /* 0x000fe200000000ff */
[----:B------:R-:W-:Y:S01]  /*7520*/  IMAD.MOV.U32 R45, RZ, RZ, R55 ;  /* 0x000000ffff2d7224 */ /* 0x000fe200078e0037 */
[----:B------:R-:W-:-:S07]  /*7530*/  F2FP.F16.F32.PACK_AB R46, R51, R52 ;  /* 0x00000034332e723e */ /* 0x000fce00000000ff */
.L_x_1755:
[----:B------:R-:W-:Y:S05]  /*7540*/  BSYNC B1 ;  /* 0x0000000000017941 */ /* 0x000fea0003800000 */
.L_x_1754:
[----:B0-----:R0:W-:Y:S01]  /*7550*/  ST.E.128 desc[UR54][R48.64], R12 ;  /* 0x0000000c30007985 */ /* 0x0011e2000c101d36 */
[----:B------:R-:W-:Y:S02]  /*7560*/  ISETP.GE.AND P3, PT, R11, R110, PT ;  /* 0x0000006e0b00720c */ /* 0x000fe40003f66270 */
[----:B------:R-:W-:-:S11]  /*7570*/  MOV R109, R103 ;  /* 0x00000067006d7202 */ /* 0x000fd60000000f00 */
[----:B------:R-:W-:Y:S05]  /*7580*/  @P3 BRA `(.L_x_1726) ;  /* 0x0000000400b83947 */ /* 0x000fea0003800000 */
[----:B0-----:R-:W-:-:S05]  /*7590*/  IMAD.WIDE R12, R11, 0x2, R108 ;  /* 0x000000020b0c7825 */ /* 0x001fca00078e026c */
[----:B-1----:R0:W-:Y:S01]  /*75a0*/  ST.E.128 desc[UR54][R12.64], R44 ;  /* 0x0000002c0c007985 */ /* 0x0021e2000c101d36 */
[----:B------:R-:W-:Y:S05]  /*75b0*/  BRA `(.L_x_1726) ;  /* 0x0000000400ac7947 */ /* 0x000fea0003800000 */
.L_x_1685:
[----:B------:R-:W-:-:S06]  /*75c0*/  UISETP.NE.AND UP0, UPT, UR39, 0x3, UPT ;  /* 0x000000032700788c */ /* 0x000fcc000bf05270 */
[----:B------:R-:W-:-:S13]  /*75d0*/  PLOP3.LUT P5, PT, PT, PT, UP0, 0x80, 0x0 ;  /* 0x000000000000781c */ /* 0x000fda0003faf008 */
[----:B------:R-:W-:Y:S05]  /*75e0*/  @!P5 BRA `(.L_x_1756) ;  /* 0x000000000004d947 */ /* 0x000fea0003800000 */
[----:B------:R-:W-:Y:S01]  /*75f0*/  BPT.TRAP 0x1 ;  /* 0x000000040000795c */ /* 0x000fe20000300000 */
.L_x_1756:
[----:B------:R-:W-:Y:S01]  /*7600*/  IMAD R91, R19, 0x8, R18 ;  /* 0x00000008135b7824 */ /* 0x000fe200078e0212 */
[----:B------:R-:W-:Y:S01]  /*7610*/  SHF.L.U32 R102, R192, 0x1f, RZ ;  /* 0x0000001fc0667819 */ /* 0x000fe200000006ff */
[----:B------:R-:W-:Y:S01]  /*7620*/  BSSY B1, `(.L_x_1757) ;  /* 0x0000004000017945 */ /* 0x000fe20003800000 */
[----:B------:R-:W-:Y:S02]  /*7630*/  SHF.R.S32.HI R99, RZ, 0x1f, R100 ;  /* 0x0000001fff637819 */ /* 0x000fe40000011464 */
[----:B------:R-:W0:Y:S02]  /*7640*/  SYNCS.PHASECHK.TRANS64.TRYWAIT P3, [R91+URZ+0x28890], R102 ;  /* 0x028890665b0075a7 */ /* 0x000e24000806017f */
[----:B0-----:R-:W-:Y:S05]  /*7650*/  @!P3 BRA `(.L_x_1758) ;  /* 0x000001ec0068b947 */ /* 0x001fea0003800000 */
.L_x_2120:
[----:B------:R-:W-:Y:S05]  /*7660*/  BSYNC B1 ;  /* 0x0000000000017941 */ /* 0x000fea0003800000 */
.L_x_1757:
        /* <DEDUP_REMOVED lines=12> */
[----:B------:R-:W-:Y:S01]  /*7730*/  ULDC.64 UR4, c[0x0][0x308] ;  /* 0x0000c20000047ab9 */ /* 0x000fe20000000a00 */
[----:B------:R-:W-:-:S02]  /*7740*/  IADD3 R47, -R188, R97, RZ ;  /* 0x00000061bc2f7210 */ /* 0x000fc40007ffe1ff */
[----:B------:R-:W-:Y:S02]  /*7750*/  IMAD R15, R35, UR4, RZ ;  /* 0x00000004230f7c24 */ /* 0x000fe4000f8e02ff */
[----:B------:R-:W-:Y:S02]  /*7760*/  IMAD.IADD R13, R13, 0x1, R11 ;  /* 0x000000010d0d7824 */ /* 0x000fe400078e020b */
[C---:B------:R-:W-:Y:S02]  /*7770*/  IMAD R15, R42.reuse, UR5, R15 ;  /* 0x000000052a0f7c24 */ /* 0x040fe4000f8e020f */
[----:B------:R-:W-:Y:S01]  /*7780*/  IMAD.WIDE.U32 R12, R42, UR4, R12 ;  /* 0x000000042a0c7c25 */ /* 0x000fe2000f8e000c */
[----:B------:R-:W-:-:S03]  /*7790*/  ULDC.64 UR4, c[0x0][0x2e8] ;  /* 0x0000ba0000047ab9 */ /* 0x000fc60000000a00 */
[----:B------:R-:W-:Y:S01]  /*77a0*/  IMAD.IADD R15, R13, 0x1, R15 ;  /* 0x000000010d0f7824 */ /* 0x000fe200078e020f */
[----:B------:R-:W-:Y:S01]  /*77b0*/  LEA R44, P3, R12, UR4, 0x1 ;  /* 0x000000040c2c7c11 */ /* 0x000fe2000f8608ff */
[----:B------:R-:W-:-:S03]  /*77c0*/  UMOV UR4, 0xffffffff ;  /* 0xffffffff00047882 */ /* 0x000fc60000000000 */
[----:B------:R-:W-:Y:S02]  /*77d0*/  LEA.HI.X R46, R12, UR5, R15, 0x1, P3 ;  /* 0x000000050c2e7c11 */ /* 0x000fe400098f0c0f */
[----:B------:R-:W-:Y:S01]  /*77e0*/  ISETP.GE.AND P3, PT, R47, 0x1, PT ;  /* 0x000000012f00780c */ /* 0x000fe20003f66270 */
[----:B------:R-:W-:-:S12]  /*77f0*/  BRA.DIV UR4, `(.L_x_1759) ;  /* 0x000001ee04147947 */ /* 0x000fd8000b800000 */
[----:B------:R1:W2:Y:S04]  /*7800*/  SHFL.IDX PT, R45, R46, RZ, 0x181f ;  /* 0x00181fff2e2d7589 */ /* 0x0002a800000e0000 */
[----:B------:R1:W3:Y:S02]  /*7810*/  SHFL.IDX PT, R14, R44, RZ, 0x181f ;  /* 0x00181fff2c0e7589 */ /* 0x0002e400000e0000 */
.L_x_2124:
        /* <DEDUP_REMOVED lines=13> */
.L_x_1761:
[----:B------:R-:W-:Y:S05]  /*78f0*/  BSYNC B1 ;  /* 0x0000000000017941 */ /* 0x000fea0003800000 */
.L_x_1760:
[----:B------:R-:W-:-:S03]  /*7900*/  UMOV UR4, 0xffffffff ;  /* 0xffffffff00047882 */ /* 0x000fc60000000000 */
[----:B------:R-:W-:Y:S05]  /*7910*/  BRA.DIV UR4, `(.L_x_1762) ;  /* 0x000001ee04147947 */ /* 0x000fea000b800000 */
[----:B--2---:R2:W0:Y:S04]  /*7920*/  SHFL.IDX PT, R45, R46, 0x1, 0x181f ;  /* 0x00381f002e2d7f89 */ /* 0x00442800000e0000 */
[----:B---34-:R2:W3:Y:S02]  /*7930*/  SHFL.IDX PT, R14, R44, 0x1, 0x181f ;  /* 0x00381f002c0e7f89 */ /* 0x0184e400000e0000 */
.L_x_2128:
        /* <DEDUP_REMOVED lines=14> */
.L_x_1764:
[----:B------:R-:W-:Y:S05]  /*7a20*/  BSYNC B1 ;  /* 0x0000000000017941 */ /* 0x000fea0003800000 */
.L_x_1763:
[----:B------:R-:W-:-:S03]  /*7a30*/  UMOV UR4, 0xffffffff ;  /* 0xffffffff00047882 */ /* 0x000fc60000000000 */
[----:B------:R-:W-:Y:S05]  /*7a40*/  BRA.DIV UR4, `(.L_x_1765) ;  /* 0x000001ee04107947 */ /* 0x000fea000b800000 */
[----:B0-----:R0:W0:Y:S04]  /*7a50*/  SHFL.IDX PT, R45, R46, 0x2, 0x181f ;  /* 0x00581f002e2d7f89 */ /* 0x00102800000e0000 */
[----:B---34-:R3:W4:Y:S02]  /*7a60*/  SHFL.IDX PT, R14, R44, 0x2, 0x181f ;  /* 0x00581f002c0e7f89 */ /* 0x01872400000e0000 */
.L_x_2132:
        /* <DEDUP_REMOVED lines=14> */
.L_x_1767:
[----:B------:R-:W-:Y:S05]  /*7b50*/  BSYNC B1 ;  /* 0x0000000000017941 */ /* 0x000fea0003800000 */
.L_x_1766:
[----:B------:R-:W-:-:S03]  /*7b60*/  UMOV UR4, 0xffffffff ;  /* 0xffffffff00047882 */ /* 0x000fc60000000000 */
[----:B------:R-:W-:Y:S05]  /*7b70*/  BRA.DIV UR4, `(.L_x_1768) ;  /* 0x000001ee040c7947 */ /* 0x000fea000b800000 */
[----:B0-----:R0:W0:Y:S04]  /*7b80*/  SHFL.IDX PT, R45, R46, 0x3, 0x181f ;  /* 0x00781f002e2d7f89 */ /* 0x00102800000e0000 */
[----:B----4-:R4:W0:Y:S02]  /*7b90*/  SHFL.IDX PT, R14, R44, 0x3, 0x181f ;  /* 0x00781f002c0e7f89 */ /* 0x01082400000e0000 */
.L_x_2136:
        /* <DEDUP_REMOVED lines=13> */
.L_x_1726:
[----:B------:R-:W-:Y:S05]  /*7c70*/  BSYNC B0 ;  /* 0x0000000000007941 */ /* 0x000fea0003800000 */
.L_x_1684:
[----:B------:R-:W5:Y:S01]  /*7c80*/  S2R R11, SR_TID.X ;  /* 0x00000000000b7919 */ /* 0x000f620000002100 */
[----:B------:R-:W-:Y:S01]  /*7c90*/  @!PT LDS RZ, [RZ] ;  /* 0x00000000fffff984 */ /* 0x000fe20000000800 */
[----:B------:R-:W-:Y:S01]  /*7ca0*/  @!PT LDS RZ, [RZ] ;  /* 0x00000000fffff984 */ /* 0x000fe20000000800 */
[----:B------:R-:W-:Y:S01]  /*7cb0*/  @!PT LDS RZ, [RZ] ;  /* 0x00000000fffff984 */ /* 0x000fe20000000800 */
[----:B------:R-:W-:Y:S01]  /*7cc0*/  @!PT LDS RZ, [RZ] ;  /* 0x00000000fffff984 */ /* 0x000fe20000000800 */
[----:B------:R2:W-:Y:S06]  /*7cd0*/  MEMBAR.ALL.CTA ;  /* 0x0000000000007992 */ /* 0x0005ec0000008000 */
[----:B--2---:R-:W2:Y:S01]  /*7ce0*/  FENCE.VIEW.ASYNC.S ;  /* 0x00000000000073c6 */ /* 0x004ea20000000000 */
[----:B------:R-:W-:Y:S05]  /*7cf0*/  WARPSYNC.ALL ;  /* 0x0000000000007948 */ /* 0x000fea0003800000 */
[----:B------:R-:W-:Y:S01]  /*7d00*/  BSSY B0, `(.L_x_1769) ;  /* 0x0000009000007945 */ /* 0x000fe20003800000 */
[----:B-----5:R-:W-:Y:S01]  /*7d10*/  LOP3.LUT R11, R11, 0x7f, RZ, 0xc0, !PT ;  /* 0x0000007f0b0b7812 */ /* 0x020fe200078ec0ff */
[----:B--2---:R2:W-:Y:S03]  /*7d20*/  BAR.SYNC.DEFER_BLOCKING R94, 0x80 ;  /* 0x0002005e0000751d */ /* 0x0045e60000010000 */
[----:B------:R-:W-:-:S13]  /*7d30*/  ISETP.NE.AND P3, PT, R11, RZ, PT ;  /* 0x000000ff0b00720c */ /* 0x000fda0003f65270 */
[----:B------:R-:W-:-:S05]  /*7d40*/  @!P3 VIADD R11, R91, 0x288a0 ;  /* 0x000288a05b0bb836 */ /* 0x000fca0000000000 */
[----:B------:R-:W-:-:S04]  /*7d50*/  @!P3 PRMT R11, RZ, 0x654, R11 ;  /* 0x00000654ff0bb816 */ /* 0x000fc8000000000b */
[----:B------:R2:W-:Y:S01]  /*7d60*/  @!P3 SYNCS.ARRIVE.TRANS64.RED.A1T0 RZ, [R11+URZ], RZ ;  /* 0x000000ff0bffb9a7 */ /* 0x0005e2000810043f */
[----:B------:R-:W-:Y:S05]  /*7d70*/  @!P5 BRA `(.L_x_1770) ;  /* 0x000000000004d947 */ /* 0x000fea0003800000 */
[----:B------:R-:W-:Y:S01]  /*7d80*/  BPT.TRAP 0x1 ;  /* 0x000000040000795c */ /* 0x000fe20000300000 */
.L_x_1770:
[----:B------:R-:W-:Y:S05]  /*7d90*/  BSYNC B0 ;  /* 0x0000000000007941 */ /* 0x000fea0003800000 */
.L_x_1769:
[----:B------:R-:W5:Y:S01]  /*7da0*/  SYNCS.PHASECHK.TRANS64.TRYWAIT P4, [R91+URZ+0x288b0], R102 ;  /* 0x0288b0665b0075a7 */ /* 0x000f62000808017f */
[----:B------:R-:W-:Y:S01]  /*7db0*/  ULDC UR41, c[0x0][0x2f4] ;  /* 0x0000bd0000297ab9 */ /* 0x000fe20000000800 */
[----:B------:R-:W-:Y:S04]  /*7dc0*/  BSSY B0, `(.L_x_1771) ;  /* 0x0000002000007945 */ /* 0x000fe80003800000 */
[----:B-----5:R-:W-:Y:S05]  /*7dd0*/  @!P4 BRA `(.L_x_1772) ;  /* 0x000001e800bcc947 */ /* 0x020fea0003800000 */
.L_x_2137:
[----:B------:R-:W-:Y:S05]  /*7de0*/  BSYNC B0 ;  /* 0x0000000000007941 */ /* 0x000fea0003800000 */
.L_x_1771:
[----:B------:R-:W-:Y:S01]  /*7df0*/  ULDC.64 UR4, c[0x0][0x328] ;  /* 0x0000ca0000047ab9 */ /* 0x000fe20000000a00 */
[----:B------:R-:W-:Y:S01]  /*7e00*/  IADD3 R97, -R188, R97, RZ ;  /* 0x00000061bc617210 */ /* 0x000fe20007ffe1ff */
[----:B------:R-:W-:Y:S01]  /*7e10*/  IMAD R99, R99, UR4, RZ ;  /* 0x0000000463637c24 */ /* 0x000fe2000f8e02ff */
[----:B------:R-:W-:Y:S01]  /*7e20*/  BSSY B0, `(.L_x_1773) ;  /* 0x000001f000007945 */ /* 0x000fe20003800000 */
[----:B0---4-:R-:W-:-:S04]  /*7e30*/  IMAD.WIDE.U32 R12, R100, UR4, RZ ;  /* 0x00000004640c7c25 */ /* 0x011fc8000f8e00ff */
[----:B------:R-:W-:Y:S01]  /*7e40*/  IMAD R99, R100, UR5, R99 ;  /* 0x0000000564637c24 */ /* 0x000fe2000f8e0263 */
[----:B------:R-:W-:Y:S02]  /*7e50*/  ULDC.64 UR4, c[0x0][0x338] ;  /* 0x0000ce0000047ab9 */ /* 0x000fe40000000a00 */
[----:B------:R-:W-:Y:S02]  /*7e60*/  IMAD R98, R98, UR4, RZ ;  /* 0x0000000462627c24 */ /* 0x000fe4000f8e02ff */
[----:B------:R-:W-:Y:S02]  /*7e70*/  IMAD.IADD R13, R13, 0x1, R99 ;  /* 0x000000010d0d7824 */ /* 0x000fe400078e0263 */
[C---:B--2---:R-:W-:Y:S02]  /*7e80*/  IMAD R11, R101.reuse, UR5, R98 ;  /* 0x00000005650b7c24 */ /* 0x044fe4000f8e0262 */
[----:B------:R-:W-:Y:S01]  /*7e90*/  IMAD.WIDE.U32 R12, R101, UR4, R12 ;  /* 0x00000004650c7c25 */ /* 0x000fe2000f8e000c */
[----:B------:R-:W-:-:S03]  /*7ea0*/  ULDC.64 UR4, c[0x0][0x330] ;  /* 0x0000cc0000047ab9 */ /* 0x000fc60000000a00 */
[----:B------:R-:W-:Y:S02]  /*7eb0*/  IMAD R15, R35, UR4, RZ ;  /* 0x00000004230f7c24 */ /* 0x000fe4000f8e02ff */
[----:B------:R-:W-:Y:S02]  /*7ec0*/  IMAD.IADD R13, R13, 0x1, R11 ;  /* 0x000000010d0d7824 */ /* 0x000fe400078e020b */
[C---:B------:R-:W-:Y:S02]  /*7ed0*/  IMAD R11, R42.reuse, UR5, R15 ;  /* 0x000000052a0b7c24 */ /* 0x040fe4000f8e020f */
[----:B------:R-:W-:Y:S01]  /*7ee0*/  IMAD.WIDE.U32 R12, R42, UR4, R12 ;  /* 0x000000042a0c7c25 */ /* 0x000fe2000f8e000c */
[----:B------:R-:W-:-:S03]  /*7ef0*/  ULDC.64 UR4, c[0x0][0x318] ;  /* 0x0000c60000047ab9 */ /* 0x000fc60000000a00 */
[----:B------:R-:W-:Y:S01]  /*7f00*/  IMAD.IADD R11, R13, 0x1, R11 ;  /* 0x000000010d0b7824 */ /* 0x000fe200078e020b */
[----:B------:R-:W-:-:S04]  /*7f10*/  LEA R48, P4, R12, UR4, 0x1 ;  /* 0x000000040c307c11 */ /* 0x000fc8000f8808ff */
[----:B------:R-:W-:Y:S01]  /*7f20*/  LEA.HI.X R11, R12, UR5, R11, 0x1, P4 ;  /* 0x000000050c0b7c11 */ /* 0x000fe2000a0f0c0b */
[----:B-1----:R0:W1:Y:S01]  /*7f30*/  SHFL.IDX PT, R47, R48, RZ, 0x181f ;  /* 0x00181fff302f7589 */ /* 0x00206200000e0000 */
[----:B------:R-:W-:-:S03]  /*7f40*/  ISETP.GE.AND P4, PT, R97, 0x1, PT ;  /* 0x000000016100780c */ /* 0x000fc60003f86270 */
[----:B------:R0:W2:Y:S10]  /*7f50*/  SHFL.IDX PT, R13, R11, RZ, 0x181f ;  /* 0x00181fff0b0d7589 */ /* 0x0000b400000e0000 */
[----:B0-----:R-:W-:Y:S05]  /*7f60*/  @!P4 BRA `(.L_x_1774) ;  /* 0x000000000028c947 */ /* 0x001fea0003800000 */
[----:B------:R-:W-:-:S13]  /*7f70*/  ISETP.GE.AND P4, PT, R16, UR41, PT ;  /* 0x0000002910007c0c */ /* 0x000fda000bf86270 */
[----:B-1-3--:R-:W-:-:S04]  /*7f80*/  @!P4 LEA R44, P5, R16, R47, 0x1 ;  /* 0x0000002f102cc211 */ /* 0x00afc800078a08ff */
[----:B--2---:R-:W-:Y:S02]  /*7f90*/  @!P4 LEA.HI.X R45, R16, R13, R17, 0x1, P5 ;  /* 0x0000000d102dc211 */ /* 0x004fe400028f0c11 */
[----:B------:R-:W-:-:S13]  /*7fa0*/  ISETP.GE.AND P5, PT, R2, UR41, PT ;  /* 0x0000002902007c0c */ /* 0x000fda000bfa6270 */
[----:B------:R-:W-:-:S04]  /*7fb0*/  @!P5 LEA R46, P6, R2, R47, 0x1 ;  /* 0x0000002f022ed211 */ /* 0x000fc800078c08ff */
[----:B------:R-:W-:Y:S02]  /*7fc0*/  @!P5 LEA.HI.X R47, R2, R13, R185, 0x1, P6 ;  /* 0x0000000d022fd211 */ /* 0x000fe400030f0cb9 */
[----:B------:R-:W0:Y:S04]  /*7fd0*/  @!P4 LDS.128 R12, [R93+0x400] ;  /* 0x000400005d0cc984 */ /* 0x000e280000000c00 */
[----:B0-----:R-:W-:Y:S04]  /*7fe0*/  @!P4 ST.E.128 desc[UR54][R44.64], R12 ;  /* 0x0000000c2c00c985 */ /* 0x001fe8000c101d36 */
[----:B------:R-:W0:Y:S04]  /*7ff0*/  @!P5 LDS.128 R12, [R93+0x4400] ;  /* 0x004400005d0cd984 */ /* 0x000e280000000c00 */
[----:B0-----:R0:W-:Y:S02]  /*8000*/  @!P5 ST.E.128 desc[UR54][R46.64], R12 ;  /* 0x0000000c2e00d985 */ /* 0x0011e4000c101d36 */
.L_x_1774:
[----:B------:R-:W-:Y:S05]  /*8010*/  BSYNC B0 ;  /* 0x0000000000007941 */ /* 0x000fea0003800000 */
.L_x_1773:
[----:B------:R-:W-:Y:S01]  /*8020*/  ISETP.GE.AND P4, PT, R97, 0x21, PT ;  /* 0x000000216100780c */ /* 0x000fe20003f86270 */
[----:B0-2---:R0:W2:Y:S01]  /*8030*/  SHFL.IDX PT, R13, R11, 0x1, 0x181f ;  /* 0x00381f000b0d7f89 */ /* 0x0050a200000e0000 */
[----:B------:R-:W-:Y:S03]  /*8040*/  BSSY B0, `(.L_x_1775) ;  /* 0x000000d000007945 */ /* 0x000fe60003800000 */
[----:B-1----:R0:W1:Y:S08]  /*8050*/  SHFL.IDX PT, R47, R48, 0x1, 0x181f ;  /* 0x00381f00302f7f89 */ /* 0x00207000000e0000 */
        /* <DEDUP_REMOVED lines=11> */
.L_x_1776:
[----:B------:R-:W-:Y:S05]  /*8110*/  BSYNC B0 ;  /* 0x0000000000007941 */ /* 0x000fea0003800000 */
.L_x_1775:
        /* <DEDUP_REMOVED lines=15> */
.L_x_1778:
[----:B------:R-:W-:Y:S05]  /*8210*/  BSYNC B0 ;  /* 0x0000000000007941 */ /* 0x000fea0003800000 */
.L_x_1777:
[----:B------:R-:W-:Y:S01]  /*8220*/  ISETP.GE.AND P4, PT, R97, 0x61, PT ;  /* 0x000000616100780c */ /* 0x000fe20003f86270 */
[----:B------:R-:W4:Y:S01]  /*8230*/  SHFL.IDX PT, R11, R11, 0x3, 0x181f ;  /* 0x00781f000b0b7f89 */ /* 0x000f2200000e0000 */
[----:B------:R-:W-:Y:S03]  /*8240*/  BSSY B0, `(.L_x_1779) ;  /* 0x000000d000007945 */ /* 0x000fe60003800000 */
[----:B01----:R0:W1:Y:S08]  /*8250*/  SHFL.IDX PT, R47, R48, 0x3, 0x181f ;  /* 0x00781f00302f7f89 */ /* 0x00307000000e0000 */
[----:B0-----:R-:W-:Y:S05]  /*8260*/  @!P4 BRA `(.L_x_1780) ;  /* 0x000000000028c947 */ /* 0x001fea0003800000 */
[----:B------:R-:W-:-:S13]  /*8270*/  ISETP.GE.AND P4, PT, R16, UR41, PT ;  /* 0x0000002910007c0c */ /* 0x000fda000bf86270 */
[----:B--2---:R-:W0:Y:S01]  /*8280*/  @!P4 LDS.128 R12, [R93+0x3400] ;  /* 0x003400005d0cc984 */ /* 0x004e220000000c00 */
[----:B-1-3--:R-:W-:-:S04]  /*8290*/  @!P4 LEA R44, P5, R16, R47, 0x1 ;  /* 0x0000002f102cc211 */ /* 0x00afc800078a08ff */
[----:B----4-:R-:W-:Y:S02]  /*82a0*/  @!P4 LEA.HI.X R45, R16, R11, R17, 0x1, P5 ;  /* 0x0000000b102dc211 */ /* 0x010fe400028f0c11 */
[----:B------:R-:W-:-:S13]  /*82b0*/  ISETP.GE.AND P5, PT, R2, UR41, PT ;  /* 0x0000002902007c0c */ /* 0x000fda000bfa6270 */
[----:B------:R-:W-:-:S04]  /*82c0*/  @!P5 LEA R46, P6, R2, R47, 0x1 ;  /* 0x0000002f022ed211 */ /* 0x000fc800078c08ff */
[----:B------:R-:W-:Y:S01]  /*82d0*/  @!P5 LEA.HI.X R47, R2, R11, R185, 0x1, P6 ;  /* 0x0000000b022fd211 */ /* 0x000fe200030f0cb9 */
[----:B0-----:R-:W-:Y:S04]  /*82e0*/  @!P4 ST.E.128 desc[UR54][R44.64], R12 ;  /* 0x0000000c2c00c985 */ /* 0x001fe8000c101d36 */
[----:B------:R-:W0:Y:S04]  /*82f0*/  @!P5 LDS.128 R12, [R93+0x7400] ;  /* 0x007400005d0cd984 */ /* 0x000e280000000c00 */
[----:B0-----:R0:W-:Y:S02]  /*8300*/  @!P5 ST.E.128 desc[UR54][R46.64], R12 ;  /* 0x0000000c2e00d985 */ /* 0x0011e4000c101d36 */
.L_x_1780:
[----:B------:R-:W-:Y:S05]  /*8310*/  BSYNC B0 ;  /* 0x0000000000007941 */ /* 0x000fea0003800000 */
.L_x_1779:
        /* <DEDUP_REMOVED lines=22> */
.L_x_1679:
[----:B------:R-:W0:Y:S01]  /*8480*/  LDC R0, c[0x0][0x448] ;  /* 0x00011200ff007b82 */ /* 0x000e220000000800 */
[----:B------:R-:W-:-:S07]  /*8490*/  IADD3 R5, R190, 0x1, -R189 ;  /* 0x00000001be057810 */ /* 0x000fce0007ffe8bd */
[----:B------:R-:W4:Y:S01]  /*84a0*/  LDC.64 R6, c[0x0][0x9e0] ;  /* 0x00027800ff067b82 */ /* 0x000f220000000a00 */
[----:B0-----:R-:W-:Y:S01]  /*84b0*/  ISETP.NE.AND P1, PT, R0, 0x1, PT ;  /* 0x000000010000780c */ /* 0x001fe20003f25270 */
[----:B------:R-:W-:Y:S01]  /*84c0*/  VIADD R0, R193, 0x7f ;  /* 0x0000007fc1007836 */ /* 0x000fe20000000000 */
[----:B----4-:R-:W-:-:S11]  /*84d0*/  ISETP.GE.AND P2, PT, R7, 0x1, PT ;  /* 0x000000010700780c */ /* 0x010fd60003f46270 */
[----:B------:R-:W0:Y:S08]  /*84e0*/  @P1 LDC R3, c[0x0][0x44c] ;  /* 0x00011300ff031b82 */ /* 0x000e300000000800 */
[----:B------:R-:W4:Y:S01]  /*84f0*/  @P1 LDC R4, c[0x0][0x450] ;  /* 0x00011400ff041b82 */ /* 0x000f220000000800 */
[----:B0-----:R-:W-:-:S05]  /*8500*/  @P1 IMAD.HI.U32 R3, R0, R3, RZ ;  /* 0x0000000300031227 */ /* 0x001fca00078e00ff */
[----:B----4-:R-:W-:-:S05]  /*8510*/  @P1 SHF.R.U32.HI R0, RZ, R4, R3 ;  /* 0x00000004ff001219 */ /* 0x010fca0000011603 */
[----:B------:R-:W-:Y:S01]  /*8520*/  IMAD.IADD R5, R5, 0x1, R0 ;  /* 0x0000000105057824 */ /* 0x000fe200078e0200 */
[----:B------:R-:W-:Y:S06]  /*8530*/  @P0 BRA `(.L_x_1782) ;  /* 0x00000000000c0947 */ /* 0x000fec0003800000 */
[----:B------:R-:W0:Y:S01]  /*8540*/  FENCE.VIEW.ASYNC.G ;  /* 0x00000000000073c6 */ /* 0x000e220000000100 */
[----:B------:R-:W-:Y:S05]  /*8550*/  WARPSYNC.ALL ;  /* 0x0000000000007948 */ /* 0x000fea0003800000 */
[----:B0-----:R-:W-:Y:S06]  /*8560*/  BAR.ARV 0xc, 0x180 ;  /* 0x0306000000007b1d */ /* 0x001fec0000002000 */
.L_x_1782:
[----:B------:R-:W-:Y:S01]  /*8570*/  IADD3 R0, R5, R6, RZ ;  /* 0x0000000605007210 */ /* 0x000fe20007ffe0ff */
        /* <DEDUP_REMOVED lines=12> */
.L_x_1785:
[----:B------:R-:W-:-:S13]  /*8640*/  ISETP.NE.AND P0, PT, R7, 0x1, PT ;  /* 0x000000010700780c */ /* 0x000fda0003f05270 */
[----:B------:R-:W0:Y:S02]  /*8650*/  @P0 LDC.64 R4, c[0x0][0x9e8] ;  /* 0x00027a00ff040b82 */ /* 0x000e240000000a00 */
[----:B0-----:R-:W-:-:S05]  /*8660*/  @P0 IMAD.HI.U32 R4, R3, R4, RZ ;  /* 0x0000000403040227 */ /* 0x001fca00078e00ff */
[----:B------:R-:W-:-:S07]  /*8670*/  @P0 SHF.R.U32.HI R3, RZ, R5, R4 ;  /* 0x00000005ff030219 */ /* 0x000fce0000011604 */
.L_x_1786:
[----:B------:R-:W-:Y:S05]  /*8680*/  BSYNC B0 ;  /* 0x0000000000007941 */ /* 0x000fea0003800000 */
.L_x_1784:
[----:B------:R-:W-:-:S05]  /*8690*/  IMAD R3, R3, R7, R7 ;  /* 0x0000000703037224 */ /* 0x000fca00078e0207 */
[----:B------:R-:W-:-:S07]  /*86a0*/  VIMNMX R0, R0, R3, PT ;  /* 0x0000000300007248 */ /* 0x000fce0003fe0100 */
.L_x_1783:
[----:B------:R-:W0:Y:S01]  /*86b0*/  @P1 LDC R4, c[0x0][0x44c] ;  /* 0x00011300ff041b82 */ /* 0x000e220000000800 */
[----:B------:R-:W-:Y:S01]  /*86c0*/  VIADD R0, R0, 0x7f ;  /* 0x0000007f00007836 */ /* 0x000fe20000000000 */
[----:B------:R-:W-:-:S04]  /*86d0*/  ULDC UR4, c[0x0][0x9dc] ;  /* 0x0002770000047ab9 */ /* 0x000fc80000000800 */
[----:B------:R-:W-:Y:S02]  /*86e0*/  SHF.R.S32.HI R3, RZ, 0x1f, R0 ;  /* 0x0000001fff037819 */ /* 0x000fe40000011400 */
[----:B------:R-:W4:Y:S02]  /*86f0*/  @P1 LDC R6, c[0x0][0x450] ;  /* 0x00011400ff061b82 */ /* 0x000f240000000800 */
[----:B------:R-:W-:-:S04]  /*8700*/  LEA.HI R3, R3, R0, RZ, 0x7 ;  /* 0x0000000003037211 */ /* 0x000fc800078f38ff */
[----:B------:R-:W-:-:S04]  /*8710*/  SHF.R.S32.HI R3, RZ, 0x7, R3 ;  /* 0x00000007ff037819 */ /* 0x000fc80000011403 */
[----:B------:R-:W-:Y:S01]  /*8720*/  VIMNMX R89, R96, R3, PT ;  /* 0x0000000360597248 */ /* 0x000fe20003fe0100 */
[----:B0-----:R-:W-:-:S04]  /*8730*/  @P1 IMAD.HI.U32 R5, R193, R4, RZ ;  /* 0x00000004c1051227 */ /* 0x001fc800078e00ff */
[----:B------:R-:W-:Y:S01]  /*8740*/  IMAD.MOV.U32 R4, RZ, RZ, R193 ;  /* 0x000000ffff047224 */ /* 0x000fe200078e00c1 */
[----:B----4-:R-:W-:-:S04]  /*8750*/  @P1 SHF.R.U32.HI R4, RZ, R6, R5 ;  /* 0x00000006ff041219 */ /* 0x010fc80000011605 */
[----:B------:R-:W-:-:S05]  /*8760*/  IADD3 R0, R95, R4, RZ ;  /* 0x000000045f007210 */ /* 0x000fca0007ffe0ff */
        /* <DEDUP_REMOVED lines=12> */
.L_x_1789:
[----:B------:R-:W-:-:S13]  /*8830*/  ISETP.NE.AND P0, PT, R7, 0x1, PT ;  /* 0x000000010700780c */ /* 0x000fda0003f05270 */
[----:B------:R-:W0:Y:S02]  /*8840*/  @P0 LDC.64 R8, c[0x0][0x9e8] ;  /* 0x00027a00ff080b82 */ /* 0x000e240000000a00 */
[----:B0-----:R-:W-:-:S05]  /*8850*/  @P0 IMAD.HI.U32 R6, R0, R8, RZ ;  /* 0x0000000800060227 */ /* 0x001fca00078e00ff */
[----:B------:R-:W-:-:S07]  /*8860*/  @P0 SHF.R.U32.HI R0, RZ, R9, R6 ;  /* 0x00000009ff000219 */ /* 0x000fce0000011606 */
.L_x_1790:
[----:B------:R-:W-:Y:S05]  /*8870*/  BSYNC B0 ;  /* 0x0000000000007941 */ /* 0x000fea0003800000 */
.L_x_1788:
[----:B------:R-:W-:-:S05]  /*8880*/  IMAD R3, R0, R7, RZ ;  /* 0x0000000700037224 */ /* 0x000fca00078e02ff */
[----:B------:R-:W-:-:S07]  /*8890*/  VIMNMX R4, R4, R3, !PT ;  /* 0x0000000304047248 */ /* 0x000fce0007fe0100 */
.L_x_1787:
[----:B------:R-:W-:Y:S01]  /*88a0*/  SHF.R.S32.HI R5, RZ, 0x1f, R4 ;  /* 0x0000001fff057819 */ /* 0x000fe20000011404 */
[----:B------:R-:W-:Y:S01]  /*88b0*/  IMAD.MOV.U32 R3, RZ, RZ, RZ ;  /* 0x000000ffff037224 */ /* 0x000fe200078e00ff */
[----:B------:R-:W-:Y:S01]  /*88c0*/  PLOP3.LUT P0, PT, PT, PT, PT, 0x80, 0x0 ;  /* 0x000000000000781c */ /* 0x000fe20003f0f070 */
[----:B------:R-:W-:Y:S01]  /*88d0*/  IMAD.MOV.U32 R0, RZ, RZ, RZ ;  /* 0x000000ffff007224 */ /* 0x000fe200078e00ff */
[----:B------:R-:W-:Y:S02]  /*88e0*/  LEA.HI R5, R5, R4, RZ, 0x7 ;  /* 0x0000000405057211 */ /* 0x000fe400078f38ff */
[----:B------:R-:W-:Y:S02]  /*88f0*/  CS2R R150, SRZ ;  /* 0x0000000000967805 */ /* 0x000fe4000001ff00 */
[----:B------:R-:W-:Y:S02]  /*8900*/  CS2R R148, SRZ ;  /* 0x0000000000947805 */ /* 0x000fe4000001ff00 */
[----:B------:R-:W-:-:S02]  /*8910*/  CS2R R146, SRZ ;  /* 0x0000000000927805 */ /* 0x000fc4000001ff00 */
[----:B------:R-:W-:Y:S02]  /*8920*/  SHF.R.S32.HI R5, RZ, 0x7, R5 ;  /* 0x00000007ff057819 */ /* 0x000fe40000011405 */
[----:B------:R-:W-:Y:S02]  /*8930*/  CS2R R144, SRZ ;  /* 0x0000000000907805 */ /* 0x000fe4000001ff00 */
[----:B------:R-:W-:Y:S01]  /*8940*/  CS2R R34, SRZ ;  /* 0x0000000000227805 */ /* 0x000fe2000001ff00 */
[----:B------:R-:W-:Y:S01]  /*8950*/  IMAD.MOV.U32 R142, RZ, RZ, RZ ;  /* 0x000000ffff8e7224 */ /* 0x000fe200078e00ff */
[----:B------:R-:W-:Y:S02]  /*8960*/  VIMNMX R198, RZ, R5, !PT ;  /* 0x00000005ffc67248 */ /* 0x000fe40007fe0100 */
[----:B------:R-:W-:Y:S02]  /*8970*/  CS2R R32, SRZ ;  /* 0x0000000000207805 */ /* 0x000fe4000001ff00 */
[----:B------:R-:W-:Y:S01]  /*8980*/  MOV R141, RZ ;  /* 0x000000ff008d7202 */ /* 0x000fe20000000f00 */
[----:B------:R-:W-:Y:S01]  /*8990*/  IMAD.MOV.U32 R138, RZ, RZ, RZ ;  /* 0x000000ffff8a7224 */ /* 0x000fe200078e00ff */
[----:B------:R-:W-:Y:S01]  /*89a0*/  ISETP.GT.AND P1, PT, R89, R198, PT ;  /* 0x000000c65900720c */ /* 0x000fe20003f24270 */
[----:B------:R-:W-:Y:S01]  /*89b0*/  IMAD.MOV.U32 R137, RZ, RZ, RZ ;  /* 0x000000ffff897224 */ /* 0x000fe200078e00ff */
[----:B------:R-:W-:Y:S01]  /*89c0*/  CS2R R30, SRZ ;  /* 0x00000000001e7805 */ /* 0x000fe2000001ff00 */
[----:B------:R-:W-:Y:S01]  /*89d0*/  IMAD.MOV.U32 R134, RZ, RZ, RZ ;  /* 0x000000ffff867224 */ /* 0x000fe200078e00ff */
[----:B------:R-:W-:Y:S01]  /*89e0*/  CS2R R130, SRZ ;  /* 0x0000000000827805 */ /* 0x000fe2000001ff00 */
[----:B------:R-:W-:Y:S01]  /*89f0*/  IMAD.MOV.U32 R133, RZ, RZ, RZ ;  /* 0x000000ffff857224 */ /* 0x000fe200078e00ff */
        /* <DEDUP_REMOVED lines=11> */
[----:B---3--:R-:W-:Y:S02]  /*8ab0*/  CS2R R106, SRZ ;  /* 0x00000000006a7805 */ /* 0x008fe4000001ff00 */
[----:B------:R-:W-:-:S02]  /*8ac0*/  CS2R R104, SRZ ;  /* 0x0000000000687805 */ /* 0x000fc4000001ff00 */
[----:B------:R-:W-:Y:S02]  /*8ad0*/  CS2R R102, SRZ ;  /* 0x0000000000667805 */ /* 0x000fe4000001ff00 */
[----:B------:R-:W-:Y:S02]  /*8ae0*/  CS2R R100, SRZ ;  /* 0x0000000000647805 */ /* 0x000fe4000001ff00 */
[----:B------:R-:W-:Y:S02]  /*8af0*/  CS2R R98, SRZ ;  /* 0x0000000000627805 */ /* 0x000fe4000001ff00 */
[----:B------:R-:W-:Y:S02]  /*8b00*/  CS2R R96, SRZ ;  /* 0x0000000000607805 */ /* 0x000fe4000001ff00 */
[----:B------:R-:W-:Y:S02]  /*8b10*/  CS2R R36, SRZ ;  /* 0x0000000000247805 */ /* 0x000fe4000001ff00 */
[----:B------:R-:W-:-:S02]  /*8b20*/  MOV R93, RZ ;  /* 0x000000ff005d7202 */ /* 0x000fc40000000f00 */
[----:B------:R-:W-:Y:S02]  /*8b30*/  CS2R R6, SRZ ;  /* 0x0000000000067805 */ /* 0x000fe4000001ff00 */
[----:B------:R-:W-:Y:S01]  /*8b40*/  CS2R R90, SRZ ;  /* 0x00000000005a7805 */ /* 0x000fe2000001ff00 */
[----:B------:R-:W-:Y:S01]  /*8b50*/  IMAD.MOV.U32 R88, RZ, RZ, RZ ;  /* 0x000000ffff587224 */ /* 0x000fe200078e00ff */
[----:B------:R-:W-:Y:S06]  /*8b60*/  @!P1 BRA `(.L_x_1791) ;  /* 0x0000013800c49947 */ /* 0x000fec0003800000 */
[----:B------:R-:W-:-:S03]  /*8b70*/  UMOV UR4, 0xffffffff ;  /* 0xffffffff00047882 */ /* 0x000fc60000000000 */
[----:B------:R-:W-:Y:S05]  /*8b80*/  BRA.DIV UR4, `(.L_x_1792) ;  /* 0x000001de04647947 */ /* 0x000fea000b800000 */
[----:B------:R0:W3:Y:S02]  /*8b90*/  SHFL.IDX PT, R194, R218, RZ, 0x1f ;  /* 0x00001fffdac27589 */ /* 0x0000e400000e0000 */
.L_x_2140:
[----:B---3--:R-:W-:-:S04]  /*8ba0*/  LEA.HI R0, R194, R194, RZ, 0x1 ;  /* 0x000000c2c2007211 */ /* 0x008fc800078f08ff */
[----:B------:R-:W-:Y:S01]  /*8bb0*/  LOP3.LUT R3, R0, 0x1e, RZ, 0xc0, !PT ;  /* 0x0000001e00037812 */ /* 0x000fe200078ec0ff */
[----:B------:R-:W-:-:S04]  /*8bc0*/  IMAD.U32 R0, RZ, RZ, UR40 ;  /* 0x00000028ff007e24 */ /* 0x000fc8000f8e00ff */
[----:B------:R-:W-:Y:S01]  /*8bd0*/  IMAD.IADD R3, R194, 0x1, -R3 ;  /* 0x00000001c2037824 */ /* 0x000fe200078e0a03 */
[----:B------:R-:W-:-:S04]  /*8be0*/  LOP3.LUT P0, RZ, R0, 0x3ff, RZ, 0xc0, !PT ;  /* 0x000003ff00ff7812 */ /* 0x000fc8000780c0ff */
[----:B------:R-:W-:Y:S02]  /*8bf0*/  LEA R3, R3, UR40, 0xd ;  /* 0x0000002803037c11 */ /* 0x000fe4000f8e68ff */
[----:B------:R-:W-:Y:S02]  /*8c00*/  P2R R25, PR, RZ, 0x1 ;  /* 0x00000001ff197803 */ /* 0x000fe40000000000 */
[----:B------:R-:W-:-:S04]  /*8c10*/  SHF.R.U32.HI R3, RZ, 0x4, R3 ;  /* 0x00000004ff037819 */ /* 0x000fc80000011603 */
[----:B------:R-:W-:Y:S01]  /*8c20*/  LOP3.LUT R42, R3, 0x3fff, RZ, 0xc0, !PT ;  /* 0x00003fff032a7812 */ /* 0x000fe200078ec0ff */
[----:B------:R-:W-:Y:S06]  /*8c30*/  @!P0 BRA `(.L_x_1793) ;  /* 0x0000000000408947 */ /* 0x000fec0003800000 */
[----:B------:R-:W-:Y:S01]  /*8c40*/  MOV R0, 0x0 ;  /* 0x0000000000007802 */ /* 0x000fe20000000f00 */
[----:B------:R-:W-:Y:S01]  /*8c50*/  ULDC.64 UR4, c[0x4][0x80] ;  /* 0x0100200000047ab9 */ /* 0x000fe20000000a00 */
[----:B------:R-:W-:Y:S01]  /*8c60*/  ULDC.64 UR6, c[0x4][0x88] ;  /* 0x0100220000067ab9 */ /* 0x000fe20000000a00 */
[----:B------:R-:W-:Y:S01]  /*8c70*/  IMAD.U32 R4, RZ, RZ, UR4 ;  /* 0x00000004ff047e24 */ /* 0x000fe2000f8e00ff */
[----:B------:R3:W4:Y:S01]  /*8c80*/  LDC.64 R14, c[0x4][R0] ;  /* 0x01000000000e7b82 */ /* 0x0007220000000a00 */
        /* <DEDUP_REMOVED lines=8> */
[----:B--23--:R-:W-:-:S07]  /*8d10*/  IMAD.MOV.U32 R13, RZ, RZ, RZ ;  /* 0x000000ffff0d7224 */ /* 0x00cfce00078e00ff */
[----:B------:R-:W-:-:S07]  /*8d20*/  LEPC R20, `(.L_x_1793) ;  /* 0x000000001014794e */ /* 0x000fce0000000000 */
[----:B01--45:R-:W-:Y:S05]  /*8d30*/  CALL.ABS.NOINC R14 ;  /* 0x000000000e007343 */ /* 0x033fea0003c00000 */
.L_x_1793:
[----:B------:R-:W-:Y:S02]  /*8d40*/  ULDC UR4, c[0x0][0x3f4] ;  /* 0x0000fd0000047ab9 */ /* 0x000fe40000000800 */
[----:B------:R-:W-:-:S13]  /*8d50*/  ISETP.LT.AND P0, PT, RZ, UR4, PT ;  /* 0x00000004ff007c0c */ /* 0x000fda000bf01270 */
[----:B------:R-:W-:Y:S05]  /*8d60*/  @P0 BRA `(.L_x_1794) ;  /* 0x0000000000400947 */ /* 0x000fea0003800000 */
[----:B------:R-:W-:-:S04]  /*8d70*/  ULEA.HI UR4, UR37, UR37, URZ, 0x1 ;  /* 0x0000002525047291 */ /* 0x000fc8000f8f083f */
[----:B------:R-:W-:-:S04]  /*8d80*/  ULOP3.LUT UR4, UR4, 0xfffffffe, URZ, 0xc0, !UPT ;  /* 0xfffffffe04047892 */ /* 0x000fc8000f8ec03f */
[----:B------:R-:W-:-:S06]  /*8d90*/  UIADD3 UR4, UR37, -UR4, URZ ;  /* 0x8000000425047290 */ /* 0x000fcc000fffe03f */
[----:B------:R-:W-:-:S05]  /*8da0*/  IMAD.U32 R3, RZ, RZ, UR4 ;  /* 0x00000004ff037e24 */ /* 0x000fca000f8e00ff */
[----:B------:R-:W-:-:S04]  /*8db0*/  SHF.L.U32 R3, R3, 0x1f, RZ ;  /* 0x0000001f03037819 */ /* 0x000fc800000006ff */
[----:B------:R3:W4:Y:S03]  /*8dc0*/  SYNCS.PHASECHK.TRANS64.TRYWAIT P0, [R18+URZ+0x28800], R3 ;  /* 0x02880003120075a7 */ /* 0x000726000800017f */
[----:B----4-:R-:W-:Y:S05]  /*8dd0*/  @!P0 NANOSLEEP.SYNCS 0x989680 ;  /* 0x009896800000895d */ /* 0x010fea0003900000 */
[----:B------:R-:W4:Y:S01]  /*8de0*/  @!P0 SYNCS.PHASECHK.TRANS64 P0, [R18+URZ+0x28800], R3 ;  /* 0x02880003120085a7 */ /* 0x000f22000800007f */
[----:B------:R-:W-:Y:S04]  /*8df0*/  BSSY B0, `(.L_x_1795) ;  /* 0x0000006000007945 */ /* 0x000fe80003800000 */
[----:B----4-:R-:W-:Y:S05]  /*8e00*/  @P0 BRA `(.L_x_1796) ;  /* 0x0000000000100947 */ /* 0x010fea0003800000 */
.L_x_1797:
[----:B----4-:R4:W0:Y:S02]  /*8e10*/  SYNCS.PHASECHK.TRANS64.TRYWAIT P0, [R18+URZ+0x28800], R3 ;  /* 0x02880003120075a7 */ /* 0x010824000800017f */
[----:B0-----:R-:W-:Y:S05]  /*8e20*/  @!P0 NANOSLEEP.SYNCS 0x989680 ;  /* 0x009896800000895d */ /* 0x001fea0003900000 */
[----:B------:R-:W0:Y:S02]  /*8e30*/  @!P0 SYNCS.PHASECHK.TRANS64 P0, [R18+URZ+0x28800], R3 ;  /* 0x02880003120085a7 */ /* 0x000e24000800007f */
[----:B0-----:R-:W-:Y:S05]  /*8e40*/  @!P0 BRA `(.L_x_1797) ;  /* 0xfffffffc00f08947 */ /* 0x001fea000383ffff */
.L_x_1796:
[----:B------:R-:W-:Y:S05]  /*8e50*/  BSYNC B0 ;  /* 0x0000000000007941 */ /* 0x000fea0003800000 */
.L_x_1795:
[----:B------:R-:W-:Y:S05]  /*8e60*/  BRA `(.L_x_1798) ;  /* 0x0000004c00a07947 */ /* 0x000fea0003800000 */
.L_x_1794:
[----:B------:R-:W-:Y:S01]  /*8e70*/  ISETP.NE.AND P0, PT, R25, RZ, PT ;  /* 0x000000ff1900720c */ /* 0x000fe20003f05270 */
[----:B------:R-:W-:Y:S01]  /*8e80*/  ULDC.64 UR4, c[0x0][0x3f8] ;  /* 0x0000fe0000047ab9 */ /* 0x000fe20000000a00 */
[----:B-----5:R-:W-:Y:S01]  /*8e90*/  SHF.R.S32.HI R0, RZ, 0x1f, R24 ;  /* 0x0000001fff007819 */ /* 0x020fe20000011418 */
[----:B------:R-:W-:Y:S01]  /*8ea0*/  ULDC.64 UR6, c[0x0][0x408] ;  /* 0x0001020000067ab9 */ /* 0x000fe20000000a00 */
[----:B------:R-:W-:-:S04]  /*8eb0*/  IMAD.WIDE.U32 R26, R24, UR4, RZ ;  /* 0x00000004181a7c25 */ /* 0x000fc8000f8e00ff */
[C---:B------:R-:W-:Y:S02]  /*8ec0*/  IMAD R3, R0.reuse, UR4, RZ ;  /* 0x0000000400037c24 */ /* 0x040fe4000f8e02ff */
[----:B------:R-:W-:Y:S02]  /*8ed0*/  IMAD R5, R0, UR6, RZ ;  /* 0x0000000600057c24 */ /* 0x000fe4000f8e02ff */
[C---:B------:R-:W-:Y:S02]  /*8ee0*/  IMAD R3, R24.reuse, UR5, R3 ;  /* 0x0000000518037c24 */ /* 0x040fe4000f8e0203 */
[C---:B------:R-:W-:Y:S02]  /*8ef0*/  IMAD R5, R24.reuse, UR7, R5 ;  /* 0x0000000718057c24 */ /* 0x040fe4000f8e0205 */
[----:B------:R-:W-:-:S04]  /*8f00*/  IMAD.WIDE.U32 R24, R24, UR6, RZ ;  /* 0x0000000618187c25 */ /* 0x000fc8000f8e00ff */
[----:B------:R-:W-:Y:S01]  /*8f10*/  IMAD.IADD R29, R3, 0x1, R27 ;  /* 0x00000001031d7824 */ /* 0x000fe200078e021b */
[----:B------:R-:W-:Y:S01]  /*8f20*/  IADD3 R31, R5, R25, RZ ;  /* 0x00000019051f7210 */ /* 0x000fe20007ffe0ff */
[----:B------:R-:W-:Y:S06]  /*8f30*/  @!P0 BRA `(.L_x_1799) ;  /* 0x0000000000408947 */ /* 0x000fec0003800000 */
[----:B------:R-:W-:Y:S01]  /*8f40*/  MOV R0, 0x0 ;  /* 0x0000000000007802 */ /* 0x000fe20000000f00 */
[----:B------:R-:W-:Y:S01]  /*8f50*/  ULDC.64 UR4, c[0x4][0x80] ;  /* 0x0100200000047ab9 */ /* 0x000fe20000000a00 */
[----:B------:R-:W-:Y:S01]  /*8f60*/  ULDC.64 UR6, c[0x4][0x20] ;  /* 0x0100080000067ab9 */ /* 0x000fe20000000a00 */
[----:B------:R-:W-:Y:S01]  /*8f70*/  IMAD.U32 R4, RZ, RZ, UR4 ;  /* 0x00000004ff047e24 */ /* 0x000fe2000f8e00ff */
[----:B------:R3:W4:Y:S01]  /*8f80*/  LDC.64 R14, c[0x4][R0] ;  /* 0x01000000000e7b82 */ /* 0x0007220000000a00 */
[----:B------:R-:W-:Y:S01]  /*8f90*/  IMAD.U32 R5, RZ, RZ, UR5 ;  /* 0x00000005ff057e24 */ /* 0x000fe2000f8e00ff */
[----:B------:R-:W-:Y:S01]  /*8fa0*/  ULDC.64 UR4, c[0x4][0x88] ;  /* 0x0100220000047ab9 */ /* 0x000fe20000000a00 */
[----:B------:R-:W-:Y:S01]  /*8fb0*/  MOV R10, UR6 ;  /* 0x00000006000a7c02 */ /* 0x000fe20008000f00 */
[----:B------:R-:W-:Y:S02]  /*8fc0*/  IMAD.U32 R6, RZ, RZ, UR4 ;  /* 0x00000004ff067e24 */ /* 0x000fe4000f8e00ff */
[----:B------:R-:W-:-:S02]  /*8fd0*/  IMAD.U32 R7, RZ, RZ, UR5 ;  /* 0x00000005ff077e24 */ /* 0x000fc4000f8e00ff */
[----:B------:R-:W-:Y:S02]  /*8fe0*/  IMAD.U32 R11, RZ, RZ, UR7 ;  /* 0x00000007ff0b7e24 */ /* 0x000fe4000f8e00ff */
[----:B------:R-:W-:Y:S02]  /*8ff0*/  IMAD.MOV.U32 R8, RZ, RZ, 0x70 ;  /* 0x00000070ff087424 */ /* 0x000fe400078e00ff */
[----:B------:R-:W-:Y:S02]  /*9000*/  IMAD.MOV.U32 R12, RZ, RZ, 0x1 ;  /* 0x00000001ff0c7424 */ /* 0x000fe400078e00ff */
[----:B--23--:R-:W-:-:S07]  /*9010*/  IMAD.MOV.U32 R13, RZ, RZ, RZ ;  /* 0x000000ffff0d7224 */ /* 0x00cfce00078e00ff */
[----:B------:R-:W-:-:S07]  /*9020*/  LEPC R20, `(.L_x_1799) ;  /* 0x000000001014794e */ /* 0x000fce0000000000 */
[----:B01--4-:R-:W-:Y:S05]  /*9030*/  CALL.ABS.NOINC R14 ;  /* 0x000000000e007343 */ /* 0x013fea0003c00000 */
.L_x_1799:
[----:B------:R-:W-:Y:S01]  /*9040*/  ULDC.U8 UR4, c[0x0][0x410] ;  /* 0x0001040000047ab9 */ /* 0x000fe20000000000 */
[----:B------:R-:W-:Y:S01]  /*9050*/  IADD3 R57, R188, R193, RZ ;  /* 0x000000c1bc397210 */ /* 0x000fe20007ffe0ff */
[----:B------:R-:W-:Y:S01]  /*9060*/  BSSY B0, `(.L_x_1800) ;  /* 0x00004c0000007945 */ /* 0x000fe20003800000 */
[----:B------:R-:W-:-:S03]  /*9070*/  ISETP.NE.AND P0, PT, RZ, UR4, PT ;  /* 0x00000004ff007c0c */ /* 0x000fc6000bf05270 */
[----:B------:R-:W-:-:S10]  /*9080*/  IMAD R3, R207, 0x20, R57 ;  /* 0x00000020cf037824 */ /* 0x000fd400078e0239 */
[----:B------:R-:W-:Y:S05]  /*9090*/  @!P0 BRA `(.L_x_1801) ;  /* 0x0000002400b88947 */ /* 0x000fea0003800000 */
[----:B------:R-:W3:Y:S01]  /*90a0*/  LDC R64, c[0x0][0x448] ;  /* 0x00011200ff407b82 */ /* 0x000ee20000000800 */
[----:B------:R-:W-:Y:S01]  /*90b0*/  ULDC.64 UR4, c[0x0][0x3f8] ;  /* 0x0000fe0000047ab9 */ /* 0x000fe20000000a00 */
[----:B------:R-:W-:Y:S01]  /*90c0*/  ULDC.64 UR6, c[0x0][0x408] ;  /* 0x0001020000067ab9 */ /* 0x000fe20000000a00 */
[----:B------:R-:W-:Y:S01]  /*90d0*/  MOV R11, R31 ;  /* 0x0000001f000b7202 */ /* 0x000fe20000000f00 */
[----:B------:R-:W-:Y:S02]  /*90e0*/  IMAD.MOV.U32 R8, RZ, RZ, R26 ;  /* 0x000000ffff087224 */ /* 0x000fe400078e001a */
[----:B------:R-:W-:Y:S02]  /*90f0*/  IMAD.MOV.U32 R9, RZ, RZ, R29 ;  /* 0x000000ffff097224 */ /* 0x000fe400078e001d */
[----:B------:R-:W-:Y:S01]  /*9100*/  IMAD.MOV.U32 R10, RZ, RZ, R24 ;  /* 0x000000ffff0a7224 */ /* 0x000fe200078e0018 */
[----:B---3--:R-:W-:-:S13]  /*9110*/  ISETP.NE.AND P0, PT, R64, 0x1, PT ;  /* 0x000000014000780c */ /* 0x008fda0003f05270 */
[----:B------:R-:W3:Y:S08]  /*9120*/  @P0 LDC R0, c[0x0][0x44c] ;  /* 0x00011300ff000b82 */ /* 0x000ef00000000800 */
[----:B------:R-:W4:Y:S01]  /*9130*/  @P0 LDC R5, c[0x0][0x450] ;  /* 0x00011400ff050b82 */ /* 0x000f220000000800 */
[----:B---3--:R-:W-:-:S05]  /*9140*/  @P0 IMAD.HI.U32 R0, R3, R0, RZ ;  /* 0x0000000003000227 */ /* 0x008fca00078e00ff */
[----:B----4-:R-:W-:-:S04]  /*9150*/  @P0 SHF.R.U32.HI R3, RZ, R5, R0 ;  /* 0x00000005ff030219 */ /* 0x010fc80000011600 */
[----:B------:R-:W-:Y:S01]  /*9160*/  SHF.R.S32.HI R0, RZ, 0x1f, R3 ;  /* 0x0000001fff007819 */ /* 0x000fe20000011403 */
[----:B------:R-:W-:-:S04]  /*9170*/  IMAD.WIDE.U32 R8, R3, UR4, R8 ;  /* 0x0000000403087c25 */ /* 0x000fc8000f8e0008 */
[C---:B------:R-:W-:Y:S02]  /*9180*/  IMAD R4, R0.reuse, UR4, RZ ;  /* 0x0000000400047c24 */ /* 0x040fe4000f8e02ff */
[----:B------:R-:W-:Y:S02]  /*9190*/  IMAD R0, R0, UR6, RZ ;  /* 0x0000000600007c24 */ /* 0x000fe4000f8e02ff */
[C---:B--2---:R-:W-:Y:S01]  /*91a0*/  IMAD R13, R3.reuse, UR5, R4 ;  /* 0x00000005030d7c24 */ /* 0x044fe2000f8e0204 */
[----:B------:R-:W-:Y:S01]  /*91b0*/  ULDC.64 UR4, c[0x0][0x3e8] ;  /* 0x0000fa0000047ab9 */ /* 0x000fe20000000a00 */
[C---:B------:R-:W-:Y:S01]  /*91c0*/  IMAD.WIDE.U32 R10, R3.reuse, UR6, R10 ;  /* 0x00000006030a7c25 */ /* 0x040fe2000f8e000a */
[----:B------:R-:W-:Y:S01]  /*91d0*/  LEA R5, P0, R8, UR4, 0x1 ;  /* 0x0000000408057c11 */ /* 0x000fe2000f8008ff */
[----:B------:R-:W-:Y:S02]  /*91e0*/  UMOV UR4, 0xffffffff ;  /* 0xffffffff00047882 */ /* 0x000fe40000000000 */
[----:B------:R-:W-:Y:S01]  /*91f0*/  IMAD R3, R3, UR7, R0 ;  /* 0x0000000703037c24 */ /* 0x000fe2000f8e0200 */
[----:B------:R-:W-:Y:S01]  /*9200*/  ULDC.64 UR6, c[0x0][0x400] ;  /* 0x0001000000067ab9 */ /* 0x000fe20000000a00 */
[----:B------:R-:W-:Y:S01]  /*9210*/  IMAD.IADD R9, R9, 0x1, R13 ;  /* 0x0000000109097824 */ /* 0x000fe200078e020d */
[----:B------:R-:W-:Y:S01]  /*9220*/  LEA R7, P1, R10, UR6, 0x1 ;  /* 0x000000060a077c11 */ /* 0x000fe2000f8208ff */
[----:B------:R-:W-:-:S03]  /*9230*/  IMAD.IADD R3, R11, 0x1, R3 ;  /* 0x000000010b037824 */ /* 0x000fc600078e0203 */
[----:B------:R-:W-:Y:S02]  /*9240*/  LEA.HI.X R6, R8, UR5, R9, 0x1, P0 ;  /* 0x0000000508067c11 */ /* 0x000fe400080f0c09 */
[----:B------:R-:W-:Y:S01]  /*9250*/  LEA.HI.X R8, R10, UR7, R3, 0x1, P1 ;  /* 0x000000070a087c11 */ /* 0x000fe200088f0c03 */
[----:B------:R-:W-:Y:S06]  /*9260*/  BRA.DIV UR4, `(.L_x_1802) ;  /* 0x000001d604d87947 */ /* 0x000fec000b800000 */
[----:B------:R2:W3:Y:S04]  /*9270*/  SHFL.IDX PT, R0, R6, RZ, 0x181f ;  /* 0x00181fff06007589 */ /* 0x0004e800000e0000 */
[----:B------:R2:W4:Y:S04]  /*9280*/  SHFL.IDX PT, R3, R5, RZ, 0x181f ;  /* 0x00181fff05037589 */ /* 0x00052800000e0000 */
[----:B------:R2:W0:Y:S04]  /*9290*/  SHFL.IDX PT, R4, R8, RZ, 0x181f ;  /* 0x00181fff08047589 */ /* 0x00042800000e0000 */
[----:B------:R2:W0:Y:S02]  /*92a0*/  SHFL.IDX PT, R14, R7, RZ, 0x181f ;  /* 0x00181fff070e7589 */ /* 0x00042400000e0000 */
.L_x_2146:
[----:B------:R-:W-:Y:S01]  /*92b0*/  IMAD R64, R189, R64, RZ ;  /* 0x00000040bd407224 */ /* 0x000fe200078e02ff */
[----:B------:R-:W-:Y:S01]  /*92c0*/  BSSY B1, `(.L_x_1803) ;  /* 0x000001e000017945 */ /* 0x000fe20003800000 */
[----:B------:R-:W-:Y:S02]  /*92d0*/  CS2R R48, SRZ ;  /* 0x0000000000307805 */ /* 0x000fe4000001ff00 */
[----:B------:R-:W-:Y:S02]  /*92e0*/  CS2R R44, SRZ ;  /* 0x00000000002c7805 */ /* 0x000fe4000001ff00 */
[----:B-1----:R-:W-:Y:S02]  /*92f0*/  CS2R R46, SRZ ;  /* 0x00000000002e7805 */ /* 0x002fe4000001ff00 */
[----:B------:R-:W-:Y:S02]  /*9300*/  ISETP.GE.AND P0, PT, R57, R64, PT ;  /* 0x000000403900720c */ /* 0x000fe40003f06270 */
[----:B------:R-:W-:-:S11]  /*9310*/  CS2R R40, SRZ ;  /* 0x0000000000287805 */ /* 0x000fd6000001ff00 */
[----:B------:R-:W-:Y:S05]  /*9320*/  @P0 BRA `(.L_x_1804) ;  /* 0x00000000005c0947 */ /* 0x000fea0003800000 */
[----:B------:R-:W-:Y:S01]  /*9330*/  ULDC UR4, c[0x0][0x3f4] ;  /* 0x0000fd0000047ab9 */ /* 0x000fe20000000800 */
[----:B------:R-:W-:Y:S02]  /*9340*/  CS2R R40, SRZ ;  /* 0x0000000000287805 */ /* 0x000fe4000001ff00 */
[----:B------:R-:W-:Y:S02]  /*9350*/  ISETP.GE.AND P4, PT, R22, UR4, PT ;  /* 0x0000000416007c0c */ /* 0x000fe4000bf86270 */
[----:B------:R-:W-:Y:S02]  /*9360*/  CS2R R44, SRZ ;  /* 0x00000000002c7805 */ /* 0x000fe4000001ff00 */
[----:B------:R-:W-:-:S09]  /*9370*/  ISETP.GE.AND P5, PT, R186, UR4, PT ;  /* 0x00000004ba007c0c */ /* 0x000fd2000bfa6270 */
[C---:B------:R-:W-:Y:S01]  /*9380*/  @!P4 IMAD.SHL.U32 R12, R22.reuse, 0x2, RZ ;  /* 0x00000002160cc824 */ /* 0x040fe200078e00ff */
[----:B------:R-:W-:-:S03]  /*9390*/  @!P4 SHF.L.U64.HI R13, R22, 0x1, R23 ;  /* 0x00000001160dc819 */ /* 0x000fc60000010217 */
[C---:B------:R-:W-:Y:S01]  /*93a0*/  @!P5 IMAD.SHL.U32 R15, R186.reuse, 0x2, RZ ;  /* 0x00000002ba0fd824 */ /* 0x040fe200078e00ff */
[----:B------:R-:W-:Y:S02]  /*93b0*/  @!P5 SHF.L.U64.HI R9, R186, 0x1, R210 ;  /* 0x00000001ba09d819 */ /* 0x000fe400000102d2 */
[CC--:B----4-:R-:W-:Y:S02]  /*93c0*/  @!P4 IADD3 R10, P0, R3.reuse, R12.reuse, RZ ;  /* 0x0000000c030ac210 */ /* 0x0d0fe40007f1e0ff */
[C---:B0-----:R-:W-:Y:S02]  /*93d0*/  @!P4 IADD3 R12, P1, R14.reuse, R12, RZ ;  /* 0x0000000c0e0cc210 */ /* 0x041fe40007f3e0ff */
[-C--:B------:R-:W-:Y:S01]  /*93e0*/  @!P5 IADD3 R14, P3, R14, R15.reuse, RZ ;  /* 0x0000000f0e0ed210 */ /* 0x080fe20007f7e0ff */
[----:B---3--:R-:W-:Y:S01]  /*93f0*/  @!P4 IMAD.X R11, R0, 0x1, R13, P0 ;  /* 0x00000001000bc824 */ /* 0x008fe200000e060d */
[----:B------:R-:W-:Y:S02]  /*9400*/  @!P5 IADD3 R20, P2, R3, R15, RZ ;  /* 0x0000000f0314d210 */ /* 0x000fe40007f5e0ff */
[----:B------:R-:W-:-:S02]  /*9410*/  CS2R R46, SRZ ;  /* 0x00000000002e7805 */ /* 0x000fc4000001ff00 */
[----:B------:R-:W-:Y:S01]  /*9420*/  CS2R R48, SRZ ;  /* 0x0000000000307805 */ /* 0x000fe2000001ff00 */
[----:B------:R-:W-:Y:S01]  /*9430*/  @!P4 IMAD.X R13, R4, 0x1, R13, P1 ;  /* 0x00000001040dc824 */ /* 0x000fe200008e060d */
[----:B------:R-:W-:Y:S01]  /*9440*/  @!P5 IADD3.X R21, R0, R9, RZ, P2, !PT ;  /* 0x000000090015d210 */ /* 0x000fe200017fe4ff */
[----:B------:R-:W-:Y:S01]  /*9450*/  @!P5 IMAD.X R15, R4, 0x1, R9, P3 ;  /* 0x00000001040fd824 */ /* 0x000fe200018e0609 */
[----:B------:R1:W5:Y:S04]  /*9460*/  @!P4 LD.E.64 R46, desc[UR54][R10.64] ;  /* 0x000000360a2ec980 */ /* 0x000368000c101b00 */
[----:B------:R1:W5:Y:S04]  /*9470*/  @!P5 LD.E.64 R40, desc[UR54][R20.64] ;  /* 0x000000361428d980 */ /* 0x000368000c101b00 */
[----:B------:R1:W5:Y:S04]  /*9480*/  @!P5 LD.E.64 R44, desc[UR54][R14.64] ;  /* 0x000000360e2cd980 */ /* 0x000368000c101b00 */
[----:B------:R1:W5:Y:S02]  /*9490*/  @!P4 LD.E.64 R48, desc[UR54][R12.64] ;  /* 0x000000360c30c980 */ /* 0x000364000c101b00 */
.L_x_1804:
[----:B------:R-:W-:Y:S05]  /*94a0*/  BSYNC B1 ;  /* 0x0000000000017941 */ /* 0x000fea0003800000 */
.L_x_1803:
[----:B---3-5:R-:W-:Y:S01]  /*94b0*/  IMAD.MOV.U32 R0, RZ, RZ, R48 ;  /* 0x000000ffff007224 */ /* 0x028fe200078e0030 */
[----:B----4-:R-:W-:Y:S01]  /*94c0*/  MOV R3, R49 ;  /* 0x0000003100037202 */ /* 0x010fe20000000f00 */
[----:B------:R-:W-:Y:S01]  /*94d0*/  IMAD.MOV.U32 R9, RZ, RZ, R45 ;  /* 0x000000ffff097224 */ /* 0x000fe200078e002d */
[----:B------:R-:W-:Y:S01]  /*94e0*/  UMOV UR4, 0xffffffff ;  /* 0xffffffff00047882 */ /* 0x000fe20000000000 */
[----:B0-----:R-:W-:Y:S01]  /*94f0*/  IMAD.MOV.U32 R4, RZ, RZ, R44 ;  /* 0x000000ffff047224 */ /* 0x001fe200078e002c */
[----:B------:R-:W-:Y:S01]  /*9500*/  PRMT R65, R0, 0x7610, R65 ;  /* 0x0000761000417816 */ /* 0x000fe20000000041 */
[----:B------:R-:W-:Y:S01]  /*9510*/  IMAD.MOV.U32 R0, RZ, RZ, R46 ;  /* 0x000000ffff007224 */ /* 0x000fe200078e002e */
[----:B------:R-:W-:Y:S01]  /*9520*/  PRMT R70, R3, 0x7610, R70 ;  /* 0x0000761003467816 */ /* 0x000fe20000000046 */
[----:B------:R-:W-:Y:S01]  /*9530*/  IMAD.MOV.U32 R3, RZ, RZ, R47 ;  /* 0x000000ffff037224 */ /* 0x000fe200078e002f */
[----:B------:R-:W-:Y:S01]  /*9540*/  PRMT R59, R59, 0x5410, R9 ;  /* 0x000054103b3b7816 */ /* 0x000fe20000000009 */
[----:B------:R-:W-:Y:S01]  /*9550*/  IMAD.MOV.U32 R9, RZ, RZ, R41 ;  /* 0x000000ffff097224 */ /* 0x000fe200078e0029 */
[----:B------:R-:W-:-:S02]  /*9560*/  PRMT R60, R4, 0x7610, R60 ;  /* 0x00007610043c7816 */ /* 0x000fc4000000003c */
[----:B------:R-:W-:Y:S02]  /*9570*/  CS2R R38, SRZ ;  /* 0x0000000000267805 */ /* 0x000fe4000001ff00 */
[----:B------:R-:W-:Y:S02]  /*9580*/  MOV R4, R40 ;  /* 0x0000002800047202 */ /* 0x000fe40000000f00 */
[----:B------:R-:W-:Y:S02]  /*9590*/  PRMT R65, R65, 0x5410, R0 ;  /* 0x0000541041417816 */ /* 0x000fe40000000000 */
[----:B------:R-:W-:Y:S02]  /*95a0*/  PRMT R70, R70, 0x5410, R3 ;  /* 0x0000541046467816 */ /* 0x000fe40000000003 */
[----:B------:R-:W-:Y:S02]  /*95b0*/  PRMT R60, R60, 0x5410, R4 ;  /* 0x000054103c3c7816 */ /* 0x000fe40000000004 */
[----:B------:R-:W-:Y:S01]  /*95c0*/  PRMT R59, R9, 0x7610, R59 ;  /* 0x00007610093b7816 */ /* 0x000fe2000000003b */
[----:B------:R-:W-:Y:S06]  /*95d0*/  BRA.DIV UR4, `(.L_x_1805) ;  /* 0x000001d6046c7947 */ /* 0x000fec000b800000 */
[----:B------:R0:W3:Y:S04]  /*95e0*/  SHFL.IDX PT, R0, R6, 0x1, 0x181f ;  /* 0x00381f0006007f89 */ /* 0x0000e800000e0000 */
[----:B------:R0:W4:Y:S04]  /*95f0*/  SHFL.IDX PT, R3, R5, 0x1, 0x181f ;  /* 0x00381f0005037f89 */ /* 0x00012800000e0000 */
[----:B------:R0:W0:Y:S04]  /*9600*/  SHFL.IDX PT, R4, R8, 0x1, 0x181f ;  /* 0x00381f0008047f89 */ /* 0x00002800000e0000 */
[----:B-1----:R1:W0:Y:S02]  /*9610*/  SHFL.IDX PT, R14, R7, 0x1, 0x181f ;  /* 0x00381f00070e7f89 */ /* 0x00222400000e0000 */
.L_x_2152:
[----:B------:R-:W-:Y:S01]  /*9620*/  VIADD R9, R57, 0x20 ;  /* 0x0000002039097836 */ /* 0x000fe20000000000 */
[----:B------:R-:W-:Y:S01]  /*9630*/  BSSY B1, `(.L_x_1806) ;  /* 0x000001d000017945 */ /* 0x000fe20003800000 */
[----:B------:R-:W-:Y:S02]  /*9640*/  CS2R R34, SRZ ;  /* 0x0000000000227805 */ /* 0x000fe4000001ff00 */
[----:B------:R-:W-:Y:S02]  /*9650*/  CS2R R36, SRZ ;  /* 0x0000000000247805 */ /* 0x000fe4000001ff00 */
[----:B------:R-:W-:Y:S02]  /*9660*/  CS2R R32, SRZ ;  /* 0x0000000000207805 */ /* 0x000fe4000001ff00 */
[----:B------:R-:W-:-:S13]  /*9670*/  ISETP.GE.AND P0, PT, R9, R64, PT ;  /* 0x000000400900720c */ /* 0x000fda0003f06270 */
        /* <DEDUP_REMOVED lines=12> */
[-C--:B------:R-:W-:Y:S02]  /*9740*/  @!P5 IADD3 R20, P2, R3, R11.reuse, RZ ;  /* 0x0000000b0314d210 */ /* 0x080fe40007f5e0ff */
[----:B------:R-:W-:Y:S02]  /*9750*/  @!P5 IADD3 R14, P3, R14, R11, RZ ;  /* 0x0000000b0e0ed210 */ /* 0x000fe40007f7e0ff */
[----:B------:R-:W-:-:S02]  /*9760*/  CS2R R36, SRZ ;  /* 0x0000000000247805 */ /* 0x000fc4000001ff00 */
[C---:B---3--:R-:W-:Y:S02]  /*9770*/  @!P5 IADD3.X R21, R0.reuse, R15, RZ, P2, !PT ;  /* 0x0000000f0015d210 */ /* 0x048fe400017fe4ff */
[----:B------:R-:W-:Y:S01]  /*9780*/  CS2R R38, SRZ ;  /* 0x0000000000267805 */ /* 0x000fe2000001ff00 */
[--C-:B------:R-:W-:Y:S02]  /*9790*/  @!P4 IMAD.X R11, R0, 0x1, R9.reuse, P0 ;  /* 0x00000001000bc824 */ /* 0x100fe400000e0609 */
[C---:B------:R-:W-:Y:S01]  /*97a0*/  @!P4 IMAD.X R13, R4.reuse, 0x1, R9, P1 ;  /* 0x00000001040dc824 */ /* 0x040fe200008e0609 */
[----:B------:R0:W5:Y:S01]  /*97b0*/  @!P5 LD.E.64 R32, desc[UR54][R20.64] ;  /* 0x000000361420d980 */ /* 0x000162000c101b00 */
[----:B------:R-:W-:-:S03]  /*97c0*/  @!P5 IMAD.X R15, R4, 0x1, R15, P3 ;  /* 0x00000001040fd824 */ /* 0x000fc600018e060f */
[----:B------:R0:W5:Y:S04]  /*97d0*/  @!P4 LD.E.64 R36, desc[UR54][R10.64] ;  /* 0x000000360a24c980 */ /* 0x000168000c101b00 */
[----:B------:R0:W5:Y:S04]  /*97e0*/  @!P5 LD.E.64 R34, desc[UR54][R14.64] ;  /* 0x000000360e22d980 */ /* 0x000168000c101b00 */
[----:B------:R0:W5:Y:S02]  /*97f0*/  @!P4 LD.E.64 R38, desc[UR54][R12.64] ;  /* 0x000000360c26c980 */ /* 0x000164000c101b00 */
.L_x_1807:
[----:B------:R-:W-:Y:S05]  /*9800*/  BSYNC B1 ;  /* 0x0000000000017941 */ /* 0x000fea0003800000 */
.L_x_1806:
[----:B---3-5:R-:W-:Y:S01]  /*9810*/  IMAD.MOV.U32 R0, RZ, RZ, R38 ;  /* 0x000000ffff007224 */ /* 0x028fe200078e0026 */
[----:B----4-:R-:W-:Y:S01]  /*9820*/  MOV R3, R39 ;  /* 0x0000002700037202 */ /* 0x010fe20000000f00 */
[----:B0-----:R-:W-:Y:S01]  /*9830*/  IMAD.MOV.U32 R4, RZ, RZ, R34 ;  /* 0x000000ffff047224 */ /* 0x001fe200078e0022 */
[----:B------:R-:W-:Y:S01]  /*9840*/  UMOV UR4, 0xffffffff ;  /* 0xffffffff00047882 */ /* 0x000fe20000000000 */
        /* <DEDUP_REMOVED lines=8> */
[----:B------:R-:W-:Y:S02]  /*98d0*/  PRMT R58, R58, 0x5410, R0 ;  /* 0x000054103a3a7816 */ /* 0x000fe40000000000 */
[----:B------:R-:W-:Y:S02]  /*98e0*/  PRMT R55, R3, 0x7610, R55 ;  /* 0x0000761003377816 */ /* 0x000fe40000000037 */
[----:B------:R-:W-:Y:S01]  /*98f0*/  PRMT R52, R4, 0x5410, R9 ;  /* 0x0000541004347816 */ /* 0x000fe20000000009 */
[----:B------:R-:W-:Y:S06]  /*9900*/  BRA.DIV UR4, `(.L_x_1808) ;  /* 0x000001d604107947 */ /* 0x000fec000b800000 */
[----:B------:R0:W3:Y:S04]  /*9910*/  SHFL.IDX PT, R0, R6, 0x2, 0x181f ;  /* 0x00581f0006007f89 */ /* 0x0000e800000e0000 */
[----:B------:R0:W4:Y:S04]  /*9920*/  SHFL.IDX PT, R3, R5, 0x2, 0x181f ;  /* 0x00581f0005037f89 */ /* 0x00012800000e0000 */
[----:B------:R0:W0:Y:S04]  /*9930*/  SHFL.IDX PT, R4, R8, 0x2, 0x181f ;  /* 0x00581f0008047f89 */ /* 0x00002800000e0000 */
[----:B------:R0:W0:Y:S02]  /*9940*/  SHFL.IDX PT, R14, R7, 0x2, 0x181f ;  /* 0x00581f00070e7f89 */ /* 0x00002400000e0000 */
.L_x_2158:
[----:B------:R-:W-:Y:S01]  /*9950*/  VIADD R9, R57, 0x40 ;  /* 0x0000004039097836 */ /* 0x000fe20000000000 */
[----:B------:R-:W-:Y:S01]  /*9960*/  BSSY B1, `(.L_x_1809) ;  /* 0x000001e000017945 */ /* 0x000fe20003800000 */
[----:B------:R-:W-:Y:S02]  /*9970*/  CS2R R30, SRZ ;  /* 0x00000000001e7805 */ /* 0x000fe4000001ff00 */
[----:B------:R-:W-:Y:S02]  /*9980*/  CS2R R20, SRZ ;  /* 0x0000000000147805 */ /* 0x000fe4000001ff00 */
[----:B------:R-:W-:Y:S02]  /*9990*/  CS2R R28, SRZ ;  /* 0x00000000001c7805 */ /* 0x000fe4000001ff00 */
        /* <DEDUP_REMOVED lines=26> */
.L_x_1810:
[----:B------:R-:W-:Y:S05]  /*9b40*/  BSYNC B1 ;  /* 0x0000000000017941 */ /* 0x000fea0003800000 */
.L_x_1809:
[----:B---3-5:R-:W-:Y:S01]  /*9b50*/  IMAD.MOV.U32 R0, RZ, RZ, R30 ;  /* 0x000000ffff007224 */ /* 0x028fe200078e001e */
[----:B----4-:R-:W-:Y:S01]  /*9b60*/  MOV R3, R31 ;  /* 0x0000001f00037202 */ /* 0x010fe20000000f00 */
[----:B0-----:R-:W-:Y:S01]  /*9b70*/  IMAD.MOV.U32 R4, RZ, RZ, R20 ;  /* 0x000000ffff047224 */ /* 0x001fe200078e0014 */
[----:B------:R-:W-:Y:S01]  /*9b80*/  UMOV UR4, 0xffffffff ;  /* 0xffffffff00047882 */ /* 0x000fe20000000000 */
[----:B------:R-:W-:Y:S01]  /*9b90*/  IMAD.MOV.U32 R9, RZ, RZ, R21 ;  /* 0x000000ffff097224 */ /* 0x000fe200078e0015 */
[----:B------:R-:W-:Y:S01]  /*9ba0*/  PRMT R53, R0, 0x5410, R3 ;  /* 0x0000541000357816 */ /* 0x000fe20000000003 */
[----:B------:R-:W-:Y:S01]  /*9bb0*/  IMAD.MOV.U32 R0, RZ, RZ, R28 ;  /* 0x000000ffff007224 */ /* 0x000fe200078e001c */
[----:B------:R-:W-:Y:S01]  /*9bc0*/  CS2R R26, SRZ ;  /* 0x00000000001a7805 */ /* 0x000fe2000001ff00 */
[----:B------:R-:W-:Y:S01]  /*9bd0*/  IMAD.MOV.U32 R3, RZ, RZ, R29 ;  /* 0x000000ffff037224 */ /* 0x000fe200078e001d */
[----:B------:R-:W-:Y:S01]  /*9be0*/  PRMT R43, R4, 0x5410, R9 ;  /* 0x00005410042b7816 */ /* 0x000fe20000000009 */
[----:B------:R-:W-:Y:S01]  /*9bf0*/  IMAD.MOV.U32 R9, RZ, RZ, R25 ;  /* 0x000000ffff097224 */ /* 0x000fe200078e0019 */
[----:B------:R-:W-:-:S02]  /*9c00*/  MOV R4, R24 ;  /* 0x0000001800047202 */ /* 0x000fc40000000f00 */
[----:B------:R-:W-:Y:S02]  /*9c10*/  PRMT R54, R0, 0x5410, R3 ;  /* 0x0000541000367816 */ /* 0x000fe40000000003 */
[----:B------:R-:W-:Y:S01]  /*9c20*/  PRMT R50, R4, 0x5410, R9 ;  /* 0x0000541004327816 */ /* 0x000fe20000000009 */
[----:B------:R-:W-:Y:S06]  /*9c30*/  BRA.DIV UR4, `(.L_x_1811) ;  /* 0x000001d204b47947 */ /* 0x000fec000b800000 */
[----:B------:R0:W3:Y:S04]  /*9c40*/  SHFL.IDX PT, R0, R6, 0x3, 0x181f ;  /* 0x00781f0006007f89 */ /* 0x0000e800000e0000 */
[----:B------:R0:W4:Y:S04]  /*9c50*/  SHFL.IDX PT, R3, R5, 0x3, 0x181f ;  /* 0x00781f0005037f89 */ /* 0x00012800000e0000 */
[----:B------:R0:W0:Y:S04]  /*9c60*/  SHFL.IDX PT, R4, R8, 0x3, 0x181f ;  /* 0x00781f0008047f89 */ /* 0x00002800000e0000 */
[----:B------:R0:W0:Y:S02]  /*9c70*/  SHFL.IDX PT, R14, R7, 0x3, 0x181f ;  /* 0x00781f00070e7f89 */ /* 0x00002400000e0000 */
.L_x_2164:
[----:B------:R-:W-:Y:S01]  /*9c80*/  VIADD R57, R57, 0x60 ;  /* 0x0000006039397836 */ /* 0x000fe20000000000 */
[----:B------:R-:W-:Y:S01]  /*9c90*/  BSSY B1, `(.L_x_1812) ;  /* 0x000001d000017945 */ /* 0x000fe20003800000 */
[----:B------:R-:W-:Y:S02]  /*9ca0*/  CS2R R10, SRZ ;  /* 0x00000000000a7805 */ /* 0x000fe4000001ff00 */
[----:B------:R-:W-:Y:S02]  /*9cb0*/  CS2R R12, SRZ ;  /* 0x00000000000c7805 */ /* 0x000fe4000001ff00 */
[----:B0-2---:R-:W-:Y:S02]  /*9cc0*/  CS2R R8, SRZ ;  /* 0x0000000000087805 */ /* 0x005fe4000001ff00 */
[----:B------:R-:W-:-:S13]  /*9cd0*/  ISETP.GE.AND P0, PT, R57, R64, PT ;  /* 0x000000403900720c */ /* 0x000fda0003f06270 */
[----:B------:R-:W-:Y:S05]  /*9ce0*/  @P0 BRA `(.L_x_1813) ;  /* 0x00000000005c0947 */ /* 0x000fea0003800000 */
[----:B------:R-:W-:Y:S01]  /*9cf0*/  ULDC UR4, c[0x0][0x3f4] ;  /* 0x0000fd0000047ab9 */ /* 0x000fe20000000800 */
[----:B------:R-:W-:Y:S02]  /*9d00*/  CS2R R8, SRZ ;  /* 0x0000000000087805 */ /* 0x000fe4000001ff00 */
[----:B------:R-:W-:Y:S02]  /*9d10*/  ISETP.GE.AND P4, PT, R22, UR4, PT ;  /* 0x0000000416007c0c */ /* 0x000fe4000bf86270 */
[----:B------:R-:W-:-:S11]  /*9d20*/  ISETP.GE.AND P5, PT, R186, UR4, PT ;  /* 0x00000004ba007c0c */ /* 0x000fd6000bfa6270 */
[C---:B------:R-:W-:Y:S01]  /*9d30*/  @!P4 IMAD.SHL.U32 R56, R22.reuse, 0x2, RZ ;  /* 0x000000021638c824 */ /* 0x040fe200078e00ff */
[----:B------:R-:W-:Y:S01]  /*9d40*/  @!P4 SHF.L.U64.HI R5, R22, 0x1, R23 ;  /* 0x000000011605c819 */ /* 0x000fe20000010217 */
[C---:B------:R-:W-:Y:S01]  /*9d50*/  @!P5 IMAD.SHL.U32 R15, R186.reuse, 0x2, RZ ;  /* 0x00000002ba0fd824 */ /* 0x040fe200078e00ff */
[----:B------:R-:W-:Y:S02]  /*9d60*/  @!P5 SHF.L.U64.HI R11, R186, 0x1, R210 ;  /* 0x00000001ba0bd819 */ /* 0x000fe400000102d2 */
[-C--:B----4-:R-:W-:Y:S02]  /*9d70*/  @!P4 IADD3 R6, P0, R3, R56.reuse, RZ ;  /* 0x000000380306c210 */ /* 0x090fe40007f1e0ff */
[C---:B------:R-:W-:Y:S02]  /*9d80*/  @!P4 IADD3 R56, P1, R14.reuse, R56, RZ ;  /* 0x000000380e38c210 */ /* 0x040fe40007f3e0ff */
[----:B------:R-:W-:Y:S02]  /*9d90*/  @!P5 IADD3 R14, P3, R14, R15, RZ ;  /* 0x0000000f0e0ed210 */ /* 0x000fe40007f7e0ff */
[----:B------:R-:W-:-:S02]  /*9da0*/  CS2R R12, SRZ ;  /* 0x00000000000c7805 */ /* 0x000fc4000001ff00 */
[----:B------:R-:W-:Y:S02]  /*9db0*/  @!P5 IADD3 R62, P2, R3, R15, RZ ;  /* 0x0000000f033ed210 */ /* 0x000fe40007f5e0ff */
[----:B------:R-:W-:Y:S01]  /*9dc0*/  CS2R R26, SRZ ;  /* 0x00000000001a7805 */ /* 0x000fe2000001ff00 */
[C---:B-1-3--:R-:W-:Y:S01]  /*9dd0*/  @!P4 IMAD.X R7, R0.reuse, 0x1, R5, P0 ;  /* 0x000000010007c824 */ /* 0x04afe200000e0605 */
[----:B------:R-:W-:Y:S01]  /*9de0*/  @!P5 IADD3.X R63, R0, R11, RZ, P2, !PT ;  /* 0x0000000b003fd210 */ /* 0x000fe200017fe4ff */
[C---:B------:R-:W-:Y:S01]  /*9df0*/  @!P5 IMAD.X R15, R4.reuse, 0x1, R11, P3 ;  /* 0x00000001040fd824 */ /* 0x040fe200018e060b */
[----:B------:R-:W-:Y:S01]  /*9e00*/  CS2R R10, SRZ ;  /* 0x00000000000a7805 */ /* 0x000fe2000001ff00 */
[----:B------:R-:W-:Y:S01]  /*9e10*/  @!P4 IMAD.X R57, R4, 0x1, R5, P1 ;  /* 0x000000010439c824 */ /* 0x000fe200008e0605 */
[----:B------:R0:W5:Y:S04]  /*9e20*/  @!P4 LD.E.64 R12, desc[UR54][R6.64] ;  /* 0x00000036060cc980 */ /* 0x000168000c101b00 */
[----:B------:R0:W5:Y:S04]  /*9e30*/  @!P5 LD.E.64 R8, desc[UR54][R62.64] ;  /* 0x000000363e08d980 */ /* 0x000168000c101b00 */
[----:B------:R0:W5:Y:S04]  /*9e40*/  @!P5 LD.E.64 R10, desc[UR54][R14.64] ;  /* 0x000000360e0ad980 */ /* 0x000168000c101b00 */
[----:B------:R0:W5:Y:S02]  /*9e50*/  @!P4 LD.E.64 R26, desc[UR54][R56.64] ;  /* 0x00000036381ac980 */ /* 0x000164000c101b00 */
.L_x_1813:
[----:B------:R-:W-:Y:S05]  /*9e60*/  BSYNC B1 ;  /* 0x0000000000017941 */ /* 0x000fea0003800000 */
.L_x_1812:
[----:B------:R-:W-:Y:S01]  /*9e70*/  ULEA.HI UR4, UR37, UR37, URZ, 0x1 ;  /* 0x0000002525047291 */ /* 0x000fe2000f8f083f */
[----:B-----5:R-:W-:Y:S01]  /*9e80*/  IMAD.MOV.U32 R4, RZ, RZ, R27 ;  /* 0x000000ffff047224 */ /* 0x020fe200078e001b */
[----:B----4-:R-:W-:Y:S01]  /*9e90*/  MOV R3, R26 ;  /* 0x0000001a00037202 */ /* 0x010fe20000000f00 */
[----:B0-----:R-:W-:Y:S01]  /*9ea0*/  IMAD.MOV.U32 R6, RZ, RZ, R12 ;  /* 0x000000ffff067224 */ /* 0x001fe200078e000c */
[----:B------:R-:W-:Y:S01]  /*9eb0*/  ULOP3.LUT UR4, UR4, 0xfffffffe, URZ, 0xc0, !UPT ;  /* 0xfffffffe04047892 */ /* 0x000fe2000f8ec03f */
[----:B-1----:R-:W-:Y:S01]  /*9ec0*/  MOV R7, R13 ;  /* 0x0000000d00077202 */ /* 0x002fe20000000f00 */
[----:B------:R-:W-:Y:S01]  /*9ed0*/  BSSY B1, `(.L_x_1814) ;  /* 0x000000f000017945 */ /* 0x000fe20003800000 */
[----:B------:R-:W-:Y:S01]  /*9ee0*/  PRMT R15, R3, 0x5410, R4 ;  /* 0x00005410030f7816 */ /* 0x000fe20000000004 */
[----:B------:R-:W-:Y:S01]  /*9ef0*/  UIADD3 UR4, UR37, -UR4, URZ ;  /* 0x8000000425047290 */ /* 0x000fe2000fffe03f */
[----:B------:R-:W-:Y:S01]  /*9f00*/  IMAD.MOV.U32 R3, RZ, RZ, R10 ;  /* 0x000000ffff037224 */ /* 0x000fe200078e000a */
[----:B---3--:R-:W-:Y:S01]  /*9f10*/  VIADDMNMX R0, R64, -R193, 0x80, PT ;  /* 0x0000008040007446 */ /* 0x008fe200038009c1 */
[----:B------:R-:W-:Y:S01]  /*9f20*/  IMAD.MOV.U32 R4, RZ, RZ, R11 ;  /* 0x000000ffff047224 */ /* 0x000fe200078e000b */
[----:B------:R-:W-:Y:S01]  /*9f30*/  PRMT R56, R6, 0x5410, R7 ;  /* 0x0000541006387816 */ /* 0x000fe20000000007 */
[----:B------:R-:W-:Y:S01]  /*9f40*/  IMAD.MOV.U32 R6, RZ, RZ, R9 ;  /* 0x000000ffff067224 */ /* 0x000fe200078e0009 */
[----:B------:R-:W-:Y:S01]  /*9f50*/  ISETP.GE.AND P1, PT, R188, R0, PT ;  /* 0x00000000bc00720c */ /* 0x000fe20003f26270 */
[----:B------:R-:W-:Y:S01]  /*9f60*/  IMAD.U32 R5, RZ, RZ, UR4 ;  /* 0x00000004ff057e24 */ /* 0x000fe2000f8e00ff */
[----:B------:R-:W-:Y:S01]  /*9f70*/  PRMT R3, R3, 0x5410, R4 ;  /* 0x0000541003037816 */ /* 0x000fe20000000004 */
[----:B------:R-:W-:-:S03]  /*9f80*/  IMAD.MOV.U32 R4, RZ, RZ, R8 ;  /* 0x000000ffff047224 */ /* 0x000fc600078e0008 */
[----:B------:R-:W-:-:S04]  /*9f90*/  SHF.L.U32 R5, R5, 0x1f, RZ ;  /* 0x0000001f05057819 */ /* 0x000fc800000006ff */
[----:B------:R-:W0:Y:S02]  /*9fa0*/  SYNCS.PHASECHK.TRANS64.TRYWAIT P0, [R18+URZ+0x28800], R5 ;  /* 0x02880005120075a7 */ /* 0x000e24000800017f */
[----:B0-----:R-:W-:Y:S05]  /*9fb0*/  @!P0 BRA `(.L_x_1815) ;  /* 0x000001d000448947 */ /* 0x001fea0003800000 */
.L_x_2165:
[----:B------:R-:W-:Y:S05]  /*9fc0*/  BSYNC B1 ;  /* 0x0000000000017941 */ /* 0x000fea0003800000 */
.L_x_1814:
[----:B------:R-:W-:Y:S01]  /*9fd0*/  BSSY B1, `(.L_x_1816) ;  /* 0x000005e000017945 */ /* 0x000fe20003800000 */
[----:B------:R-:W-:-:S03]  /*9fe0*/  PRMT R14, R4, 0x5410, R6 ;  /* 0x00005410040e7816 */ /* 0x000fc60000000006 */
[----:B------:R-:W-:Y:S05]  /*9ff0*/  @P1 BRA `(.L_x_1817) ;  /* 0x00000004006c1947 */ /* 0x000fea0003800000 */
[----:B0-----:R-:W0:Y:S01]  /*a000*/  LDC R5, c[0x0][0x3f4] ;  /* 0x0000fd00ff057b82 */ /* 0x001e220000000800 */
[----:B------:R-:W-:Y:S01]  /*a010*/  BSSY B2, `(.L_x_1818) ;  /* 0x000002e000027945 */ /* 0x000fe20003800000 */
[-C--:B0-----:R-:W-:Y:S02]  /*a020*/  ISETP.GE.AND P0, PT, R22, R5.reuse, PT ;  /* 0x000000051600720c */ /* 0x081fe40003f06270 */
[----:B------:R-:W-:-:S11]  /*a030*/  ISETP.GE.AND P1, PT, R186, R5, PT ;  /* 0x00000005ba00720c */ /* 0x000fd60003f26270 */
[----:B------:R-:W-:Y:S05]  /*a040*/  @P0 BRA `(.L_x_1819) ;  /* 0x0000000000a80947 */ /* 0x000fea0003800000 */
[----:B------:R-:W0:Y:S01]  /*a050*/  LDS.128 R4, [R205] ;  /* 0x00000000cd047984 */ /* 0x000e220000000c00 */
[----:B------:R-:W-:Y:S01]  /*a060*/  SHF.R.U32.HI R61, RZ, 0x10, R47 ;  /* 0x00000010ff3d7819 */ /* 0x000fe2000001162f */
[--C-:B------:R-:W-:Y:S01]  /*a070*/  HADD2.F32 R62, -RZ, R65.reuse.H0_H0 ;  /* 0x20000041ff3e7230 */ /* 0x100fe20000004100 */
[--C-:B------:R-:W-:Y:S01]  /*a080*/  SHF.R.U32.HI R63, RZ, 0x10, R49.reuse ;  /* 0x00000010ff3f7819 */ /* 0x100fe20000011631 */
[----:B------:R-:W-:Y:S01]  /*a090*/  HADD2.F32 R57, -RZ, R65.H1_H1 ;  /* 0x30000041ff397230 */ /* 0x000fe20000004100 */
[----:B------:R-:W-:Y:S01]  /*a0a0*/  SHF.R.U64 R67, R48, 0x10, R49 ;  /* 0x0000001030437819 */ /* 0x000fe20000001231 */
[----:B------:R-:W-:Y:S01]  /*a0b0*/  HADD2.F32 R61, -RZ, R61.H0_H0 ;  /* 0x2000003dff3d7230 */ /* 0x000fe20000004100 */
[----:B------:R-:W-:Y:S01]  /*a0c0*/  SHF.R.U64 R69, R46, 0x10, R47 ;  /* 0x000000102e457819 */ /* 0x000fe2000000122f */
[----:B------:R-:W-:Y:S02]  /*a0d0*/  HADD2.F32 R63, -RZ, R63.H0_H0 ;  /* 0x2000003fff3f7230 */ /* 0x000fe40000004100 */
[----:B0-----:R-:W-:-:S02]  /*a0e0*/  HADD2.F32 R48, -RZ, R7.H0_H0 ;  /* 0x20000007ff307230 */ /* 0x001fc40000004100 */
[----:B------:R-:W-:Y:S02]  /*a0f0*/  HADD2.F32 R49, -RZ, R7.H1_H1 ;  /* 0x30000007ff317230 */ /* 0x000fe40000004100 */
[--C-:B------:R-:W-:Y:S02]  /*a100*/  HADD2.F32 R7, -RZ, R4.reuse.H0_H0 ;  /* 0x20000004ff077230 */ /* 0x100fe40000004100 */
[----:B------:R-:W-:Y:S02]  /*a110*/  HADD2.F32 R4, -RZ, R4.H1_H1 ;  /* 0x30000004ff047230 */ /* 0x000fe40000004100 */
[C---:B------:R-:W-:Y:S01]  /*a120*/  FMUL.FTZ R66, R49.reuse, R61 ;  /* 0x0000003d31427220 */ /* 0x040fe20000410000 */
[----:B------:R-:W-:Y:S01]  /*a130*/  FMUL.FTZ R65, R49, R63 ;  /* 0x0000003f31417220 */ /* 0x000fe20000410000 */
[--C-:B------:R-:W-:Y:S02]  /*a140*/  HADD2.F32 R46, -RZ, R6.reuse.H0_H0 ;  /* 0x20000006ff2e7230 */ /* 0x100fe40000004100 */
[----:B------:R-:W-:Y:S01]  /*a150*/  FMUL.FTZ R64, R4, R62 ;  /* 0x0000003e04407220 */ /* 0x000fe20000410000 */
[----:B------:R-:W-:-:S02]  /*a160*/  HADD2.F32 R47, -RZ, R6.H1_H1 ;  /* 0x30000006ff2f7230 */ /* 0x000fc40000004100 */
[C---:B------:R-:W-:Y:S01]  /*a170*/  FFMA.FTZ R68, R48.reuse, R63, R66 ;  /* 0x0000003f30447223 */ /* 0x040fe20000010042 */
[--C-:B------:R-:W-:Y:S02]  /*a180*/  HADD2.F32 R6, -RZ, R5.reuse.H0_H0 ;  /* 0x20000005ff067230 */ /* 0x100fe40000004100 */
[----:B------:R-:W-:Y:S01]  /*a190*/  FFMA.FTZ R65, R48, R61, -R65 ;  /* 0x0000003d30417223 */ /* 0x000fe20000010841 */
[-C--:B------:R-:W-:Y:S01]  /*a1a0*/  FMUL.FTZ R66, R4, R57.reuse ;  /* 0x0000003904427220 */ /* 0x080fe20000410000 */
[C---:B------:R-:W-:Y:S01]  /*a1b0*/  FFMA.FTZ R64, R7.reuse, R57, -R64 ;  /* 0x0000003907407223 */ /* 0x040fe20000010840 */
[----:B------:R-:W-:Y:S02]  /*a1c0*/  HADD2.F32 R5, -RZ, R5.H1_H1 ;  /* 0x30000005ff057230 */ /* 0x000fe40000004100 */
[--C-:B------:R-:W-:Y:S02]  /*a1d0*/  HADD2.F32 R57, -RZ, R70.reuse.H0_H0 ;  /* 0x20000046ff397230 */ /* 0x100fe40000004100 */
[----:B------:R-:W-:Y:S01]  /*a1e0*/  FFMA.FTZ R61, R7, R62, R66 ;  /* 0x0000003e073d7223 */ /* 0x000fe20000010042 */
[----:B------:R-:W-:-:S02]  /*a1f0*/  HADD2.F32 R48, -RZ, R70.H1_H1 ;  /* 0x30000046ff307230 */ /* 0x000fc40000004100 */
[----:B------:R-:W-:Y:S02]  /*a200*/  HADD2.F32 R49, -RZ, R67.H0_H0 ;  /* 0x20000043ff317230 */ /* 0x000fe40000004100 */
[C---:B------:R-:W-:Y:S01]  /*a210*/  FMUL.FTZ R63, R47.reuse, R57 ;  /* 0x000000392f3f7220 */ /* 0x040fe20000410000 */
[----:B------:R-:W-:Y:S02]  /*a220*/  HADD2.F32 R4, -RZ, R69.H0_H0 ;  /* 0x20000045ff047230 */ /* 0x000fe40000004100 */
[-C--:B------:R-:W-:Y:S01]  /*a230*/  FMUL.FTZ R66, R47, R48.reuse ;  /* 0x000000302f427220 */ /* 0x080fe20000410000 */
[C---:B------:R-:W-:Y:S01]  /*a240*/  FMUL.FTZ R7, R5.reuse, R49 ;  /* 0x0000003105077220 */ /* 0x040fe20000410000 */
[C---:B------:R-:W-:Y:S01]  /*a250*/  FFMA.FTZ R63, R46.reuse, R48, -R63 ;  /* 0x000000302e3f7223 */ /* 0x040fe2000001083f */
[-C--:B------:R-:W-:Y:S01]  /*a260*/  FMUL.FTZ R62, R5, R4.reuse ;  /* 0x00000004053e7220 */ /* 0x080fe20000410000 */
[----:B------:R-:W-:Y:S01]  /*a270*/  FFMA.FTZ R66, R46, R57, R66 ;  /* 0x000000392e427223 */ /* 0x000fe20000010042 */
[----:B------:R-:W-:Y:S01]  /*a280*/  FFMA.FTZ R5, R6, R4, -R7 ;  /* 0x0000000406057223 */ /* 0x000fe20000010807 */
[----:B------:R-:W-:Y:S01]  /*a290*/  F2FP.F16.F32.PACK_AB R7, R68, R65 ;  /* 0x000000414407723e */ /* 0x000fe200000000ff */
[----:B------:R-:W-:Y:S01]  /*a2a0*/  FFMA.FTZ R62, R6, R49, R62 ;  /* 0x00000031063e7223 */ /* 0x000fe2000001003e */
[----:B------:R-:W-:-:S02]  /*a2b0*/  F2FP.F16.F32.PACK_AB R4, R61, R64 ;  /* 0x000000403d04723e */ /* 0x000fc400000000ff */
[----:B------:R-:W-:Y:S02]  /*a2c0*/  F2FP.F16.F32.PACK_AB R6, R66, R63 ;  /* 0x0000003f4206723e */ /* 0x000fe400000000ff */
[----:B------:R-:W-:-:S05]  /*a2d0*/  F2FP.F16.F32.PACK_AB R5, R62, R5 ;  /* 0x000000053e05723e */ /* 0x000fca00000000ff */
[----:B------:R0:W-:Y:S02]  /*a2e0*/  STS.128 [R205], R4 ;  /* 0x00000004cd007388 */ /* 0x0001e40000000c00 */
.L_x_1819:
[----:B------:R-:W-:Y:S05]  /*a2f0*/  BSYNC B2 ;  /* 0x0000000000027941 */ /* 0x000fea0003800000 */
.L_x_1818:
[----:B------:R-:W-:Y:S05]  /*a300*/  @P1 BRA `(.L_x_1817) ;  /* 0x0000000000a81947 */ /* 0x000fea0003800000 */
[----:B0-----:R-:W0:Y:S01]  /*a310*/  LDS.128 R4, [R205+0x4000] ;  /* 0x00400000cd047984 */ /* 0x001e220000000c00 */
[----:B------:R-:W-:Y:S01]  /*a320*/  SHF.R.U32.HI R48, RZ, 0x10, R45 ;  /* 0x00000010ff307819 */ /* 0x000fe2000001162d */
[--C-:B------:R-:W-:Y:S01]  /*a330*/  HADD2.F32 R46, -RZ, R60.reuse.H1_H1 ;  /* 0x3000003cff2e7230 */ /* 0x100fe20000004100 */
[----:B------:R-:W-:Y:S01]  /*a340*/  SHF.R.U32.HI R47, RZ, 0x10, R41 ;  /* 0x00000010ff2f7819 */ /* 0x000fe20000011629 */
[----:B------:R-:W-:Y:S01]  /*a350*/  HADD2.F32 R60, -RZ, R60.H0_H0 ;  /* 0x2000003cff3c7230 */ /* 0x000fe20000004100 */
[----:B------:R-:W-:Y:S01]  /*a360*/  SHF.R.U64 R61, R44, 0x10, R45 ;  /* 0x000000102c3d7819 */ /* 0x000fe2000000122d */
[----:B------:R-:W-:Y:S01]  /*a370*/  HADD2.F32 R48, -RZ, R48.H0_H0 ;  /* 0x20000030ff307230 */ /* 0x000fe20000004100 */
[----:B------:R-:W-:Y:S01]  /*a380*/  SHF.R.U64 R63, R40, 0x10, R41 ;  /* 0x00000010283f7819 */ /* 0x000fe20000001229 */
[----:B------:R-:W-:Y:S02]  /*a390*/  HADD2.F32 R47, -RZ, R47.H0_H0 ;  /* 0x2000002fff2f7230 */ /* 0x000fe40000004100 */
[----:B0-----:R-:W-:-:S02]  /*a3a0*/  HADD2.F32 R45, -RZ, R7.H1_H1 ;  /* 0x30000007ff2d7230 */ /* 0x001fc40000004100 */
[----:B------:R-:W-:Y:S02]  /*a3b0*/  HADD2.F32 R44, -RZ, R7.H0_H0 ;  /* 0x20000007ff2c7230 */ /* 0x000fe40000004100 */
[--C-:B------:R-:W-:Y:S02]  /*a3c0*/  HADD2.F32 R7, -RZ, R4.reuse.H0_H0 ;  /* 0x20000004ff077230 */ /* 0x100fe40000004100 */
[CC--:B------:R-:W-:Y:S01]  /*a3d0*/  FMUL.FTZ R49, R45.reuse, R48.reuse ;  /* 0x000000302d317220 */ /* 0x0c0fe20000410000 */
[----:B------:R-:W-:Y:S01]  /*a3e0*/  FMUL.FTZ R45, R45, R47 ;  /* 0x0000002f2d2d7220 */ /* 0x000fe20000410000 */
[----:B------:R-:W-:Y:S02]  /*a3f0*/  HADD2.F32 R4, -RZ, R4.H1_H1 ;  /* 0x30000004ff047230 */ /* 0x000fe40000004100 */
[--C-:B------:R-:W-:Y:S02]  /*a400*/  HADD2.F32 R40, -RZ, R6.reuse.H0_H0 ;  /* 0x20000006ff287230 */ /* 0x100fe40000004100 */
[----:B------:R-:W-:Y:S01]  /*a410*/  FFMA.FTZ R64, R44, R48, R45 ;  /* 0x000000302c407223 */ /* 0x000fe2000001002d */
[----:B------:R-:W-:-:S02]  /*a420*/  HADD2.F32 R41, -RZ, R6.H1_H1 ;  /* 0x30000006ff297230 */ /* 0x000fc40000004100 */
[----:B------:R-:W-:Y:S01]  /*a430*/  FMUL.FTZ R62, R4, R60 ;  /* 0x0000003c043e7220 */ /* 0x000fe20000410000 */
[----:B------:R-:W-:Y:S02]  /*a440*/  HADD2.F32 R45, -RZ, R59.H1_H1 ;  /* 0x3000003bff2d7230 */ /* 0x000fe40000004100 */
[----:B------:R-:W-:Y:S01]  /*a450*/  FFMA.FTZ R57, R44, R47, -R49 ;  /* 0x0000002f2c397223 */ /* 0x000fe20000010831 */
[----:B------:R-:W-:Y:S02]  /*a460*/  HADD2.F32 R6, -RZ, R5.H0_H0 ;  /* 0x20000005ff067230 */ /* 0x000fe40000004100 */
[-C--:B------:R-:W-:Y:S01]  /*a470*/  FMUL.FTZ R48, R4, R46.reuse ;  /* 0x0000002e04307220 */ /* 0x080fe20000410000 */
[----:B------:R-:W-:Y:S02]  /*a480*/  HADD2.F32 R59, -RZ, R59.H0_H0 ;  /* 0x2000003bff3b7230 */ /* 0x000fe40000004100 */
[----:B------:R-:W-:Y:S01]  /*a490*/  FFMA.FTZ R62, R7, R46, -R62 ;  /* 0x0000002e073e7223 */ /* 0x000fe2000001083e */
[----:B------:R-:W-:-:S02]  /*a4a0*/  HADD2.F32 R5, -RZ, R5.H1_H1 ;  /* 0x30000005ff057230 */ /* 0x000fc40000004100 */
[----:B------:R-:W-:Y:S01]  /*a4b0*/  FFMA.FTZ R47, R7, R60, R48 ;  /* 0x0000003c072f7223 */ /* 0x000fe20000010030 */
        /* <DEDUP_REMOVED lines=14> */
[----:B------:R1:W-:Y:S02]  /*a5a0*/  STS.128 [R205+0x4000], R4 ;  /* 0x00400004cd007388 */ /* 0x0003e40000000c00 */
.L_x_1817:
[----:B------:R-:W-:Y:S05]  /*a5b0*/  BSYNC B1 ;  /* 0x0000000000017941 */ /* 0x000fea0003800000 */
.L_x_1816:
[----:B------:R-:W-:Y:S01]  /*a5c0*/  ISETP.GE.AND P0, PT, R217, R0, PT ;  /* 0x00000000d900720c */ /* 0x000fe20003f06270 */
[----:B------:R-:W-:-:S12]  /*a5d0*/  BSSY B1, `(.L_x_1820) ;  /* 0x000005d000017945 */ /* 0x000fd80003800000 */
[----:B------:R-:W-:Y:S05]  /*a5e0*/  @P0 BRA `(.L_x_1821) ;  /* 0x00000004006c0947 */ /* 0x000fea0003800000 */
[----:B01----:R-:W0:Y:S01]  /*a5f0*/  LDC R5, c[0x0][0x3f4] ;  /* 0x0000fd00ff057b82 */ /* 0x003e220000000800 */
[----:B------:R-:W-:Y:S01]  /*a600*/  BSSY B2, `(.L_x_1822) ;  /* 0x000002e000027945 */ /* 0x000fe20003800000 */
[-C--:B0-----:R-:W-:Y:S02]  /*a610*/  ISETP.GE.AND P0, PT, R22, R5.reuse, PT ;  /* 0x000000051600720c */ /* 0x081fe40003f06270 */
[----:B------:R-:W-:-:S11]  /*a620*/  ISETP.GE.AND P1, PT, R186, R5, PT ;  /* 0x00000005ba00720c */ /* 0x000fd60003f26270 */
[----:B------:R-:W-:Y:S05]  /*a630*/  @P0 BRA `(.L_x_1823) ;  /* 0x0000000000a80947 */ /* 0x000fea0003800000 */
[----:B------:R-:W0:Y:S01]  /*a640*/  LDS.128 R4, [R205+0x1000] ;  /* 0x00100000cd047984 */ /* 0x000e220000000c00 */
        /* <DEDUP_REMOVED lines=41> */
.L_x_1823:
[----:B------:R-:W-:Y:S05]  /*a8e0*/  BSYNC B2 ;  /* 0x0000000000027941 */ /* 0x000fea0003800000 */
.L_x_1822:
[----:B------:R-:W-:Y:S05]  /*a8f0*/  @P1 BRA `(.L_x_1821) ;  /* 0x0000000000a81947 */ /* 0x000fea0003800000 */
[----:B0-----:R-:W0:Y:S01]  /*a900*/  LDS.128 R4, [R205+0x5000] ;  /* 0x00500000cd047984 */ /* 0x001e220000000c00 */
[----:B------:R-:W-:Y:S01]  /*a910*/  SHF.R.U32.HI R37, RZ, 0x10, R33 ;  /* 0x00000010ff257819 */ /* 0x000fe20000011621 */
[----:B------:R-:W-:Y:S01]  /*a920*/  HADD2.F32 R36, -RZ, R52.H0_H0 ;  /* 0x20000034ff247230 */ /* 0x000fe20000004100 */
[--C-:B------:R-:W-:Y:S01]  /*a930*/  SHF.R.U32.HI R39, RZ, 0x10, R35.reuse ;  /* 0x00000010ff277819 */ /* 0x100fe20000011623 */
[----:B------:R-:W-:Y:S01]  /*a940*/  HADD2.F32 R38, -RZ, R51.H0_H0 ;  /* 0x20000033ff267230 */ /* 0x000fe20000004100 */
[----:B------:R-:W-:Y:S01]  /*a950*/  SHF.R.U64 R45, R34, 0x10, R35 ;  /* 0x00000010222d7819 */ /* 0x000fe20000001223 */
[----:B------:R-:W-:Y:S01]  /*a960*/  HADD2.F32 R37, -RZ, R37.H0_H0 ;  /* 0x20000025ff257230 */ /* 0x000fe20000004100 */
[----:B------:R-:W-:Y:S01]  /*a970*/  SHF.R.U64 R47, R32, 0x10, R33 ;  /* 0x00000010202f7819 */ /* 0x000fe20000001221 */
[----:B------:R-:W-:Y:S02]  /*a980*/  HADD2.F32 R39, -RZ, R39.H0_H0 ;  /* 0x20000027ff277230 */ /* 0x000fe40000004100 */
[----:B------:R-:W-:-:S02]  /*a990*/  HADD2.F32 R51, -RZ, R51.H1_H1 ;  /* 0x30000033ff337230 */ /* 0x000fc40000004100 */
[----:B------:R-:W-:Y:S02]  /*a9a0*/  HADD2.F32 R52, -RZ, R52.H1_H1 ;  /* 0x30000034ff347230 */ /* 0x000fe40000004100 */
[--C-:B0-----:R-:W-:Y:S02]  /*a9b0*/  HADD2.F32 R35, -RZ, R7.reuse.H1_H1 ;  /* 0x30000007ff237230 */ /* 0x101fe40000004100 */
[----:B------:R-:W-:Y:S02]  /*a9c0*/  HADD2.F32 R34, -RZ, R7.H0_H0 ;  /* 0x20000007ff227230 */ /* 0x000fe40000004100 */
[--C-:B------:R-:W-:Y:S02]  /*a9d0*/  HADD2.F32 R7, -RZ, R4.reuse.H0_H0 ;  /* 0x20000004ff077230 */ /* 0x100fe40000004100 */
[C---:B------:R-:W-:Y:S01]  /*a9e0*/  FMUL.FTZ R44, R35.reuse, R37 ;  /* 0x00000025232c7220 */ /* 0x040fe20000410000 */
[----:B------:R-:W-:Y:S02]  /*a9f0*/  HADD2.F32 R4, -RZ, R4.H1_H1 ;  /* 0x30000004ff047230 */ /* 0x000fe40000004100 */
[----:B------:R-:W-:Y:S01]  /*aa00*/  FMUL.FTZ R41, R35, R39 ;  /* 0x0000002723297220 */ /* 0x000fe20000410000 */
[----:B------:R-:W-:-:S02]  /*aa10*/  HADD2.F32 R32, -RZ, R6.H0_H0 ;  /* 0x20000006ff207230 */ /* 0x000fc40000004100 */
[----:B------:R-:W-:Y:S01]  /*aa20*/  FFMA.FTZ R46, R34, R39, R44 ;  /* 0x00000027222e7223 */ /* 0x000fe2000001002c */
[----:B------:R-:W-:Y:S02]  /*aa30*/  HADD2.F32 R33, -RZ, R6.H1_H1 ;  /* 0x30000006ff217230 */ /* 0x000fe40000004100 */
[----:B------:R-:W-:Y:S01]  /*aa40*/  FMUL.FTZ R40, R4, R38 ;  /* 0x0000002604287220 */ /* 0x000fe20000410000 */
[--C-:B------:R-:W-:Y:S02]  /*aa50*/  HADD2.F32 R6, -RZ, R5.reuse.H0_H0 ;  /* 0x20000005ff067230 */ /* 0x100fe40000004100 */
[----:B------:R-:W-:Y:S01]  /*aa60*/  FFMA.FTZ R41, R34, R37, -R41 ;  /* 0x0000002522297223 */ /* 0x000fe20000010829 */
[-C--:B------:R-:W-:Y:S01]  /*aa70*/  FMUL.FTZ R44, R4, R36.reuse ;  /* 0x00000024042c7220 */ /* 0x080fe20000410000 */
[----:B------:R-:W-:Y:S02]  /*aa80*/  HADD2.F32 R5, -RZ, R5.H1_H1 ;  /* 0x30000005ff057230 */ /* 0x000fe40000004100 */
[----:B------:R-:W-:Y:S01]  /*aa90*/  FFMA.FTZ R40, R7, R36, -R40 ;  /* 0x0000002407287223 */ /* 0x000fe20000010828 */
[----:B------:R-:W-:-:S02]  /*aaa0*/  HADD2.F32 R34, -RZ, R45.H0_H0 ;  /* 0x2000002dff227230 */ /* 0x000fc40000004100 */
[----:B------:R-:W-:Y:S01]  /*aab0*/  FFMA.FTZ R35, R7, R38, R44 ;  /* 0x0000002607237223 */ /* 0x000fe2000001002c */
[----:B------:R-:W-:Y:S02]  /*aac0*/  HADD2.F32 R4, -RZ, R47.H0_H0 ;  /* 0x2000002fff047230 */ /* 0x000fe40000004100 */
[CC--:B------:R-:W-:Y:S01]  /*aad0*/  FMUL.FTZ R37, R33.reuse, R51.reuse ;  /* 0x0000003321257220 */ /* 0x0c0fe20000410000 */
[----:B------:R-:W-:Y:S01]  /*aae0*/  FMUL.FTZ R36, R33, R52 ;  /* 0x0000003421247220 */ /* 0x000fe20000410000 */
[C---:B------:R-:W-:Y:S01]  /*aaf0*/  FMUL.FTZ R7, R5.reuse, R34 ;  /* 0x0000002205077220 */ /* 0x040fe20000410000 */
[----:B------:R-:W-:Y:S01]  /*ab00*/  FMUL.FTZ R33, R5, R4 ;  /* 0x0000000405217220 */ /* 0x000fe20000410000 */
[C---:B------:R-:W-:Y:S01]  /*ab10*/  FFMA.FTZ R37, R32.reuse, R52, -R37 ;  /* 0x0000003420257223 */ /* 0x040fe20000010825 */
[----:B------:R-:W-:Y:S01]  /*ab20*/  FFMA.FTZ R36, R32, R51, R36 ;  /* 0x0000003320247223 */ /* 0x000fe20000010024 */
[C---:B------:R-:W-:Y:S01]  /*ab30*/  FFMA.FTZ R5, R6.reuse, R4, -R7 ;  /* 0x0000000406057223 */ /* 0x040fe20000010807 */
[----:B------:R-:W-:Y:S01]  /*ab40*/  FFMA.FTZ R34, R6, R34, R33 ;  /* 0x0000002206227223 */ /* 0x000fe20000010021 */
[----:B------:R-:W-:-:S02]  /*ab50*/  F2FP.F16.F32.PACK_AB R7, R46, R41 ;  /* 0x000000292e07723e */ /* 0x000fc400000000ff */
[----:B------:R-:W-:Y:S02]  /*ab60*/  F2FP.F16.F32.PACK_AB R6, R36, R37 ;  /* 0x000000252406723e */ /* 0x000fe400000000ff */
[----:B------:R-:W-:Y:S02]  /*ab70*/  F2FP.F16.F32.PACK_AB R4, R35, R40 ;  /* 0x000000282304723e */ /* 0x000fe400000000ff */
[----:B------:R-:W-:-:S05]  /*ab80*/  F2FP.F16.F32.PACK_AB R5, R34, R5 ;  /* 0x000000052205723e */ /* 0x000fca00000000ff */
[----:B------:R2:W-:Y:S02]  /*ab90*/  STS.128 [R205+0x5000], R4 ;  /* 0x00500004cd007388 */ /* 0x0005e40000000c00 */
.L_x_1821:
[----:B------:R-:W-:Y:S05]  /*aba0*/  BSYNC B1 ;  /* 0x0000000000017941 */ /* 0x000fea0003800000 */
.L_x_1820:
[----:B------:R-:W-:Y:S01]  /*abb0*/  ISETP.GE.AND P0, PT, R216, R0, PT ;  /* 0x00000000d800720c */ /* 0x000fe20003f06270 */
[----:B------:R-:W-:-:S12]  /*abc0*/  BSSY B1, `(.L_x_1824) ;  /* 0x000005d000017945 */ /* 0x000fd80003800000 */
[----:B------:R-:W-:Y:S05]  /*abd0*/  @P0 BRA `(.L_x_1825) ;  /* 0x00000004006c0947 */ /* 0x000fea0003800000 */
[----:B012---:R-:W0:Y:S01]  /*abe0*/  LDC R5, c[0x0][0x3f4] ;  /* 0x0000fd00ff057b82 */ /* 0x007e220000000800 */
[----:B------:R-:W-:Y:S01]  /*abf0*/  BSSY B2, `(.L_x_1826) ;  /* 0x000002e000027945 */ /* 0x000fe20003800000 */
[-C--:B0-----:R-:W-:Y:S02]  /*ac00*/  ISETP.GE.AND P0, PT, R22, R5.reuse, PT ;  /* 0x000000051600720c */ /* 0x081fe40003f06270 */
[----:B------:R-:W-:-:S11]  /*ac10*/  ISETP.GE.AND P1, PT, R186, R5, PT ;  /* 0x00000005ba00720c */ /* 0x000fd60003f26270 */
[----:B------:R-:W-:Y:S05]  /*ac20*/  @P0 BRA `(.L_x_1827) ;  /* 0x0000000000a80947 */ /* 0x000fea0003800000 */
[----:B------:R-:W0:Y:S01]  /*ac30*/  LDS.128 R4, [R205+0x2000] ;  /* 0x00200000cd047984 */ /* 0x000e220000000c00 */
        /* <DEDUP_REMOVED lines=41> */
.L_x_1827:
[----:B------:R-:W-:Y:S05]  /*aed0*/  BSYNC B2 ;  /* 0x0000000000027941 */ /* 0x000fea0003800000 */
.L_x_1826:
[----:B------:R-:W-:Y:S05]  /*aee0*/  @P1 BRA `(.L_x_1825) ;  /* 0x0000000000a81947 */ /* 0x000fea0003800000 */
[----:B0-----:R-:W0:Y:S01]  /*aef0*/  LDS.128 R4, [R205+0x6000] ;  /* 0x00600000cd047984 */ /* 0x001e220000000c00 */
[----:B------:R-:W-:Y:S01]  /*af00*/  SHF.R.U32.HI R29, RZ, 0x10, R25 ;  /* 0x00000010ff1d7819 */ /* 0x000fe20000011619 */
[----:B------:R-:W-:Y:S01]  /*af10*/  HADD2.F32 R28, -RZ, R50.H0_H0 ;  /* 0x20000032ff1c7230 */ /* 0x000fe20000004100 */
[----:B------:R-:W-:Y:S01]  /*af20*/  SHF.R.U32.HI R31, RZ, 0x10, R21 ;  /* 0x00000010ff1f7819 */ /* 0x000fe20000011615 */
        /* <DEDUP_REMOVED lines=38> */
.L_x_1825:
[----:B------:R-:W-:Y:S05]  /*b190*/  BSYNC B1 ;  /* 0x0000000000017941 */ /* 0x000fea0003800000 */
.L_x_1824:
[----:B------:R-:W-:-:S13]  /*b1a0*/  ISETP.GE.AND P0, PT, R215, R0, PT ;  /* 0x00000000d700720c */ /* 0x000fda0003f06270 */
[----:B------:R-:W-:Y:S05]  /*b1b0*/  @P0 BRA `(.L_x_1828) ;  /* 0x0000002800a80947 */ /* 0x000fea0003800000 */
[----:B0123--:R-:W0:Y:S01]  /*b1c0*/  LDC R5, c[0x0][0x3f4] ;  /* 0x0000fd00ff057b82 */ /* 0x00fe220000000800 */
[----:B------:R-:W-:Y:S01]  /*b1d0*/  BSSY B1, `(.L_x_1829) ;  /* 0x000002e000017945 */ /* 0x000fe20003800000 */
[-C--:B0-----:R-:W-:Y:S02]  /*b1e0*/  ISETP.GE.AND P0, PT, R22, R5.reuse, PT ;  /* 0x000000051600720c */ /* 0x081fe40003f06270 */
[----:B------:R-:W-:-:S11]  /*b1f0*/  ISETP.GE.AND P1, PT, R186, R5, PT ;  /* 0x00000005ba00720c */ /* 0x000fd60003f26270 */
[----:B------:R-:W-:Y:S05]  /*b200*/  @P0 BRA `(.L_x_1830) ;  /* 0x0000000000a80947 */ /* 0x000fea0003800000 */
[----:B------:R-:W0:Y:S01]  /*b210*/  LDS.128 R4, [R205+0x3000] ;  /* 0x00300000cd047984 */ /* 0x000e220000000c00 */
[----:B------:R-:W-:Y:S01]  /*b220*/  SHF.R.U32.HI R24, RZ, 0x10, R13 ;  /* 0x00000010ff187819 */ /* 0x000fe2000001160d */
[----:B------:R-:W-:Y:S01]  /*b230*/  HADD2.F32 R21, -RZ, R56.H0_H0 ;  /* 0x20000038ff157230 */ /* 0x000fe20000004100 */
[--C-:B------:R-:W-:Y:S01]  /*b240*/  SHF.R.U64 R30, R26, 0x10, R27.reuse ;  /* 0x000000101a1e7819 */ /* 0x100fe2000000121b */
[--C-:B------:R-:W-:Y:S01]  /*b250*/  HADD2.F32 R25, -RZ, R15.reuse.H0_H0 ;  /* 0x2000000fff197230 */ /* 0x100fe20000004100 */
[----:B------:R-:W-:Y:S01]  /*b260*/  SHF.R.U32.HI R26, RZ, 0x10, R27 ;  /* 0x00000010ff1a7819 */ /* 0x000fe2000001161b */
[----:B------:R-:W-:Y:S01]  /*b270*/  HADD2.F32 R24, -RZ, R24.H0_H0 ;  /* 0x20000018ff187230 */ /* 0x000fe20000004100 */
[----:B------:R-:W-:Y:S01]  /*b280*/  SHF.R.U64 R32, R12, 0x10, R13 ;  /* 0x000000100c207819 */ /* 0x000fe2000000120d */
[----:B------:R-:W-:Y:S02]  /*b290*/  HADD2.F32 R15, -RZ, R15.H1_H1 ;  /* 0x3000000fff0f7230 */ /* 0x000fe40000004100 */
[----:B------:R-:W-:-:S02]  /*b2a0*/  HADD2.F32 R26, -RZ, R26.H0_H0 ;  /* 0x2000001aff1a7230 */ /* 0x000fc40000004100 */
        /* <DEDUP_REMOVED lines=8> */
[C---:B------:R-:W-:Y:S01]  /*b330*/  FFMA.FTZ R31, R13.reuse, R26, R29 ;  /* 0x0000001a0d1f7223 */ /* 0x040fe2000001001d */
[----:B------:R-:W-:Y:S02]  /*b340*/  HADD2.F32 R12, -RZ, R6.H1_H1 ;  /* 0x30000006ff0c7230 */ /* 0x000fe40000004100 */
[C---:B------:R-:W-:Y:S01]  /*b350*/  FMUL.FTZ R27, R4.reuse, R25 ;  /* 0x00000019041b7220 */ /* 0x040fe20000410000 */
[--C-:B------:R-:W-:Y:S02]  /*b360*/  HADD2.F32 R6, -RZ, R5.reuse.H0_H0 ;  /* 0x20000005ff067230 */ /* 0x100fe40000004100 */
[----:B------:R-:W-:Y:S01]  /*b370*/  FFMA.FTZ R28, R13, R24, -R28 ;  /* 0x000000180d1c7223 */ /* 0x000fe2000001081c */
[-C--:B------:R-:W-:Y:S01]  /*b380*/  FMUL.FTZ R29, R4, R21.reuse ;  /* 0x00000015041d7220 */ /* 0x080fe20000410000 */
[----:B------:R-:W-:Y:S02]  /*b390*/  HADD2.F32 R5, -RZ, R5.H1_H1 ;  /* 0x30000005ff057230 */ /* 0x000fe40000004100 */
[----:B------:R-:W-:Y:S01]  /*b3a0*/  FFMA.FTZ R27, R0, R21, -R27 ;  /* 0x00000015001b7223 */ /* 0x000fe2000001081b */
[----:B------:R-:W-:-:S02]  /*b3b0*/  HADD2.F32 R13, -RZ, R30.H0_H0 ;  /* 0x2000001eff0d7230 */ /* 0x000fc40000004100 */
[C---:B------:R-:W-:Y:S01]  /*b3c0*/  FMUL.FTZ R20, R12.reuse, R15 ;  /* 0x0000000f0c147220 */ /* 0x040fe20000410000 */
[----:B------:R-:W-:Y:S02]  /*b3d0*/  HADD2.F32 R4, -RZ, R32.H0_H0 ;  /* 0x20000020ff047230 */ /* 0x000fe40000004100 */
[-C--:B------:R-:W-:Y:S01]  /*b3e0*/  FMUL.FTZ R24, R12, R56.reuse ;  /* 0x000000380c187220 */ /* 0x080fe20000410000 */
[----:B------:R-:W-:Y:S01]  /*b3f0*/  FFMA.FTZ R0, R0, R25, R29 ;  /* 0x0000001900007223 */ /* 0x000fe2000001001d */
[----:B------:R-:W-:Y:S01]  /*b400*/  FMUL.FTZ R21, R5, R13 ;  /* 0x0000000d05157220 */ /* 0x000fe20000410000 */
[----:B------:R-:W-:Y:S01]  /*b410*/  FFMA.FTZ R20, R7, R56, -R20 ;  /* 0x0000003807147223 */ /* 0x000fe20000010814 */
[-C--:B------:R-:W-:Y:S01]  /*b420*/  FMUL.FTZ R12, R5, R4.reuse ;  /* 0x00000004050c7220 */ /* 0x080fe20000410000 */
[----:B------:R-:W-:Y:S01]  /*b430*/  FFMA.FTZ R15, R7, R15, R24 ;  /* 0x0000000f070f7223 */ /* 0x000fe20000010018 */
[C---:B------:R-:W-:Y:S01]  /*b440*/  FFMA.FTZ R5, R6.reuse, R4, -R21 ;  /* 0x0000000406057223 */ /* 0x040fe20000010815 */
[----:B------:R-:W-:Y:S01]  /*b450*/  F2FP.F16.F32.PACK_AB R7, R31, R28 ;  /* 0x0000001c1f07723e */ /* 0x000fe200000000ff */
[----:B------:R-:W-:Y:S01]  /*b460*/  FFMA.FTZ R12, R6, R13, R12 ;  /* 0x0000000d060c7223 */ /* 0x000fe2000001000c */
[----:B------:R-:W-:-:S02]  /*b470*/  F2FP.F16.F32.PACK_AB R4, R0, R27 ;  /* 0x0000001b0004723e */ /* 0x000fc400000000ff */
[----:B------:R-:W-:Y:S02]  /*b480*/  F2FP.F16.F32.PACK_AB R6, R15, R20 ;  /* 0x000000140f06723e */ /* 0x000fe400000000ff */
[----:B------:R-:W-:-:S05]  /*b490*/  F2FP.F16.F32.PACK_AB R5, R12, R5 ;  /* 0x000000050c05723e */ /* 0x000fca00000000ff */
[----:B------:R0:W-:Y:S02]  /*b4a0*/  STS.128 [R205+0x3000], R4 ;  /* 0x00300004cd007388 */ /* 0x0001e40000000c00 */
.L_x_1830:
[----:B------:R-:W-:Y:S05]  /*b4b0*/  BSYNC B1 ;  /* 0x0000000000017941 */ /* 0x000fea0003800000 */
.L_x_1829:
[----:B------:R-:W-:Y:S05]  /*b4c0*/  @P1 BRA `(.L_x_1828) ;  /* 0x0000002400e41947 */ /* 0x000fea0003800000 */
[----:B0-----:R-:W0:Y:S01]  /*b4d0*/  LDS.128 R4, [R205+0x7000] ;  /* 0x00700000cd047984 */ /* 0x001e220000000c00 */
[----:B------:R-:W-:Y:S01]  /*b4e0*/  SHF.R.U32.HI R15, RZ, 0x10, R11 ;  /* 0x00000010ff0f7819 */ /* 0x000fe2000001160b */
[----:B------:R-:W-:Y:S01]  /*b4f0*/  HADD2.F32 R13, -RZ, R3.H0_H0 ;  /* 0x20000003ff0d7230 */ /* 0x000fe20000004100 */
[----:B------:R-:W-:Y:S02]  /*b500*/  SHF.R.U32.HI R12, RZ, 0x10, R9 ;  /* 0x00000010ff0c7819 */ /* 0x000fe40000011609 */
[----:B------:R-:W-:Y:S01]  /*b510*/  SHF.R.U64 R24, R10, 0x10, R11 ;  /* 0x000000100a187819 */ /* 0x000fe2000000120b */
[----:B------:R-:W-:Y:S01]  /*b520*/  HADD2.F32 R15, -RZ, R15.H0_H0 ;  /* 0x2000000fff0f7230 */ /* 0x000fe20000004100 */
[----:B------:R-:W-:Y:S01]  /*b530*/  SHF.R.U64 R26, R8, 0x10, R9 ;  /* 0x00000010081a7819 */ /* 0x000fe20000001209 */
[----:B------:R-:W-:Y:S02]  /*b540*/  HADD2.F32 R12, -RZ, R12.H0_H0 ;  /* 0x2000000cff0c7230 */ /* 0x000fe40000004100 */
[----:B------:R-:W-:-:S02]  /*b550*/  HADD2.F32 R11, -RZ, R14.H0_H0 ;  /* 0x2000000eff0b7230 */ /* 0x000fc40000004100 */
[----:B------:R-:W-:Y:S02]  /*b560*/  HADD2.F32 R14, -RZ, R14.H1_H1 ;  /* 0x3000000eff0e7230 */ /* 0x000fe40000004100 */
[--C-:B0-----:R-:W-:Y:S02]  /*b570*/  HADD2.F32 R10, -RZ, R7.reuse.H1_H1 ;  /* 0x30000007ff0a7230 */ /* 0x101fe40000004100 */
[----:B------:R-:W-:Y:S02]  /*b580*/  HADD2.F32 R9, -RZ, R7.H0_H0 ;  /* 0x20000007ff097230 */ /* 0x000fe40000004100 */
[--C-:B------:R-:W-:Y:S02]  /*b590*/  HADD2.F32 R0, -RZ, R4.reuse.H0_H0 ;  /* 0x20000004ff007230 */ /* 0x100fe40000004100 */
[C---:B------:R-:W-:Y:S01]  /*b5a0*/  FMUL.FTZ R20, R10.reuse, R15 ;  /* 0x0000000f0a147220 */ /* 0x040fe20000410000 */
[----:B------:R-:W-:Y:S01]  /*b5b0*/  FMUL.FTZ R10, R10, R12 ;  /* 0x0000000c0a0a7220 */ /* 0x000fe20000410000 */
[----:B------:R-:W-:-:S02]  /*b5c0*/  HADD2.F32 R4, -RZ, R4.H1_H1 ;  /* 0x30000004ff047230 */ /* 0x000fc40000004100 */
[C---:B------:R-:W-:Y:S01]  /*b5d0*/  FFMA.FTZ R20, R9.reuse, R12, -R20 ;  /* 0x0000000c09147223 */ /* 0x040fe20000010814 */
[----:B------:R-:W-:Y:S01]  /*b5e0*/  FFMA.FTZ R25, R9, R15, R10 ;  /* 0x0000000f09197223 */ /* 0x000fe2000001000a */
[--C-:B------:R-:W-:Y:S02]  /*b5f0*/  HADD2.F32 R7, -RZ, R6.reuse.H0_H0 ;  /* 0x20000006ff077230 */ /* 0x100fe40000004100 */
[C---:B------:R-:W-:Y:S01]  /*b600*/  FMUL.FTZ R21, R4.reuse, R13 ;  /* 0x0000000d04157220 */ /* 0x040fe20000410000 */
[----:B------:R-:W-:Y:S02]  /*b610*/  HADD2.F32 R8, -RZ, R6.H1_H1 ;  /* 0x30000006ff087230 */ /* 0x000fe40000004100 */
[-C--:B------:R-:W-:Y:S01]  /*b620*/  FMUL.FTZ R15, R4, R11.reuse ;  /* 0x0000000b040f7220 */ /* 0x080fe20000410000 */
[----:B------:R-:W-:Y:S02]  /*b630*/  HADD2.F32 R9, -RZ, R3.H1_H1 ;  /* 0x30000003ff097230 */ /* 0x000fe40000004100 */
[----:B------:R-:W-:Y:S01]  /*b640*/  FFMA.FTZ R21, R0, R11, -R21 ;  /* 0x0000000b00157223 */ /* 0x000fe20000010815 */
[----:B------:R-:W-:-:S02]  /*b650*/  HADD2.F32 R6, -RZ, R5.H0_H0 ;  /* 0x20000005ff067230 */ /* 0x000fc40000004100 */
[----:B------:R-:W-:Y:S01]  /*b660*/  FFMA.FTZ R0, R0, R13, R15 ;  /* 0x0000000d00007223 */ /* 0x000fe2000001000f */
[----:B------:R-:W-:Y:S02]  /*b670*/  HADD2.F32 R5, -RZ, R5.H1_H1 ;  /* 0x30000005ff057230 */ /* 0x000fe40000004100 */
[CC--:B------:R-:W-:Y:S01]  /*b680*/  FMUL.FTZ R10, R8.reuse, R9.reuse ;  /* 0x00000009080a7220 */ /* 0x0c0fe20000410000 */
[----:B------:R-:W-:Y:S02]  /*b690*/  HADD2.F32 R4, -RZ, R24.H0_H0 ;  /* 0x20000018ff047230 */ /* 0x000fe40000004100 */
[-C--:B------:R-:W-:Y:S01]  /*b6a0*/  FMUL.FTZ R8, R8, R14.reuse ;  /* 0x0000000e08087220 */ /* 0x080fe20000410000 */
[----:B------:R-:W-:Y:S02]  /*b6b0*/  HADD2.F32 R3, -RZ, R26.H0_H0 ;  /* 0x2000001aff037230 */ /* 0x000fe40000004100 */
[----:B------:R-:W-:Y:S01]  /*b6c0*/  FFMA.FTZ R10, R7, R14, -R10 ;  /* 0x0000000e070a7223 */ /* 0x000fe2000001080a */
[----:B------:R-:W-:Y:S01]  /*b6d0*/  FMUL.FTZ R11, R5, R4 ;  /* 0x00000004050b7220 */ /* 0x000fe20000410000 */
[----:B------:R-:W-:Y:S01]  /*b6e0*/  FFMA.FTZ R9, R7, R9, R8 ;  /* 0x0000000907097223 */ /* 0x000fe20000010008 */
[-C--:B------:R-:W-:Y:S01]  /*b6f0*/  FMUL.FTZ R13, R5, R3.reuse ;  /* 0x00000003050d7220 */ /* 0x080fe20000410000 */
[----:B------:R-:W-:Y:S01]  /*b700*/  F2FP.F16.F32.PACK_AB R7, R25, R20 ;  /* 0x000000141907723e */ /* 0x000fe200000000ff */
[----:B------:R-:W-:-:S02]  /*b710*/  FFMA.FTZ R5, R6, R3, -R11 ;  /* 0x0000000306057223 */ /* 0x000fc4000001080b */
[----:B------:R-:W-:Y:S01]  /*b720*/  FFMA.FTZ R8, R6, R4, R13 ;  /* 0x0000000406087223 */ /* 0x000fe2000001000d */
[----:B------:R-:W-:Y:S02]  /*b730*/  F2FP.F16.F32.PACK_AB R6, R9, R10 ;  /* 0x0000000a0906723e */ /* 0x000fe400000000ff */
[----:B------:R-:W-:Y:S02]  /*b740*/  F2FP.F16.F32.PACK_AB R4, R0, R21 ;  /* 0x000000150004723e */ /* 0x000fe400000000ff */
[----:B------:R-:W-:-:S05]  /*b750*/  F2FP.F16.F32.PACK_AB R5, R8, R5 ;  /* 0x000000050805723e */ /* 0x000fca00000000ff */
[----:B------:R0:W-:Y:S01]  /*b760*/  STS.128 [R205+0x7000], R4 ;  /* 0x00700004cd007388 */ /* 0x0001e20000000c00 */
[----:B------:R-:W-:Y:S05]  /*b770*/  BRA `(.L_x_1828) ;  /* 0x0000002400387947 */ /* 0x000fea0003800000 */
.L_x_1801:
[----:B------:R-:W3:Y:S01]  /*b780*/  LDC R0, c[0x0][0x448] ;  /* 0x00011200ff007b82 */ /* 0x000ee20000000800 */
[----:B------:R-:W-:Y:S01]  /*b790*/  ULDC.64 UR4, c[0x0][0x3f8] ;  /* 0x0000fe0000047ab9 */ /* 0x000fe20000000a00 */
[----:B------:R-:W-:Y:S01]  /*b7a0*/  ULDC.64 UR6, c[0x0][0x408] ;  /* 0x0001020000067ab9 */ /* 0x000fe20000000a00 */
        /* <DEDUP_REMOVED lines=11> */
[C---:B------:R-:W-:Y:S01]  /*b860*/  IMAD R5, R3.reuse, UR5, R6 ;  /* 0x0000000503057c24 */ /* 0x040fe2000f8e0206 */
[----:B------:R-:W-:Y:S01]  /*b870*/  ULDC.64 UR4, c[0x0][0x3e8] ;  /* 0x0000fa0000047ab9 */ /* 0x000fe20000000a00 */
[----:B------:R-:W-:Y:S01]  /*b880*/  IMAD.WIDE.U32 R24, R3, UR6, R24 ;  /* 0x0000000603187c25 */ /* 0x000fe2000f8e0018 */
[----:B------:R-:W-:Y:S01]  /*b890*/  LEA R10, P0, R26, UR4, 0x1 ;  /* 0x000000041a0a7c11 */ /* 0x000fe2000f8008ff */
[----:B------:R-:W-:Y:S01]  /*b8a0*/  UMOV UR4, 0xffffffff ;  /* 0xffffffff00047882 */ /* 0x000fe20000000000 */
[----:B------:R-:W-:Y:S01]  /*b8b0*/  IADD3 R5, R27, R5, RZ ;  /* 0x000000051b057210 */ /* 0x000fe20007ffe0ff */
[----:B------:R-:W-:Y:S01]  /*b8c0*/  IMAD R3, R3, UR7, R4 ;  /* 0x0000000703037c24 */ /* 0x000fe2000f8e0204 */
[----:B------:R-:W-:-:S02]  /*b8d0*/  ULDC.64 UR6, c[0x0][0x400] ;  /* 0x0001000000067ab9 */ /* 0x000fc40000000a00 */
[----:B------:R-:W-:Y:S01]  /*b8e0*/  LEA R44, P1, R24, UR6, 0x1 ;  /* 0x00000006182c7c11 */ /* 0x000fe2000f8208ff */
[----:B------:R-:W-:Y:S01]  /*b8f0*/  IMAD.IADD R3, R25, 0x1, R3 ;  /* 0x0000000119037824 */ /* 0x000fe200078e0203 */
[----:B------:R-:W-:-:S04]  /*b900*/  LEA.HI.X R43, R26, UR5, R5, 0x1, P0 ;  /* 0x000000051a2b7c11 */ /* 0x000fc800080f0c05 */
[----:B------:R-:W-:Y:S01]  /*b910*/  LEA.HI.X R45, R24, UR7, R3, 0x1, P1 ;  /* 0x00000007182d7c11 */ /* 0x000fe200088f0c03 */
[----:B------:R-:W-:Y:S06]  /*b920*/  BRA.DIV UR4, `(.L_x_1831) ;  /* 0x000001b604fc7947 */ /* 0x000fec000b800000 */
[----:B------:R-:W3:Y:S01]  /*b930*/  LDC R56, c[0x0][0x3f4] ;  /* 0x0000fd00ff387b82 */ /* 0x000ee20000000800 */
[----:B------:R-:W4:Y:S01]  /*b940*/  SHFL.IDX PT, R4, R10, RZ, 0x181f ;  /* 0x00181fff0a047589 */ /* 0x000f2200000e0000 */
[----:B------:R-:W-:-:S03]  /*b950*/  IMAD R0, R189, R0, RZ ;  /* 0x00000000bd007224 */ /* 0x000fc600078e02ff */
[----:B------:R-:W5:Y:S04]  /*b960*/  SHFL.IDX PT, R3, R43, RZ, 0x181f ;  /* 0x00181fff2b037589 */ /* 0x000f6800000e0000 */
[----:B------:R-:W0:Y:S04]  /*b970*/  SHFL.IDX PT, R14, R44, RZ, 0x181f ;  /* 0x00181fff2c0e7589 */ /* 0x000e2800000e0000 */
[----:B------:R-:W1:Y:S01]  /*b980*/  SHFL.IDX PT, R5, R45, RZ, 0x181f ;  /* 0x00181fff2d057589 */ /* 0x000e6200000e0000 */
[----:B---3--:R-:W-:-:S04]  /*b990*/  ISETP.GE.AND P0, PT, R16, R56, PT ;  /* 0x000000381000720c */ /* 0x008fc80003f06270 */
[----:B------:R-:W-:-:S13]  /*b9a0*/  ISETP.GE.OR P1, PT, R57, R0, P0 ;  /* 0x000000003900720c */ /* 0x000fda0000726670 */
[C---:B------:R-:W-:Y:S01]  /*b9b0*/  @!P1 IMAD.SHL.U32 R7, R16.reuse, 0x2, RZ ;  /* 0x0000000210079824 */ /* 0x040fe200078e00ff */
[----:B------:R-:W-:-:S04]  /*b9c0*/  @!P1 SHF.L.U64.HI R6, R16, 0x1, R17 ;  /* 0x0000000110069819 */ /* 0x000fc80000010211 */
[----:B----4-:R-:W-:-:S05]  /*b9d0*/  @!P1 IADD3 R4, P2, R4, R7, RZ ;  /* 0x0000000704049210 */ /* 0x010fca0007f5e0ff */
[----:B-----5:R-:W-:Y:S02]  /*b9e0*/  @!P1 IMAD.X R3, R3, 0x1, R6, P2 ;  /* 0x0000000103039824 */ /* 0x020fe400010e0606 */
[----:B------:R-:W-:-:S03]  /*b9f0*/  @!P1 IMAD.MOV.U32 R24, RZ, RZ, R4 ;  /* 0x000000ffff189224 */ /* 0x000fc600078e0004 */
[----:B------:R-:W-:-:S06]  /*ba00*/  @!P1 MOV R25, R3 ;  /* 0x0000000300199202 */ /* 0x000fcc0000000f00 */
[----:B------:R-:W3:Y:S01]  /*ba10*/  @!P1 LD.E.128 R24, desc[UR54][R24.64] ;  /* 0x0000003618189980 */ /* 0x000ee2000c101d00 */
[----:B0-----:R-:W-:-:S05]  /*ba20*/  @!P1 IADD3 R14, P2, R14, R7, RZ ;  /* 0x000000070e0e9210 */ /* 0x001fca0007f5e0ff */
[----:B-1----:R-:W-:Y:S02]  /*ba30*/  @!P1 IMAD.X R5, R5, 0x1, R6, P2 ;  /* 0x0000000105059824 */ /* 0x002fe400010e0606 */
[----:B------:R-:W-:-:S06]  /*ba40*/  @!P1 IMAD.MOV.U32 R4, RZ, RZ, R14 ;  /* 0x000000ffff049224 */ /* 0x000fcc00078e000e */
[----:B------:R-:W4:Y:S01]  /*ba50*/  @!P1 LD.E.128 R4, desc[UR54][R4.64] ;  /* 0x0000003604049980 */ /* 0x000f22000c101d00 */
[----:B------:R-:W-:Y:S02]  /*ba60*/  CS2R R48, SRZ ;  /* 0x0000000000307805 */ /* 0x000fe4000001ff00 */
[----:B------:R-:W-:Y:S02]  /*ba70*/  CS2R R50, SRZ ;  /* 0x0000000000327805 */ /* 0x000fe4000001ff00 */
[----:B------:R-:W-:Y:S01]  /*ba80*/  CS2R R20, SRZ ;  /* 0x0000000000147805 */ /* 0x000fe2000001ff00 */
[----:B------:R0:W1:Y:S01]  /*ba90*/  SHFL.IDX PT, R9, R45, 0x1, 0x181f ;  /* 0x00381f002d097f89 */ /* 0x00006200000e0000 */
[----:B------:R-:W-:-:S03]  /*baa0*/  CS2R R36, SRZ ;  /* 0x0000000000247805 */ /* 0x000fc6000001ff00 */
[----:B------:R0:W0:Y:S01]  /*bab0*/  SHFL.IDX PT, R14, R44, 0x1, 0x181f ;  /* 0x00381f002c0e7f89 */ /* 0x00002200000e0000 */
[----:B---3--:R-:W-:Y:S02]  /*bac0*/  @!P1 IMAD.MOV.U32 R48, RZ, RZ, R24 ;  /* 0x000000ffff309224 */ /* 0x008fe400078e0018 */
[----:B------:R-:W-:Y:S01]  /*bad0*/  @!P1 IMAD.MOV.U32 R49, RZ, RZ, R25 ;  /* 0x000000ffff319224 */ /* 0x000fe200078e0019 */
[----:B------:R-:W-:Y:S01]  /*bae0*/  CS2R R24, SRZ ;  /* 0x0000000000187805 */ /* 0x000fe2000001ff00 */
[----:B------:R-:W-:Y:S01]  /*baf0*/  @!P1 IMAD.MOV.U32 R50, RZ, RZ, R26 ;  /* 0x000000ffff329224 */ /* 0x000fe200078e001a */
[----:B------:R-:W-:Y:S01]  /*bb00*/  MOV R3, R48 ;  /* 0x0000003000037202 */ /* 0x000fe20000000f00 */
[----:B------:R-:W-:Y:S02]  /*bb10*/  IMAD.MOV.U32 R8, RZ, RZ, R49 ;  /* 0x000000ffff087224 */ /* 0x000fe400078e0031 */
[----:B------:R-:W-:Y:S01]  /*bb20*/  @!P1 IMAD.MOV.U32 R51, RZ, RZ, R27 ;  /* 0x000000ffff339224 */ /* 0x000fe200078e001b */
[----:B------:R-:W-:Y:S01]  /*bb30*/  PRMT R65, R65, 0x5410, R3 ;  /* 0x0000541041417816 */ /* 0x000fe20000000003 */
[----:B------:R-:W-:Y:S01]  /*bb40*/  IMAD.MOV.U32 R11, RZ, RZ, R50 ;  /* 0x000000ffff0b7224 */ /* 0x000fe200078e0032 */
[----:B------:R-:W-:Y:S01]  /*bb50*/  PRMT R67, R8, 0x7610, R67 ;  /* 0x0000761008437816 */ /* 0x000fe20000000043 */
[----:B------:R3:W0:Y:S01]  /*bb60*/  SHFL.IDX PT, R3, R43, 0x1, 0x181f ;  /* 0x00381f002b037f89 */ /* 0x00062200000e0000 */
[----:B------:R-:W-:Y:S01]  /*bb70*/  MOV R12, R51 ;  /* 0x00000033000c7202 */ /* 0x000fe20000000f00 */
[----:B----4-:R-:W-:-:S02]  /*bb80*/  @!P1 IMAD.MOV.U32 R20, RZ, RZ, R4 ;  /* 0x000000ffff149224 */ /* 0x010fc400078e0004 */
[----:B------:R3:W4:Y:S01]  /*bb90*/  SHFL.IDX PT, R8, R10, 0x1, 0x181f ;  /* 0x00381f000a087f89 */ /* 0x00072200000e0000 */
[----:B------:R-:W-:Y:S01]  /*bba0*/  @!P1 IMAD.MOV.U32 R21, RZ, RZ, R5 ;  /* 0x000000ffff159224 */ /* 0x000fe200078e0005 */
[----:B------:R-:W-:Y:S01]  /*bbb0*/  PRMT R46, R11, 0x5410, R12 ;  /* 0x000054100b2e7816 */ /* 0x000fe2000000000c */
[----:B------:R-:W-:Y:S01]  /*bbc0*/  @!P1 IMAD.MOV.U32 R36, RZ, RZ, R6 ;  /* 0x000000ffff249224 */ /* 0x000fe200078e0006 */
[----:B------:R-:W-:Y:S01]  /*bbd0*/  MOV R4, R20 ;  /* 0x0000001400047202 */ /* 0x000fe20000000f00 */
[----:B------:R-:W-:Y:S02]  /*bbe0*/  @!P1 IMAD.MOV.U32 R37, RZ, RZ, R7 ;  /* 0x000000ffff259224 */ /* 0x000fe400078e0007 */
[----:B------:R-:W-:Y:S02]  /*bbf0*/  IMAD.MOV.U32 R5, RZ, RZ, R21 ;  /* 0x000000ffff057224 */ /* 0x000fe400078e0015 */
[----:B------:R-:W-:Y:S02]  /*bc00*/  IMAD.MOV.U32 R6, RZ, RZ, R36 ;  /* 0x000000ffff067224 */ /* 0x000fe400078e0024 */
[----:B------:R-:W-:Y:S01]  /*bc10*/  IMAD.MOV.U32 R7, RZ, RZ, R37 ;  /* 0x000000ffff077224 */ /* 0x000fe200078e0025 */
[----:B------:R-:W-:-:S02]  /*bc20*/  PRMT R67, R67, 0x5410, R5 ;  /* 0x0000541043437816 */ /* 0x000fc40000000005 */
[----:B------:R-:W-:Y:S02]  /*bc30*/  PRMT R66, R6, 0x5410, R4 ;  /* 0x0000541006427816 */ /* 0x000fe40000000004 */
[----:B-1-3--:R-:W-:-:S07]  /*bc40*/  PRMT R65, R7, 0x7610, R65 ;  /* 0x0000761007417816 */ /* 0x00afce0000000041 */
.L_x_2175:
[----:B------:R-:W-:Y:S01]  /*bc50*/  VIADD R5, R57, 0x20 ;  /* 0x0000002039057836 */ /* 0x000fe20000000000 */
[----:B------:R-:W-:Y:S01]  /*bc60*/  BSSY B1, `(.L_x_1832) ;  /* 0x0000012000017945 */ /* 0x000fe20003800000 */
[----:B------:R-:W-:Y:S02]  /*bc70*/  CS2R R26, SRZ ;  /* 0x00000000001a7805 */ /* 0x000fe4000001ff00 */
[----:B------:R-:W-:Y:S02]  /*bc80*/  CS2R R6, SRZ ;  /* 0x0000000000067805 */ /* 0x000fe4000001ff00 */
[----:B------:R-:W-:Y:S02]  /*bc90*/  ISETP.GE.AND P1, PT, R5, R0, PT ;  /* 0x000000000500720c */ /* 0x000fe40003f26270 */
[----:B------:R-:W-:-:S11]  /*bca0*/  CS2R R4, SRZ ;  /* 0x0000000000047805 */ /* 0x000fd6000001ff00 */
[----:B------:R-:W-:Y:S05]  /*bcb0*/  @P1 BRA `(.L_x_1833) ;  /* 0x0000000000301947 */ /* 0x000fea0003800000 */
[----:B------:R-:W-:Y:S02]  /*bcc0*/  CS2R R26, SRZ ;  /* 0x00000000001a7805 */ /* 0x000fe4000001ff00 */
[----:B------:R-:W-:Y:S02]  /*bcd0*/  CS2R R4, SRZ ;  /* 0x0000000000047805 */ /* 0x000fe4000001ff00 */
[----:B------:R-:W-:Y:S01]  /*bce0*/  CS2R R6, SRZ ;  /* 0x0000000000067805 */ /* 0x000fe2000001ff00 */
[----:B------:R-:W-:Y:S06]  /*bcf0*/  @P0 BRA `(.L_x_1833) ;  /* 0x0000000000200947 */ /* 0x000fec0003800000 */
[C---:B------:R-:W-:Y:S02]  /*bd00*/  SHF.L.U32 R15, R16.reuse, 0x1, RZ ;  /* 0x00000001100f7819 */ /* 0x040fe400000006ff */
[----:B------:R-:W-:Y:S02]  /*bd10*/  SHF.L.U64.HI R6, R16, 0x1, R17 ;  /* 0x0000000110067819 */ /* 0x000fe40000010211 */
[-C--:B----4-:R-:W-:Y:S02]  /*bd20*/  IADD3 R4, P1, R8, R15.reuse, RZ ;  /* 0x0000000f08047210 */ /* 0x090fe40007f3e0ff */
[----:B0-----:R-:W-:-:S03]  /*bd30*/  IADD3 R14, P2, R14, R15, RZ ;  /* 0x0000000f0e0e7210 */ /* 0x001fc60007f5e0ff */
[--C-:B------:R-:W-:Y:S02]  /*bd40*/  IMAD.X R5, R3, 0x1, R6.reuse, P1 ;  /* 0x0000000103057824 */ /* 0x100fe400008e0606 */
[----:B------:R-:W-:-:S04]  /*bd50*/  IMAD.X R15, R9, 0x1, R6, P2 ;  /* 0x00000001090f7824 */ /* 0x000fc800010e0606 */
[----:B------:R-:W5:Y:S04]  /*bd60*/  LD.E.128 R4, desc[UR54][R4.64] ;  /* 0x0000003604047980 */ /* 0x000f68000c101d00 */
[----:B------:R1:W5:Y:S02]  /*bd70*/  LD.E.128 R24, desc[UR54][R14.64] ;  /* 0x000000360e187980 */ /* 0x000364000c101d00 */
.L_x_1833:
[----:B------:R-:W-:Y:S05]  /*bd80*/  BSYNC B1 ;  /* 0x0000000000017941 */ /* 0x000fea0003800000 */
.L_x_1832:
[----:B0----5:R-:W-:Y:S01]  /*bd90*/  IMAD.MOV.U32 R3, RZ, RZ, R24 ;  /* 0x000000ffff037224 */ /* 0x021fe200078e0018 */
[----:B------:R-:W-:Y:S01]  /*bda0*/  MOV R9, R26 ;  /* 0x0000001a00097202 */ /* 0x000fe20000000f00 */
[----:B----4-:R-:W-:Y:S01]  /*bdb0*/  IMAD.MOV.U32 R8, RZ, RZ, R25 ;  /* 0x000000ffff087224 */ /* 0x010fe200078e0019 */
[----:B------:R-:W-:Y:S01]  /*bdc0*/  UMOV UR4, 0xffffffff ;  /* 0xffffffff00047882 */ /* 0x000fe20000000000 */
        /* <DEDUP_REMOVED lines=9> */
[----:B------:R-:W-:Y:S06]  /*be60*/  BRA.DIV UR4, `(.L_x_1834) ;  /* 0x000001ba04147947 */ /* 0x000fec000b800000 */
[----:B------:R-:W0:Y:S01]  /*be70*/  SHFL.IDX PT, R8, R10, 0x2, 0x181f ;  /* 0x00581f000a087f89 */ /* 0x000e2200000e0000 */
[----:B------:R-:W-:-:S03]  /*be80*/  VIADD R9, R57, 0x40 ;  /* 0x0000004039097836 */ /* 0x000fc60000000000 */
[----:B------:R-:W3:Y:S02]  /*be90*/  SHFL.IDX PT, R3, R43, 0x2, 0x181f ;  /* 0x00581f002b037f89 */ /* 0x000ee400000e0000 */
[----:B------:R-:W-:Y:S02]  /*bea0*/  ISETP.GE.OR P1, PT, R9, R0, P0 ;  /* 0x000000000900720c */ /* 0x000fe40000726670 */
[----:B-1----:R-:W1:Y:S04]  /*beb0*/  SHFL.IDX PT, R14, R44, 0x2, 0x181f ;  /* 0x00581f002c0e7f89 */ /* 0x002e6800000e0000 */
[----:B------:R-:W4:Y:S07]  /*bec0*/  SHFL.IDX PT, R9, R45, 0x2, 0x181f ;  /* 0x00581f002d097f89 */ /* 0x000f2e00000e0000 */
[C---:B------:R-:W-:Y:S01]  /*bed0*/  @!P1 IMAD.SHL.U32 R29, R16.reuse, 0x2, RZ ;  /* 0x00000002101d9824 */ /* 0x040fe200078e00ff */
[----:B------:R-:W-:-:S04]  /*bee0*/  @!P1 SHF.L.U64.HI R28, R16, 0x1, R17 ;  /* 0x00000001101c9819 */ /* 0x000fc80000010211 */
[----:B0-----:R-:W-:-:S05]  /*bef0*/  @!P1 IADD3 R8, P2, R8, R29, RZ ;  /* 0x0000001d08089210 */ /* 0x001fca0007f5e0ff */
[----:B---3--:R-:W-:Y:S02]  /*bf00*/  @!P1 IMAD.X R3, R3, 0x1, R28, P2 ;  /* 0x0000000103039824 */ /* 0x008fe400010e061c */
[----:B------:R-:W-:-:S03]  /*bf10*/  @!P1 IMAD.MOV.U32 R32, RZ, RZ, R8 ;  /* 0x000000ffff209224 */ /* 0x000fc600078e0008 */
[----:B------:R-:W-:-:S06]  /*bf20*/  @!P1 MOV R33, R3 ;  /* 0x0000000300219202 */ /* 0x000fcc0000000f00 */
[----:B------:R-:W3:Y:S01]  /*bf30*/  @!P1 LD.E.128 R32, desc[UR54][R32.64] ;  /* 0x0000003620209980 */ /* 0x000ee2000c101d00 */
[----:B-1----:R-:W-:-:S05]  /*bf40*/  @!P1 IADD3 R14, P2, R14, R29, RZ ;  /* 0x0000001d0e0e9210 */ /* 0x002fca0007f5e0ff */
[----:B----4-:R-:W-:-:S04]  /*bf50*/  @!P1 IMAD.X R9, R9, 0x1, R28, P2 ;  /* 0x0000000109099824 */ /* 0x010fc800010e061c */
[----:B------:R-:W-:-:S05]  /*bf60*/  @!P1 IMAD.MOV.U32 R15, RZ, RZ, R9 ;  /* 0x000000ffff0f9224 */ /* 0x000fca00078e0009 */
[----:B------:R-:W4:Y:S01]  /*bf70*/  @!P1 LD.E.128 R28, desc[UR54][R14.64] ;  /* 0x000000360e1c9980 */ /* 0x000f22000c101d00 */
[----:B------:R-:W-:Y:S02]  /*bf80*/  CS2R R52, SRZ ;  /* 0x0000000000347805 */ /* 0x000fe4000001ff00 */
[----:B------:R-:W-:Y:S02]  /*bf90*/  CS2R R54, SRZ ;  /* 0x0000000000367805 */ /* 0x000fe4000001ff00 */
[----:B------:R-:W-:Y:S02]  /*bfa0*/  CS2R R38, SRZ ;  /* 0x0000000000267805 */ /* 0x000fe4000001ff00 */
[----:B------:R-:W-:Y:S01]  /*bfb0*/  CS2R R40, SRZ ;  /* 0x0000000000287805 */ /* 0x000fe2000001ff00 */
[----:B---3--:R-:W-:Y:S02]  /*bfc0*/  @!P1 IMAD.MOV.U32 R52, RZ, RZ, R32 ;  /* 0x000000ffff349224 */ /* 0x008fe400078e0020 */
[----:B------:R-:W-:Y:S01]  /*bfd0*/  @!P1 IMAD.MOV.U32 R53, RZ, RZ, R33 ;  /* 0x000000ffff359224 */ /* 0x000fe200078e0021 */
[----:B------:R0:W1:Y:S01]  /*bfe0*/  SHFL.IDX PT, R32, R10, 0x3, 0x181f ;  /* 0x00781f000a207f89 */ /* 0x00006200000e0000 */
[----:B------:R-:W-:Y:S01]  /*bff0*/  @!P1 IMAD.MOV.U32 R54, RZ, RZ, R34 ;  /* 0x000000ffff369224 */ /* 0x000fe200078e0022 */
[----:B------:R-:W-:Y:S01]  /*c000*/  MOV R3, R52 ;  /* 0x0000003400037202 */ /* 0x000fe20000000f00 */
[----:B------:R-:W-:Y:S01]  /*c010*/  IMAD.MOV.U32 R8, RZ, RZ, R53 ;  /* 0x000000ffff087224 */ /* 0x000fe200078e0035 */
[----:B------:R3:W1:Y:S01]  /*c020*/  SHFL.IDX PT, R34, R44, 0x3, 0x181f ;  /* 0x00781f002c227f89 */ /* 0x00066200000e0000 */
[----:B------:R-:W-:-:S03]  /*c030*/  @!P1 IMAD.MOV.U32 R55, RZ, RZ, R35 ;  /* 0x000000ffff379224 */ /* 0x000fc600078e0023 */
[----:B------:R-:W-:Y:S01]  /*c040*/  PRMT R62, R3, 0x5410, R8 ;  /* 0x00005410033e7816 */ /* 0x000fe20000000008 */
[----:B------:R3:W1:Y:S01]  /*c050*/  SHFL.IDX PT, R33, R45, 0x3, 0x181f ;  /* 0x00781f002d217f89 */ /* 0x00066200000e0000 */
[----:B------:R-:W-:Y:S01]  /*c060*/  IMAD.MOV.U32 R8, RZ, RZ, R54 ;  /* 0x000000ffff087224 */ /* 0x000fe200078e0036 */
[----:B------:R-:W-:Y:S01]  /*c070*/  MOV R9, R55 ;  /* 0x0000003700097202 */ /* 0x000fe20000000f00 */
[----:B----4-:R-:W-:Y:S01]  /*c080*/  @!P1 IMAD.MOV.U32 R38, RZ, RZ, R28 ;  /* 0x000000ffff269224 */ /* 0x010fe200078e001c */
[----:B------:R3:W4:Y:S01]  /*c090*/  SHFL.IDX PT, R3, R43, 0x3, 0x181f ;  /* 0x00781f002b037f89 */ /* 0x00072200000e0000 */
[----:B------:R-:W-:Y:S01]  /*c0a0*/  @!P1 IMAD.MOV.U32 R39, RZ, RZ, R29 ;  /* 0x000000ffff279224 */ /* 0x000fe200078e001d */
[----:B------:R-:W-:Y:S01]  /*c0b0*/  PRMT R47, R8, 0x5410, R9 ;  /* 0x00005410082f7816 */ /* 0x000fe20000000009 */
[----:B------:R-:W-:Y:S01]  /*c0c0*/  @!P1 IMAD.MOV.U32 R40, RZ, RZ, R30 ;  /* 0x000000ffff289224 */ /* 0x000fe200078e001e */
[----:B------:R-:W-:Y:S01]  /*c0d0*/  MOV R8, R38 ;  /* 0x0000002600087202 */ /* 0x000fe20000000f00 */
[----:B------:R-:W-:-:S02]  /*c0e0*/  @!P1 IMAD.MOV.U32 R41, RZ, RZ, R31 ;  /* 0x000000ffff299224 */ /* 0x000fc400078e001f */
[----:B------:R-:W-:Y:S02]  /*c0f0*/  IMAD.MOV.U32 R9, RZ, RZ, R39 ;  /* 0x000000ffff097224 */ /* 0x000fe400078e0027 */
[----:B0-----:R-:W-:Y:S02]  /*c100*/  IMAD.MOV.U32 R10, RZ, RZ, R40 ;  /* 0x000000ffff0a7224 */ /* 0x001fe400078e0028 */
[----:B------:R-:W-:Y:S01]  /*c110*/  IMAD.MOV.U32 R11, RZ, RZ, R41 ;  /* 0x000000ffff0b7224 */ /* 0x000fe200078e0029 */
[----:B------:R-:W-:Y:S02]  /*c120*/  PRMT R63, R8, 0x5410, R9 ;  /* 0x00005410083f7816 */ /* 0x000fe40000000009 */
[----:B------:R-:W-:Y:S02]  /*c130*/  CS2R R8, SRZ ;  /* 0x0000000000087805 */ /* 0x000fe4000001ff00 */
[----:B---3--:R-:W-:-:S07]  /*c140*/  PRMT R64, R10, 0x5410, R11 ;  /* 0x000054100a407816 */ /* 0x008fce000000000b */
.L_x_2185:
[----:B------:R-:W-:Y:S01]  /*c150*/  VIADD R57, R57, 0x60 ;  /* 0x0000006039397836 */ /* 0x000fe20000000000 */
[----:B------:R-:W-:Y:S01]  /*c160*/  BSSY B1, `(.L_x_1835) ;  /* 0x0000012000017945 */ /* 0x000fe20003800000 */
[----:B------:R-:W-:Y:S02]  /*c170*/  CS2R R10, SRZ ;  /* 0x00000000000a7805 */ /* 0x000fe4000001ff00 */
[----:B--2---:R-:W-:Y:S02]  /*c180*/  CS2R R12, SRZ ;  /* 0x00000000000c7805 */ /* 0x004fe4000001ff00 */
[----:B------:R-:W-:Y:S02]  /*c190*/  CS2R R14, SRZ ;  /* 0x00000000000e7805 */ /* 0x000fe4000001ff00 */
[----:B------:R-:W-:-:S13]  /*c1a0*/  ISETP.GE.AND P1, PT, R57, R0, PT ;  /* 0x000000003900720c */ /* 0x000fda0003f26270 */
[----:B------:R-:W-:Y:S05]  /*c1b0*/  @P1 BRA `(.L_x_1836) ;  /* 0x0000000000301947 */ /* 0x000fea0003800000 */
[----:B------:R-:W-:Y:S02]  /*c1c0*/  CS2R R10, SRZ ;  /* 0x00000000000a7805 */ /* 0x000fe4000001ff00 */
[----:B------:R-:W-:Y:S02]  /*c1d0*/  CS2R R12, SRZ ;  /* 0x00000000000c7805 */ /* 0x000fe4000001ff00 */
[----:B------:R-:W-:Y:S01]  /*c1e0*/  CS2R R14, SRZ ;  /* 0x00000000000e7805 */ /* 0x000fe2000001ff00 */
[----:B------:R-:W-:Y:S06]  /*c1f0*/  @P0 BRA `(.L_x_1836) ;  /* 0x0000000000200947 */ /* 0x000fec0003800000 */
[C---:B------:R-:W-:Y:S02]  /*c200*/  SHF.L.U32 R9, R16.reuse, 0x1, RZ ;  /* 0x0000000110097819 */ /* 0x040fe400000006ff */
[----:B------:R-:W-:Y:S02]  /*c210*/  SHF.L.U64.HI R10, R16, 0x1, R17 ;  /* 0x00000001100a7819 */ /* 0x000fe40000010211 */
[-C--:B-1----:R-:W-:Y:S02]  /*c220*/  IADD3 R12, P1, R32, R9.reuse, RZ ;  /* 0x00000009200c7210 */ /* 0x082fe40007f3e0ff */
[----:B------:R-:W-:-:S03]  /*c230*/  IADD3 R8, P2, R34, R9, RZ ;  /* 0x0000000922087210 */ /* 0x000fc60007f5e0ff */
[--C-:B----4-:R-:W-:Y:S02]  /*c240*/  IMAD.X R13, R3, 0x1, R10.reuse, P1 ;  /* 0x00000001030d7824 */ /* 0x110fe400008e060a */
[----:B------:R-:W-:-:S04]  /*c250*/  IMAD.X R9, R33, 0x1, R10, P2 ;  /* 0x0000000121097824 */ /* 0x000fc800010e060a */
[----:B------:R-:W5:Y:S04]  /*c260*/  LD.E.128 R12, desc[UR54][R12.64] ;  /* 0x000000360c0c7980 */ /* 0x000f68000c101d00 */
[----:B------:R-:W5:Y:S02]  /*c270*/  LD.E.128 R8, desc[UR54][R8.64] ;  /* 0x0000003608087980 */ /* 0x000f64000c101d00 */
.L_x_1836:
[----:B------:R-:W-:Y:S05]  /*c280*/  BSYNC B1 ;  /* 0x0000000000017941 */ /* 0x000fea0003800000 */
.L_x_1835:
[----:B------:R-:W-:Y:S01]  /*c290*/  ULEA.HI UR4, UR37, UR37, URZ, 0x1 ;  /* 0x0000002525047291 */ /* 0x000fe2000f8f083f */
[----:B------:R-:W-:Y:S01]  /*c2a0*/  VIADDMNMX R0, R0, -R193, 0x80, PT ;  /* 0x0000008000007446 */ /* 0x000fe200038009c1 */
[----:B----45:R-:W-:Y:S01]  /*c2b0*/  IMAD.MOV.U32 R3, RZ, RZ, R8 ;  /* 0x000000ffff037224 */ /* 0x030fe200078e0008 */
[----:B------:R-:W-:Y:S01]  /*c2c0*/  MOV R28, R9 ;  /* 0x00000009001c7202 */ /* 0x000fe20000000f00 */
[----:B------:R-:W-:Y:S01]  /*c2d0*/  ULOP3.LUT UR4, UR4, 0xfffffffe, URZ, 0xc0, !UPT ;  /* 0xfffffffe04047892 */ /* 0x000fe2000f8ec03f */
[-C--:B------:R-:W-:Y:S01]  /*c2e0*/  ISETP.GE.OR P3, PT, R188, R0.reuse, P0 ;  /* 0x00000000bc00720c */ /* 0x080fe20000766670 */
[----:B------:R-:W-:Y:S01]  /*c2f0*/  IMAD.MOV.U32 R30, RZ, RZ, R13 ;  /* 0x000000ffff1e7224 */ /* 0x000fe200078e000d */
[-C--:B------:R-:W-:Y:S01]  /*c300*/  ISETP.GE.OR P2, PT, R217, R0.reuse, P0 ;  /* 0x00000000d900720c */ /* 0x080fe20000746670 */
[----:B------:R-:W-:Y:S01]  /*c310*/  UIADD3 UR4, UR37, -UR4, URZ ;  /* 0x8000000425047290 */ /* 0x000fe2000fffe03f */
[-C--:B------:R-:W-:Y:S01]  /*c320*/  ISETP.GE.OR P1, PT, R216, R0.reuse, P0 ;  /* 0x00000000d800720c */ /* 0x080fe20000726670 */
[----:B------:R-:W-:Y:S01]  /*c330*/  BSSY B1, `(.L_x_1837) ;  /* 0x000000e000017945 */ /* 0x000fe20003800000 */
[----:B------:R-:W-:Y:S01]  /*c340*/  ISETP.GE.OR P0, PT, R215, R0, P0 ;  /* 0x00000000d700720c */ /* 0x000fe20000706670 */
[----:B------:R-:W-:Y:S01]  /*c350*/  IMAD.MOV.U32 R0, RZ, RZ, R10 ;  /* 0x000000ffff007224 */ /* 0x000fe200078e000a */
[----:B------:R-:W-:Y:S01]  /*c360*/  PRMT R43, R3, 0x5410, R28 ;  /* 0x00005410032b7816 */ /* 0x000fe2000000001c */
[----:B------:R-:W-:-:S02]  /*c370*/  IMAD.U32 R29, RZ, RZ, UR4 ;  /* 0x00000004ff1d7e24 */ /* 0x000fc4000f8e00ff */
[----:B------:R-:W-:Y:S02]  /*c380*/  IMAD.MOV.U32 R3, RZ, RZ, R11 ;  /* 0x000000ffff037224 */ /* 0x000fe400078e000b */
[----:B------:R-:W-:Y:S01]  /*c390*/  IMAD.MOV.U32 R28, RZ, RZ, R12 ;  /* 0x000000ffff1c7224 */ /* 0x000fe200078e000c */
[----:B------:R-:W-:Y:S02]  /*c3a0*/  SHF.L.U32 R29, R29, 0x1f, RZ ;  /* 0x0000001f1d1d7819 */ /* 0x000fe400000006ff */
[----:B------:R-:W-:Y:S01]  /*c3b0*/  PRMT R44, R0, 0x5410, R3 ;  /* 0x00005410002c7816 */ /* 0x000fe20000000003 */
[----:B------:R-:W-:Y:S01]  /*c3c0*/  IMAD.MOV.U32 R3, RZ, RZ, R15 ;  /* 0x000000ffff037224 */ /* 0x000fe200078e000f */
[----:B------:R-:W0:Y:S01]  /*c3d0*/  SYNCS.PHASECHK.TRANS64.TRYWAIT P4, [R18+URZ+0x28800], R29 ;  /* 0x0288001d120075a7 */ /* 0x000e22000808017f */
[----:B------:R-:W-:Y:S02]  /*c3e0*/  PRMT R45, R28, 0x5410, R30 ;  /* 0x000054101c2d7816 */ /* 0x000fe4000000001e */
[----:B------:R-:W-:Y:S01]  /*c3f0*/  MOV R0, R14 ;  /* 0x0000000e00007202 */ /* 0x000fe20000000f00 */
[----:B0-----:R-:W-:Y:S06]  /*c400*/  @!P4 BRA `(.L_x_1838) ;  /* 0x000001b8000cc947 */ /* 0x001fec0003800000 */
.L_x_2186:
[----:B------:R-:W-:Y:S05]  /*c410*/  BSYNC B1 ;  /* 0x0000000000017941 */ /* 0x000fea0003800000 */
.L_x_1837:
[----:B------:R-:W-:Y:S04]  /*c420*/  BSSY B1, `(.L_x_1839) ;  /* 0x0000061000017945 */ /* 0x000fe80003800000 */
[----:B------:R-:W-:Y:S05]  /*c430*/  @P3 BRA `(.L_x_1840) ;  /* 0x00000004007c3947 */ /* 0x000fea0003800000 */
[----:B------:R-:W-:Y:S01]  /*c440*/  LEA.HI R28, R56, R207, RZ, 0x1d ;  /* 0x000000cf381c7211 */ /* 0x000fe200078fe8ff */
[--C-:B------:R-:W-:Y:S01]  /*c450*/  HADD2.F32 R68, -RZ, R67.reuse.H0_H0 ;  /* 0x20000043ff447230 */ /* 0x100fe20000004100 */
[----:B------:R-:W-:Y:S01]  /*c460*/  SHF.R.U64 R81, R48, 0x10, R49 ;  /* 0x0000001030517819 */ /* 0x000fe20000001231 */
[----:B------:R-:W-:Y:S01]  /*c470*/  HADD2.F32 R69, -RZ, R67.H1_H1 ;  /* 0x30000043ff457230 */ /* 0x000fe20000004100 */
[----:B------:R-:W-:Y:S01]  /*c480*/  SHF.R.S32.HI R31, RZ, 0x1f, R28 ;  /* 0x0000001fff1f7819 */ /* 0x000fe2000001141c */
[----:B0-----:R-:W-:Y:S01]  /*c490*/  IMAD.SHL.U32 R29, R28, 0x8, RZ ;  /* 0x000000081c1d7824 */ /* 0x001fe200078e00ff */
[--C-:B------:R-:W-:Y:S01]  /*c4a0*/  SHF.R.U32.HI R70, RZ, 0x10, R21.reuse ;  /* 0x00000010ff467819 */ /* 0x100fe20000011615 */
[----:B------:R-:W-:Y:S01]  /*c4b0*/  HADD2.F32 R67, -RZ, R66.H1_H1 ;  /* 0x30000042ff437230 */ /* 0x000fe20000004100 */
[----:B------:R-:W-:Y:S02]  /*c4c0*/  LEA.HI R31, R31, R28, RZ, 0x3 ;  /* 0x0000001c1f1f7211 */ /* 0x000fe400078f18ff */
[----:B------:R-:W-:Y:S01]  /*c4d0*/  LOP3.LUT R29, R29, 0x38, RZ, 0xc0, !PT ;  /* 0x000000381d1d7812 */ /* 0x000fe200078ec0ff */
[----:B------:R-:W-:Y:S01]  /*c4e0*/  HADD2.F32 R70, -RZ, R70.H0_H0 ;  /* 0x20000046ff467230 */ /* 0x000fe20000004100 */
[----:B------:R-:W-:Y:S01]  /*c4f0*/  SHF.R.U64 R78, R20, 0x10, R21 ;  /* 0x00000010144e7819 */ /* 0x000fe20000001215 */
[----:B------:R-:W-:Y:S01]  /*c500*/  IMAD.SHL.U32 R31, R31, 0x400, RZ ;  /* 0x000004001f1f7824 */ /* 0x000fe200078e00ff */
[----:B------:R-:W-:-:S02]  /*c510*/  LOP3.LUT R28, R29, 0x1c0, R222, 0xf8, !PT ;  /* 0x000001c01d1c7812 */ /* 0x000fc400078ef8de */
[----:B------:R-:W-:Y:S02]  /*c520*/  SHF.R.U32.HI R71, RZ, 0x10, R49 ;  /* 0x00000010ff477819 */ /* 0x000fe40000011631 */
[----:B-1----:R-:W-:Y:S02]  /*c530*/  LOP3.LUT R32, R28, R203, RZ, 0x3c, !PT ;  /* 0x000000cb1c207212 */ /* 0x002fe400078e3cff */
[----:B------:R-:W-:Y:S02]  /*c540*/  LOP3.LUT R33, R31, 0x7fffe000, RZ, 0xc0, !PT ;  /* 0x7fffe0001f217812 */ /* 0x000fe400078ec0ff */
[----:B------:R-:W0:Y:S01]  /*c550*/  LDS.128 R28, [R205] ;  /* 0x00000000cd1c7984 */ /* 0x000e220000000c00 */
[--C-:B------:R-:W-:Y:S02]  /*c560*/  SHF.R.U64 R80, R50, 0x10, R51.reuse ;  /* 0x0000001032507819 */ /* 0x100fe40000001233 */
[----:B------:R-:W-:Y:S02]  /*c570*/  IADD3 R33, R32, R33, R204 ;  /* 0x0000002120217210 */ /* 0x000fe40007ffe0cc */
[----:B------:R-:W-:-:S02]  /*c580*/  SHF.R.U32.HI R79, RZ, 0x10, R51 ;  /* 0x00000010ff4f7819 */ /* 0x000fc40000011633 */
[--C-:B------:R-:W-:Y:S01]  /*c590*/  SHF.R.U32.HI R75, RZ, 0x10, R37.reuse ;  /* 0x00000010ff4b7819 */ /* 0x100fe20000011625 */
[----:B------:R-:W-:Y:S01]  /*c5a0*/  IMAD R57, R33, 0x2, R18 ;  /* 0x0000000221397824 */ /* 0x000fe200078e0212 */
[----:B------:R-:W-:-:S04]  /*c5b0*/  SHF.R.U64 R77, R36, 0x10, R37 ;  /* 0x00000010244d7819 */ /* 0x000fc80000001225 */
[----:B------:R-:W1:Y:S01]  /*c5c0*/  LDS.128 R32, [R57+0x10400] ;  /* 0x0104000039207984 */ /* 0x000e620000000c00 */
[--C-:B0-----:R-:W-:Y:S02]  /*c5d0*/  HADD2.F32 R21, -RZ, R29.reuse.H0_H0 ;  /* 0x2000001dff157230 */ /* 0x101fe40000004100 */
[----:B------:R-:W-:Y:S02]  /*c5e0*/  HADD2.F32 R29, -RZ, R29.H1_H1 ;  /* 0x3000001dff1d7230 */ /* 0x000fe40000004100 */
[----:B------:R-:W-:Y:S02]  /*c5f0*/  HADD2.F32 R20, -RZ, R28.H0_H0 ;  /* 0x2000001cff147230 */ /* 0x000fe40000004100 */
[----:B------:R-:W-:Y:S02]  /*c600*/  HADD2.F32 R36, -RZ, R30.H0_H0 ;  /* 0x2000001eff247230 */ /* 0x000fe40000004100 */
[--C-:B------:R-:W-:Y:S02]  /*c610*/  HADD2.F32 R37, -RZ, R31.reuse.H0_H0 ;  /* 0x2000001fff257230 */ /* 0x100fe40000004100 */
[----:B------:R-:W-:-:S02]  /*c620*/  HADD2.F32 R31, -RZ, R31.H1_H1 ;  /* 0x3000001fff1f7230 */ /* 0x000fc40000004100 */
[----:B------:R-:W-:Y:S02]  /*c630*/  HADD2.F32 R28, -RZ, R28.H1_H1 ;  /* 0x3000001cff1c7230 */ /* 0x000fe40000004100 */
[--C-:B-1----:R-:W-:Y:S02]  /*c640*/  HADD2.F32 R48, -RZ, R33.reuse.H0_H0 ;  /* 0x20000021ff307230 */ /* 0x102fe40000004100 */
[----:B------:R-:W-:Y:S02]  /*c650*/  HADD2.F32 R49, -RZ, R33.H1_H1 ;  /* 0x30000021ff317230 */ /* 0x000fe40000004100 */
[----:B------:R-:W-:Y:S02]  /*c660*/  HADD2.F32 R33, -RZ, R32.H0_H0 ;  /* 0x20000020ff217230 */ /* 0x000fe40000004100 */
[C---:B------:R-:W-:Y:S01]  /*c670*/  FMUL.FTZ R72, R48.reuse, R69 ;  /* 0x0000004530487220 */ /* 0x040fe20000410000 */
[----:B------:R-:W-:Y:S01]  /*c680*/  FMUL.FTZ R74, R48, R68 ;  /* 0x00000044304a7220 */ /* 0x000fe20000410000 */
[----:B------:R-:W-:-:S02]  /*c690*/  HADD2.F32 R48, -RZ, R71.H0_H0 ;  /* 0x20000047ff307230 */ /* 0x000fc40000004100 */
[C---:B------:R-:W-:Y:S01]  /*c6a0*/  FFMA.FTZ R72, R21.reuse, R68, -R72 ;  /* 0x0000004415487223 */ /* 0x040fe20000010848 */
[----:B------:R-:W-:Y:S01]  /*c6b0*/  FFMA.FTZ R74, R21, R69, R74 ;  /* 0x00000045154a7223 */ /* 0x000fe2000001004a */
[C---:B------:R-:W-:Y:S01]  /*c6c0*/  FMUL.FTZ R68, R49.reuse, R70 ;  /* 0x0000004631447220 */ /* 0x040fe20000410000 */
[----:B------:R-:W-:Y:S02]  /*c6d0*/  HADD2.F32 R21, -RZ, R65.H1_H1 ;  /* 0x30000041ff157230 */ /* 0x000fe40000004100 */
[-C--:B------:R-:W-:Y:S01]  /*c6e0*/  FMUL.FTZ R76, R49, R48.reuse ;  /* 0x00000030314c7220 */ /* 0x080fe20000410000 */
[----:B------:R-:W-:Y:S01]  /*c6f0*/  FMUL.FTZ R69, R33, R67 ;  /* 0x0000004321457220 */ /* 0x000fe20000410000 */
[----:B------:R-:W-:Y:S01]  /*c700*/  FFMA.FTZ R71, R29, R48, -R68 ;  /* 0x000000301d477223 */ /* 0x000fe20000010844 */
[----:B------:R-:W-:Y:S02]  /*c710*/  HADD2.F32 R50, -RZ, R34.H0_H0 ;  /* 0x20000022ff327230 */ /* 0x000fe40000004100 */
[-C--:B------:R-:W-:Y:S01]  /*c720*/  FMUL.FTZ R48, R33, R21.reuse ;  /* 0x0000001521307220 */ /* 0x080fe20000410000 */
[----:B------:R-:W-:Y:S01]  /*c730*/  FFMA.FTZ R69, R20, R21, -R69 ;  /* 0x0000001514457223 */ /* 0x000fe20000010845 */
[----:B------:R-:W-:-:S02]  /*c740*/  HADD2.F32 R49, -RZ, R66.H0_H0 ;  /* 0x20000042ff317230 */ /* 0x000fc40000004100 */
[----:B------:R-:W-:Y:S01]  /*c750*/  FFMA.FTZ R73, R29, R70, R76 ;  /* 0x000000461d497223 */ /* 0x000fe2000001004c */
[--C-:B------:R-:W-:Y:S02]  /*c760*/  HADD2.F32 R21, -RZ, R46.reuse.H0_H0 ;  /* 0x2000002eff157230 */ /* 0x100fe40000004100 */
[----:B------:R-:W-:Y:S01]  /*c770*/  FFMA.FTZ R67, R20, R67, R48 ;  /* 0x0000004314437223 */ /* 0x000fe20000010030 */
[----:B------:R-:W-:Y:S02]  /*c780*/  HADD2.F32 R51, -RZ, R35.H0_H0 ;  /* 0x20000023ff337230 */ /* 0x000fe40000004100 */
[C---:B------:R-:W-:Y:S01]  /*c790*/  FMUL.FTZ R29, R50.reuse, R49 ;  /* 0x00000031321d7220 */ /* 0x040fe20000410000 */
[----:B------:R-:W-:Y:S02]  /*c7a0*/  HADD2.F32 R48, -RZ, R65.H0_H0 ;  /* 0x20000041ff307230 */ /* 0x000fe40000004100 */
[----:B------:R-:W-:Y:S01]  /*c7b0*/  FMUL.FTZ R33, R50, R21 ;  /* 0x0000001532217220 */ /* 0x000fe20000410000 */
[----:B------:R-:W-:-:S02]  /*c7c0*/  HADD2.F32 R46, -RZ, R46.H1_H1 ;  /* 0x3000002eff2e7230 */ /* 0x000fc40000004100 */
[C---:B------:R-:W-:Y:S01]  /*c7d0*/  FFMA.FTZ R65, R36.reuse, R21, -R29 ;  /* 0x0000001524417223 */ /* 0x040fe2000001081d */
[----:B------:R-:W-:Y:S02]  /*c7e0*/  HADD2.F32 R35, -RZ, R35.H1_H1 ;  /* 0x30000023ff237230 */ /* 0x000fe40000004100 */
[C---:B------:R-:W-:Y:S01]  /*c7f0*/  FMUL.FTZ R66, R51.reuse, R48 ;  /* 0x0000003033427220 */ /* 0x040fe20000410000 */
[----:B------:R-:W-:Y:S02]  /*c800*/  HADD2.F32 R50, -RZ, R75.H0_H0 ;  /* 0x2000004bff327230 */ /* 0x000fe40000004100 */
[-C--:B------:R-:W-:Y:S01]  /*c810*/  FMUL.FTZ R51, R51, R46.reuse ;  /* 0x0000002e33337220 */ /* 0x080fe20000410000 */
[----:B------:R-:W-:Y:S02]  /*c820*/  HADD2.F32 R20, -RZ, R79.H0_H0 ;  /* 0x2000004fff147230 */ /* 0x000fe40000004100 */
[----:B------:R-:W-:Y:S01]  /*c830*/  FFMA.FTZ R66, R37, R46, -R66 ;  /* 0x0000002e25427223 */ /* 0x000fe20000010842 */
[----:B------:R-:W-:Y:S01]  /*c840*/  FFMA.FTZ R36, R36, R49, R33 ;  /* 0x0000003124247223 */ /* 0x000fe20000010021 */
[----:B------:R-:W-:Y:S01]  /*c850*/  FMUL.FTZ R68, R35, R50 ;  /* 0x0000003223447220 */ /* 0x000fe20000410000 */
[----:B------:R-:W-:-:S02]  /*c860*/  HADD2.F32 R32, -RZ, R32.H1_H1 ;  /* 0x30000020ff207230 */ /* 0x000fc40000004100 */
[----:B------:R-:W-:Y:S01]  /*c870*/  FMUL.FTZ R46, R35, R20 ;  /* 0x00000014232e7220 */ /* 0x000fe20000410000 */
[----:B------:R-:W-:Y:S02]  /*c880*/  HADD2.F32 R34, -RZ, R34.H1_H1 ;  /* 0x30000022ff227230 */ /* 0x000fe40000004100 */
[----:B------:R-:W-:Y:S01]  /*c890*/  FFMA.FTZ R51, R37, R48, R51 ;  /* 0x0000003025337223 */ /* 0x000fe20000010033 */
[----:B------:R-:W-:Y:S02]  /*c8a0*/  HADD2.F32 R33, -RZ, R78.H0_H0 ;  /* 0x2000004eff217230 */ /* 0x000fe40000004100 */
[C---:B------:R-:W-:Y:S01]  /*c8b0*/  FFMA.FTZ R49, R31.reuse, R20, -R68 ;  /* 0x000000141f317223 */ /* 0x040fe20000010844 */
[----:B------:R-:W-:Y:S02]  /*c8c0*/  HADD2.F32 R35, -RZ, R77.H0_H0 ;  /* 0x2000004dff237230 */ /* 0x000fe40000004100 */
[----:B------:R-:W-:Y:S01]  /*c8d0*/  FFMA.FTZ R50, R31, R50, R46 ;  /* 0x000000321f327223 */ /* 0x000fe2000001002e */
[----:B------:R-:W-:-:S02]  /*c8e0*/  HADD2.F32 R21, -RZ, R81.H0_H0 ;  /* 0x20000051ff157230 */ /* 0x000fc40000004100 */
[----:B------:R-:W-:Y:S01]  /*c8f0*/  FMUL.FTZ R31, R32, R33 ;  /* 0x00000021201f7220 */ /* 0x000fe20000410000 */
[----:B------:R-:W-:Y:S02]  /*c900*/  HADD2.F32 R29, -RZ, R80.H0_H0 ;  /* 0x20000050ff1d7230 */ /* 0x000fe40000004100 */
[----:B------:R-:W-:Y:S01]  /*c910*/  FMUL.FTZ R37, R34, R35 ;  /* 0x0000002322257220 */ /* 0x000fe20000410000 */
[----:B------:R-:W-:Y:S02]  /*c920*/  HADD2.F32 R30, -RZ, R30.H1_H1 ;  /* 0x3000001eff1e7230 */ /* 0x000fe40000004100 */
[-C--:B------:R-:W-:Y:S01]  /*c930*/  FMUL.FTZ R32, R32, R21.reuse ;  /* 0x0000001520207220 */ /* 0x080fe20000410000 */
[----:B------:R-:W-:Y:S01]  /*c940*/  FFMA.FTZ R20, R28, R21, -R31 ;  /* 0x000000151c147223 */ /* 0x000fe2000001081f */
[-C--:B------:R-:W-:Y:S01]  /*c950*/  FMUL.FTZ R46, R34, R29.reuse ;  /* 0x0000001d222e7220 */ /* 0x080fe20000410000 */
[----:B------:R-:W-:Y:S01]  /*c960*/  F2FP.F16.F32.PACK_AB R31, R49, R66 ;  /* 0x00000042311f723e */ /* 0x000fe200000000ff */
[----:B------:R-:W-:Y:S01]  /*c970*/  FFMA.FTZ R34, R30, R29, -R37 ;  /* 0x0000001d1e227223 */ /* 0x000fe20000010825 */
[----:B------:R-:W-:Y:S01]  /*c980*/  FFMA.FTZ R32, R28, R33, R32 ;  /* 0x000000211c207223 */ /* 0x000fe20000010020 */
[----:B------:R-:W-:Y:S01]  /*c990*/  FFMA.FTZ R21, R30, R35, R46 ;  /* 0x000000231e157223 */ /* 0x000fe2000001002e */
        /* <DEDUP_REMOVED lines=9> */
.L_x_1840:
[----:B------:R-:W-:Y:S05]  /*ca30*/  BSYNC B1 ;  /* 0x0000000000017941 */ /* 0x000fea0003800000 */
.L_x_1839:
[----:B------:R-:W-:Y:S04]  /*ca40*/  BSSY B1, `(.L_x_1841) ;  /* 0x0000060000017945 */ /* 0x000fe80003800000 */
[----:B------:R-:W-:Y:S05]  /*ca50*/  @P2 BRA `(.L_x_1842) ;  /* 0x0000000400782947 */ /* 0x000fea0003800000 */
[----:B------:R-:W-:Y:S01]  /*ca60*/  LEA.HI R20, R56, R207, RZ, 0x1d ;  /* 0x000000cf38147211 */ /* 0x000fe200078fe8ff */
[----:B------:R-:W-:Y:S01]  /*ca70*/  HADD2.F32 R36, -RZ, R58.H1_H1 ;  /* 0x3000003aff247230 */ /* 0x000fe20000004100 */
[----:B------:R-:W-:Y:S02]  /*ca80*/  SHF.R.U64 R65, R24, 0x10, R25 ;  /* 0x0000001018417819 */ /* 0x000fe40000001219 */
[----:B------:R-:W-:Y:S02]  /*ca90*/  SHF.R.S32.HI R21, RZ, 0x1f, R20 ;  /* 0x0000001fff157819 */ /* 0x000fe40000011414 */
[----:B--2---:R-:W-:Y:S02]  /*caa0*/  SHF.L.U32 R28, R20, 0x3, RZ ;  /* 0x00000003141c7819 */ /* 0x004fe400000006ff */
[----:B------:R-:W-:Y:S02]  /*cab0*/  LEA.HI R21, R21, R20, RZ, 0x3 ;  /* 0x0000001415157211 */ /* 0x000fe400078f18ff */
[----:B------:R-:W-:-:S02]  /*cac0*/  LOP3.LUT R20, R199, 0x38, R28, 0xf8, !PT ;  /* 0x00000038c7147812 */ /* 0x000fc400078ef81c */
[--C-:B------:R-:W-:Y:S01]  /*cad0*/  SHF.R.U64 R57, R26, 0x10, R27.reuse ;  /* 0x000000101a397819 */ /* 0x100fe2000000121b */
[----:B------:R-:W-:Y:S01]  /*cae0*/  IMAD.SHL.U32 R28, R21, 0x400, RZ ;  /* 0x00000400151c7824 */ /* 0x000fe200078e00ff */
[----:B------:R-:W-:Y:S02]  /*caf0*/  LOP3.LUT R21, R20, R225, RZ, 0x3c, !PT ;  /* 0x000000e114157212 */ /* 0x000fe400078e3cff */
[----:B------:R-:W-:Y:S01]  /*cb00*/  SHF.R.U32.HI R51, RZ, 0x10, R27 ;  /* 0x00000010ff337819 */ /* 0x000fe2000001161b */
[----:B------:R-:W-:Y:S01]  /*cb10*/  HADD2.F32 R27, -RZ, R60.H1_H1 ;  /* 0x3000003cff1b7230 */ /* 0x000fe20000004100 */
[----:B------:R-:W-:Y:S02]  /*cb20*/  LOP3.LUT R20, R28, 0x7fffe000, RZ, 0xc0, !PT ;  /* 0x7fffe0001c147812 */ /* 0x000fe400078ec0ff */
[----:B0-----:R-:W0:Y:S01]  /*cb30*/  LDS.128 R28, [R214] ;  /* 0x00000000d61c7984 */ /* 0x001e220000000c00 */
[----:B------:R-:W-:Y:S02]  /*cb40*/  SHF.R.U64 R68, R4, 0x10, R5 ;  /* 0x0000001004447819 */ /* 0x000fe40000001205 */
[----:B------:R-:W-:-:S02]  /*cb50*/  IADD3 R21, R21, R20, R202 ;  /* 0x0000001415157210 */ /* 0x000fc40007ffe0ca */
[----:B------:R-:W-:Y:S02]  /*cb60*/  SHF.R.U32.HI R37, RZ, 0x10, R5 ;  /* 0x00000010ff257819 */ /* 0x000fe40000011605 */
[----:B------:R-:W-:Y:S01]  /*cb70*/  SHF.R.U32.HI R46, RZ, 0x10, R25 ;  /* 0x00000010ff2e7819 */ /* 0x000fe20000011619 */
[----:B------:R-:W-:Y:S01]  /*cb80*/  IMAD R21, R21, 0x2, R18 ;  /* 0x0000000215157824 */ /* 0x000fe200078e0212 */
[--C-:B------:R-:W-:Y:S02]  /*cb90*/  SHF.R.U32.HI R66, RZ, 0x10, R7.reuse ;  /* 0x00000010ff427819 */ /* 0x100fe40000011607 */
[----:B------:R-:W-:Y:S01]  /*cba0*/  SHF.R.U64 R67, R6, 0x10, R7 ;  /* 0x0000001006437819 */ /* 0x000fe20000001207 */
[----:B------:R-:W-:Y:S01]  /*cbb0*/  HADD2.F32 R46, -RZ, R46.H0_H0 ;  /* 0x2000002eff2e7230 */ /* 0x000fe20000004100 */
[----:B-1----:R-:W1:Y:S01]  /*cbc0*/  LDS.128 R32, [R21+0x10400] ;  /* 0x0104000015207984 */ /* 0x002e620000000c00 */
[--C-:B0-----:R-:W-:Y:S02]  /*cbd0*/  HADD2.F32 R5, -RZ, R29.reuse.H0_H0 ;  /* 0x2000001dff057230 */ /* 0x101fe40000004100 */
[----:B------:R-:W-:-:S02]  /*cbe0*/  HADD2.F32 R29, -RZ, R29.H1_H1 ;  /* 0x3000001dff1d7230 */ /* 0x000fc40000004100 */
[----:B------:R-:W-:Y:S02]  /*cbf0*/  HADD2.F32 R4, -RZ, R28.H0_H0 ;  /* 0x2000001cff047230 */ /* 0x000fe40000004100 */
[----:B------:R-:W-:Y:S02]  /*cc00*/  HADD2.F32 R6, -RZ, R30.H0_H0 ;  /* 0x2000001eff067230 */ /* 0x000fe40000004100 */
[--C-:B------:R-:W-:Y:S02]  /*cc10*/  HADD2.F32 R7, -RZ, R31.reuse.H0_H0 ;  /* 0x2000001fff077230 */ /* 0x100fe40000004100 */
[----:B------:R-:W-:Y:S02]  /*cc20*/  HADD2.F32 R31, -RZ, R31.H1_H1 ;  /* 0x3000001fff1f7230 */ /* 0x000fe40000004100 */
[----:B------:R-:W-:Y:S02]  /*cc30*/  HADD2.F32 R28, -RZ, R28.H1_H1 ;  /* 0x3000001cff1c7230 */ /* 0x000fe40000004100 */
[----:B-1----:R-:W-:-:S02]  /*cc40*/  HADD2.F32 R24, -RZ, R33.H0_H0 ;  /* 0x20000021ff187230 */ /* 0x002fc40000004100 */
[----:B------:R-:W-:Y:S02]  /*cc50*/  HADD2.F32 R33, -RZ, R33.H1_H1 ;  /* 0x30000021ff217230 */ /* 0x000fe40000004100 */
[----:B------:R-:W-:Y:S02]  /*cc60*/  HADD2.F32 R20, -RZ, R32.H0_H0 ;  /* 0x20000020ff147230 */ /* 0x000fe40000004100 */
[CC--:B------:R-:W-:Y:S01]  /*cc70*/  FMUL.FTZ R48, R24.reuse, R36.reuse ;  /* 0x0000002418307220 */ /* 0x0c0fe20000410000 */
[-C--:B------:R-:W-:Y:S01]  /*cc80*/  FMUL.FTZ R50, R24, R27.reuse ;  /* 0x0000001b18327220 */ /* 0x080fe20000410000 */
[----:B------:R-:W-:Y:S02]  /*cc90*/  HADD2.F32 R24, -RZ, R37.H0_H0 ;  /* 0x20000025ff187230 */ /* 0x000fe40000004100 */
[C---:B------:R-:W-:Y:S01]  /*cca0*/  FFMA.FTZ R48, R5.reuse, R27, -R48 ;  /* 0x0000001b05307223 */ /* 0x040fe20000010830 */
[----:B------:R-:W-:Y:S02]  /*ccb0*/  HADD2.F32 R27, -RZ, R58.H0_H0 ;  /* 0x2000003aff1b7230 */ /* 0x000fe40000004100 */
[----:B------:R-:W-:Y:S01]  /*ccc0*/  FFMA.FTZ R50, R5, R36, R50 ;  /* 0x0000002405327223 */ /* 0x000fe20000010032 */
[----:B------:R-:W-:Y:S01]  /*ccd0*/  FMUL.FTZ R58, R33, R46 ;  /* 0x0000002e213a7220 */ /* 0x000fe20000410000 */
[----:B------:R-:W-:-:S02]  /*cce0*/  HADD2.F32 R5, -RZ, R60.H0_H0 ;  /* 0x2000003cff057230 */ /* 0x000fc40000004100 */
[-C--:B------:R-:W-:Y:S01]  /*ccf0*/  FMUL.FTZ R36, R33, R24.reuse ;  /* 0x0000001821247220 */ /* 0x080fe20000410000 */
[C---:B------:R-:W-:Y:S01]  /*cd00*/  FMUL.FTZ R33, R20.reuse, R27 ;  /* 0x0000001b14217220 */ /* 0x040fe20000410000 */
[C---:B------:R-:W-:Y:S01]  /*cd10*/  FFMA.FTZ R37, R29.reuse, R24, -R58 ;  /* 0x000000181d257223 */ /* 0x040fe2000001083a */
[----:B------:R-:W-:Y:S02]  /*cd20*/  HADD2.F32 R25, -RZ, R34.H0_H0 ;  /* 0x20000022ff197230 */ /* 0x000fe40000004100 */
[-C--:B------:R-:W-:Y:S01]  /*cd30*/  FMUL.FTZ R20, R20, R5.reuse ;  /* 0x0000000514147220 */ /* 0x080fe20000410000 */
[----:B------:R-:W-:Y:S02]  /*cd40*/  HADD2.F32 R24, -RZ, R59.H0_H0 ;  /* 0x2000003bff187230 */ /* 0x000fe40000004100 */
[----:B------:R-:W-:Y:S01]  /*cd50*/  FFMA.FTZ R33, R4, R5, -R33 ;  /* 0x0000000504217223 */ /* 0x000fe20000010821 */
[----:B------:R-:W-:Y:S02]  /*cd60*/  HADD2.F32 R5, -RZ, R61.H0_H0 ;  /* 0x2000003dff057230 */ /* 0x000fe40000004100 */
[----:B------:R-:W-:Y:S01]  /*cd70*/  FFMA.FTZ R49, R29, R46, R36 ;  /* 0x0000002e1d317223 */ /* 0x000fe20000010024 */
[----:B------:R-:W-:-:S02]  /*cd80*/  HADD2.F32 R26, -RZ, R35.H0_H0 ;  /* 0x20000023ff1a7230 */ /* 0x000fc40000004100 */
[----:B------:R-:W-:Y:S01]  /*cd90*/  FFMA.FTZ R29, R4, R27, R20 ;  /* 0x0000001b041d7223 */ /* 0x000fe20000010014 */
[----:B------:R-:W-:Y:S02]  /*cda0*/  HADD2.F32 R61, -RZ, R61.H1_H1 ;  /* 0x3000003dff3d7230 */ /* 0x000fe40000004100 */
[C---:B------:R-:W-:Y:S01]  /*cdb0*/  FMUL.FTZ R27, R25.reuse, R24 ;  /* 0x00000018191b7220 */ /* 0x040fe20000410000 */
[----:B------:R-:W-:Y:S02]  /*cdc0*/  HADD2.F32 R59, -RZ, R59.H1_H1 ;  /* 0x3000003bff3b7230 */ /* 0x000fe40000004100 */
[----:B------:R-:W-:Y:S01]  /*cdd0*/  FMUL.FTZ R25, R25, R5 ;  /* 0x0000000519197220 */ /* 0x000fe20000410000 */
[----:B------:R-:W-:Y:S02]  /*cde0*/  HADD2.F32 R35, -RZ, R35.H1_H1 ;  /* 0x30000023ff237230 */ /* 0x000fe40000004100 */
[----:B------:R-:W-:Y:S01]  /*cdf0*/  FMUL.FTZ R58, R26, R61 ;  /* 0x0000003d1a3a7220 */ /* 0x000fe20000410000 */
[----:B------:R-:W-:-:S02]  /*ce00*/  HADD2.F32 R20, -RZ, R51.H0_H0 ;  /* 0x20000033ff147230 */ /* 0x000fc40000004100 */
[----:B------:R-:W-:Y:S01]  /*ce10*/  FMUL.FTZ R46, R26, R59 ;  /* 0x0000003b1a2e7220 */ /* 0x000fe20000410000 */
[----:B------:R-:W-:Y:S02]  /*ce20*/  HADD2.F32 R4, -RZ, R66.H0_H0 ;  /* 0x20000042ff047230 */ /* 0x000fe40000004100 */
[C---:B------:R-:W-:Y:S01]  /*ce30*/  FFMA.FTZ R36, R6.reuse, R5, -R27 ;  /* 0x0000000506247223 */ /* 0x040fe2000001081b */
[----:B------:R-:W-:Y:S01]  /*ce40*/  FFMA.FTZ R26, R6, R24, R25 ;  /* 0x00000018061a7223 */ /* 0x000fe20000010019 */
[----:B------:R-:W-:Y:S02]  /*ce50*/  HADD2.F32 R32, -RZ, R32.H1_H1 ;  /* 0x30000020ff207230 */ /* 0x000fe40000004100 */
[----:B------:R-:W-:Y:S01]  /*ce60*/  FMUL.FTZ R6, R35, R20 ;  /* 0x0000001423067220 */ /* 0x000fe20000410000 */
[----:B------:R-:W-:Y:S02]  /*ce70*/  HADD2.F32 R34, -RZ, R34.H1_H1 ;  /* 0x30000022ff227230 */ /* 0x000fe40000004100 */
[C---:B------:R-:W-:Y:S01]  /*ce80*/  FFMA.FTZ R46, R7.reuse, R61, -R46 ;  /* 0x0000003d072e7223 */ /* 0x040fe2000001082e */
[----:B------:R-:W-:Y:S01]  /*ce90*/  FFMA.FTZ R58, R7, R59, R58 ;  /* 0x0000003b073a7223 */ /* 0x000fe2000001003a */
[----:B------:R-:W-:Y:S01]  /*cea0*/  FMUL.FTZ R24, R35, R4 ;  /* 0x0000000423187220 */ /* 0x000fe20000410000 */
[----:B------:R-:W-:-:S02]  /*ceb0*/  HADD2.F32 R25, -RZ, R65.H0_H0 ;  /* 0x20000041ff197230 */ /* 0x000fc40000004100 */
[C---:B------:R-:W-:Y:S01]  /*cec0*/  FFMA.FTZ R51, R31.reuse, R4, -R6 ;  /* 0x000000041f337223 */ /* 0x040fe20000010806 */
[----:B------:R-:W-:Y:S02]  /*ced0*/  HADD2.F32 R27, -RZ, R57.H0_H0 ;  /* 0x20000039ff1b7230 */ /* 0x000fe40000004100 */
[----:B------:R-:W-:Y:S01]  /*cee0*/  FFMA.FTZ R57, R31, R20, R24 ;  /* 0x000000141f397223 */ /* 0x000fe20000010018 */
[----:B------:R-:W-:Y:S02]  /*cef0*/  HADD2.F32 R5, -RZ, R68.H0_H0 ;  /* 0x20000044ff057230 */ /* 0x000fe40000004100 */
[----:B------:R-:W-:Y:S01]  /*cf00*/  FMUL.FTZ R31, R32, R25 ;  /* 0x00000019201f7220 */ /* 0x000fe20000410000 */
[----:B------:R-:W-:Y:S02]  /*cf10*/  HADD2.F32 R7, -RZ, R67.H0_H0 ;  /* 0x20000043ff077230 */ /* 0x000fe40000004100 */
[----:B------:R-:W-:Y:S01]  /*cf20*/  FMUL.FTZ R35, R34, R27 ;  /* 0x0000001b22237220 */ /* 0x000fe20000410000 */
[----:B------:R-:W-:-:S02]  /*cf30*/  HADD2.F32 R30, -RZ, R30.H1_H1 ;  /* 0x3000001eff1e7230 */ /* 0x000fc40000004100 */
[-C--:B------:R-:W-:Y:S01]  /*cf40*/  FMUL.FTZ R32, R32, R5.reuse ;  /* 0x0000000520207220 */ /* 0x080fe20000410000 */
[----:B------:R-:W-:Y:S01]  /*cf50*/  FFMA.FTZ R4, R28, R5, -R31 ;  /* 0x000000051c047223 */ /* 0x000fe2000001081f */
[-C--:B------:R-:W-:Y:S01]  /*cf60*/  FMUL.FTZ R34, R34, R7.reuse ;  /* 0x0000000722227220 */ /* 0x080fe20000410000 */
[----:B------:R-:W-:Y:S01]  /*cf70*/  F2FP.F16.F32.PACK_AB R5, R37, R48 ;  /* 0x000000302505723e */ /* 0x000fe200000000ff */
[----:B------:R-:W-:Y:S01]  /*cf80*/  FFMA.FTZ R35, R30, R7, -R35 ;  /* 0x000000071e237223 */ /* 0x000fe20000010823 */
[----:B------:R-:W-:Y:S01]  /*cf90*/  FFMA.FTZ R24, R28, R25, R32 ;  /* 0x000000191c187223 */ /* 0x000fe20000010020 */
[----:B------:R-:W-:Y:S01]  /*cfa0*/  FFMA.FTZ R31, R30, R27, R34 ;  /* 0x0000001b1e1f7223 */ /* 0x000fe20000010022 */
[----:B------:R-:W-:Y:S02]  /*cfb0*/  F2FP.F16.F32.PACK_AB R7, R51, R46 ;  /* 0x0000002e3307723e */ /* 0x000fe400000000ff */
[----:B------:R-:W-:Y:S02]  /*cfc0*/  F2FP.F16.F32.PACK_AB R4, R4, R33 ;  /* 0x000000210404723e */ /* 0x000fe400000000ff */
[----:B------:R-:W-:-:S02]  /*cfd0*/  F2FP.F16.F32.PACK_AB R6, R35, R36 ;  /* 0x000000242306723e */ /* 0x000fc400000000ff */
[----:B------:R-:W-:Y:S02]  /*cfe0*/  F2FP.F16.F32.PACK_AB R27, R57, R58 ;  /* 0x0000003a391b723e */ /* 0x000fe400000000ff */
[----:B------:R-:W-:Y:S01]  /*cff0*/  F2FP.F16.F32.PACK_AB R25, R49, R50 ;  /* 0x000000323119723e */ /* 0x000fe200000000ff */
[----:B------:R3:W-:Y:S01]  /*d000*/  STS.128 [R214], R4 ;  /* 0x00000004d6007388 */ /* 0x0007e20000000c00 */
[----:B------:R-:W-:Y:S02]  /*d010*/  F2FP.F16.F32.PACK_AB R24, R24, R29 ;  /* 0x0000001d1818723e */ /* 0x000fe400000000ff */
[----:B------:R-:W-:-:S05]  /*d020*/  F2FP.F16.F32.PACK_AB R26, R31, R26 ;  /* 0x0000001a1f1a723e */ /* 0x000fca00000000ff */
[----:B------:R3:W-:Y:S02]  /*d030*/  STS.128 [R21+0x10400], R24 ;  /* 0x0104001815007388 */ /* 0x0007e40000000c00 */
.L_x_1842:
[----:B------:R-:W-:Y:S05]  /*d040*/  BSYNC B1 ;  /* 0x0000000000017941 */ /* 0x000fea0003800000 */
.L_x_1841:
[----:B------:R-:W-:Y:S04]  /*d050*/  BSSY B1, `(.L_x_1843) ;  /* 0x0000060000017945 */ /* 0x000fe80003800000 */
[----:B------:R-:W-:Y:S05]  /*d060*/  @P1 BRA `(.L_x_1844) ;  /* 0x0000000400781947 */ /* 0x000fea0003800000 */
[----:B---3--:R-:W-:Y:S01]  /*d070*/  LEA.HI R4, R56, R207, RZ, 0x1d ;  /* 0x000000cf38047211 */ /* 0x008fe200078fe8ff */
[--C-:B--2---:R-:W-:Y:S01]  /*d080*/  HADD2.F32 R35, -RZ, R62.reuse.H1_H1 ;  /* 0x3000003eff237230 */ /* 0x104fe20000004100 */
[----:B------:R-:W-:Y:S01]  /*d090*/  SHF.R.U64 R57, R52, 0x10, R53 ;  /* 0x0000001034397819 */ /* 0x000fe20000001235 */
[--C-:B------:R-:W-:Y:S01]  /*d0a0*/  HADD2.F32 R37, -RZ, R63.reuse.H1_H1 ;  /* 0x3000003fff257230 */ /* 0x100fe20000004100 */
[----:B------:R-:W-:Y:S01]  /*d0b0*/  SHF.R.S32.HI R5, RZ, 0x1f, R4 ;  /* 0x0000001fff057819 */ /* 0x000fe20000011404 */
[----:B------:R-:W-:Y:S01]  /*d0c0*/  IMAD.SHL.U32 R6, R4, 0x8, RZ ;  /* 0x0000000804067824 */ /* 0x000fe200078e00ff */
[----:B------:R-:W-:Y:S01]  /*d0d0*/  SHF.R.U64 R51, R38, 0x10, R39 ;  /* 0x0000001026337819 */ /* 0x000fe20000001227 */
[----:B------:R-:W-:Y:S01]  /*d0e0*/  HADD2.F32 R36, -RZ, R63.H0_H0 ;  /* 0x2000003fff247230 */ /* 0x000fe20000004100 */
[----:B------:R-:W-:Y:S01]  /*d0f0*/  LEA.HI R4, R5, R4, RZ, 0x3 ;  /* 0x0000000405047211 */ /* 0x000fe200078f18ff */
[----:B------:R-:W-:Y:S01]  /*d100*/  HADD2.F32 R62, -RZ, R62.H0_H0 ;  /* 0x2000003eff3e7230 */ /* 0x000fe20000004100 */
[----:B------:R-:W-:-:S02]  /*d110*/  LOP3.LUT R5, R197, 0x38, R6, 0xf8, !PT ;  /* 0x00000038c5057812 */ /* 0x000fc400078ef806 */
[----:B------:R-:W-:Y:S01]  /*d120*/  SHF.R.U32.HI R53, RZ, 0x10, R53 ;  /* 0x00000010ff357819 */ /* 0x000fe20000011635 */
[----:B------:R-:W-:Y:S01]  /*d130*/  IMAD.SHL.U32 R4, R4, 0x400, RZ ;  /* 0x0000040004047824 */ /* 0x000fe200078e00ff */
[----:B------:R-:W-:Y:S02]  /*d140*/  LOP3.LUT R20, R5, R224, RZ, 0x3c, !PT ;  /* 0x000000e005147212 */ /* 0x000fe400078e3cff */
[----:B------:R-:W-:Y:S02]  /*d150*/  SHF.R.U32.HI R39, RZ, 0x10, R39 ;  /* 0x00000010ff277819 */ /* 0x000fe40000011627 */
[----:B------:R-:W-:Y:S02]  /*d160*/  LOP3.LUT R21, R4, 0x7fffe000, RZ, 0xc0, !PT ;  /* 0x7fffe00004157812 */ /* 0x000fe400078ec0ff */
[----:B------:R-:W2:Y:S01]  /*d170*/  LDS.128 R4, [R213] ;  /* 0x00000000d5047984 */ /* 0x000ea20000000c00 */
[----:B------:R-:W-:Y:S01]  /*d180*/  SHF.R.U64 R50, R40, 0x10, R41 ;  /* 0x0000001028327819 */ /* 0x000fe20000001229 */
[----:B------:R-:W-:Y:S01]  /*d190*/  HADD2.F32 R39, -RZ, R39.H0_H0 ;  /* 0x20000027ff277230 */ /* 0x000fe20000004100 */
[----:B------:R-:W-:-:S02]  /*d1a0*/  IADD3 R21, R20, R21, R201 ;  /* 0x0000001514157210 */ /* 0x000fc40007ffe0c9 */
[----:B------:R-:W-:Y:S02]  /*d1b0*/  SHF.R.U32.HI R48, RZ, 0x10, R41 ;  /* 0x00000010ff307819 */ /* 0x000fe40000011629 */
[----:B------:R-:W-:Y:S02]  /*d1c0*/  LEA R21, R21, R18, 0x1 ;  /* 0x0000001215157211 */ /* 0x000fe400078e08ff */
[--C-:B------:R-:W-:Y:S02]  /*d1d0*/  SHF.R.U64 R52, R54, 0x10, R55.reuse ;  /* 0x0000001036347819 */ /* 0x100fe40000001237 */
[----:B------:R-:W-:Y:S01]  /*d1e0*/  SHF.R.U32.HI R54, RZ, 0x10, R55 ;  /* 0x00000010ff367819 */ /* 0x000fe20000011637 */
[----:B------:R-:W3:Y:S01]  /*d1f0*/  LDS.128 R24, [R21+0x10400] ;  /* 0x0104000015187984 */ /* 0x000ee20000000c00 */
[--C-:B--2---:R-:W-:Y:S02]  /*d200*/  HADD2.F32 R20, -RZ, R5.reuse.H0_H0 ;  /* 0x20000005ff147230 */ /* 0x104fe40000004100 */
[----:B------:R-:W-:-:S02]  /*d210*/  HADD2.F32 R28, -RZ, R5.H1_H1 ;  /* 0x30000005ff1c7230 */ /* 0x000fc40000004100 */
[----:B------:R-:W-:Y:S02]  /*d220*/  HADD2.F32 R5, -RZ, R4.H0_H0 ;  /* 0x20000004ff057230 */ /* 0x000fe40000004100 */
[----:B0-----:R-:W-:Y:S02]  /*d230*/  HADD2.F32 R29, -RZ, R6.H0_H0 ;  /* 0x20000006ff1d7230 */ /* 0x001fe40000004100 */
[--C-:B------:R-:W-:Y:S02]  /*d240*/  HADD2.F32 R30, -RZ, R7.reuse.H0_H0 ;  /* 0x20000007ff1e7230 */ /* 0x100fe40000004100 */
[----:B------:R-:W-:Y:S02]  /*d250*/  HADD2.F32 R7, -RZ, R7.H1_H1 ;  /* 0x30000007ff077230 */ /* 0x000fe40000004100 */
[--C-:B---3--:R-:W-:Y:S02]  /*d260*/  HADD2.F32 R31, -RZ, R25.reuse.H0_H0 ;  /* 0x20000019ff1f7230 */ /* 0x108fe40000004100 */
[----:B-1----:R-:W-:-:S02]  /*d270*/  HADD2.F32 R32, -RZ, R25.H1_H1 ;  /* 0x30000019ff207230 */ /* 0x002fc40000004100 */
[----:B------:R-:W-:Y:S02]  /*d280*/  HADD2.F32 R25, -RZ, R24.H0_H0 ;  /* 0x20000018ff197230 */ /* 0x000fe40000004100 */
[C---:B------:R-:W-:Y:S01]  /*d290*/  FMUL.FTZ R41, R31.reuse, R37 ;  /* 0x000000251f297220 */ /* 0x040fe20000410000 */
[-C--:B------:R-:W-:Y:S01]  /*d2a0*/  FMUL.FTZ R49, R31, R35.reuse ;  /* 0x000000231f317220 */ /* 0x080fe20000410000 */
[----:B------:R-:W-:Y:S02]  /*d2b0*/  HADD2.F32 R31, -RZ, R53.H0_H0 ;  /* 0x20000035ff1f7230 */ /* 0x000fe40000004100 */
[C---:B------:R-:W-:Y:S01]  /*d2c0*/  FFMA.FTZ R41, R20.reuse, R35, -R41 ;  /* 0x0000002314297223 */ /* 0x040fe20000010829 */
[----:B------:R-:W-:Y:S01]  /*d2d0*/  FFMA.FTZ R49, R20, R37, R49 ;  /* 0x0000002514317223 */ /* 0x000fe20000010031 */
[C---:B------:R-:W-:Y:S01]  /*d2e0*/  FMUL.FTZ R20, R25.reuse, R36 ;  /* 0x0000002419147220 */ /* 0x040fe20000410000 */
[C---:B------:R-:W-:Y:S01]  /*d2f0*/  FMUL.FTZ R35, R32.reuse, R39 ;  /* 0x0000002720237220 */ /* 0x040fe20000410000 */
[----:B------:R-:W-:Y:S01]  /*d300*/  FMUL.FTZ R37, R32, R31 ;  /* 0x0000001f20257220 */ /* 0x000fe20000410000 */
[----:B------:R-:W-:Y:S01]  /*d310*/  FMUL.FTZ R25, R25, R62 ;  /* 0x0000003e19197220 */ /* 0x000fe20000410000 */
[----:B------:R-:W-:-:S02]  /*d320*/  HADD2.F32 R33, -RZ, R26.H0_H0 ;  /* 0x2000001aff217230 */ /* 0x000fc40000004100 */
[C---:B------:R-:W-:Y:S01]  /*d330*/  FFMA.FTZ R62, R5.reuse, R62, -R20 ;  /* 0x0000003e053e7223 */ /* 0x040fe20000010814 */
[--C-:B------:R-:W-:Y:S02]  /*d340*/  HADD2.F32 R32, -RZ, R64.reuse.H0_H0 ;  /* 0x20000040ff207230 */ /* 0x100fe40000004100 */
[----:B------:R-:W-:Y:S01]  /*d350*/  FFMA.FTZ R36, R5, R36, R25 ;  /* 0x0000002405247223 */ /* 0x000fe20000010019 */
[----:B------:R-:W-:Y:S02]  /*d360*/  HADD2.F32 R34, -RZ, R27.H0_H0 ;  /* 0x2000001bff227230 */ /* 0x000fe40000004100 */
[C---:B------:R-:W-:Y:S01]  /*d370*/  FFMA.FTZ R38, R28.reuse, R31, -R35 ;  /* 0x0000001f1c267223 */ /* 0x040fe20000010823 */
[----:B------:R-:W-:Y:S01]  /*d380*/  FFMA.FTZ R40, R28, R39, R37 ;  /* 0x000000271c287223 */ /* 0x000fe20000010025 */
[----:B------:R-:W-:Y:S02]  /*d390*/  HADD2.F32 R20, -RZ, R47.H0_H0 ;  /* 0x2000002fff147230 */ /* 0x000fe40000004100 */
[----:B------:R-:W-:Y:S01]  /*d3a0*/  FMUL.FTZ R28, R33, R32 ;  /* 0x00000020211c7220 */ /* 0x000fe20000410000 */
[----:B------:R-:W-:-:S02]  /*d3b0*/  HADD2.F32 R5, -RZ, R64.H1_H1 ;  /* 0x30000040ff057230 */ /* 0x000fc40000004100 */
[----:B------:R-:W-:Y:S02]  /*d3c0*/  HADD2.F32 R47, -RZ, R47.H1_H1 ;  /* 0x3000002fff2f7230 */ /* 0x000fe40000004100 */
[-C--:B------:R-:W-:Y:S01]  /*d3d0*/  FMUL.FTZ R46, R33, R20.reuse ;  /* 0x00000014212e7220 */ /* 0x080fe20000410000 */
[C---:B------:R-:W-:Y:S01]  /*d3e0*/  FFMA.FTZ R35, R29.reuse, R20, -R28 ;  /* 0x000000141d237223 */ /* 0x040fe2000001081c */
[C---:B------:R-:W-:Y:S01]  /*d3f0*/  FMUL.FTZ R25, R34.reuse, R5 ;  /* 0x0000000522197220 */ /* 0x040fe20000410000 */
[----:B------:R-:W-:Y:S02]  /*d400*/  HADD2.F32 R27, -RZ, R27.H1_H1 ;  /* 0x3000001bff1b7230 */ /* 0x000fe40000004100 */
[----:B------:R-:W-:Y:S01]  /*d410*/  FMUL.FTZ R34, R34, R47 ;  /* 0x0000002f22227220 */ /* 0x000fe20000410000 */
[----:B------:R-:W-:Y:S02]  /*d420*/  HADD2.F32 R28, -RZ, R48.H0_H0 ;  /* 0x20000030ff1c7230 */ /* 0x000fe40000004100 */
[----:B------:R-:W-:Y:S01]  /*d430*/  FFMA.FTZ R46, R29, R32, R46 ;  /* 0x000000201d2e7223 */ /* 0x000fe2000001002e */
[----:B------:R-:W-:-:S02]  /*d440*/  HADD2.F32 R20, -RZ, R54.H0_H0 ;  /* 0x20000036ff147230 */ /* 0x000fc40000004100 */
[C---:B------:R-:W-:Y:S01]  /*d450*/  FFMA.FTZ R47, R30.reuse, R47, -R25 ;  /* 0x0000002f1e2f7223 */ /* 0x040fe20000010819 */
[----:B------:R-:W-:Y:S01]  /*d460*/  FFMA.FTZ R34, R30, R5, R34 ;  /* 0x000000051e227223 */ /* 0x000fe20000010022 */
[C---:B------:R-:W-:Y:S01]  /*d470*/  FMUL.FTZ R32, R27.reuse, R28 ;  /* 0x0000001c1b207220 */ /* 0x040fe20000410000 */
[----:B------:R-:W-:Y:S02]  /*d480*/  HADD2.F32 R24, -RZ, R24.H1_H1 ;  /* 0x30000018ff187230 */ /* 0x000fe40000004100 */
[-C--:B------:R-:W-:Y:S01]  /*d490*/  FMUL.FTZ R30, R27, R20.reuse ;  /* 0x000000141b1e7220 */ /* 0x080fe20000410000 */
[----:B------:R-:W-:Y:S02]  /*d4a0*/  HADD2.F32 R26, -RZ, R26.H1_H1 ;  /* 0x3000001aff1a7230 */ /* 0x000fe40000004100 */
[C---:B------:R-:W-:Y:S01]  /*d4b0*/  FFMA.FTZ R32, R7.reuse, R20, -R32 ;  /* 0x0000001407207223 */ /* 0x040fe20000010820 */
[----:B------:R-:W-:Y:S02]  /*d4c0*/  HADD2.F32 R27, -RZ, R51.H0_H0 ;  /* 0x20000033ff1b7230 */ /* 0x000fe40000004100 */
[----:B------:R-:W-:Y:S01]  /*d4d0*/  FFMA.FTZ R39, R7, R28, R30 ;  /* 0x0000001c07277223 */ /* 0x000fe2000001001e */
[----:B------:R-:W-:-:S02]  /*d4e0*/  HADD2.F32 R29, -RZ, R50.H0_H0 ;  /* 0x20000032ff1d7230 */ /* 0x000fc40000004100 */
[----:B------:R-:W-:Y:S02]  /*d4f0*/  HADD2.F32 R5, -RZ, R57.H0_H0 ;  /* 0x20000039ff057230 */ /* 0x000fe40000004100 */
[----:B------:R-:W-:Y:S01]  /*d500*/  FMUL.FTZ R7, R24, R27 ;  /* 0x0000001b18077220 */ /* 0x000fe20000410000 */
[----:B------:R-:W-:Y:S02]  /*d510*/  HADD2.F32 R25, -RZ, R52.H0_H0 ;  /* 0x20000034ff197230 */ /* 0x000fe40000004100 */
[----:B------:R-:W-:Y:S01]  /*d520*/  FMUL.FTZ R37, R26, R29 ;  /* 0x0000001d1a257220 */ /* 0x000fe20000410000 */
[----:B------:R-:W-:Y:S02]  /*d530*/  HADD2.F32 R4, -RZ, R4.H1_H1 ;  /* 0x30000004ff047230 */ /* 0x000fe40000004100 */
[----:B------:R-:W-:Y:S01]  /*d540*/  FMUL.FTZ R24, R24, R5 ;  /* 0x0000000518187220 */ /* 0x000fe20000410000 */
[----:B------:R-:W-:Y:S02]  /*d550*/  HADD2.F32 R6, -RZ, R6.H1_H1 ;  /* 0x30000006ff067230 */ /* 0x000fe40000004100 */
        /* <DEDUP_REMOVED lines=8> */
[----:B------:R-:W-:Y:S02]  /*d5e0*/  F2FP.F16.F32.PACK_AB R6, R20, R35 ;  /* 0x000000231406723e */ /* 0x000fe400000000ff */
[----:B------:R-:W-:Y:S02]  /*d5f0*/  F2FP.F16.F32.PACK_AB R27, R39, R34 ;  /* 0x00000022271b723e */ /* 0x000fe400000000ff */
[----:B------:R-:W-:Y:S01]  /*d600*/  F2FP.F16.F32.PACK_AB R25, R40, R49 ;  /* 0x000000312819723e */ /* 0x000fe200000000ff */
[----:B------:R4:W-:Y:S01]  /*d610*/  STS.128 [R213], R4 ;  /* 0x00000004d5007388 */ /* 0x0009e20000000c00 */
[----:B------:R-:W-:-:S02]  /*d620*/  F2FP.F16.F32.PACK_AB R24, R33, R36 ;  /* 0x000000242118723e */ /* 0x000fc400000000ff */
[----:B------:R-:W-:-:S05]  /*d630*/  F2FP.F16.F32.PACK_AB R26, R29, R46 ;  /* 0x0000002e1d1a723e */ /* 0x000fca00000000ff */
[----:B------:R4:W-:Y:S02]  /*d640*/  STS.128 [R21+0x10400], R24 ;  /* 0x0104001815007388 */ /* 0x0009e40000000c00 */
.L_x_1844:
[----:B------:R-:W-:Y:S05]  /*d650*/  BSYNC B1 ;  /* 0x0000000000017941 */ /* 0x000fea0003800000 */
.L_x_1843:
[----:B-12---:R-:W-:Y:S01]  /*d660*/  PRMT R32, R0, 0x5410, R3 ;  /* 0x0000541000207816 */ /* 0x006fe20000000003 */
[----:B------:R-:W-:Y:S06]  /*d670*/  @P0 BRA `(.L_x_1828) ;  /* 0x0000000400780947 */ /* 0x000fec0003800000 */
[----:B------:R-:W-:Y:S01]  /*d680*/  LEA.HI R56, R56, R207, RZ, 0x1d ;  /* 0x000000cf38387211 */ /* 0x000fe200078fe8ff */
[--C-:B---34-:R-:W-:Y:S01]  /*d690*/  HADD2.F32 R21, -RZ, R43.reuse.H1_H1 ;  /* 0x3000002bff157230 */ /* 0x118fe20000004100 */
[----:B------:R-:W-:Y:S01]  /*d6a0*/  SHF.R.U32.HI R20, RZ, 0x10, R9 ;  /* 0x00000010ff147819 */ /* 0x000fe20000011609 */
[----:B------:R-:W-:Y:S01]  /*d6b0*/  HADD2.F32 R43, -RZ, R43.H0_H0 ;  /* 0x2000002bff2b7230 */ /* 0x000fe20000004100 */
[----:B------:R-:W-:Y:S01]  /*d6c0*/  SHF.R.S32.HI R5, RZ, 0x1f, R56 ;  /* 0x0000001fff057819 */ /* 0x000fe20000011438 */
[----:B------:R-:W-:Y:S01]  /*d6d0*/  IMAD.SHL.U32 R3, R56, 0x8, RZ ;  /* 0x0000000838037824 */ /* 0x000fe200078e00ff */
[----:B------:R-:W-:Y:S01]  /*d6e0*/  SHF.R.U64 R38, R12, 0x10, R13 ;  /* 0x000000100c267819 */ /* 0x000fe2000000120d */
[----:B------:R-:W-:Y:S01]  /*d6f0*/  HADD2.F32 R20, -RZ, R20.H0_H0 ;  /* 0x20000014ff147230 */ /* 0x000fe20000004100 */
[----:B------:R-:W-:Y:S02]  /*d700*/  LEA.HI R5, R5, R56, RZ, 0x3 ;  /* 0x0000003805057211 */ /* 0x000fe400078f18ff */
[----:B------:R-:W-:-:S02]  /*d710*/  LOP3.LUT R0, R196, 0x38, R3, 0xf8, !PT ;  /* 0x00000038c4007812 */ /* 0x000fc400078ef803 */
[--C-:B------:R-:W-:Y:S01]  /*d720*/  SHF.R.U64 R37, R14, 0x10, R15.reuse ;  /* 0x000000100e257819 */ /* 0x100fe2000000120f */
[----:B------:R-:W-:Y:S01]  /*d730*/  IMAD.SHL.U32 R5, R5, 0x400, RZ ;  /* 0x0000040005057824 */ /* 0x000fe200078e00ff */
[----:B------:R-:W-:Y:S02]  /*d740*/  LOP3.LUT R3, R0, R223, RZ, 0x3c, !PT ;  /* 0x000000df00037212 */ /* 0x000fe400078e3cff */
[----:B------:R-:W-:Y:S01]  /*d750*/  SHF.R.U32.HI R34, RZ, 0x10, R15 ;  /* 0x00000010ff227819 */ /* 0x000fe2000001160f */
[--C-:B------:R-:W-:Y:S01]  /*d760*/  HADD2.F32 R15, -RZ, R45.reuse.H1_H1 ;  /* 0x3000002dff0f7230 */ /* 0x100fe20000004100 */
[----:B------:R-:W-:Y:S01]  /*d770*/  LOP3.LUT R0, R5, 0x7fffe000, RZ, 0xc0, !PT ;  /* 0x7fffe00005007812 */ /* 0x000fe200078ec0ff */
[----:B------:R-:W-:Y:S01]  /*d780*/  HADD2.F32 R45, -RZ, R45.H0_H0 ;  /* 0x2000002dff2d7230 */ /* 0x000fe20000004100 */
[----:B------:R-:W1:Y:S01]  /*d790*/  LDS.128 R4, [R212] ;  /* 0x00000000d4047984 */ /* 0x000e620000000c00 */
[----:B------:R-:W-:Y:S02]  /*d7a0*/  SHF.R.U32.HI R28, RZ, 0x10, R13 ;  /* 0x00000010ff1c7819 */ /* 0x000fe4000001160d */
[----:B------:R-:W-:-:S02]  /*d7b0*/  IADD3 R3, R3, R0, R200 ;  /* 0x0000000003037210 */ /* 0x000fc40007ffe0c8 */
[----:B------:R-:W-:Y:S02]  /*d7c0*/  SHF.R.U64 R36, R8, 0x10, R9 ;  /* 0x0000001008247819 */ /* 0x000fe40000001209 */
[--C-:B------:R-:W-:Y:S01]  /*d7d0*/  SHF.R.U64 R35, R10, 0x10, R11.reuse ;  /* 0x000000100a237819 */ /* 0x100fe2000000120b */
[----:B------:R-:W-:Y:S01]  /*d7e0*/  IMAD R3, R3, 0x2, R18 ;  /* 0x0000000203037824 */ /* 0x000fe200078e0212 */
[----:B------:R-:W-:-:S04]  /*d7f0*/  SHF.R.U32.HI R33, RZ, 0x10, R11 ;  /* 0x00000010ff217819 */ /* 0x000fc8000001160b */
[----:B------:R-:W2:Y:S01]  /*d800*/  LDS.128 R24, [R3+0x10400] ;  /* 0x0104000003187984 */ /* 0x000ea20000000c00 */
[--C-:B-1----:R-:W-:Y:S02]  /*d810*/  HADD2.F32 R8, -RZ, R5.reuse.H0_H0 ;  /* 0x20000005ff087230 */ /* 0x102fe40000004100 */
[----:B------:R-:W-:Y:S02]  /*d820*/  HADD2.F32 R5, -RZ, R5.H1_H1 ;  /* 0x30000005ff057230 */ /* 0x000fe40000004100 */
[----:B------:R-:W-:Y:S02]  /*d830*/  HADD2.F32 R0, -RZ, R4.H0_H0 ;  /* 0x20000004ff007230 */ /* 0x000fe40000004100 */
[----:B------:R-:W-:Y:S02]  /*d840*/  HADD2.F32 R9, -RZ, R6.H0_H0 ;  /* 0x20000006ff097230 */ /* 0x000fe40000004100 */
[--C-:B------:R-:W-:Y:S02]  /*d850*/  HADD2.F32 R10, -RZ, R7.reuse.H0_H0 ;  /* 0x20000007ff0a7230 */ /* 0x100fe40000004100 */
[----:B------:R-:W-:-:S02]  /*d860*/  HADD2.F32 R7, -RZ, R7.H1_H1 ;  /* 0x30000007ff077230 */ /* 0x000fc40000004100 */
[----:B------:R-:W-:Y:S02]  /*d870*/  HADD2.F32 R4, -RZ, R4.H1_H1 ;  /* 0x30000004ff047230 */ /* 0x000fe40000004100 */
[--C-:B--2---:R-:W-:Y:S02]  /*d880*/  HADD2.F32 R12, -RZ, R25.reuse.H0_H0 ;  /* 0x20000019ff0c7230 */ /* 0x104fe40000004100 */
[----:B------:R-:W-:Y:S02]  /*d890*/  HADD2.F32 R25, -RZ, R25.H1_H1 ;  /* 0x30000019ff197230 */ /* 0x000fe40000004100 */
[----:B------:R-:W-:Y:S02]  /*d8a0*/  HADD2.F32 R11, -RZ, R24.H0_H0 ;  /* 0x20000018ff0b7230 */ /* 0x000fe40000004100 */
[C---:B0-----:R-:W-:Y:S01]  /*d8b0*/  FMUL.FTZ R29, R12.reuse, R21 ;  /* 0x000000150c1d7220 */ /* 0x041fe20000410000 */
[----:B------:R-:W-:Y:S01]  /*d8c0*/  FMUL.FTZ R31, R12, R15 ;  /* 0x0000000f0c1f7220 */ /* 0x000fe20000410000 */
[----:B------:R-:W-:-:S02]  /*d8d0*/  HADD2.F32 R12, -RZ, R28.H0_H0 ;  /* 0x2000001cff0c7230 */ /* 0x000fc40000004100 */
[C---:B------:R-:W-:Y:S01]  /*d8e0*/  FMUL.FTZ R28, R25.reuse, R20 ;  /* 0x00000014191c7220 */ /* 0x040fe20000410000 */
[C---:B------:R-:W-:Y:S01]  /*d8f0*/  FFMA.FTZ R29, R8.reuse, R15, -R29 ;  /* 0x0000000f081d7223 */ /* 0x040fe2000001081d */
[----:B------:R-:W-:Y:S01]  /*d900*/  FFMA.FTZ R31, R8, R21, R31 ;  /* 0x00000015081f7223 */ /* 0x000fe2000001001f */
[----:B------:R-:W-:Y:S02]  /*d910*/  HADD2.F32 R13, -RZ, R26.H0_H0 ;  /* 0x2000001aff0d7230 */ /* 0x000fe40000004100 */
[-C--:B------:R-:W-:Y:S01]  /*d920*/  FMUL.FTZ R8, R25, R12.reuse ;  /* 0x0000000c19087220 */ /* 0x080fe20000410000 */
[----:B------:R-:W-:Y:S01]  /*d930*/  FFMA.FTZ R30, R5, R12, -R28 ;  /* 0x0000000c051e7223 */ /* 0x000fe2000001081c */
[C---:B------:R-:W-:Y:S01]  /*d940*/  FMUL.FTZ R15, R11.reuse, R43 ;  /* 0x0000002b0b0f7220 */ /* 0x040fe20000410000 */
[----:B------:R-:W-:Y:S02]  /*d950*/  HADD2.F32 R12, -RZ, R44.H0_H0 ;  /* 0x2000002cff0c7230 */ /* 0x000fe40000004100 */
[----:B------:R-:W-:Y:S01]  /*d960*/  FMUL.FTZ R28, R11, R45 ;  /* 0x0000002d0b1c7220 */ /* 0x000fe20000410000 */
[----:B------:R-:W-:Y:S01]  /*d970*/  FFMA.FTZ R20, R5, R20, R8 ;  /* 0x0000001405147223 */ /* 0x000fe20000010008 */
[----:B------:R-:W-:-:S02]  /*d980*/  HADD2.F32 R8, -RZ, R32.H0_H0 ;  /* 0x20000020ff087230 */ /* 0x000fc40000004100 */
[C---:B------:R-:W-:Y:S01]  /*d990*/  FFMA.FTZ R15, R0.reuse, R45, -R15 ;  /* 0x0000002d000f7223 */ /* 0x040fe2000001080f */
[--C-:B------:R-:W-:Y:S02]  /*d9a0*/  HADD2.F32 R14, -RZ, R27.reuse.H0_H0 ;  /* 0x2000001bff0e7230 */ /* 0x100fe40000004100 */
[----:B------:R-:W-:Y:S01]  /*d9b0*/  FFMA.FTZ R28, R0, R43, R28 ;  /* 0x0000002b001c7223 */ /* 0x000fe2000001001c */
[----:B------:R-:W-:Y:S02]  /*d9c0*/  HADD2.F32 R11, -RZ, R44.H1_H1 ;  /* 0x3000002cff0b7230 */ /* 0x000fe40000004100 */
[C---:B------:R-:W-:Y:S01]  /*d9d0*/  FMUL.FTZ R0, R13.reuse, R12 ;  /* 0x0000000c0d007220 */ /* 0x040fe20000410000 */
[----:B------:R-:W-:Y:S02]  /*d9e0*/  HADD2.F32 R5, -RZ, R32.H1_H1 ;  /* 0x30000020ff057230 */ /* 0x000fe40000004100 */
[----:B------:R-:W-:Y:S01]  /*d9f0*/  FMUL.FTZ R32, R13, R8 ;  /* 0x000000080d207220 */ /* 0x000fe20000410000 */
[----:B------:R-:W-:-:S02]  /*da00*/  HADD2.F32 R27, -RZ, R27.H1_H1 ;  /* 0x3000001bff1b7230 */ /* 0x000fc40000004100 */
[C---:B------:R-:W-:Y:S01]  /*da10*/  FFMA.FTZ R25, R9.reuse, R8, -R0 ;  /* 0x0000000809197223 */ /* 0x040fe20000010800 */
[C---:B------:R-:W-:Y:S01]  /*da20*/  FMUL.FTZ R13, R14.reuse, R11 ;  /* 0x0000000b0e0d7220 */ /* 0x040fe20000410000 */
[----:B------:R-:W-:Y:S02]  /*da30*/  HADD2.F32 R8, -RZ, R33.H0_H0 ;  /* 0x20000021ff087230 */ /* 0x000fe40000004100 */
[-C--:B------:R-:W-:Y:S01]  /*da40*/  FMUL.FTZ R14, R14, R5.reuse ;  /* 0x000000050e0e7220 */ /* 0x080fe20000410000 */
[----:B------:R-:W-:Y:S02]  /*da50*/  HADD2.F32 R0, -RZ, R34.H0_H0 ;  /* 0x20000022ff007230 */ /* 0x000fe40000004100 */
[----:B------:R-:W-:Y:S01]  /*da60*/  FFMA.FTZ R32, R9, R12, R32 ;  /* 0x0000000c09207223 */ /* 0x000fe20000010020 */
[C---:B------:R-:W-:Y:S01]  /*da70*/  FFMA.FTZ R12, R10.reuse, R5, -R13 ;  /* 0x000000050a0c7223 */ /* 0x040fe2000001080d */
[----:B------:R-:W-:Y:S01]  /*da80*/  FFMA.FTZ R14, R10, R11, R14 ;  /* 0x0000000b0a0e7223 */ /* 0x000fe2000001000e */
[----:B------:R-:W-:-:S02]  /*da90*/  HADD2.F32 R24, -RZ, R24.H1_H1 ;  /* 0x30000018ff187230 */ /* 0x000fc40000004100 */
[C---:B------:R-:W-:Y:S01]  /*daa0*/  FMUL.FTZ R34, R27.reuse, R8 ;  /* 0x000000081b227220 */ /* 0x040fe20000410000 */
[----:B------:R-:W-:Y:S02]  /*dab0*/  HADD2.F32 R26, -RZ, R26.H1_H1 ;  /* 0x3000001aff1a7230 */ /* 0x000fe40000004100 */
[-C--:B------:R-:W-:Y:S01]  /*dac0*/  FMUL.FTZ R10, R27, R0.reuse ;  /* 0x000000001b0a7220 */ /* 0x080fe20000410000 */
        /* <DEDUP_REMOVED lines=25> */
.L_x_1828:
[----:B------:R-:W-:Y:S05]  /*dc60*/  BSYNC B0 ;  /* 0x0000000000007941 */ /* 0x000fea0003800000 */
.L_x_1800:
        /* <DEDUP_REMOVED lines=8> */
.L_x_1798:
[----:B------:R-:W-:-:S05]  /*dcf0*/  IMAD.U32 R0, RZ, RZ, UR39 ;  /* 0x00000027ff007e24 */ /* 0x000fca000f8e00ff */
[----:B------:R-:W-:-:S13]  /*dd00*/  ISETP.NE.AND P0, PT, R0, 0x3, PT ;  /* 0x000000030000780c */ /* 0x000fda0003f05270 */
[----:B------:R-:W-:Y:S05]  /*dd10*/  @!P0 BRA `(.L_x_1845) ;  /* 0x0000000000048947 */ /* 0x000fea0003800000 */
[----:B------:R-:W-:Y:S01]  /*dd20*/  BPT.TRAP 0x1 ;  /* 0x000000040000795c */ /* 0x000fe20000300000 */
.L_x_1845:
[----:B-1----:R-:W-:Y:S02]  /*dd30*/  LEA R8, R184, R18, 0x3 ;  /* 0x00000012b8087211 */ /* 0x002fe400078e18ff */
[----:B---34-:R-:W-:-:S04]  /*dd40*/  SHF.L.U32 R3, R187, 0x1f, RZ ;  /* 0x0000001fbb037819 */ /* 0x018fc800000006ff */
[----:B------:R1:W3:Y:S01]  /*dd50*/  SYNCS.PHASECHK.TRANS64.TRYWAIT P1, [R8+URZ+0x28830], R3 ;  /* 0x02883003080075a7 */ /* 0x0002e2000802017f */
[----:B------:R-:W-:Y:S05]  /*dd60*/  @!P0 BRA `(.L_x_1846) ;  /* 0x0000000000048947 */ /* 0x000fea0003800000 */
[----:B------:R-:W-:Y:S01]  /*dd70*/  BPT.TRAP 0x1 ;  /* 0x000000040000795c */ /* 0x000fe20000300000 */
.L_x_1846:
[----:B---3--:R-:W-:Y:S05]  /*dd80*/  @P1 BRA `(.L_x_1847) ;  /* 0x0000000000081947 */ /* 0x008fea0003800000 */
[----:B------:R-:W3:Y:S02]  /*dd90*/  SYNCS.PHASECHK.TRANS64.TRYWAIT P1, [R8+URZ+0x28830], R3 ;  /* 0x02883003080075a7 */ /* 0x000ee4000802017f */
[----:B---3--:R-:W-:Y:S05]  /*dda0*/  @!P1 BRA `(.L_x_1848) ;  /* 0x0000019c00b89947 */ /* 0x008fea0003800000 */
.L_x_1847:
[----:B------:R-:W-:Y:S05]  /*ddb0*/  WARPSYNC.ALL ;  /* 0x0000000000007948 */ /* 0x000fea0003800000 */
[----:B------:R-:W-:Y:S01]  /*ddc0*/  VIADD R0, R18, 0x18400 ;  /* 0x0001840012007836 */ /* 0x000fe20000000000 */
[----:B------:R-:W-:Y:S01]  /*ddd0*/  R2UR UR32, R42 ;  /* 0x000000002a2072ca */ /* 0x000fe200000e0000 */
[----:B0-2---:R-:W-:Y:S01]  /*dde0*/  IMAD.MOV.U32 R7, RZ, RZ, 0x40000040 ;  /* 0x40000040ff077424 */ /* 0x005fe200078e00ff */
        /* <DEDUP_REMOVED lines=14> */
[----:B------:R-:W-:Y:S01]  /*ded0*/  UMOV UR21, 0x40000040 ;  /* 0x4000004000157882 */ /* 0x000fe20000000000 */
[----:B------:R-:W-:Y:S01]  /*dee0*/  IMAD R6, R184, 0x800, R5 ;  /* 0x00000800b8067824 */ /* 0x000fe200078e0205 */
[----:B------:R-:W-:Y:S01]  /*def0*/  UIADD3 UR4, UR32, 0x2, URZ ;  /* 0x0000000220047890 */ /* 0x000fe2000fffe03f */
[----:B------:R-:W-:Y:S01]  /*df00*/  IMAD.MOV.U32 R7, RZ, RZ, 0x40000040 ;  /* 0x40000040ff077424 */ /* 0x000fe200078e00ff */
[----:B------:R-:W-:Y:S01]  /*df10*/  R2UR UR11, R11 ;  /* 0x000000000b0b72ca */ /* 0x000fe200000e0000 */
[C---:B------:R-:W-:Y:S01]  /*df20*/  VIADD R10, R6.reuse, 0x2 ;  /* 0x00000002060a7836 */ /* 0x040fe20000000000 */
[----:B------:R-:W-:Y:S01]  /*df30*/  R2UR UR34, R6 ;  /* 0x00000000062272ca */ /* 0x000fe200000e0000 */
[----:B------:R-:W-:Y:S01]  /*df40*/  UIADD3 UR8, UR32, 0x4, URZ ;  /* 0x0000000420087890 */ /* 0x000fe2000fffe03f */
[----:B------:R-:W-:Y:S01]  /*df50*/  IMAD.MOV.U32 R11, RZ, RZ, 0x40000040 ;  /* 0x40000040ff0b7424 */ /* 0x000fe200078e00ff */
[----:B------:R-:W-:Y:S01]  /*df60*/  UIADD3 UR12, UR32, 0x6, URZ ;  /* 0x00000006200c7890 */ /* 0x000fe2000fffe03f */
[----:B------:R-:W-:Y:S01]  /*df70*/  R2UR UR6, R10 ;  /* 0x000000000a0672ca */ /* 0x000fe200000e0000 */
[----:B------:R-:W-:Y:S01]  /*df80*/  VIADD R10, R6, 0x4 ;  /* 0x00000004060a7836 */ /* 0x000fe20000000000 */
[----:B------:R-:W-:Y:S01]  /*df90*/  UIADD3 UR16, UR32, 0x400, URZ ;  /* 0x0000040020107890 */ /* 0x000fe2000fffe03f */
[----:B------:R-:W-:Y:S01]  /*dfa0*/  R2UR UR15, R11 ;  /* 0x000000000b0f72ca */ /* 0x000fe200000e0000 */
[----:B------:R-:W-:Y:S01]  /*dfb0*/  IMAD.MOV.U32 R11, RZ, RZ, 0x40000040 ;  /* 0x40000040ff0b7424 */ /* 0x000fe200078e00ff */
[----:B------:R-:W-:Y:S01]  /*dfc0*/  UIADD3 UR20, UR32, 0x402, URZ ;  /* 0x0000040220147890 */ /* 0x000fe2000fffe03f */
[----:B------:R-:W-:Y:S01]  /*dfd0*/  R2UR UR10, R10 ;  /* 0x000000000a0a72ca */ /* 0x000fe200000e0000 */
[----:B------:R-:W-:Y:S01]  /*dfe0*/  VIADD R10, R6, 0x6 ;  /* 0x00000006060a7836 */ /* 0x000fe20000000000 */
[----:B------:R-:W-:-:S02]  /*dff0*/  UIADD3 UR24, UR32, 0x404, URZ ;  /* 0x0000040420187890 */ /* 0x000fc4000fffe03f */
[----:B------:R-:W-:Y:S01]  /*e000*/  HGMMA.64x128x16.F32 R24, gdesc[UR32], RZ, !UPT, gsb0 ;  /* 0x01e00000201879f0 */ /* 0x000fe2000c0008ff */
[----:B------:R-:W-:Y:S01]  /*e010*/  R2UR UR19, R11 ;  /* 0x000000000b1372ca */ /* 0x000fe200000e0000 */
[----:B------:R-:W-:Y:S01]  /*e020*/  IMAD.MOV.U32 R11, RZ, RZ, 0x40000040 ;  /* 0x40000040ff0b7424 */ /* 0x000fe200078e00ff */
[----:B------:R-:W-:Y:S01]  /*e030*/  R2UR UR14, R10 ;  /* 0x000000000a0e72ca */ /* 0x000fe200000e0000 */
[----:B------:R-:W-:Y:S01]  /*e040*/  UMOV UR25, 0x40000040 ;  /* 0x4000004000197882 */ /* 0x000fe20000000000 */
[----:B------:R-:W-:Y:S01]  /*e050*/  IADD3 R10, R6, 0x400, RZ ;  /* 0x00000400060a7810 */ /* 0x000fe20007ffe0ff */
[----:B------:R-:W-:Y:S01]  /*e060*/  UIADD3 UR28, UR32, 0x406, URZ ;  /* 0x00000406201c7890 */ /* 0x000fe2000fffe03f */
[----:B------:R-:W-:Y:S01]  /*e070*/  R2UR UR23, R11 ;  /* 0x000000000b1772ca */ /* 0x000fe200000e0000 */
[----:B------:R-:W-:Y:S01]  /*e080*/  UMOV UR29, 0x40000040 ;  /* 0x40000040001d7882 */ /* 0x000fe20000000000 */
[----:B------:R-:W-:Y:S01]  /*e090*/  R2UR UR18, R10 ;  /* 0x000000000a1272ca */ /* 0x000fe200000e0000 */
[----:B------:R-:W-:Y:S01]  /*e0a0*/  VIADD R10, R6, 0x402 ;  /* 0x00000402060a7836 */ /* 0x000fe20000000000 */
[----:B------:R-:W-:-:S02]  /*e0b0*/  MOV R11, 0x40000040 ;  /* 0x40000040000b7802 */ /* 0x000fc40000000f00 */
[----:B------:R-:W-:Y:S02]  /*e0c0*/  R2UR UR31, R7 ;  /* 0x00000000071f72ca */ /* 0x000fe400000e0000 */
[----:B------:R-:W-:Y:S01]  /*e0d0*/  R2UR UR22, R10 ;  /* 0x000000000a1672ca */ /* 0x000fe200000e0000 */
[C---:B------:R-:W-:Y:S01]  /*e0e0*/  VIADD R10, R6.reuse, 0x404 ;  /* 0x00000404060a7836 */ /* 0x040fe20000000000 */
[----:B------:R-:W-:Y:S01]  /*e0f0*/  R2UR UR27, R11 ;  /* 0x000000000b1b72ca */ /* 0x000fe200000e0000 */
        /* <DEDUP_REMOVED lines=27> */
.L_x_1849:
[----:B------:R-:W0:Y:S01]  /*e2b0*/  LDC R6, c[0x0][0x448] ;  /* 0x00011200ff067b82 */ /* 0x000e220000000800 */
[----:B------:R-:W-:Y:S01]  /*e2c0*/  ULDC UR6, c[0x0][0x9d8] ;  /* 0x0002760000067ab9 */ /* 0x000fe20000000800 */
[----:B-1-3--:R-:W-:Y:S02]  /*e2d0*/  VIADD R8, R8, 0x28840 ;  /* 0x0002884008087836 */ /* 0x00afe40000000000 */
[----:B------:R-:W-:Y:S01]  /*e2e0*/  FMUL.FTZ R20, R42, UR6 ;  /* 0x000000062a147c20 */ /* 0x000fe20008410000 */
[----:B------:R-:W-:Y:S01]  /*e2f0*/  FMUL.FTZ R77, R77, UR6 ;  /* 0x000000064d4d7c20 */ /* 0x000fe20008410000 */
[----:B------:R-:W-:Y:S01]  /*e300*/  FMUL.FTZ R10, R30, UR6 ;  /* 0x000000061e0a7c20 */ /* 0x000fe20008410000 */
[----:B------:R-:W-:Y:S01]  /*e310*/  FMUL.FTZ R15, R39, UR6 ;  /* 0x00000006270f7c20 */ /* 0x000fe20008410000 */
[----:B------:R-:W-:Y:S01]  /*e320*/  FMUL.FTZ R30, R54, UR6 ;  /* 0x00000006361e7c20 */ /* 0x000fe20008410000 */
[----:B------:R1:W2:Y:S01]  /*e330*/  MUFU.TANH R100, R77 ;  /* 0x0000004d00647308 */ /* 0x0002a20000002400 */
        /* <DEDUP_REMOVED lines=15> */
[----:B0-----:R-:W-:Y:S01]  /*e430*/  ISETP.NE.AND P1, PT, R6, 0x1, PT ;  /* 0x000000010600780c */ /* 0x001fe20003f25270 */
[----:B------:R-:W-:-:S02]  /*e440*/  IMAD.IADD R6, R195, 0x1, R193 ;  /* 0x00000001c3067824 */ /* 0x000fc400078e02c1 */
[----:B------:R-:W-:Y:S01]  /*e450*/  FMUL.FTZ R25, R47, UR6 ;  /* 0x000000062f197c20 */ /* 0x000fe20008410000 */
[----:B------:R-:W-:Y:S01]  /*e460*/  FMUL.FTZ R91, R48, UR6 ;  /* 0x00000006305b7c20 */ /* 0x000fe20008410000 */
[----:B------:R-:W-:Y:S01]  /*e470*/  FMUL.FTZ R92, R49, UR6 ;  /* 0x00000006315c7c20 */ /* 0x000fe20008410000 */
[----:B-1----:R-:W-:Y:S02]  /*e480*/  IMAD.MOV.U32 R77, RZ, RZ, R6 ;  /* 0x000000ffff4d7224 */ /* 0x002fe400078e0006 */
[----:B------:R-:W-:Y:S01]  /*e490*/  FMUL.FTZ R26, R50, UR6 ;  /* 0x00000006321a7c20 */ /* 0x000fe20008410000 */
[----:B------:R-:W-:Y:S01]  /*e4a0*/  FMUL.FTZ R27, R51, UR6 ;  /* 0x00000006331b7c20 */ /* 0x000fe20008410000 */
[----:B------:R-:W-:Y:S01]  /*e4b0*/  FMUL.FTZ R31, R55, UR6 ;  /* 0x00000006371f7c20 */ /* 0x000fe20008410000 */
[----:B------:R-:W-:Y:S01]  /*e4c0*/  FMUL.FTZ R94, R61, UR6 ;  /* 0x000000063d5e7c20 */ /* 0x000fe20008410000 */
[----:B------:R-:W-:Y:S01]  /*e4d0*/  FMUL.FTZ R38, R62, UR6 ;  /* 0x000000063e267c20 */ /* 0x000fe20008410000 */
[----:B------:R-:W-:Y:S01]  /*e4e0*/  FMUL.FTZ R96, R64, UR6 ;  /* 0x0000000640607c20 */ /* 0x000fe20008410000 */
[----:B------:R-:W-:Y:S01]  /*e4f0*/  FMUL.FTZ R44, R66, UR6 ;  /* 0x00000006422c7c20 */ /* 0x000fe20008410000 */
[----:B------:R-:W0:Y:S01]  /*e500*/  @P1 LDC R7, c[0x0][0x44c] ;  /* 0x00011300ff071b82 */ /* 0x000e220000000800 */
[----:B------:R-:W-:-:S02]  /*e510*/  IMAD.U32 R43, RZ, RZ, UR38 ;  /* 0x00000026ff2b7e24 */ /* 0x000fc4000f8e00ff */
[----:B------:R-:W-:Y:S01]  /*e520*/  FMUL.FTZ R28, R28, UR6 ;  /* 0x000000061c1c7c20 */ /* 0x000fe20008410000 */
[----:B------:R-:W-:Y:S01]  /*e530*/  FMUL.FTZ R29, R29, UR6 ;  /* 0x000000061d1d7c20 */ /* 0x000fe20008410000 */
[----:B------:R-:W-:Y:S01]  /*e540*/  FMUL.FTZ R32, R32, UR6 ;  /* 0x0000000620207c20 */ /* 0x000fe20008410000 */
[----:B------:R-:W-:Y:S01]  /*e550*/  FMUL.FTZ R33, R33, UR6 ;  /* 0x0000000621217c20 */ /* 0x000fe20008410000 */
[----:B------:R-:W-:Y:S01]  /*e560*/  FMUL.FTZ R36, R36, UR6 ;  /* 0x0000000624247c20 */ /* 0x000fe20008410000 */
[----:B------:R-:W-:Y:S01]  /*e570*/  FMUL.FTZ R37, R37, UR6 ;  /* 0x0000000625257c20 */ /* 0x000fe20008410000 */
[----:B------:R-:W1:Y:S01]  /*e580*/  @P1 LDC R42, c[0x0][0x450] ;  /* 0x00011400ff2a1b82 */ /* 0x000e620000000800 */
        /* <DEDUP_REMOVED lines=15> */
[----:B0-----:R-:W-:-:S04]  /*e680*/  @P1 IMAD.HI.U32 R7, R6, R7, RZ ;  /* 0x0000000706071227 */ /* 0x001fc800078e00ff */
[----:B------:R-:W-:Y:S01]  /*e690*/  FMUL.FTZ R99, R73, UR6 ;  /* 0x0000000649637c20 */ /* 0x000fe20008410000 */
[----:B------:R-:W-:Y:S01]  /*e6a0*/  FMUL.FTZ R49, R74, UR6 ;  /* 0x000000064a317c20 */ /* 0x000fe20008410000 */
[----:B------:R-:W-:Y:S01]  /*e6b0*/  FMUL.FTZ R61, R75, UR6 ;  /* 0x000000064b3d7c20 */ /* 0x000fe20008410000 */
[----:B------:R-:W-:Y:S01]  /*e6c0*/  FMUL.FTZ R76, R76, UR6 ;  /* 0x000000064c4c7c20 */ /* 0x000fe20008410000 */
[----:B------:R-:W-:Y:S01]  /*e6d0*/  FMUL.FTZ R62, R78, UR6 ;  /* 0x000000064e3e7c20 */ /* 0x000fe20008410000 */
[----:B------:R-:W-:Y:S01]  /*e6e0*/  FMUL.FTZ R80, R80, UR6 ;  /* 0x0000000650507c20 */ /* 0x000fe20008410000 */
[----:B------:R-:W-:Y:S01]  /*e6f0*/  FMUL.FTZ R81, R81, UR6 ;  /* 0x0000000651517c20 */ /* 0x000fe20008410000 */
[----:B-1----:R-:W-:Y:S01]  /*e700*/  @P1 SHF.R.U32.HI R77, RZ, R42, R7 ;  /* 0x0000002aff4d1219 */ /* 0x002fe20000011607 */
[----:B------:R-:W-:Y:S01]  /*e710*/  FMUL.FTZ R64, R82, UR6 ;  /* 0x0000000652407c20 */ /* 0x000fe20008410000 */
[----:B------:R-:W0:Y:S01]  /*e720*/  LDC.64 R6, c[0x0][0x9e0] ;  /* 0x00027800ff067b82 */ /* 0x000e220000000a00 */
[----:B------:R-:W-:Y:S01]  /*e730*/  MOV R42, 0xffffff80 ;  /* 0xffffff80002a7802 */ /* 0x000fe20000000f00 */
[----:B------:R-:W-:Y:S01]  /*e740*/  FMUL.FTZ R47, R83, UR6 ;  /* 0x00000006532f7c20 */ /* 0x000fe20008410000 */
[----:B------:R-:W1:Y:S01]  /*e750*/  SHFL.IDX PT, R56, R77, RZ, 0x1c1f ;  /* 0x001c1fff4d387589 */ /* 0x000e6200000e0000 */
[----:B------:R-:W-:Y:S01]  /*e760*/  FMUL.FTZ R84, R84, UR6 ;  /* 0x0000000654547c20 */ /* 0x000fe20008410000 */
[----:B------:R-:W-:Y:S01]  /*e770*/  FMUL.FTZ R85, R85, UR6 ;  /* 0x0000000655557c20 */ /* 0x000fe20008410000 */
[----:B------:R-:W-:-:S02]  /*e780*/  IMAD R79, R89, R42, 0x80 ;  /* 0x00000080594f7424 */ /* 0x000fc400078e022a */
[----:B------:R-:W-:Y:S01]  /*e790*/  FMUL.FTZ R50, R86, UR6 ;  /* 0x0000000656327c20 */ /* 0x000fe20008410000 */
[----:B------:R-:W-:Y:S01]  /*e7a0*/  FMUL.FTZ R51, R87, UR6 ;  /* 0x0000000657337c20 */ /* 0x000fe20008410000 */
[----:B------:R-:W-:Y:S01]  /*e7b0*/  PRMT R8, R43, 0x654, R8 ;  /* 0x000006542b087816 */ /* 0x000fe20000000008 */
[----:B------:R-:W-:Y:S01]  /*e7c0*/  VIADD R42, R79, 0x1 ;  /* 0x000000014f2a7836 */ /* 0x000fe20000000000 */
[----:B------:R-:W-:Y:S01]  /*e7d0*/  ULDC UR53, c[0x0][0x9dc] ;  /* 0x0002770000357ab9 */ /* 0x000fe20000000800 */
[----:B------:R-:W3:Y:S01]  /*e7e0*/  MUFU.TANH R4, R4 ;  /* 0x0000000400047308 */ /* 0x000ee20000002400 */
[----:B------:R-:W-:Y:S01]  /*e7f0*/  ULOP3.LUT UR53, URZ, UR53, URZ, 0x33, !UPT ;  /* 0x000000353f357292 */ /* 0x000fe2000f8e333f */
[----:B------:R-:W-:Y:S01]  /*e800*/  IMAD R42, R191, -0x2, R42 ;  /* 0xfffffffebf2a7824 */ /* 0x000fe200078e022a */
[----:B------:R4:W-:Y:S01]  /*e810*/  SYNCS.ARRIVE.TRANS64.RED.A1T0 RZ, [R8+URZ], RZ ;  /* 0x000000ff08ff79a7 */ /* 0x0009e2000810043f */
[----:B------:R-:W-:-:S03]  /*e820*/  LEA R82, R89, 0xffffff80, 0x7 ;  /* 0xffffff8059527811 */ /* 0x000fc600078e38ff */
[----:B------:R-:W-:Y:S01]  /*e830*/  IADD3 R43, -R189, R42, R190 ;  /* 0x0000002abd2b7210 */ /* 0x000fe20007ffe1be */
[----:B------:R-:W0:Y:S01]  /*e840*/  MUFU.TANH R9, R9 ;  /* 0x0000000900097308 */ /* 0x000e220000002400 */
[----:B----4-:R-:W-:Y:S01]  /*e850*/  IMAD.IADD R8, R190, 0x1, R79 ;  /* 0x00000001be087824 */ /* 0x010fe200078e024f */
[----:B0-----:R-:W-:Y:S02]  /*e860*/  ISETP.GE.AND P2, PT, R7, 0x1, PT ;  /* 0x000000010700780c */ /* 0x001fe40003f46270 */
[C---:B------:R-:W-:Y:S01]  /*e870*/  IMAD.IADD R86, R43.reuse, 0x1, R6 ;  /* 0x000000012b567824 */ /* 0x040fe200078e0206 */
[----:B------:R-:W-:Y:S01]  /*e880*/  IADD3 R87, R43, UR53, RZ ;  /* 0x000000352b577c10 */ /* 0x000fe2000fffe0ff */
[----:B------:R-:W-:Y:S02]  /*e890*/  IMAD R83, R191, -0x2, R8 ;  /* 0xfffffffebf537824 */ /* 0x000fe400078e0208 */
[----:B------:R-:W0:Y:S02]  /*e8a0*/  MUFU.TANH R0, R0 ;  /* 0x0000000000007308 */ /* 0x000e240000002400 */
[----:B-1----:R-:W-:Y:S01]  /*e8b0*/  IMAD.IADD R78, R87, 0x1, R56 ;  /* 0x00000001574e7824 */ /* 0x002fe200078e0238 */
[----:B------:R-:W-:-:S05]  /*e8c0*/  VIADDMNMX R8, R56, R86, R83, PT ;  /* 0x0000005638087246 */ /* 0x000fca0003800153 */
[----:B------:R-:W1:Y:S08]  /*e8d0*/  MUFU.TANH R3, R3 ;  /* 0x0000000300037308 */ /* 0x000e700000002400 */
        /* <DEDUP_REMOVED lines=59> */
[----:B-1234-:R-:W-:Y:S05]  /*ec90*/  @!P2 BRA `(.L_x_1850) ;  /* 0x000000000050a947 */ /* 0x01efea0003800000 */
[----:B------:R-:W-:Y:S01]  /*eca0*/  IADD3 R56, -R189, R190, R56 ;  /* 0x000000bebd387210 */ /* 0x000fe20007ffe138 */
[----:B------:R-:W-:Y:S03]  /*ecb0*/  BSSY B0, `(.L_x_1851) ;  /* 0x000000e000007945 */ /* 0x000fe60003800000 */
[----:B------:R-:W-:-:S13]  /*ecc0*/  ISETP.GT.AND P3, PT, R56, -0x1, PT ;  /* 0xffffffff3800780c */ /* 0x000fda0003f64270 */
        /* <DEDUP_REMOVED lines=8> */
.L_x_1852:
[----:B------:R-:W-:-:S13]  /*ed50*/  ISETP.NE.AND P3, PT, R7, 0x1, PT ;  /* 0x000000010700780c */ /* 0x000fda0003f65270 */
[----:B------:R-:W1:Y:S02]  /*ed60*/  @P3 LDC.64 R42, c[0x0][0x9e8] ;  /* 0x00027a00ff2a3b82 */ /* 0x000e640000000a00 */
[----:B-1----:R-:W-:-:S05]  /*ed70*/  @P3 IMAD.HI.U32 R42, R56, R42, RZ ;  /* 0x0000002a382a3227 */ /* 0x002fca00078e00ff */
[----:B------:R-:W-:-:S07]  /*ed80*/  @P3 SHF.R.U32.HI R56, RZ, R43, R42 ;  /* 0x0000002bff383219 */ /* 0x000fce000001162a */
.L_x_1853:
[----:B------:R-:W-:Y:S05]  /*ed90*/  BSYNC B0 ;  /* 0x0000000000007941 */ /* 0x000fea0003800000 */
.L_x_1851:
[----:B------:R-:W-:-:S04]  /*eda0*/  IMAD R56, R56, R7, -R82 ;  /* 0x0000000738387224 */ /* 0x000fc800078e0a52 */
[----:B------:R-:W-:-:S05]  /*edb0*/  IMAD R43, R191, -0x2, R56 ;  /* 0xfffffffebf2b7824 */ /* 0x000fca00078e0238 */
[----:B------:R-:W-:Y:S02]  /*edc0*/  VIMNMX R78, R78, R43, !PT ;  /* 0x0000002b4e4e7248 */ /* 0x000fe40007fe0100 */
[----:B------:R-:W-:-:S07]  /*edd0*/  VIADDMNMX R8, R43, R7, R8, PT ;  /* 0x000000072b087246 */ /* 0x000fce0003800108 */
.L_x_1850:
[C---:B------:R-:W-:Y:S02]  /*ede0*/  ISETP.GE.AND P3, PT, R79.reuse, 0x2, PT ;  /* 0x000000024f00780c */ /* 0x040fe40003f66270 */
[----:B------:R-:W-:Y:S02]  /*edf0*/  ISETP.GE.AND P5, PT, R79, 0x9, PT ;  /* 0x000000094f00780c */ /* 0x000fe40003fa6270 */
[----:B------:R-:W-:Y:S02]  /*ee00*/  ISETP.GT.AND P4, PT, R78, 0x1, !P3 ;  /* 0x000000014e00780c */ /* 0x000fe40005f84270 */
[----:B------:R-:W-:Y:S02]  /*ee10*/  P2R R101, PR, RZ, 0x20 ;  /* 0x00000020ff657803 */ /* 0x000fe40000000000 */
[----:B------:R-:W-:-:S04]  /*ee20*/  ISETP.LT.OR P4, PT, R8, 0x2, P4 ;  /* 0x000000020800780c */ /* 0x000fc80002781670 */
[----:B------:R-:W-:Y:S02]  /*ee30*/  FSEL R75, R9, -INF , !P4 ;  /* 0xff800000094b7808 */ /* 0x000fe40006000000 */
[----:B------:R-:W-:Y:S02]  /*ee40*/  ISETP.GT.AND P4, PT, R78, 0x8, !P5 ;  /* 0x000000084e00780c */ /* 0x000fe40006f84270 */
[----:B------:R-:W-:Y:S02]  /*ee50*/  ISETP.GE.AND P5, PT, R79, 0xa, PT ;  /* 0x0000000a4f00780c */ /* 0x000fe40003fa6270 */
[----:B------:R-:W-:Y:S02]  /*ee60*/  ISETP.LT.OR P4, PT, R8, 0x9, P4 ;  /* 0x000000090800780c */ /* 0x000fe40002781670 */
[----:B------:R-:W-:Y:S02]  /*ee70*/  P2R R102, PR, RZ, 0x20 ;  /* 0x00000020ff667803 */ /* 0x000fe40000000000 */
[----:B------:R-:W-:-:S02]  /*ee80*/  FSEL R73, R28, -INF , !P4 ;  /* 0xff8000001c497808 */ /* 0x000fc40006000000 */
[----:B------:R-:W-:Y:S02]  /*ee90*/  ISETP.GT.AND P4, PT, R78, 0x9, !P5 ;  /* 0x000000094e00780c */ /* 0x000fe40006f84270 */
[----:B------:R-:W-:Y:S02]  /*eea0*/  ISETP.GE.AND P5, PT, R79, 0x11, PT ;  /* 0x000000114f00780c */ /* 0x000fe40003fa6270 */
[----:B------:R-:W-:Y:S02]  /*eeb0*/  ISETP.LT.OR P4, PT, R8, 0xa, P4 ;  /* 0x0000000a0800780c */ /* 0x000fe40002781670 */
[----:B------:R-:W-:Y:S02]  /*eec0*/  P2R R103, PR, RZ, 0x20 ;  /* 0x00000020ff677803 */ /* 0x000fe40000000000 */
[----:B0-----:R-:W-:Y:S02]  /*eed0*/  FSEL R74, R29, -INF , !P4 ;  /* 0xff8000001d4a7808 */ /* 0x001fe40006000000 */
[----:B------:R-:W-:-:S02]  /*eee0*/  ISETP.GT.AND P4, PT, R78, 0x10, !P5 ;  /* 0x000000104e00780c */ /* 0x000fc40006f84270 */
[C---:B------:R-:W-:Y:S02]  /*eef0*/  ISETP.GE.AND P5, PT, R79.reuse, 0x12, PT ;  /* 0x000000124f00780c */ /* 0x040fe40003fa6270 */
[----:B------:R-:W-:Y:S02]  /*ef00*/  ISETP.LT.OR P4, PT, R8, 0x11, P4 ;  /* 0x000000110800780c */ /* 0x000fe40002781670 */
[----:B------:R-:W-:Y:S02]  /*ef10*/  P2R R104, PR, RZ, 0x20 ;  /* 0x00000020ff687803 */ /* 0x000fe40000000000 */
[----:B------:R-:W-:Y:S02]  /*ef20*/  FSEL R72, R32, -INF , !P4 ;  /* 0xff80000020487808 */ /* 0x000fe40006000000 */
[----:B------:R-:W-:Y:S02]  /*ef30*/  ISETP.GT.AND P4, PT, R78, 0x11, !P5 ;  /* 0x000000114e00780c */ /* 0x000fe40006f84270 */
[----:B------:R-:W-:-:S02]  /*ef40*/  ISETP.GE.AND P5, PT, R79, 0x19, PT ;  /* 0x000000194f00780c */ /* 0x000fc40003fa6270 */
[----:B------:R-:W-:Y:S02]  /*ef50*/  ISETP.LT.OR P4, PT, R8, 0x12, P4 ;  /* 0x000000120800780c */ /* 0x000fe40002781670 */
[----:B------:R-:W-:Y:S02]  /*ef60*/  P2R R105, PR, RZ, 0x20 ;  /* 0x00000020ff697803 */ /* 0x000fe40000000000 */
[----:B------:R-:W-:Y:S02]  /*ef70*/  FSEL R71, R33, -INF , !P4 ;  /* 0xff80000021477808 */ /* 0x000fe40006000000 */
[----:B------:R-:W-:Y:S02]  /*ef80*/  ISETP.GT.AND P4, PT, R78, 0x18, !P5 ;  /* 0x000000184e00780c */ /* 0x000fe40006f84270 */
[----:B------:R-:W-:Y:S02]  /*ef90*/  ISETP.GE.AND P5, PT, R79, 0x1a, PT ;  /* 0x0000001a4f00780c */ /* 0x000fe40003fa6270 */
[----:B------:R-:W-:-:S02]  /*efa0*/  ISETP.LT.OR P4, PT, R8, 0x19, P4 ;  /* 0x000000190800780c */ /* 0x000fc40002781670 */
[----:B------:R-:W-:Y:S02]  /*efb0*/  P2R R106, PR, RZ, 0x20 ;  /* 0x00000020ff6a7803 */ /* 0x000fe40000000000 */
[----:B------:R-:W-:Y:S02]  /*efc0*/  FSEL R70, R36, -INF , !P4 ;  /* 0xff80000024467808 */ /* 0x000fe40006000000 */
[----:B------:R-:W-:Y:S02]  /*efd0*/  ISETP.GT.AND P4, PT, R78, 0x19, !P5 ;  /* 0x000000194e00780c */ /* 0x000fe40006f84270 */
[----:B------:R-:W-:Y:S02]  /*efe0*/  ISETP.GE.AND P5, PT, R79, 0x21, PT ;  /* 0x000000214f00780c */ /* 0x000fe40003fa6270 */
[----:B------:R-:W-:Y:S02]  /*eff0*/  ISETP.LT.OR P4, PT, R8, 0x1a, P4 ;  /* 0x0000001a0800780c */ /* 0x000fe40002781670 */
[----:B------:R-:W-:-:S02]  /*f000*/  P2R R107, PR, RZ, 0x20 ;  /* 0x00000020ff6b7803 */ /* 0x000fc40000000000 */
        /* <DEDUP_REMOVED lines=10> */
[----:B------:R-:W-:Y:S02]  /*f0b0*/  FSEL R67, R41, -INF , !P4 ;  /* 0xff80000029437808 */ /* 0x000fe40006000000 */
        /* <DEDUP_REMOVED lines=12> */
[----:B------:R-:W-:-:S04]  /*f180*/  ISETP.LT.OR P4, PT, R8, 0x31, P4 ;  /* 0x000000310800780c */ /* 0x000fc80002781670 */
        /* <DEDUP_REMOVED lines=93> */
[----:B------:R-:W-:-:S04]  /*f760*/  ISETP.GE.AND P6, PT, R79, 0x7a, PT ;  /* 0x0000007a4f00780c */ /* 0x000fc80003fc6270 */
[----:B------:R-:W-:Y:S02]  /*f770*/  P2R R80, PR, RZ, 0x40 ;  /* 0x00000040ff507803 */ /* 0x000fe40000000000 */
[----:B------:R-:W-:-:S04]  /*f780*/  ISETP.GT.AND P6, PT, R78, 0x79, !P6 ;  /* 0x000000794e00780c */ /* 0x000fc800077c4270 */
[----:B------:R-:W-:Y:S02]  /*f790*/  ISETP.LT.OR P6, PT, R8, 0x7a, P6 ;  /* 0x0000007a0800780c */ /* 0x000fe400037c1670 */
[----:B------:R-:W0:Y:S02]  /*f7a0*/  SHFL.IDX PT, R8, R77, 0x1, 0x1c1f ;  /* 0x003c1f004d087f89 */ /* 0x000e2400000e0000 */
[----:B------:R-:W-:Y:S02]  /*f7b0*/  FSEL R4, R85, -INF , !P6 ;  /* 0xff80000055047808 */ /* 0x000fe40007000000 */
[----:B0-----:R-:W-:Y:S01]  /*f7c0*/  VIADDMNMX R66, R8, R86, R83, PT ;  /* 0x0000005608427246 */ /* 0x001fe20003800153 */
[----:B------:R-:W-:Y:S01]  /*f7d0*/  IMAD.IADD R65, R87, 0x1, R8 ;  /* 0x0000000157417824 */ /* 0x000fe200078e0208 */
[----:B------:R-:W-:Y:S06]  /*f7e0*/  @!P2 BRA `(.L_x_1854) ;  /* 0x000000000050a947 */ /* 0x000fec0003800000 */
[----:B------:R-:W-:Y:S01]  /*f7f0*/  IADD3 R77, -R189, R190, R8 ;  /* 0x000000bebd4d7210 */ /* 0x000fe20007ffe108 */
[----:B------:R-:W-:Y:S03]  /*f800*/  BSSY B0, `(.L_x_1855) ;  /* 0x000000e000007945 */ /* 0x000fe60003800000 */
[----:B------:R-:W-:-:S13]  /*f810*/  ISETP.GT.AND P6, PT, R77, -0x1, PT ;  /* 0xffffffff4d00780c */ /* 0x000fda0003fc4270 */
        /* <DEDUP_REMOVED lines=8> */
.L_x_1856:
[----:B------:R-:W-:-:S13]  /*f8a0*/  ISETP.NE.AND P6, PT, R7, 0x1, PT ;  /* 0x000000010700780c */ /* 0x000fda0003fc5270 */
[----:B------:R-:W0:Y:S02]  /*f8b0*/  @P6 LDC.64 R8, c[0x0][0x9e8] ;  /* 0x00027a00ff086b82 */ /* 0x000e240000000a00 */
[----:B0-----:R-:W-:-:S05]  /*f8c0*/  @P6 IMAD.HI.U32 R8, R77, R8, RZ ;  /* 0x000000084d086227 */ /* 0x001fca00078e00ff */
[----:B------:R-:W-:-:S07]  /*f8d0*/  @P6 SHF.R.U32.HI R77, RZ, R9, R8 ;  /* 0x00000009ff4d6219 */ /* 0x000fce0000011608 */
.L_x_1857:
[----:B------:R-:W-:Y:S05]  /*f8e0*/  BSYNC B0 ;  /* 0x0000000000007941 */ /* 0x000fea0003800000 */
.L_x_1855:
[----:B------:R-:W-:-:S04]  /*f8f0*/  IMAD R8, R77, R7, -R82 ;  /* 0x000000074d087224 */ /* 0x000fc800078e0a52 */
[----:B------:R-:W-:-:S05]  /*f900*/  IMAD R8, R191, -0x2, R8 ;  /* 0xfffffffebf087824 */ /* 0x000fca00078e0208 */
[----:B------:R-:W-:Y:S02]  /*f910*/  VIMNMX R65, R65, R8, !PT ;  /* 0x0000000841417248 */ /* 0x000fe40007fe0100 */
[----:B------:R-:W-:-:S07]  /*f920*/  VIADDMNMX R66, R8, R7, R66, PT ;  /* 0x0000000708427246 */ /* 0x000fce0003800142 */
.L_x_1854:
[----:B------:R-:W-:Y:S01]  /*f930*/  ISETP.GT.AND P3, PT, R65, 0x1, !P3 ;  /* 0x000000014100780c */ /* 0x000fe20005f64270 */
[----:B------:R-:W-:Y:S01]  /*f940*/  ULDC UR52, c[0x0][0x988] ;  /* 0x0002620000347ab9 */ /* 0x000fe20000000800 */
[----:B------:R-:W-:Y:S02]  /*f950*/  ISETP.NE.AND P6, PT, R105, RZ, PT ;  /* 0x000000ff6900720c */ /* 0x000fe40003fc5270 */
[----:B------:R-:W-:Y:S02]  /*f960*/  ISETP.LT.OR P3, PT, R66, 0x2, P3 ;  /* 0x000000024200780c */ /* 0x000fe40001f61670 */
[----:B------:R-:W-:Y:S02]  /*f970*/  ISETP.GT.AND P4, PT, R65, 0x71, !P4 ;  /* 0x000000714100780c */ /* 0x000fe40006784270 */
[----:B------:R-:W-:Y:S02]  /*f980*/  FSEL R9, R3, -INF , !P3 ;  /* 0xff80000003097808 */ /* 0x000fe40005800000 */
[----:B------:R-:W-:-:S02]  /*f990*/  ISETP.NE.AND P3, PT, R101, RZ, PT ;  /* 0x000000ff6500720c */ /* 0x000fc40003f65270 */
[C---:B------:R-:W-:Y:S02]  /*f9a0*/  ISETP.GT.AND P5, PT, R65.reuse, 0x78, !P5 ;  /* 0x000000784100780c */ /* 0x040fe40006fa4270 */
[----:B------:R-:W-:Y:S02]  /*f9b0*/  ISETP.GT.AND P3, PT, R65, 0x8, !P3 ;  /* 0x000000084100780c */ /* 0x000fe40005f64270 */
[C---:B------:R-:W-:Y:S02]  /*f9c0*/  ISETP.LT.OR P4, PT, R66.reuse, 0x72, P4 ;  /* 0x000000724200780c */ /* 0x040fe40002781670 */
[C---:B------:R-:W-:Y:S02]  /*f9d0*/  ISETP.LT.OR P3, PT, R66.reuse, 0x9, P3 ;  /* 0x000000094200780c */ /* 0x040fe40001f61670 */
[----:B------:R-:W-:Y:S02]  /*f9e0*/  ISETP.LT.OR P5, PT, R66, 0x79, P5 ;  /* 0x000000794200780c */ /* 0x000fe40002fa1670 */
[----:B------:R-:W-:-:S02]  /*f9f0*/  FSEL R3, R10, -INF , !P3 ;  /* 0xff8000000a037808 */ /* 0x000fc40005800000 */
[----:B------:R-:W-:Y:S02]  /*fa00*/  ISETP.NE.AND P3, PT, R102, RZ, PT ;  /* 0x000000ff6600720c */ /* 0x000fe40003f65270 */
[----:B------:R-:W-:Y:S02]  /*fa10*/  FMNMX.FTZ R10, R76, R75, !PT ;  /* 0x0000004b4c0a7209 */ /* 0x000fe40007810000 */
[----:B------:R-:W-:Y:S02]  /*fa20*/  ISETP.GT.AND P3, PT, R65, 0x9, !P3 ;  /* 0x000000094100780c */ /* 0x000fe40005f64270 */
[----:B------:R-:W-:Y:S02]  /*fa30*/  FSEL R50, R50, -INF , !P5 ;  /* 0xff80000032327808 */ /* 0x000fe40006800000 */
[----:B------:R-:W-:-:S04]  /*fa40*/  ISETP.LT.OR P3, PT, R66, 0xa, P3 ;  /* 0x0000000a4200780c */ /* 0x000fc80001f61670 */
        /* <DEDUP_REMOVED lines=15> */
[----:B------:R-:W-:Y:S02]  /*fb40*/  ISETP.GT.AND P3, PT, R65, 0x18, !P6 ;  /* 0x000000184100780c */ /* 0x000fe40007764270 */
[----:B------:R-:W-:Y:S02]  /*fb50*/  FMNMX.FTZ R10, R68, R11, !PT ;  /* 0x0000000b440a7209 */ /* 0x000fe40007810000 */
[----:B------:R-:W-:-:S02]  /*fb60*/  ISETP.LT.OR P3, PT, R66, 0x19, P3 ;  /* 0x000000194200780c */ /* 0x000fc40001f61670 */
[----:B------:R-:W-:Y:S02]  /*fb70*/  ISETP.NE.AND P6, PT, R114, RZ, PT ;  /* 0x000000ff7200720c */ /* 0x000fe40003fc5270 */
        /* <DEDUP_REMOVED lines=54> */
[----:B------:R-:W-:-:S03]  /*fee0*/  ISETP.LT.OR P3, PT, R66, 0x39, P3 ;  /* 0x000000394200780c */ /* 0x000fc60001f61670 */
[----:B------:R-:W0:Y:S01]  /*fef0*/  SHFL.BFLY PT, R10, R11, 0x2, 0x1f ;  /* 0x0c401f000b0a7f89 */ /* 0x000e2200000e0000 */
[----:B------:R-:W-:Y:S02]  /*ff00*/  FSEL R30, R30, -INF , !P3 ;  /* 0xff8000001e1e7808 */ /* 0x000fe40005800000 */
[----:B------:R-:W-:-:S04]  /*ff10*/  ISETP.NE.AND P3, PT, R112, RZ, PT ;  /* 0x000000ff7000720c */ /* 0x000fc80003f65270 */
[----:B------:R-:W-:-:S04]  /*ff20*/  ISETP.GT.AND P3, PT, R65, 0x39, !P3 ;  /* 0x000000394100780c */ /* 0x000fc80005f64270 */
[----:B------:R-:W-:-:S04]  /*ff30*/  ISETP.LT.OR P3, PT, R66, 0x3a, P3 ;  /* 0x0000003a4200780c */ /* 0x000fc80001f61670 */
[----:B------:R-:W-:Y:S02]  /*ff40*/  FSEL R31, R31, -INF , !P3 ;  /* 0xff8000001f1f7808 */ /* 0x000fe40005800000 */
[----:B------:R-:W-:-:S04]  /*ff50*/  ISETP.NE.AND P3, PT, R113, RZ, PT ;  /* 0x000000ff7100720c */ /* 0x000fc80003f65270 */
[----:B------:R-:W-:Y:S02]  /*ff60*/  ISETP.GT.AND P3, PT, R65, 0x40, !P3 ;  /* 0x000000404100780c */ /* 0x000fe40005f64270 */
[----:B0-----:R-:W-:Y:S02]  /*ff70*/  FMNMX.FTZ R77, R11, R10, !PT ;  /* 0x0000000a0b4d7209 */ /* 0x001fe40007810000 */
[----:B------:R-:W-:-:S03]  /*ff80*/  ISETP.LT.OR P3, PT, R66, 0x41, P3 ;  /* 0x000000414200780c */ /* 0x000fc60001f61670 */
[----:B------:R-:W0:Y:S01]  /*ff90*/  SHFL.BFLY PT, R10, R77, 0x1, 0x1f ;  /* 0x0c201f004d0a7f89 */ /* 0x000e2200000e0000 */
[----:B------:R-:W-:Y:S02]  /*ffa0*/  FSEL R34, R34, -INF , !P3 ;  /* 0xff80000022227808 */ /* 0x000fe40005800000 */
[----:B------:R-:W-:Y:S02]  /*ffb0*/  ISETP.GT.AND P3, PT, R65, 0x41, !P6 ;  /* 0x000000414100780c */ /* 0x000fe40007764270 */
[----:B------:R-:W-:Y:S02]  /*ffc0*/  ISETP.NE.AND P6, PT, R100, RZ, PT ;  /* 0x000000ff6400720c */ /* 0x000fe40003fc5270 */
        /* <DEDUP_REMOVED lines=8> */
[----:B------:R-:W-:-:S03]  /*10050*/  FMUL.FTZ R78, R10, UR52 ;  /* 0x000000340a4e7c20 */ /* 0x000fc60008410000 */
        /* <DEDUP_REMOVED lines=37> */
[----:B------:R-:W-:-:S04]  /*102b0*/  ISETP.LT.OR P3, PT, R66, 0x71, P3 ;  /* 0x000000714200780c */ /* 0x000fc80001f61670 */
[----:B------:R-:W-:Y:S02]  /*102c0*/  FSEL R64, R64, -INF , !P3 ;  /* 0xff80000040407808 */ /* 0x000fe40005800000 */
[----:B------:R-:W-:-:S04]  /*102d0*/  FSETP.NEU.FTZ.AND P3, PT, R10, -INF , PT ;  /* 0xff8000000a00780b */ /* 0x000fc80003f7d000 */
[----:B------:R-:W-:Y:S02]  /*102e0*/  FSEL R79, R78, RZ, P3 ;  /* 0x000000ff4e4f7208 */ /* 0x000fe40001800000 */
[----:B------:R-:W-:Y:S02]  /*102f0*/  ISETP.GT.AND P3, PT, R65, RZ, !P6 ;  /* 0x000000ff4100720c */ /* 0x000fe40007764270 */
[----:B------:R-:W-:Y:S01]  /*10300*/  ISETP.NE.AND P6, PT, R80, RZ, PT ;  /* 0x000000ff5000720c */ /* 0x000fe20003fc5270 */
[--C-:B------:R-:W-:Y:S01]  /*10310*/  FFMA.FTZ R170, R57, UR52, -R79.reuse ;  /* 0x0000003439aa7c23 */ /* 0x100fe2000801084f */
[----:B------:R-:W-:Y:S01]  /*10320*/  ISETP.LT.OR P3, PT, R66, 0x1, P3 ;  /* 0x000000014200780c */ /* 0x000fe20001f61670 */
[--C-:B------:R-:W-:Y:S01]  /*10330*/  FFMA.FTZ R57, R56, UR52, -R79.reuse ;  /* 0x0000003438397c23 */ /* 0x100fe2000801084f */
[--C-:B------:R-:W-:Y:S01]  /*10340*/  FFMA.FTZ R156, R40, UR52, -R79.reuse ;  /* 0x00000034289c7c23 */ /* 0x100fe2000801084f */
[--C-:B------:R-:W-:Y:S01]  /*10350*/  FFMA.FTZ R180, R76, UR52, -R79.reuse ;  /* 0x000000344cb47c23 */ /* 0x100fe2000801084f */
[----:B------:R-:W-:Y:S01]  /*10360*/  FSEL R78, R0, -INF , !P3 ;  /* 0xff800000004e7808 */ /* 0x000fe20005800000 */
[--C-:B------:R-:W-:Y:S01]  /*10370*/  FFMA.FTZ R75, R75, UR52, -R79.reuse ;  /* 0x000000344b4b7c23 */ /* 0x100fe2000801084f */
[----:B------:R-:W-:Y:S01]  /*10380*/  ISETP.GT.AND P3, PT, R65, 0x79, !P6 ;  /* 0x000000794100780c */ /* 0x000fe20007764270 */
[--C-:B------:R-:W-:Y:S01]  /*10390*/  FFMA.FTZ R182, R73, UR52, -R79.reuse ;  /* 0x0000003449b67c23 */ /* 0x100fe2000801084f */
[----:B------:R-:W-:Y:S01]  /*103a0*/  FMNMX.FTZ R0, R78, R9, !PT ;  /* 0x000000094e007209 */ /* 0x000fe20007810000 */
[----:B------:R-:W-:Y:S01]  /*103b0*/  MUFU.EX2 R180, R180 ;  /* 0x000000b400b47308 */ /* 0x000fe20000000800 */
[----:B------:R-:W-:Y:S01]  /*103c0*/  ISETP.LT.OR P3, PT, R66, 0x7a, P3 ;  /* 0x0000007a4200780c */ /* 0x000fe20001f61670 */
[--C-:B------:R-:W-:Y:S01]  /*103d0*/  FFMA.FTZ R73, R74, UR52, -R79.reuse ;  /* 0x000000344a497c23 */ /* 0x100fe2000801084f */
[----:B------:R-:W-:Y:S01]  /*103e0*/  FMNMX.FTZ R11, R3, R0, !PT ;  /* 0x00000000030b7209 */ /* 0x000fe20007810000 */
[--C-:B------:R-:W-:Y:S01]  /*103f0*/  FFMA.FTZ R154, R28, UR52, -R79.reuse ;  /* 0x000000341c9a7c23 */ /* 0x100fe2000801084f */
[----:B------:R-:W-:Y:S01]  /*10400*/  FSEL R51, R51, -INF , !P3 ;  /* 0xff80000033337808 */ /* 0x000fe20005800000 */
[--C-:B------:R-:W-:Y:S01]  /*10410*/  FFMA.FTZ R176, R72, UR52, -R79.reuse ;  /* 0x0000003448b07c23 */ /* 0x100fe2000801084f */
[----:B------:R-:W-:Y:S01]  /*10420*/  FMNMX.FTZ R11, R8, R11, !PT ;  /* 0x0000000b080b7209 */ /* 0x000fe20007810000 */
[----:B------:R-:W0:Y:S01]  /*10430*/  MUFU.EX2 R75, R75 ;  /* 0x0000004b004b7308 */ /* 0x000e220000000800 */
[--C-:B------:R-:W-:Y:S01]  /*10440*/  FFMA.FTZ R71, R71, UR52, -R79.reuse ;  /* 0x0000003447477c23 */ /* 0x100fe2000801084f */
[--C-:B------:R-:W-:Y:S01]  /*10450*/  FFMA.FTZ R178, R70, UR52, -R79.reuse ;  /* 0x0000003446b27c23 */ /* 0x100fe2000801084f */
[----:B------:R-:W-:Y:S01]  /*10460*/  FMNMX.FTZ R0, R12, R11, !PT ;  /* 0x0000000b0c007209 */ /* 0x000fe20007810000 */
[--C-:B------:R-:W-:Y:S01]  /*10470*/  FFMA.FTZ R69, R69, UR52, -R79.reuse ;  /* 0x0000003445457c23 */ /* 0x100fe2000801084f */
[--C-:B------:R-:W-:Y:S01]  /*10480*/  FFMA.FTZ R172, R68, UR52, -R79.reuse ;  /* 0x0000003444ac7c23 */ /* 0x100fe2000801084f */
[--C-:B------:R-:W-:Y:S01]  /*10490*/  FFMA.FTZ R67, R67, UR52, -R79.reuse ;  /* 0x0000003443437c23 */ /* 0x100fe2000801084f */
[----:B------:R-:W-:Y:S01]  /*104a0*/  FMNMX.FTZ R11, R13, R0, !PT ;  /* 0x000000000d0b7209 */ /* 0x000fe20007810000 */
[----:B------:R-:W1:Y:S01]  /*104b0*/  MUFU.EX2 R182, R182 ;  /* 0x000000b600b67308 */ /* 0x000e620000000800 */
[--C-:B------:R-:W-:Y:S01]  /*104c0*/  FFMA.FTZ R174, R88, UR52, -R79.reuse ;  /* 0x0000003458ae7c23 */ /* 0x100fe2000801084f */
[--C-:B------:R-:W-:Y:S01]  /*104d0*/  FFMA.FTZ R77, R90, UR52, -R79.reuse ;  /* 0x000000345a4d7c23 */ /* 0x100fe2000801084f */
[----:B------:R-:W-:Y:S01]  /*104e0*/  FMNMX.FTZ R0, R14, R11, !PT ;  /* 0x0000000b0e007209 */ /* 0x000fe20007810000 */
[--C-:B------:R-:W-:Y:S01]  /*104f0*/  FFMA.FTZ R168, R60, UR52, -R79.reuse ;  /* 0x000000343ca87c23 */ /* 0x100fe2000801084f */
[--C-:B------:R-:W-:Y:S01]  /*10500*/  FFMA.FTZ R59, R59, UR52, -R79.reuse ;  /* 0x000000343b3b7c23 */ /* 0x100fe2000801084f */
[--C-:B------:R-:W-:Y:S01]  /*10510*/  FFMA.FTZ R158, R36, UR52, -R79.reuse ;  /* 0x00000034249e7c23 */ /* 0x100fe2000801084f */
[----:B------:R-:W-:Y:S01]  /*10520*/  FMNMX.FTZ R11, R15, R0, !PT ;  /* 0x000000000f0b7209 */ /* 0x000fe20007810000 */
[----:B------:R-:W2:Y:S01]  /*10530*/  MUFU.EX2 R73, R73 ;  /* 0x0000004900497308 */ /* 0x000ea20000000800 */
[--C-:B------:R-:W-:Y:S01]  /*10540*/  FFMA.FTZ R164, R58, UR52, -R79.reuse ;  /* 0x000000343aa47c23 */ /* 0x100fe2000801084f */
[--C-:B------:R-:W-:Y:S01]  /*10550*/  FFMA.FTZ R166, R43, UR52, -R79.reuse ;  /* 0x000000342ba67c23 */ /* 0x100fe2000801084f */
[----:B------:R-:W-:Y:S01]  /*10560*/  FMNMX.FTZ R0, R20, R11, !PT ;  /* 0x0000000b14007209 */ /* 0x000fe20007810000 */
[--C-:B------:R-:W-:Y:S01]  /*10570*/  FFMA.FTZ R43, R42, UR52, -R79.reuse ;  /* 0x000000342a2b7c23 */ /* 0x100fe2000801084f */
[--C-:B------:R-:W-:Y:S01]  /*10580*/  FFMA.FTZ R160, R41, UR52, -R79.reuse ;  /* 0x0000003429a07c23 */ /* 0x100fe2000801084f */
[--C-:B------:R-:W-:Y:S01]  /*10590*/  FFMA.FTZ R41, R54, UR52, -R79.reuse ;  /* 0x0000003436297c23 */ /* 0x100fe2000801084f */
[----:B------:R-:W-:Y:S01]  /*105a0*/  FMNMX.FTZ R11, R21, R0, !PT ;  /* 0x00000000150b7209 */ /* 0x000fe20007810000 */
[----:B------:R-:W3:Y:S01]  /*105b0*/  MUFU.EX2 R176, R176 ;  /* 0x000000b000b07308 */ /* 0x000ee20000000800 */
[--C-:B------:R-:W-:Y:S01]  /*105c0*/  FFMA.FTZ R162, R37, UR52, -R79.reuse ;  /* 0x0000003425a27c23 */ /* 0x100fe2000801084f */
[--C-:B------:R-:W-:Y:S01]  /*105d0*/  FFMA.FTZ R152, R32, UR52, -R79.reuse ;  /* 0x0000003420987c23 */ /* 0x100fe2000801084f */
[----:B------:R-:W-:Y:S01]  /*105e0*/  FMNMX.FTZ R0, R24, R11, !PT ;  /* 0x0000000b18007209 */ /* 0x000fe20007810000 */
[--C-:B------:R-:W-:Y:S01]  /*105f0*/  FFMA.FTZ R37, R53, UR52, -R79.reuse ;  /* 0x0000003435257c23 */ /* 0x100fe2000801084f */
[--C-:B------:R-:W-:Y:S01]  /*10600*/  FFMA.FTZ R53, R52, UR52, -R79.reuse ;  /* 0x0000003434357c23 */ /* 0x100fe2000801084f */
[--C-:B------:R-:W-:Y:S01]  /*10610*/  FFMA.FTZ R33, R33, UR52, -R79.reuse ;  /* 0x0000003421217c23 */ /* 0x100fe2000801084f */
[----:B------:R-:W-:Y:S01]  /*10620*/  FMNMX.FTZ R11, R25, R0, !PT ;  /* 0x00000000190b7209 */ /* 0x000fe20007810000 */
[----:B------:R-:W4:Y:S01]  /*10630*/  MUFU.EX2 R71, R71 ;  /* 0x0000004700477308 */ /* 0x000f220000000800 */
[----:B------:R-:W-:-:S02]  /*10640*/  FFMA.FTZ R29, R29, UR52, -R79 ;  /* 0x000000341d1d7c23 */ /* 0x000fc4000801084f */
[----:B------:R-:W-:-:S04]  /*10650*/  FMNMX.FTZ R0, R26, R11, !PT ;  /* 0x0000000b1a007209 */ /* 0x000fc80007810000 */
[----:B------:R-:W-:Y:S01]  /*10660*/  FMNMX.FTZ R11, R27, R0, !PT ;  /* 0x000000001b0b7209 */ /* 0x000fe20007810000 */
[----:B------:R-:W5:Y:S03]  /*10670*/  MUFU.EX2 R178, R178 ;  /* 0x000000b200b27308 */ /* 0x000f660000000800 */
[----:B------:R-:W-:-:S04]  /*10680*/  FMNMX.FTZ R0, R30, R11, !PT ;  /* 0x0000000b1e007209 */ /* 0x000fc80007810000 */
[----:B------:R-:W-:Y:S01]  /*10690*/  FMNMX.FTZ R11, R31, R0, !PT ;  /* 0x000000001f0b7209 */ /* 0x000fe20007810000 */
[----:B------:R-:W5:Y:S03]  /*106a0*/  MUFU.EX2 R69, R69 ;  /* 0x0000004500457308 */ /* 0x000f660000000800 */
        /* <DEDUP_REMOVED lines=17> */
[----:B------:R-:W-:Y:S01]  /*107c0*/  MUFU.EX2 R59, R59 ;  /* 0x0000003b003b7308 */ /* 0x000fe20000000800 */
[----:B------:R-:W-:Y:S01]  /*107d0*/  FSEL R0, R47, -INF , !P4 ;  /* 0xff8000002f007808 */ /* 0x000fe20006000000 */
[--C-:B------:R-:W-:Y:S01]  /*107e0*/  FFMA.FTZ R47, R55, UR52, -R79.reuse ;  /* 0x00000034372f7c23 */ /* 0x100fe2000801084f */
[----:B------:R-:W-:Y:S01]  /*107f0*/  FMNMX.FTZ R11, R64, R11, !PT ;  /* 0x0000000b400b7209 */ /* 0x000fe20007810000 */
[----:B------:R-:W-:-:S03]  /*10800*/  FFMA.FTZ R55, R4, UR52, -R79 ;  /* 0x0000003404377c23 */ /* 0x000fc6000801084f */
        /* <DEDUP_REMOVED lines=15> */
[----:B0-----:R-:W-:-:S02]  /*10900*/  FMNMX.FTZ R11, R40, R11, !PT ;  /* 0x0000000b280b7209 */ /* 0x001fc40007810000 */
[----:B------:R-:W0:Y:S02]  /*10910*/  @P1 LDC R40, c[0x0][0x44c] ;  /* 0x00011300ff281b82 */ /* 0x000e240000000800 */
[C---:B------:R-:W-:Y:S01]  /*10920*/  FSETP.NEU.FTZ.AND P3, PT, R11.reuse, -INF , PT ;  /* 0xff8000000b00780b */ /* 0x040fe20003f7d000 */
[----:B------:R-:W-:Y:S02]  /*10930*/  FMUL.FTZ R28, R11, UR52 ;  /* 0x000000340b1c7c20 */ /* 0x000fe40008410000 */
[----:B------:R-:W-:Y:S03]  /*10940*/  MUFU.EX2 R37, R37 ;  /* 0x0000002500257308 */ /* 0x000fe60000000800 */
[----:B------:R-:W-:-:S05]  /*10950*/  FSEL R65, R28, RZ, P3 ;  /* 0x000000ff1c417208 */ /* 0x000fca0001800000 */
[--C-:B------:R-:W-:Y:S01]  /*10960*/  FFMA.FTZ R181, R78, UR52, -R65.reuse ;  /* 0x000000344eb57c23 */ /* 0x100fe20008010841 */
[--C-:B------:R-:W-:Y:S01]  /*10970*/  FFMA.FTZ R28, R9, UR52, -R65.reuse ;  /* 0x00000034091c7c23 */ /* 0x100fe20008010841 */
[----:B------:R-:W-:Y:S01]  /*10980*/  FFMA.FTZ R183, R3, UR52, -R65 ;  /* 0x0000003403b77c23 */ /* 0x000fe20008010841 */
[----:B------:R-:W-:Y:S01]  /*10990*/  FADD.FTZ R3, R180, R75 ;  /* 0x0000004bb4037221 */ /* 0x000fe20000010000 */
[--C-:B------:R-:W-:Y:S01]  /*109a0*/  FFMA.FTZ R8, R8, UR52, -R65.reuse ;  /* 0x0000003408087c23 */ /* 0x100fe20008010841 */
[----:B------:R-:W-:Y:S01]  /*109b0*/  FFMA.FTZ R177, R12, UR52, -R65 ;  /* 0x000000340cb17c23 */ /* 0x000fe20008010841 */
[----:B------:R-:W-:Y:S01]  /*109c0*/  MUFU.EX2 R181, R181 ;  /* 0x000000b500b57308 */ /* 0x000fe20000000800 */
[----:B-1----:R-:W-:Y:S01]  /*109d0*/  FADD.FTZ R4, R182, R3 ;  /* 0x00000003b6047221 */ /* 0x002fe20000010000 */
[--C-:B------:R-:W-:Y:S01]  /*109e0*/  FFMA.FTZ R12, R13, UR52, -R65.reuse ;  /* 0x000000340d0c7c23 */ /* 0x100fe20008010841 */
[--C-:B------:R-:W-:Y:S01]  /*109f0*/  FFMA.FTZ R179, R14, UR52, -R65.reuse ;  /* 0x000000340eb37c23 */ /* 0x100fe20008010841 */
[--C-:B------:R-:W-:Y:S01]  /*10a00*/  FFMA.FTZ R165, R34, UR52, -R65.reuse ;  /* 0x0000003422a57c23 */ /* 0x100fe20008010841 */
[----:B--2---:R-:W-:Y:S01]  /*10a10*/  FADD.FTZ R3, R73, R4 ;  /* 0x0000000449037221 */ /* 0x004fe20000010000 */
[--C-:B------:R-:W-:Y:S01]  /*10a20*/  FFMA.FTZ R14, R15, UR52, -R65.reuse ;  /* 0x000000340f0e7c23 */ /* 0x100fe20008010841 */
[----:B------:R-:W-:Y:S01]  /*10a30*/  FFMA.FTZ R173, R20, UR52, -R65 ;  /* 0x0000003414ad7c23 */ /* 0x000fe20008010841 */
[----:B------:R-:W1:Y:S01]  /*10a40*/  MUFU.EX2 R28, R28 ;  /* 0x0000001c001c7308 */ /* 0x000e620000000800 */
[----:B---3--:R-:W-:Y:S01]  /*10a50*/  FADD.FTZ R4, R176, R3 ;  /* 0x00000003b0047221 */ /* 0x008fe20000010000 */
[--C-:B------:R-:W-:Y:S01]  /*10a60*/  FFMA.FTZ R20, R21, UR52, -R65.reuse ;  /* 0x0000003415147c23 */ /* 0x100fe20008010841 */
[--C-:B------:R-:W-:Y:S01]  /*10a70*/  FFMA.FTZ R175, R24, UR52, -R65.reuse ;  /* 0x0000003418af7c23 */ /* 0x100fe20008010841 */
[--C-:B------:R-:W-:Y:S01]  /*10a80*/  FFMA.FTZ R24, R25, UR52, -R65.reuse ;  /* 0x0000003419187c23 */ /* 0x100fe20008010841 */
[----:B----4-:R-:W-:Y:S01]  /*10a90*/  FADD.FTZ R3, R71, R4 ;  /* 0x0000000447037221 */ /* 0x010fe20000010000 */
[--C-:B------:R-:W-:Y:S01]  /*10aa0*/  FFMA.FTZ R169, R26, UR52, -R65.reuse ;  /* 0x000000341aa97c23 */ /* 0x100fe20008010841 */
[----:B------:R-:W-:Y:S01]  /*10ab0*/  FFMA.FTZ R26, R27, UR52, -R65 ;  /* 0x000000341b1a7c23 */ /* 0x000fe20008010841 */
[----:B------:R-:W2:Y:S01]  /*10ac0*/  MUFU.EX2 R183, R183 ;  /* 0x000000b700b77308 */ /* 0x000ea20000000800 */
[----:B-----5:R-:W-:Y:S01]  /*10ad0*/  FADD.FTZ R34, R178, R3 ;  /* 0x00000003b2227221 */ /* 0x020fe20000010000 */
[----:B------:R-:W3:Y:S01]  /*10ae0*/  @P1 LDC R13, c[0x0][0x450] ;  /* 0x00011400ff0d1b82 */ /* 0x000ee20000000800 */
[--C-:B------:R-:W-:Y:S01]  /*10af0*/  FFMA.FTZ R171, R30, UR52, -R65.reuse ;  /* 0x000000341eab7c23 */ /* 0x100fe20008010841 */
[--C-:B------:R-:W-:Y:S01]  /*10b00*/  FFMA.FTZ R30, R31, UR52, -R65.reuse ;  /* 0x000000341f1e7c23 */ /* 0x100fe20008010841 */
[----:B------:R-:W-:Y:S01]  /*10b10*/  FADD.FTZ R9, R69, R34 ;  /* 0x0000002245097221 */ /* 0x000fe20000010000 */
[--C-:B------:R-:W-:Y:S01]  /*10b20*/  FFMA.FTZ R32, R35, UR52, -R65.reuse ;  /* 0x0000003423207c23 */ /* 0x100fe20008010841 */
[----:B------:R-:W-:Y:S01]  /*10b30*/  FFMA.FTZ R167, R38, UR52, -R65 ;  /* 0x0000003426a77c23 */ /* 0x000fe20008010841 */
[----:B------:R-:W4:Y:S01]  /*10b40*/  MUFU.EX2 R8, R8 ;  /* 0x0000000800087308 */ /* 0x000f220000000800 */
[----:B-1----:R-:W-:Y:S01]  /*10b50*/  FADD.FTZ R4, R181, R28 ;  /* 0x0000001cb5047221 */ /* 0x002fe20000010000 */
[----:B------:R-:W-:Y:S01]  /*10b60*/  FADD.FTZ R36, R172, R9 ;  /* 0x00000009ac247221 */ /* 0x000fe20000010000 */
[----:B0-----:R-:W-:-:S04]  /*10b70*/  @P1 IMAD.HI.U32 R40, R193, R40, RZ ;  /* 0x00000028c1281227 */ /* 0x001fc800078e00ff */
[--C-:B------:R-:W-:Y:S01]  /*10b80*/  FFMA.FTZ R34, R39, UR52, -R65.reuse ;  /* 0x0000003427227c23 */ /* 0x100fe20008010841 */
[----:B------:R-:W-:Y:S01]  /*10b90*/  FFMA.FTZ R44, R44, UR52, -R65 ;  /* 0x000000342c2c7c23 */ /* 0x000fe20008010841 */
[----:B------:R-:W-:Y:S01]  /*10ba0*/  FADD.FTZ R9, R67, R36 ;  /* 0x0000002443097221 */ /* 0x000fe20000010000 */
[----:B------:R-:W-:Y:S01]  /*10bb0*/  IMAD.MOV.U32 R38, RZ, RZ, R193 ;  /* 0x000000ffff267224 */ /* 0x000fe200078e00c1 */
[----:B------:R-:W0:Y:S01]  /*10bc0*/  MUFU.EX2 R177, R177 ;  /* 0x000000b100b17308 */ /* 0x000e220000000800 */
[----:B--2---:R-:W-:Y:S01]  /*10bd0*/  FADD.FTZ R3, R183, R4 ;  /* 0x00000004b7037221 */ /* 0x004fe20000010000 */
[----:B------:R-:W-:Y:S01]  /*10be0*/  FADD.FTZ R36, R174, R9 ;  /* 0x00000009ae247221 */ /* 0x000fe20000010000 */
[--C-:B------:R-:W-:Y:S01]  /*10bf0*/  FFMA.FTZ R45, R45, UR52, -R65.reuse ;  /* 0x000000342d2d7c23 */ /* 0x100fe20008010841 */
[--C-:B------:R-:W-:Y:S01]  /*10c00*/  FFMA.FTZ R46, R46, UR52, -R65.reuse ;  /* 0x000000342e2e7c23 */ /* 0x100fe20008010841 */
[--C-:B------:R-:W-:Y:S01]  /*10c10*/  FFMA.FTZ R48, R48, UR52, -R65.reuse ;  /* 0x0000003430307c23 */ /* 0x100fe20008010841 */
[----:B------:R-:W-:Y:S01]  /*10c20*/  FADD.FTZ R9, R77, R36 ;  /* 0x000000244d097221 */ /* 0x000fe20000010000 */
[----:B------:R-:W-:Y:S01]  /*10c30*/  FFMA.FTZ R49, R49, UR52, -R65 ;  /* 0x0000003431317c23 */ /* 0x000fe20008010841 */
[----:B------:R-:W1:Y:S01]  /*10c40*/  MUFU.EX2 R12, R12 ;  /* 0x0000000c000c7308 */ /* 0x000e620000000800 */
[----:B----4-:R-:W-:Y:S01]  /*10c50*/  FADD.FTZ R4, R8, R3 ;  /* 0x0000000308047221 */ /* 0x010fe20000010000 */
[----:B------:R-:W-:Y:S01]  /*10c60*/  FADD.FTZ R36, R168, R9 ;  /* 0x00000009a8247221 */ /* 0x000fe20000010000 */
[----:B---3--:R-:W-:Y:S01]  /*10c70*/  @P1 SHF.R.U32.HI R38, RZ, R13, R40 ;  /* 0x0000000dff261219 */ /* 0x008fe20000011628 */
[--C-:B------:R-:W-:Y:S01]  /*10c80*/  FFMA.FTZ R61, R61, UR52, -R65.reuse ;  /* 0x000000343d3d7c23 */ /* 0x100fe20008010841 */
[--C-:B------:R-:W-:Y:S01]  /*10c90*/  FFMA.FTZ R62, R62, UR52, -R65.reuse ;  /* 0x000000343e3e7c23 */ /* 0x100fe20008010841 */
[----:B------:R-:W-:Y:S01]  /*10ca0*/  FADD.FTZ R9, R59, R36 ;  /* 0x000000243b097221 */ /* 0x000fe20000010000 */
[----:B------:R-:W-:Y:S01]  /*10cb0*/  FFMA.FTZ R63, R63, UR52, -R65 ;  /* 0x000000343f3f7c23 */ /* 0x000fe20008010841 */
[----:B------:R-:W2:Y:S01]  /*10cc0*/  MUFU.EX2 R179, R179 ;  /* 0x000000b300b37308 */ /* 0x000ea20000000800 */
[----:B0-----:R-:W-:Y:S01]  /*10cd0*/  FADD.FTZ R3, R177, R4 ;  /* 0x00000004b1037221 */ /* 0x001fe20000010000 */
[----:B------:R-:W-:Y:S01]  /*10ce0*/  FADD.FTZ R36, R170, R9 ;  /* 0x00000009aa247221 */ /* 0x000fe20000010000 */
[--C-:B------:R-:W-:Y:S01]  /*10cf0*/  FFMA.FTZ R64, R64, UR52, -R65.reuse ;  /* 0x0000003440407c23 */ /* 0x100fe20008010841 */
[--C-:B------:R-:W-:Y:S01]  /*10d00*/  FFMA.FTZ R50, R50, UR52, -R65.reuse ;  /* 0x0000003432327c23 */ /* 0x100fe20008010841 */
[----:B------:R-:W-:Y:S01]  /*10d10*/  FFMA.FTZ R51, R51, UR52, -R65 ;  /* 0x0000003433337c23 */ /* 0x000fe20008010841 */
[----:B------:R-:W-:Y:S01]  /*10d20*/  FADD.FTZ R9, R57, R36 ;  /* 0x0000002439097221 */ /* 0x000fe20000010000 */
[----:B------:R-:W-:Y:S01]  /*10d30*/  F2FP.F16.F32.PACK_AB R181, R28, R181 ;  /* 0x000000b51cb5723e */ /* 0x000fe200000000ff */
[----:B------:R-:W0:Y:S01]  /*10d40*/  MUFU.EX2 R14, R14 ;  /* 0x0000000e000e7308 */ /* 0x000e220000000800 */
[----:B-1----:R-:W-:Y:S01]  /*10d50*/  FADD.FTZ R4, R12, R3 ;  /* 0x000000030c047221 */ /* 0x002fe20000010000 */
[----:B------:R-:W-:Y:S01]  /*10d60*/  FADD.FTZ R36, R164, R9 ;  /* 0x00000009a4247221 */ /* 0x000fe20000010000 */
[----:B------:R-:W-:-:S02]  /*10d70*/  F2FP.F16.F32.PACK_AB R183, R8, R183 ;  /* 0x000000b708b7723e */ /* 0x000fc400000000ff */
[----:B------:R-:W-:Y:S02]  /*10d80*/  IADD3 R95, R95, R38, RZ ;  /* 0x000000265f5f7210 */ /* 0x000fe40007ffe0ff */
[----:B------:R-:W-:Y:S01]  /*10d90*/  F2FP.F16.F32.PACK_AB R180, R75, R180 ;  /* 0x000000b44bb4723e */ /* 0x000fe200000000ff */
[----:B------:R-:W1:Y:S01]  /*10da0*/  MUFU.EX2 R173, R173 ;  /* 0x000000ad00ad7308 */ /* 0x000e620000000800 */
[----:B--2---:R-:W-:Y:S01]  /*10db0*/  FADD.FTZ R3, R179, R4 ;  /* 0x00000004b3037221 */ /* 0x004fe20000010000 */
[----:B------:R-:W-:Y:S01]  /*10dc0*/  F2FP.F16.F32.PACK_AB R182, R73, R182 ;  /* 0x000000b649b6723e */ /* 0x000fe200000000ff */
[----:B------:R-:W-:Y:S01]  /*10dd0*/  IMAD.IADD R6, R95, 0x1, R6 ;  /* 0x000000015f067824 */ /* 0x000fe200078e0206 */
[----:B------:R-:W-:Y:S02]  /*10de0*/  F2FP.F16.F32.PACK_AB R176, R71, R176 ;  /* 0x000000b047b0723e */ /* 0x000fe400000000ff */
[----:B------:R-:W-:Y:S02]  /*10df0*/  F2FP.F16.F32.PACK_AB R178, R69, R178 ;  /* 0x000000b245b2723e */ /* 0x000fe400000000ff */
[----:B------:R-:W2:Y:S01]  /*10e00*/  MUFU.EX2 R20, R20 ;  /* 0x0000001400147308 */ /* 0x000ea20000000800 */
[----:B0-----:R-:W-:Y:S01]  /*10e10*/  FADD.FTZ R4, R14, R3 ;  /* 0x000000030e047221 */ /* 0x001fe20000010000 */
[----:B------:R-:W-:-:S02]  /*10e20*/  F2FP.F16.F32.PACK_AB R172, R67, R172 ;  /* 0x000000ac43ac723e */ /* 0x000fc400000000ff */
[----:B------:R-:W-:Y:S02]  /*10e30*/  F2FP.F16.F32.PACK_AB R174, R77, R174 ;  /* 0x000000ae4dae723e */ /* 0x000fe400000000ff */
[----:B------:R-:W-:Y:S02]  /*10e40*/  F2FP.F16.F32.PACK_AB R168, R59, R168 ;  /* 0x000000a83ba8723e */ /* 0x000fe400000000ff */
[----:B------:R-:W0:Y:S01]  /*10e50*/  MUFU.EX2 R175, R175 ;  /* 0x000000af00af7308 */ /* 0x000e220000000800 */
[----:B-1----:R-:W-:Y:S01]  /*10e60*/  FADD.FTZ R3, R173, R4 ;  /* 0x00000004ad037221 */ /* 0x002fe20000010000 */
[----:B------:R-:W-:Y:S02]  /*10e70*/  F2FP.F16.F32.PACK_AB R170, R57, R170 ;  /* 0x000000aa39aa723e */ /* 0x000fe400000000ff */
[----:B------:R-:W-:Y:S02]  /*10e80*/  F2FP.F16.F32.PACK_AB R164, R47, R164 ;  /* 0x000000a42fa4723e */ /* 0x000fe400000000ff */
[----:B------:R-:W-:-:S02]  /*10e90*/  F2FP.F16.F32.PACK_AB R177, R12, R177 ;  /* 0x000000b10cb1723e */ /* 0x000fc400000000ff */
[----:B------:R-:W1:Y:S01]  /*10ea0*/  MUFU.EX2 R24, R24 ;  /* 0x0000001800187308 */ /* 0x000e620000000800 */
[----:B--2---:R-:W-:Y:S01]  /*10eb0*/  FADD.FTZ R4, R20, R3 ;  /* 0x0000000314047221 */ /* 0x004fe20000010000 */
[----:B------:R-:W-:Y:S02]  /*10ec0*/  F2FP.F16.F32.PACK_AB R179, R14, R179 ;  /* 0x000000b30eb3723e */ /* 0x000fe400000000ff */
[----:B------:R-:W-:-:S04]  /*10ed0*/  F2FP.F16.F32.PACK_AB R173, R20, R173 ;  /* 0x000000ad14ad723e */ /* 0x000fc800000000ff */
[----:B------:R-:W2:Y:S01]  /*10ee0*/  MUFU.EX2 R169, R169 ;  /* 0x000000a900a97308 */ /* 0x000ea20000000800 */
[----:B0-----:R-:W-:-:S07]  /*10ef0*/  FADD.FTZ R3, R175, R4 ;  /* 0x00000004af037221 */ /* 0x001fce0000010000 */
[----:B------:R-:W0:Y:S01]  /*10f00*/  MUFU.EX2 R26, R26 ;  /* 0x0000001a001a7308 */ /* 0x000e220000000800 */
[C---:B-1----:R-:W-:Y:S01]  /*10f10*/  FADD.FTZ R4, R24.reuse, R3 ;  /* 0x0000000318047221 */ /* 0x042fe20000010000 */
[----:B------:R-:W-:Y:S01]  /*10f20*/  FADD.FTZ R3, R47, R36 ;  /* 0x000000242f037221 */ /* 0x000fe20000010000 */
[----:B------:R-:W-:-:S05]  /*10f30*/  F2FP.F16.F32.PACK_AB R175, R24, R175 ;  /* 0x000000af18af723e */ /* 0x000fca00000000ff */
[----:B------:R-:W1:Y:S01]  /*10f40*/  MUFU.EX2 R171, R171 ;  /* 0x000000ab00ab7308 */ /* 0x000e620000000800 */
[----:B--2---:R-:W-:Y:S01]  /*10f50*/  FADD.FTZ R9, R169, R4 ;  /* 0x00000004a9097221 */ /* 0x004fe20000010000 */
[----:B------:R-:W-:Y:S01]  /*10f60*/  FADD.FTZ R4, R166, R3 ;  /* 0x00000003a6047221 */ /* 0x000fe20000010000 */
[----:B------:R-:W-:Y:S01]  /*10f70*/  FFMA.FTZ R3, R0, UR52, -R65 ;  /* 0x0000003400037c23 */ /* 0x000fe20008010841 */
[C---:B------:R-:W-:Y:S02]  /*10f80*/  F2FP.F16.F32.PACK_AB R166, R43.reuse, R166 ;  /* 0x000000a62ba6723e */ /* 0x040fe400000000ff */
[----:B------:R-:W-:Y:S02]  /*10f90*/  FADD.FTZ R13, R43, R4 ;  /* 0x000000042b0d7221 */ /* 0x000fe40000010000 */
[----:B------:R-:W2:Y:S01]  /*10fa0*/  MUFU.EX2 R30, R30 ;  /* 0x0000001e001e7308 */ /* 0x000ea20000000800 */
[----:B0-----:R-:W-:Y:S01]  /*10fb0*/  FADD.FTZ R0, R26, R9 ;  /* 0x000000091a007221 */ /* 0x001fe20000010000 */
[----:B------:R-:W-:Y:S01]  /*10fc0*/  FADD.FTZ R36, R160, R13 ;  /* 0x0000000da0247221 */ /* 0x000fe20000010000 */
[----:B------:R-:W-:-:S02]  /*10fd0*/  F2FP.F16.F32.PACK_AB R160, R41, R160 ;  /* 0x000000a029a0723e */ /* 0x000fc400000000ff */
[----:B------:R-:W-:Y:S01]  /*10fe0*/  F2FP.F16.F32.PACK_AB R169, R26, R169 ;  /* 0x000000a91aa9723e */ /* 0x000fe200000000ff */
[----:B------:R-:W-:Y:S02]  /*10ff0*/  FADD.FTZ R13, R41, R36 ;  /* 0x00000024290d7221 */ /* 0x000fe40000010000 */
[----:B------:R-:W0:Y:S01]  /*11000*/  MUFU.EX2 R165, R165 ;  /* 0x000000a500a57308 */ /* 0x000e220000000800 */
[----:B-1----:R-:W-:Y:S01]  /*11010*/  FADD.FTZ R9, R171, R0 ;  /* 0x00000000ab097221 */ /* 0x002fe20000010000 */
[----:B------:R-:W-:Y:S01]  /*11020*/  FADD.FTZ R36, R162, R13 ;  /* 0x0000000da2247221 */ /* 0x000fe20000010000 */
[----:B------:R-:W-:-:S03]  /*11030*/  F2FP.F16.F32.PACK_AB R162, R37, R162 ;  /* 0x000000a225a2723e */ /* 0x000fc600000000ff */
[----:B------:R-:W-:Y:S02]  /*11040*/  FADD.FTZ R13, R37, R36 ;  /* 0x00000024250d7221 */ /* 0x000fe40000010000 */
        /* <DEDUP_REMOVED lines=32> */
[----:B------:R-:W-:Y:S01]  /*11250*/  F2FP.F16.F32.PACK_AB R157, R0, R49 ;  /* 0x00000031009d723e */ /* 0x000fe200000000ff */
[----:B------:R-:W-:-:S05]  /*11260*/  VIADD R0, R89, 0xfffffffe ;  /* 0xfffffffe59007836 */ /* 0x000fca0000000000 */
        /* <DEDUP_REMOVED lines=16> */
[----:B------:R-:W-:-:S06]  /*11370*/  F2FP.F16.F32.PACK_AB R152, R29, R152 ;  /* 0x000000981d98723e */ /* 0x000fcc00000000ff */
[----:B------:R-:W0:Y:S01]  /*11380*/  MUFU.EX2 R50, R50 ;  /* 0x0000003200327308 */ /* 0x000e220000000800 */
[C---:B-1----:R-:W-:Y:S01]  /*11390*/  FADD.FTZ R9, R3.reuse, R8 ;  /* 0x0000000803097221 */ /* 0x042fe20000010000 */
[----:B------:R-:W-:-:S06]  /*113a0*/  F2FP.F16.F32.PACK_AB R153, R3, R64 ;  /* 0x000000400399723e */ /* 0x000fcc00000000ff */
[----:B------:R-:W1:Y:S01]  /*113b0*/  MUFU.EX2 R55, R55 ;  /* 0x0000003700377308 */ /* 0x000e620000000800 */
[----:B--2---:R-:W-:-:S07]  /*113c0*/  FADD.FTZ R4, R154, R13 ;  /* 0x0000000d9a047221 */ /* 0x004fce0000010000 */
[----:B------:R-:W2:Y:S01]  /*113d0*/  MUFU.EX2 R51, R51 ;  /* 0x0000003300337308 */ /* 0x000ea20000000800 */
[----:B0-----:R-:W-:Y:S01]  /*113e0*/  FADD.FTZ R8, R50, R9 ;  /* 0x0000000932087221 */ /* 0x001fe20000010000 */
[C---:B-1----:R-:W-:Y:S01]  /*113f0*/  FADD.FTZ R4, R55.reuse, R4 ;  /* 0x0000000437047221 */ /* 0x042fe20000010000 */
[----:B------:R-:W-:Y:S02]  /*11400*/  F2FP.F16.F32.PACK_AB R154, R55, R154 ;  /* 0x0000009a379a723e */ /* 0x000fe400000000ff */
[C---:B--2---:R-:W-:Y:S01]  /*11410*/  FADD.FTZ R3, R51.reuse, R8 ;  /* 0x0000000833037221 */ /* 0x044fe20000010000 */
[----:B------:R-:W-:Y:S01]  /*11420*/  F2FP.F16.F32.PACK_AB R155, R51, R50 ;  /* 0x00000032339b723e */ /* 0x000fe200000000ff */
        /* <DEDUP_REMOVED lines=12> */
.L_x_1860:
[----:B------:R-:W-:-:S13]  /*114f0*/  ISETP.NE.AND P3, PT, R7, 0x1, PT ;  /* 0x000000010700780c */ /* 0x000fda0003f65270 */
[----:B------:R-:W0:Y:S02]  /*11500*/  @P3 LDC.64 R12, c[0x0][0x9e8] ;  /* 0x00027a00ff0c3b82 */ /* 0x000e240000000a00 */
[----:B0-----:R-:W-:-:S05]  /*11510*/  @P3 IMAD.HI.U32 R12, R8, R12, RZ ;  /* 0x0000000c080c3227 */ /* 0x001fca00078e00ff */
[----:B------:R-:W-:-:S07]  /*11520*/  @P3 SHF.R.U32.HI R8, RZ, R13, R12 ;  /* 0x0000000dff083219 */ /* 0x000fce000001160c */
.L_x_1861:
[----:B------:R-:W-:Y:S05]  /*11530*/  BSYNC B0 ;  /* 0x0000000000007941 */ /* 0x000fea0003800000 */
.L_x_1859:
[----:B------:R-:W-:-:S05]  /*11540*/  IMAD R7, R8, R7, R7 ;  /* 0x0000000708077224 */ /* 0x000fca00078e0207 */
[----:B------:R-:W-:-:S07]  /*11550*/  VIMNMX R6, R6, R7, PT ;  /* 0x0000000706067248 */ /* 0x000fce0003fe0100 */
.L_x_1858:
[----:B------:R-:W-:Y:S01]  /*11560*/  SHF.R.S32.HI R7, RZ, 0x1f, R6 ;  /* 0x0000001fff077819 */ /* 0x000fe20000011406 */
[----:B------:R-:W-:Y:S01]  /*11570*/  ULDC UR46, c[0x0][0x9e4] ;  /* 0x00027900002e7ab9 */ /* 0x000fe20000000800 */
[----:B------:R-:W-:Y:S01]  /*11580*/  ULDC UR43, c[0x0][0x9e4] ;  /* 0x00027900002b7ab9 */ /* 0x000fe20000000800 */
[----:B------:R-:W-:Y:S01]  /*11590*/  ULDC UR48, c[0x0][0x9d8] ;  /* 0x0002760000307ab9 */ /* 0x000fe20000000800 */
[----:B------:R-:W-:Y:S01]  /*115a0*/  LEA.HI R7, R7, R6, RZ, 0x7 ;  /* 0x0000000607077211 */ /* 0x000fe200078f38ff */
[----:B------:R-:W-:Y:S01]  /*115b0*/  ULDC UR51, c[0x0][0x9d8] ;  /* 0x0002760000337ab9 */ /* 0x000fe20000000800 */
[----:B------:R-:W-:Y:S01]  /*115c0*/  ULDC UR49, c[0x0][0x9d8] ;  /* 0x0002760000317ab9 */ /* 0x000fe20000000800 */
[----:B------:R-:W-:Y:S01]  /*115d0*/  ULDC UR42, c[0x0][0x988] ;  /* 0x00026200002a7ab9 */ /* 0x000fe20000000800 */
[----:B------:R-:W-:Y:S01]  /*115e0*/  SHF.R.S32.HI R7, RZ, 0x7, R7 ;  /* 0x00000007ff077819 */ /* 0x000fe20000011407 */
[----:B------:R-:W-:Y:S01]  /*115f0*/  ULDC UR45, c[0x0][0x988] ;  /* 0x00026200002d7ab9 */ /* 0x000fe20000000800 */
[----:B------:R-:W-:Y:S01]  /*11600*/  ULDC UR44, c[0x0][0x988] ;  /* 0x00026200002c7ab9 */ /* 0x000fe20000000800 */
[----:B------:R-:W-:Y:S01]  /*11610*/  ULDC UR50, c[0x0][0x9e0] ;  /* 0x0002780000327ab9 */ /* 0x000fe20000000800 */
[----:B------:R-:W-:Y:S01]  /*11620*/  VIMNMX R12, R198, R7, !PT ;  /* 0x00000007c60c7248 */ /* 0x000fe20007fe0100 */
[----:B------:R-:W-:Y:S01]  /*11630*/  ULDC UR47, c[0x0][0x9e0] ;  /* 0x00027800002f7ab9 */ /* 0x000fe20000000800 */
[----:B------:R-:W-:-:S02]  /*11640*/  CS2R R150, SRZ ;  /* 0x0000000000967805 */ /* 0x000fc4000001ff00 */
[----:B------:R-:W-:Y:S02]  /*11650*/  CS2R R148, SRZ ;  /* 0x0000000000947805 */ /* 0x000fe4000001ff00 */
[----:B------:R-:W-:Y:S02]  /*11660*/  ISETP.GE.AND P3, PT, R0, R12, PT ;  /* 0x0000000c0000720c */ /* 0x000fe40003f66270 */
        /* <DEDUP_REMOVED lines=31> */
[----:B------:R-:W-:-:S07]  /*11860*/  MOV R151, RZ ;  /* 0x000000ff00977202 */ /* 0x000fce0000000f00 */
.L_x_1882:
[----:B------:R-:W-:Y:S01]  /*11870*/  ISETP.NE.AND P3, PT, R194, RZ, PT ;  /* 0x000000ffc200720c */ /* 0x000fe20003f65270 */
[----:B------:R-:W-:Y:S01]  /*11880*/  VIADD R13, R184, 0x1 ;  /* 0x00000001b80d7836 */ /* 0x000fe20000000000 */
[----:B------:R-:W-:Y:S05]  /*11890*/  YIELD ;  /* 0x0000000000007946 */ /* 0x000fea0003800000 */
[----:B------:R-:W-:-:S04]  /*118a0*/  ISETP.NE.AND P4, PT, R13, 0x2, PT ;  /* 0x000000020d00780c */ /* 0x000fc80003f85270 */
[----:B------:R-:W-:Y:S02]  /*118b0*/  SEL R14, RZ, 0x1, P4 ;  /* 0x00000001ff0e7807 */ /* 0x000fe40002000000 */
[----:B------:R-:W-:Y:S02]  /*118c0*/  SEL R13, R13, RZ, P4 ;  /* 0x000000ff0d0d7207 */ /* 0x000fe40002000000 */
[----:B------:R-:W-:Y:S01]  /*118d0*/  LOP3.LUT R14, R187, R14, RZ, 0x3c, !PT ;  /* 0x0000000ebb0e7212 */ /* 0x000fe200078e3cff */
[----:B------:R-:W-:Y:S06]  /*118e0*/  @P3 BRA `(.L_x_1863) ;  /* 0x0000000000303947 */ /* 0x000fec0003800000 */
[----:B------:R-:W-:Y:S05]  /*118f0*/  @!P0 BRA `(.L_x_1864) ;  /* 0x0000000000048947 */ /* 0x000fea0003800000 */
[----:B------:R-:W-:Y:S01]  /*11900*/  BPT.TRAP 0x1 ;  /* 0x000000040000795c */ /* 0x000fe20000300000 */
.L_x_1864:
[----:B------:R-:W-:Y:S01]  /*11910*/  IMAD R7, R13, 0x8, R18 ;  /* 0x000000080d077824 */ /* 0x000fe200078e0212 */
[----:B------:R-:W-:-:S04]  /*11920*/  SHF.L.U32 R6, R14, 0x1f, RZ ;  /* 0x0000001f0e067819 */ /* 0x000fc800000006ff */
[----:B------:R0:W1:Y:S01]  /*11930*/  SYNCS.PHASECHK.TRANS64.TRYWAIT P4, [R7+URZ+0x28830], R6 ;  /* 0x02883006070075a7 */ /* 0x000062000808017f */
[----:B------:R-:W-:Y:S05]  /*11940*/  @!P0 BRA `(.L_x_1865) ;  /* 0x0000000000048947 */ /* 0x000fea0003800000 */
[----:B------:R-:W-:Y:S01]  /*11950*/  BPT.TRAP 0x1 ;  /* 0x000000040000795c */ /* 0x000fe20000300000 */
.L_x_1865:
[----:B------:R-:W-:Y:S04]  /*11960*/  BSSY B0, `(.L_x_1863) ;  /* 0x0000004000007945 */ /* 0x000fe80003800000 */
[----:B-1----:R-:W-:Y:S05]  /*11970*/  @P4 BRA `(.L_x_1866) ;  /* 0x0000000000084947 */ /* 0x002fea0003800000 */
[----:B------:R-:W1:Y:S02]  /*11980*/  SYNCS.PHASECHK.TRANS64.TRYWAIT P4, [R7+URZ+0x28830], R6 ;  /* 0x02883006070075a7 */ /* 0x000e64000808017f */
[----:B-1----:R-:W-:Y:S05]  /*11990*/  @!P4 BRA `(.L_x_1867) ;  /* 0x0000016000d0c947 */ /* 0x002fea0003800000 */
.L_x_1866:
[----:B------:R-:W-:Y:S05]  /*119a0*/  BSYNC B0 ;  /* 0x0000000000007941 */ /* 0x000fea0003800000 */
.L_x_1863:
[----:B------:R-:W2:Y:S01]  /*119b0*/  S2R R8, SR_TID.X ;  /* 0x0000000000087919 */ /* 0x000ea20000002100 */
[----:B01----:R-:W-:Y:S01]  /*119c0*/  IMAD.MOV.U32 R7, RZ, RZ, 0x40000040 ;  /* 0x40000040ff077424 */ /* 0x003fe200078e00ff */
[----:B------:R-:W-:Y:S05]  /*119d0*/  WARPSYNC.ALL ;  /* 0x0000000000007948 */ /* 0x000fea0003800000 */
[----:B------:R-:W-:Y:S01]  /*119e0*/  R2UR UR35, R7 ;  /* 0x00000000072372ca */ /* 0x000fe200000e0000 */
[----:B------:R-:W-:Y:S02]  /*119f0*/  IMAD R6, R13, 0x800, R5 ;  /* 0x000008000d067824 */ /* 0x000fe400078e0205 */
[----:B------:R-:W-:-:S03]  /*11a00*/  IMAD.MOV.U32 R9, RZ, RZ, 0x40000040 ;  /* 0x40000040ff097424 */ /* 0x000fc600078e00ff */
[----:B------:R-:W-:Y:S02]  /*11a10*/  R2UR UR34, R6 ;  /* 0x00000000062272ca */ /* 0x000fe400000e0000 */
[----:B------:R-:W-:Y:S01]  /*11a20*/  R2UR UR7, R9 ;  /* 0x00000000090772ca */ /* 0x000fe200000e0000 */
[----:B------:R-:W-:-:S05]  /*11a30*/  IMAD.MOV.U32 R9, RZ, RZ, 0x40000040 ;  /* 0x40000040ff097424 */ /* 0x000fca00078e00ff */
[----:B------:R-:W-:Y:S01]  /*11a40*/  R2UR UR11, R9 ;  /* 0x00000000090b72ca */ /* 0x000fe200000e0000 */
[----:B------:R-:W-:-:S05]  /*11a50*/  IMAD.MOV.U32 R9, RZ, RZ, 0x40000040 ;  /* 0x40000040ff097424 */ /* 0x000fca00078e00ff */
[----:B------:R-:W-:Y:S01]  /*11a60*/  R2UR UR15, R9 ;  /* 0x00000000090f72ca */ /* 0x000fe200000e0000 */
[----:B------:R-:W-:Y:S01]  /*11a70*/  IMAD.MOV.U32 R9, RZ, RZ, 0x40000040 ;  /* 0x40000040ff097424 */ /* 0x000fe200078e00ff */
[----:B--2---:R-:W-:-:S04]  /*11a80*/  SHF.R.U32.HI R8, RZ, 0x7, R8 ;  /* 0x00000007ff087819 */ /* 0x004fc80000011608 */
[----:B------:R-:W-:Y:S02]  /*11a90*/  R2UR UR19, R9 ;  /* 0x00000000091372ca */ /* 0x000fe400000e0000 */
[----:B------:R-:W-:Y:S01]  /*11aa0*/  IADD3 R7, R8, 0x8, RZ ;  /* 0x0000000808077810 */ /* 0x000fe20007ffe0ff */
[----:B------:R-:W-:Y:S01]  /*11ab0*/  VIADD R8, R6, 0x2 ;  /* 0x0000000206087836 */ /* 0x000fe20000000000 */
[----:B------:R-:W-:-:S03]  /*11ac0*/  MOV R9, 0x40000040 ;  /* 0x4000004000097802 */ /* 0x000fc60000000f00 */
[----:B------:R0:W-:Y:S01]  /*11ad0*/  BAR.SYNC.DEFER_BLOCKING R7, 0x100 ;  /* 0x000400070000751d */ /* 0x0001e20000010000 */
[----:B------:R-:W-:Y:S01]  /*11ae0*/  R2UR UR6, R8 ;  /* 0x00000000080672ca */ /* 0x000fe200000e0000 */
[----:B------:R-:W-:Y:S01]  /*11af0*/  VIADD R8, R6, 0x4 ;  /* 0x0000000406087836 */ /* 0x000fe20000000000 */
[----:B------:R-:W-:Y:S01]  /*11b00*/  R2UR UR23, R9 ;  /* 0x00000000091772ca */ /* 0x000fe200000e0000 */
[----:B------:R-:W-:-:S03]  /*11b10*/  IMAD.MOV.U32 R9, RZ, RZ, 0x40000040 ;  /* 0x40000040ff097424 */ /* 0x000fc600078e00ff */
[----:B------:R-:W-:Y:S01]  /*11b20*/  R2UR UR10, R8 ;  /* 0x00000000080a72ca */ /* 0x000fe200000e0000 */
[----:B0-----:R-:W-:Y:S01]  /*11b30*/  IMAD.MOV.U32 R7, RZ, RZ, 0x40000040 ;  /* 0x40000040ff077424 */ /* 0x001fe200078e00ff */
[----:B------:R-:W-:Y:S02]  /*11b40*/  IADD3 R8, R6, 0x6, RZ ;  /* 0x0000000606087810 */ /* 0x000fe40007ffe0ff */
[----:B------:R-:W-:Y:S02]  /*11b50*/  R2UR UR27, R9 ;  /* 0x00000000091b72ca */ /* 0x000fe400000e0000 */
[----:B------:R-:W-:Y:S01]  /*11b60*/  R2UR UR14, R8 ;  /* 0x00000000080e72ca */ /* 0x000fe200000e0000 */
[----:B------:R-:W-:Y:S01]  /*11b70*/  VIADD R8, R6, 0x400 ;  /* 0x0000040006087836 */ /* 0x000fe20000000000 */
[----:B------:R-:W-:-:S04]  /*11b80*/  R2UR UR31, R7 ;  /* 0x00000000071f72ca */ /* 0x000fc800000e0000 */
[----:B------:R-:W-:Y:S01]  /*11b90*/  R2UR UR18, R8 ;  /* 0x00000000081272ca */ /* 0x000fe200000e0000 */
[----:B------:R-:W-:Y:S01]  /*11ba0*/  VIADD R8, R6, 0x402 ;  /* 0x0000040206087836 */ /* 0x000fe20000000000 */
[----:B------:R-:W-:-:S04]  /*11bb0*/  WARPGROUP.ARRIVE ;  /* 0x00000000000079c5 */ /* 0x000fc80000000000 */
[----:B------:R-:W-:Y:S01]  /*11bc0*/  R2UR UR22, R8 ;  /* 0x00000000081672ca */ /* 0x000fe200000e0000 */
[C---:B------:R-:W-:Y:S02]  /*11bd0*/  VIADD R8, R6.reuse, 0x404 ;  /* 0x0000040406087836 */ /* 0x040fe40000000000 */
[----:B------:R-:W-:Y:S01]  /*11be0*/  VIADD R6, R6, 0x406 ;  /* 0x0000040606067836 */ /* 0x000fe20000000000 */
[----:B------:R-:W-:Y:S02]  /*11bf0*/  HGMMA.64x128x16.F32 R24, gdesc[UR32], RZ, !UPT, gsb0 ;  /* 0x01e00000201879f0 */ /* 0x000fe4000c0008ff */
        /* <DEDUP_REMOVED lines=24> */
[----:B------:R-:W-:Y:S05]  /*11d80*/  @P3 BRA `(.L_x_1868) ;  /* 0x0000000000283947 */ /* 0x000fea0003800000 */
[----:B------:R-:W-:Y:S05]  /*11d90*/  @!P0 BRA `(.L_x_1869) ;  /* 0x0000000000048947 */ /* 0x000fea0003800000 */
[----:B------:R-:W-:Y:S01]  /*11da0*/  BPT.TRAP 0x1 ;  /* 0x000000040000795c */ /* 0x000fe20000300000 */
.L_x_1869:
[----:B------:R-:W-:Y:S02]  /*11db0*/  SHF.L.U32 R6, R187, 0x1f, RZ ;  /* 0x0000001fbb067819 */ /* 0x000fe400000006ff */
[----:B------:R-:W-:-:S04]  /*11dc0*/  LEA R7, R184, R18, 0x3 ;  /* 0x00000012b8077211 */ /* 0x000fc800078e18ff */
[----:B------:R0:W1:Y:S01]  /*11dd0*/  SYNCS.PHASECHK.TRANS64.TRYWAIT P3, [R7+URZ+0x28850], R6 ;  /* 0x02885006070075a7 */ /* 0x000062000806017f */
[----:B------:R-:W-:Y:S05]  /*11de0*/  @!P0 BRA `(.L_x_1870) ;  /* 0x0000000000048947 */ /* 0x000fea0003800000 */
[----:B------:R-:W-:Y:S01]  /*11df0*/  BPT.TRAP 0x1 ;  /* 0x000000040000795c */ /* 0x000fe20000300000 */
.L_x_1870:
[----:B-1----:R-:W-:Y:S05]  /*11e00*/  @P3 BRA `(.L_x_1868) ;  /* 0x0000000000083947 */ /* 0x002fea0003800000 */
[----:B------:R-:W1:Y:S02]  /*11e10*/  SYNCS.PHASECHK.TRANS64.TRYWAIT P3, [R7+URZ+0x28850], R6 ;  /* 0x02885006070075a7 */ /* 0x000e64000806017f */
[----:B-1----:R-:W-:Y:S05]  /*11e20*/  @!P3 BRA `(.L_x_1871) ;  /* 0x0000015c00c0b947 */ /* 0x002fea0003800000 */
.L_x_1868:
[----:B01----:R-:W-:Y:S01]  /*11e30*/  VIADD R6, R18, 0x400 ;  /* 0x0000040012067836 */ /* 0x003fe20000000000 */
[----:B------:R-:W-:Y:S05]  /*11e40*/  WARPSYNC.ALL ;  /* 0x0000000000007948 */ /* 0x000fea0003800000 */
[----:B------:R-:W-:Y:S01]  /*11e50*/  SHF.R.U32.HI R6, RZ, 0x4, R6 ;  /* 0x00000004ff067819 */ /* 0x000fe20000011606 */
[----:B------:R-:W-:Y:S01]  /*11e60*/  WARPGROUP.ARRIVE ;  /* 0x00000000000079c5 */ /* 0x000fe20000000000 */
[----:B------:R-:W-:-:S05]  /*11e70*/  MOV R9, 0x40000040 ;  /* 0x4000004000097802 */ /* 0x000fca0000000f00 */
[----:B------:R-:W0:Y:S01]  /*11e80*/  S2R R15, SR_TID.X ;  /* 0x00000000000f7919 */ /* 0x000e220000002100 */
[----:B------:R-:W-:-:S04]  /*11e90*/  LOP3.LUT R6, R6, 0x3fff, RZ, 0xc0, !PT ;  /* 0x00003fff06067812 */ /* 0x000fc800078ec0ff */
[----:B------:R-:W-:-:S05]  /*11ea0*/  LOP3.LUT R7, R6, 0x4000000, RZ, 0xfc, !PT ;  /* 0x0400000006077812 */ /* 0x000fca00078efcff */
[----:B------:R-:W-:Y:S02]  /*11eb0*/  IMAD R6, R184, 0x800, R7 ;  /* 0x00000800b8067824 */ /* 0x000fe400078e0207 */
[----:B------:R-:W-:Y:S02]  /*11ec0*/  IMAD.MOV.U32 R7, RZ, RZ, 0x40000040 ;  /* 0x40000040ff077424 */ /* 0x000fe400078e00ff */
[C---:B------:R-:W-:Y:S01]  /*11ed0*/  VIADD R8, R6.reuse, 0x80 ;  /* 0x0000008006087836 */ /* 0x040fe20000000000 */
[----:B------:R-:W-:Y:S02]  /*11ee0*/  R2UR UR6, R6 ;  /* 0x00000000060672ca */ /* 0x000fe400000e0000 */
[----:B------:R-:W-:Y:S01]  /*11ef0*/  R2UR UR7, R7 ;  /* 0x00000000070772ca */ /* 0x000fe200000e0000 */
[----:B------:R-:W-:-:S12]  /*11f00*/  IMAD.MOV.U32 R7, RZ, RZ, 0x40000040 ;  /* 0x40000040ff077424 */ /* 0x000fd800078e00ff */
        /* <DEDUP_REMOVED lines=30> */
[----:B------:R-:W-:Y:S01]  /*120f0*/  R2UR UR6, R8 ;  /* 0x00000000080672ca */ /* 0x000fe200000e0000 */
[C---:B------:R-:W-:Y:S01]  /*12100*/  VIADD R8, R6.reuse, 0x300 ;  /* 0x0000030006087836 */ /* 0x040fe20000000000 */
[----:B------:R-:W-:Y:S01]  /*12110*/  R2UR UR7, R9 ;  /* 0x00000000090772ca */ /* 0x000fe200000e0000 */
[----:B------:R-:W-:Y:S01]  /*12120*/  VIADD R6, R6, 0x380 ;  /* 0x0000038006067836 */ /* 0x000fe20000000000 */
[----:B------:R-:W-:Y:S01]  /*12130*/  MOV R9, 0x40000040 ;  /* 0x4000004000097802 */ /* 0x000fe20000000f00 */
[----:B------:R-:W-:Y:S02]  /*12140*/  WARPGROUP.DEPBAR.LE gsb0, 0x0 ;  /* 0x00008000000079c5 */ /* 0x000fe40000010000 */
[----:B------:R-:W-:-:S08]  /*12150*/  WARPGROUP.ARRIVE ;  /* 0x00000000000079c5 */ /* 0x000fd00000000000 */
        /* <DEDUP_REMOVED lines=16> */
.L_x_1872:
[----:B------:R-:W1:Y:S01]  /*12260*/  @P1 LDC R7, c[0x0][0x44c] ;  /* 0x00011300ff071b82 */ /* 0x000e620000000800 */
[----:B------:R-:W-:Y:S01]  /*12270*/  FMUL.FTZ R153, R60, UR51 ;  /* 0x000000333c997c20 */ /* 0x000fe20008410000 */
[----:B------:R-:W-:Y:S01]  /*12280*/  FMUL.FTZ R60, R71, UR51 ;  /* 0x00000033473c7c20 */ /* 0x000fe20008410000 */
[----:B------:R-:W-:Y:S01]  /*12290*/  FMUL.FTZ R71, R72, UR51 ;  /* 0x0000003348477c20 */ /* 0x000fe20008410000 */
[----:B------:R-:W-:Y:S01]  /*122a0*/  FMUL.FTZ R72, R73, UR51 ;  /* 0x0000003349487c20 */ /* 0x000fe20008410000 */
[----:B------:R-:W-:Y:S01]  /*122b0*/  FMUL.FTZ R73, R76, UR51 ;  /* 0x000000334c497c20 */ /* 0x000fe20008410000 */
[----:B------:R-:W-:Y:S02]  /*122c0*/  IMAD.IADD R76, R195, 0x1, R193 ;  /* 0x00000001c34c7824 */ /* 0x000fe400078e02c1 */
[----:B------:R-:W-:Y:S01]  /*122d0*/  FMUL.FTZ R21, R30, UR51 ;  /* 0x000000331e157c20 */ /* 0x000fe20008410000 */
[----:B0-----:R-:W0:Y:S01]  /*122e0*/  @P1 LDC R6, c[0x0][0x450] ;  /* 0x00011400ff061b82 */ /* 0x001e220000000800 */
        /* <DEDUP_REMOVED lines=15> */
[----:B-1----:R-:W-:-:S04]  /*123e0*/  @P1 IMAD.HI.U32 R7, R76, R7, RZ ;  /* 0x000000074c071227 */ /* 0x002fc800078e00ff */
[----:B------:R-:W-:Y:S01]  /*123f0*/  FMUL.FTZ R78, R81, UR51 ;  /* 0x00000033514e7c20 */ /* 0x000fe20008410000 */
[----:B------:R-:W-:Y:S01]  /*12400*/  FMUL.FTZ R29, R32, UR51 ;  /* 0x00000033201d7c20 */ /* 0x000fe20008410000 */
[----:B------:R-:W-:Y:S01]  /*12410*/  FMUL.FTZ R27, R34, UR51 ;  /* 0x00000033221b7c20 */ /* 0x000fe20008410000 */
[----:B------:R-:W-:Y:S01]  /*12420*/  FMUL.FTZ R28, R35, UR51 ;  /* 0x00000033231c7c20 */ /* 0x000fe20008410000 */
[----:B------:R-:W-:Y:S01]  /*12430*/  FMUL.FTZ R31, R38, UR51 ;  /* 0x00000033261f7c20 */ /* 0x000fe20008410000 */
[----:B------:R-:W-:Y:S02]  /*12440*/  IMAD.SHL.U32 R81, R0, 0x80, RZ ;  /* 0x0000008000517824 */ /* 0x000fe400078e00ff */
[----:B------:R-:W-:Y:S01]  /*12450*/  FMUL.FTZ R34, R37, UR51 ;  /* 0x0000003325227c20 */ /* 0x000fe20008410000 */
[----:B0-----:R-:W-:Y:S01]  /*12460*/  @P1 SHF.R.U32.HI R76, RZ, R6, R7 ;  /* 0x00000006ff4c1219 */ /* 0x001fe20000011607 */
[----:B------:R-:W-:Y:S01]  /*12470*/  FMUL.FTZ R32, R39, UR51 ;  /* 0x0000003327207c20 */ /* 0x000fe20008410000 */
[----:B------:R-:W-:Y:S01]  /*12480*/  FMUL.FTZ R38, R41, UR51 ;  /* 0x0000003329267c20 */ /* 0x000fe20008410000 */
        /* <DEDUP_REMOVED lines=37> */
[----:B------:R-:W-:Y:S01]  /*126e0*/  IMAD R6, R13, 0x8, R18 ;  /* 0x000000080d067824 */ /* 0x000fe200078e0212 */
[----:B------:R-:W1:Y:S01]  /*126f0*/  MUFU.TANH R15, R15 ;  /* 0x0000000f000f7308 */ /* 0x000e620000002400 */
[----:B------:R-:W-:Y:S01]  /*12700*/  IMAD R80, R191, -0x2, R80 ;  /* 0xfffffffebf507824 */ /* 0x000fe200078e0250 */
[----:B------:R-:W-:Y:S01]  /*12710*/  MOV R7, UR38 ;  /* 0x0000002600077c02 */ /* 0x000fe20008000f00 */
[----:B------:R-:W-:-:S03]  /*12720*/  VIADD R6, R6, 0x28840 ;  /* 0x0002884006067836 */ /* 0x000fc60000000000 */
[----:B------:R-:W-:Y:S02]  /*12730*/  IADD3 R80, -R189, R80, R190 ;  /* 0x00000050bd507210 */ /* 0x000fe40007ffe1be */
[----:B------:R-:W2:Y:S01]  /*12740*/  MUFU.TANH R20, R20 ;  /* 0x0000001400147308 */ /* 0x000ea20000002400 */
[----:B------:R-:W-:Y:S02]  /*12750*/  PRMT R6, R7, 0x654, R6 ;  /* 0x0000065407067816 */ /* 0x000fe40000000006 */
[C---:B------:R-:W-:Y:S02]  /*12760*/  VIADD R77, R80.reuse, UR50 ;  /* 0x00000032504d7c36 */ /* 0x040fe40008000000 */
[----:B------:R-:W-:Y:S01]  /*12770*/  VIADD R83, R80, UR53 ;  /* 0x0000003550537c36 */ /* 0x000fe20008000000 */
[----:B------:R3:W-:Y:S02]  /*12780*/  SYNCS.ARRIVE.TRANS64.RED.A1T0 RZ, [R6+URZ], RZ ;  /* 0x000000ff06ff79a7 */ /* 0x0007e4000810043f */
[----:B------:R-:W4:Y:S01]  /*12790*/  MUFU.TANH R8, R8 ;  /* 0x0000000800087308 */ /* 0x000f220000002400 */
[----:B0-----:R-:W-:Y:S01]  /*127a0*/  IADD3 R84, R77, R156, RZ ;  /* 0x0000009c4d547210 */ /* 0x001fe20007ffe0ff */
[----:B------:R-:W-:-:S06]  /*127b0*/  IMAD.IADD R85, R83, 0x1, R156 ;  /* 0x0000000153557824 */ /* 0x000fcc00078e029c */
        /* <DEDUP_REMOVED lines=74> */
.L_x_1875:
[----:B------:R-:W-:-:S05]  /*12c60*/  IMAD.U32 R157, RZ, RZ, UR46 ;  /* 0x0000002eff9d7e24 */ /* 0x000fca000f8e00ff */
[----:B------:R-:W-:-:S13]  /*12c70*/  ISETP.NE.AND P3, PT, R157, 0x1, PT ;  /* 0x000000019d00780c */ /* 0x000fda0003f65270 */
[----:B------:R-:W1:Y:S02]  /*12c80*/  @P3 LDC.64 R6, c[0x0][0x9e8] ;  /* 0x00027a00ff063b82 */ /* 0x000e640000000a00 */
[----:B-1----:R-:W-:-:S05]  /*12c90*/  @P3 IMAD.HI.U32 R6, R80, R6, RZ ;  /* 0x0000000650063227 */ /* 0x002fca00078e00ff */
[----:B------:R-:W-:-:S07]  /*12ca0*/  @P3 SHF.R.U32.HI R80, RZ, R7, R6 ;  /* 0x00000007ff503219 */ /* 0x000fce0000011606 */
.L_x_1876:
[----:B------:R-:W-:Y:S05]  /*12cb0*/  BSYNC B0 ;  /* 0x0000000000007941 */ /* 0x000fea0003800000 */
.L_x_1874:
[----:B------:R-:W-:-:S04]  /*12cc0*/  IMAD R80, R80, R157, -R81 ;  /* 0x0000009d50507224 */ /* 0x000fc800078e0a51 */
[----:B------:R-:W-:-:S05]  /*12cd0*/  IMAD R80, R191, -0x2, R80 ;  /* 0xfffffffebf507824 */ /* 0x000fca00078e0250 */
[----:B------:R-:W-:Y:S02]  /*12ce0*/  VIADDMNMX R84, R80, R157, R84, PT ;  /* 0x0000009d50547246 */ /* 0x000fe40003800154 */
[----:B------:R-:W-:-:S07]  /*12cf0*/  VIMNMX R85, R85, R80, !PT ;  /* 0x0000005055557248 */ /* 0x000fce0007fe0100 */
.L_x_1873:
[----:B------:R-:W-:Y:S01]  /*12d00*/  ISETP.GT.AND P3, PT, R0, -0x1, PT ;  /* 0xffffffff0000780c */ /* 0x000fe20003f64270 */
[----:B------:R-:W1:Y:S03]  /*12d10*/  SHFL.IDX PT, R6, R76, 0x1, 0x1c1f ;  /* 0x003c1f004c067f89 */ /* 0x000e6600000e0000 */
[C---:B------:R-:W-:Y:S02]  /*12d20*/  ISETP.GT.AND P5, PT, R85.reuse, RZ, P3 ;  /* 0x000000ff5500720c */ /* 0x040fe40001fa4270 */
[----:B------:R-:W-:Y:S02]  /*12d30*/  ISETP.GT.AND P4, PT, R85, 0x1, P3 ;  /* 0x000000015500780c */ /* 0x000fe40001f84270 */
[C---:B------:R-:W-:Y:S02]  /*12d40*/  ISETP.LT.OR P5, PT, R84.reuse, 0x1, P5 ;  /* 0x000000015400780c */ /* 0x040fe40002fa1670 */
[----:B------:R-:W-:-:S02]  /*12d50*/  ISETP.LT.OR P4, PT, R84, 0x2, P4 ;  /* 0x000000025400780c */ /* 0x000fc40002781670 */
[----:B------:R-:W-:Y:S02]  /*12d60*/  FSEL R15, R15, -INF , !P5 ;  /* 0xff8000000f0f7808 */ /* 0x000fe40006800000 */
[----:B------:R-:W-:Y:S02]  /*12d70*/  FSEL R20, R20, -INF , !P4 ;  /* 0xff80000014147808 */ /* 0x000fe40006000000 */
[C---:B------:R-:W-:Y:S02]  /*12d80*/  ISETP.GT.AND P5, PT, R85.reuse, 0x8, P3 ;  /* 0x000000085500780c */ /* 0x040fe40001fa4270 */
[----:B------:R-:W-:Y:S02]  /*12d90*/  ISETP.GT.AND P4, PT, R85, 0x9, P3 ;  /* 0x000000095500780c */ /* 0x000fe40001f84270 */
[C---:B------:R-:W-:Y:S02]  /*12da0*/  ISETP.LT.OR P5, PT, R84.reuse, 0x9, P5 ;  /* 0x000000095400780c */ /* 0x040fe40002fa1670 */
[----:B------:R-:W-:-:S02]  /*12db0*/  ISETP.LT.OR P4, PT, R84, 0xa, P4 ;  /* 0x0000000a5400780c */ /* 0x000fc40002781670 */
[----:B0-----:R-:W-:Y:S01]  /*12dc0*/  FSEL R25, R25, -INF , !P5 ;  /* 0xff80000019197808 */ /* 0x001fe20006800000 */
[----:B-1----:R-:W-:Y:S01]  /*12dd0*/  IMAD.IADD R77, R77, 0x1, R6 ;  /* 0x000000014d4d7824 */ /* 0x002fe200078e0206 */
[----:B------:R-:W-:Y:S02]  /*12de0*/  FSEL R26, R26, -INF , !P4 ;  /* 0xff8000001a1a7808 */ /* 0x000fe40006000000 */
[C---:B------:R-:W-:Y:S02]  /*12df0*/  ISETP.GT.AND P5, PT, R85.reuse, 0x10, P3 ;  /* 0x000000105500780c */ /* 0x040fe40001fa4270 */
        /* <DEDUP_REMOVED lines=81> */
[----:B------:R-:W-:Y:S02]  /*13310*/  IADD3 R76, R83, R6, RZ ;  /* 0x00000006534c7210 */ /* 0x000fe40007ffe0ff */
[----:B------:R-:W-:Y:S02]  /*13320*/  FSEL R75, R75, -INF , !P5 ;  /* 0xff8000004b4b7808 */ /* 0x000fe40006800000 */
[----:B------:R-:W-:Y:S01]  /*13330*/  FSEL R74, R82, -INF , !P4 ;  /* 0xff800000524a7808 */ /* 0x000fe20006000000 */
[----:B------:R-:W-:Y:S06]  /*13340*/  @!P2 BRA `(.L_x_1877) ;  /* 0x000000000058a947 */ /* 0x000fec0003800000 */
[----:B------:R-:W-:Y:S01]  /*13350*/  IADD3 R82, -R189, R190, R6 ;  /* 0x000000bebd527210 */ /* 0x000fe20007ffe106 */
[----:B------:R-:W-:Y:S03]  /*13360*/  BSSY B0, `(.L_x_1878) ;  /* 0x0000010000007945 */ /* 0x000fe60003800000 */
        /* <DEDUP_REMOVED lines=10> */
.L_x_1879:
[----:B------:R-:W-:-:S05]  /*13410*/  IMAD.U32 R84, RZ, RZ, UR46 ;  /* 0x0000002eff547e24 */ /* 0x000fca000f8e00ff */
[----:B------:R-:W-:-:S13]  /*13420*/  ISETP.NE.AND P4, PT, R84, 0x1, PT ;  /* 0x000000015400780c */ /* 0x000fda0003f85270 */
[----:B------:R-:W0:Y:S02]  /*13430*/  @P4 LDC.64 R6, c[0x0][0x9e8] ;  /* 0x00027a00ff064b82 */ /* 0x000e240000000a00 */
[----:B0-----:R-:W-:-:S05]  /*13440*/  @P4 IMAD.HI.U32 R6, R82, R6, RZ ;  /* 0x0000000652064227 */ /* 0x001fca00078e00ff */
[----:B------:R-:W-:-:S07]  /*13450*/  @P4 SHF.R.U32.HI R82, RZ, R7, R6 ;  /* 0x00000007ff524219 */ /* 0x000fce0000011606 */
.L_x_1880:
[----:B------:R-:W-:Y:S05]  /*13460*/  BSYNC B0 ;  /* 0x0000000000007941 */ /* 0x000fea0003800000 */
.L_x_1878:
[----:B------:R-:W-:-:S04]  /*13470*/  IMAD R82, R82, R84, -R81 ;  /* 0x0000005452527224 */ /* 0x000fc800078e0a51 */
[----:B------:R-:W-:-:S05]  /*13480*/  IMAD R82, R191, -0x2, R82 ;  /* 0xfffffffebf527824 */ /* 0x000fca00078e0252 */
[----:B------:R-:W-:Y:S02]  /*13490*/  VIADDMNMX R77, R82, R84, R77, PT ;  /* 0x00000054524d7246 */ /* 0x000fe4000380014d */
[----:B------:R-:W-:-:S07]  /*134a0*/  VIMNMX R76, R76, R82, !PT ;  /* 0x000000524c4c7248 */ /* 0x000fce0007fe0100 */
.L_x_1877:
[----:B------:R-:W-:Y:S01]  /*134b0*/  FMNMX.FTZ R7, R15, R10, !PT ;  /* 0x0000000a0f077209 */ /* 0x000fe20007810000 */
[----:B------:R-:W-:Y:S01]  /*134c0*/  UMOV UR52, UR45 ;  /* 0x0000002d00347c82 */ /* 0x000fe20008000000 */
        /* <DEDUP_REMOVED lines=63> */
[C---:B------:R-:W-:Y:S01]  /*138c0*/  ISETP.LT.OR P5, PT, R77.reuse, 0x39, P5 ;  /* 0x000000394d00780c */ /* 0x040fe20002fa1670 */
[----:B------:R-:W0:Y:S01]  /*138d0*/  SHFL.BFLY PT, R6, R7, 0x2, 0x1f ;  /* 0x0c401f0007067f89 */ /* 0x000e2200000e0000 */
[----:B------:R-:W-:-:S02]  /*138e0*/  ISETP.LT.OR P4, PT, R77, 0x22, P4 ;  /* 0x000000224d00780c */ /* 0x000fc40002781670 */
[----:B------:R-:W-:Y:S02]  /*138f0*/  FSEL R47, R47, -INF , !P5 ;  /* 0xff8000002f2f7808 */ /* 0x000fe40006800000 */
[----:B------:R-:W-:Y:S02]  /*13900*/  ISETP.GT.AND P5, PT, R76, 0x40, P3 ;  /* 0x000000404c00780c */ /* 0x000fe40001fa4270 */
[----:B------:R-:W-:Y:S02]  /*13910*/  FSEL R36, R36, -INF , !P4 ;  /* 0xff80000024247808 */ /* 0x000fe40006000000 */
[----:B------:R-:W-:Y:S02]  /*13920*/  ISETP.GT.AND P4, PT, R76, 0x29, P3 ;  /* 0x000000294c00780c */ /* 0x000fe40001f84270 */
[C---:B------:R-:W-:Y:S02]  /*13930*/  ISETP.LT.OR P5, PT, R77.reuse, 0x41, P5 ;  /* 0x000000414d00780c */ /* 0x040fe40002fa1670 */
[----:B------:R-:W-:-:S02]  /*13940*/  ISETP.LT.OR P4, PT, R77, 0x2a, P4 ;  /* 0x0000002a4d00780c */ /* 0x000fc40002781670 */
[----:B------:R-:W-:Y:S02]  /*13950*/  FSEL R51, R51, -INF , !P5 ;  /* 0xff80000033337808 */ /* 0x000fe40006800000 */
[----:B------:R-:W-:Y:S02]  /*13960*/  ISETP.GT.AND P5, PT, R76, 0x41, P3 ;  /* 0x000000414c00780c */ /* 0x000fe40001fa4270 */
[----:B------:R-:W-:Y:S02]  /*13970*/  FSEL R40, R40, -INF , !P4 ;  /* 0xff80000028287808 */ /* 0x000fe40006000000 */
[----:B------:R-:W-:Y:S02]  /*13980*/  ISETP.GT.AND P4, PT, R76, 0x31, P3 ;  /* 0x000000314c00780c */ /* 0x000fe40001f84270 */
[----:B------:R-:W-:Y:S02]  /*13990*/  ISETP.LT.OR P5, PT, R77, 0x42, P5 ;  /* 0x000000424d00780c */ /* 0x000fe40002fa1670 */
[----:B0-----:R-:W-:-:S02]  /*139a0*/  FMNMX.FTZ R6, R7, R6, !PT ;  /* 0x0000000607067209 */ /* 0x001fc40007810000 */
[C---:B------:R-:W-:Y:S02]  /*139b0*/  ISETP.LT.OR P4, PT, R77.reuse, 0x32, P4 ;  /* 0x000000324d00780c */ /* 0x040fe40002781670 */
[----:B------:R-:W-:Y:S01]  /*139c0*/  FSEL R52, R52, -INF , !P5 ;  /* 0xff80000034347808 */ /* 0x000fe20006800000 */
[----:B------:R-:W0:Y:S01]  /*139d0*/  SHFL.BFLY PT, R7, R6, 0x1, 0x1f ;  /* 0x0c201f0006077f89 */ /* 0x000e2200000e0000 */
[----:B------:R-:W-:Y:S02]  /*139e0*/  ISETP.GT.AND P5, PT, R76, 0x48, P3 ;  /* 0x000000484c00780c */ /* 0x000fe40001fa4270 */
[----:B------:R-:W-:Y:S02]  /*139f0*/  FSEL R44, R44, -INF , !P4 ;  /* 0xff8000002c2c7808 */ /* 0x000fe40006000000 */
[----:B------:R-:W-:Y:S02]  /*13a00*/  ISETP.GT.AND P4, PT, R76, 0x39, P3 ;  /* 0x000000394c00780c */ /* 0x000fe40001f84270 */
[----:B------:R-:W-:-:S02]  /*13a10*/  ISETP.LT.OR P5, PT, R77, 0x49, P5 ;  /* 0x000000494d00780c */ /* 0x000fc40002fa1670 */
[C---:B------:R-:W-:Y:S02]  /*13a20*/  ISETP.LT.OR P4, PT, R77.reuse, 0x3a, P4 ;  /* 0x0000003a4d00780c */ /* 0x040fe40002781670 */
[----:B------:R-:W-:Y:S02]  /*13a30*/  FSEL R54, R54, -INF , !P5 ;  /* 0xff80000036367808 */ /* 0x000fe40006800000 */
[----:B------:R-:W-:Y:S02]  /*13a40*/  ISETP.GT.AND P5, PT, R76, RZ, P3 ;  /* 0x000000ff4c00720c */ /* 0x000fe40001fa4270 */
[----:B------:R-:W-:Y:S02]  /*13a50*/  FSEL R48, R48, -INF , !P4 ;  /* 0xff80000030307808 */ /* 0x000fe40006000000 */
[----:B------:R-:W-:-:S04]  /*13a60*/  ISETP.LT.OR P5, PT, R77, 0x1, P5 ;  /* 0x000000014d00780c */ /* 0x000fc80002fa1670 */
[----:B------:R-:W-:Y:S02]  /*13a70*/  FSEL R8, R8, -INF , !P5 ;  /* 0xff80000008087808 */ /* 0x000fe40006800000 */
[----:B------:R-:W-:Y:S02]  /*13a80*/  ISETP.GT.AND P5, PT, R76, 0x49, P3 ;  /* 0x000000494c00780c */ /* 0x000fe40001fa4270 */
[----:B0-----:R-:W-:Y:S02]  /*13a90*/  FMNMX.FTZ R6, R6, R7, !PT ;  /* 0x0000000706067209 */ /* 0x001fe40007810000 */
[----:B------:R-:W-:Y:S02]  /*13aa0*/  ISETP.LT.OR P5, PT, R77, 0x4a, P5 ;  /* 0x0000004a4d00780c */ /* 0x000fe40002fa1670 */
[C---:B------:R-:W-:Y:S01]  /*13ab0*/  FSETP.NEU.FTZ.AND P4, PT, R6.reuse, -INF , PT ;  /* 0xff8000000600780b */ /* 0x040fe20003f9d000 */
[----:B------:R-:W-:Y:S01]  /*13ac0*/  FMUL.FTZ R82, R6, UR52 ;  /* 0x0000003406527c20 */ /* 0x000fe20008410000 */
[----:B------:R-:W-:-:S02]  /*13ad0*/  FSEL R56, R56, -INF , !P5 ;  /* 0xff80000038387808 */ /* 0x000fc40006800000 */
[----:B------:R-:W-:Y:S02]  /*13ae0*/  ISETP.GT.AND P5, PT, R76, 0x50, P3 ;  /* 0x000000504c00780c */ /* 0x000fe40001fa4270 */
[----:B------:R-:W-:Y:S02]  /*13af0*/  FSEL R82, R82, RZ, P4 ;  /* 0x000000ff52527208 */ /* 0x000fe40002000000 */
[----:B------:R-:W-:-:S03]  /*13b00*/  ISETP.LT.OR P5, PT, R77, 0x51, P5 ;  /* 0x000000514d00780c */ /* 0x000fc60002fa1670 */
[--C-:B------:R-:W-:Y:S01]  /*13b10*/  FFMA.FTZ R180, R20, UR52, -R82.reuse ;  /* 0x0000003414b47c23 */ /* 0x100fe20008010852 */
[----:B------:R-:W-:Y:S01]  /*13b20*/  FMNMX.FTZ R20, R8, R11, !PT ;  /* 0x0000000b08147209 */ /* 0x000fe20007810000 */
[--C-:B------:R-:W-:Y:S01]  /*13b30*/  FFMA.FTZ R176, R29, UR52, -R82.reuse ;  /* 0x000000341db07c23 */ /* 0x100fe20008010852 */
[--C-:B------:R-:W-:Y:S01]  /*13b40*/  FFMA.FTZ R178, R33, UR52, -R82.reuse ;  /* 0x0000003421b27c23 */ /* 0x100fe20008010852 */
[----:B------:R-:W-:Y:S01]  /*13b50*/  FSEL R57, R57, -INF , !P5 ;  /* 0xff80000039397808 */ /* 0x000fe20006800000 */
[--C-:B------:R-:W-:Y:S01]  /*13b60*/  FFMA.FTZ R172, R37, UR52, -R82.reuse ;  /* 0x0000003425ac7c23 */ /* 0x100fe20008010852 */
[----:B------:R-:W-:Y:S01]  /*13b70*/  FMNMX.FTZ R20, R9, R20, !PT ;  /* 0x0000001409147209 */ /* 0x000fe20007810000 */
[--C-:B------:R-:W-:Y:S01]  /*13b80*/  FFMA.FTZ R174, R41, UR52, -R82.reuse ;  /* 0x0000003429ae7c23 */ /* 0x100fe20008010852 */
[----:B------:R-:W-:Y:S01]  /*13b90*/  ISETP.GT.AND P5, PT, R76, 0x51, P3 ;  /* 0x000000514c00780c */ /* 0x000fe20001fa4270 */
[--C-:B------:R-:W-:Y:S01]  /*13ba0*/  FFMA.FTZ R7, R15, UR52, -R82.reuse ;  /* 0x000000340f077c23 */ /* 0x100fe20008010852 */
[----:B------:R-:W-:Y:S01]  /*13bb0*/  FMNMX.FTZ R29, R21, R20, !PT ;  /* 0x00000014151d7209 */ /* 0x000fe20007810000 */
[--C-:B------:R-:W-:Y:S01]  /*13bc0*/  FFMA.FTZ R15, R26, UR52, -R82.reuse ;  /* 0x000000341a0f7c23 */ /* 0x100fe20008010852 */
[----:B------:R-:W-:Y:S01]  /*13bd0*/  ISETP.LT.OR P5, PT, R77, 0x52, P5 ;  /* 0x000000524d00780c */ /* 0x000fe20002fa1670 */
[--C-:B------:R-:W-:Y:S01]  /*13be0*/  FFMA.FTZ R168, R45, UR52, -R82.reuse ;  /* 0x000000342da87c23 */ /* 0x100fe20008010852 */
[----:B------:R-:W-:Y:S01]  /*13bf0*/  FMNMX.FTZ R20, R24, R29, !PT ;  /* 0x0000001d18147209 */ /* 0x000fe20007810000 */
        /* <DEDUP_REMOVED lines=10> */
[----:B------:R0:W-:Y:S01]  /*13ca0*/  MUFU.EX2 R29, R34 ;  /* 0x00000022001d7308 */ /* 0x0001e20000000800 */
[----:B------:R-:W-:Y:S01]  /*13cb0*/  FMNMX.FTZ R33, R31, R20, !PT ;  /* 0x000000141f217209 */ /* 0x000fe20007810000 */
[--C-:B------:R-:W-:Y:S01]  /*13cc0*/  FFMA.FTZ R38, R38, UR52, -R82.reuse ;  /* 0x0000003426267c23 */ /* 0x100fe20008010852 */
[----:B------:R-:W-:Y:S01]  /*13cd0*/  FSEL R59, R59, -INF , !P5 ;  /* 0xff8000003b3b7808 */ /* 0x000fe20006800000 */
[--C-:B------:R-:W-:Y:S01]  /*13ce0*/  FFMA.FTZ R156, R71, UR52, -R82.reuse ;  /* 0x00000034479c7c23 */ /* 0x100fe20008010852 */
[----:B------:R-:W-:Y:S01]  /*13cf0*/  FMNMX.FTZ R20, R32, R33, !PT ;  /* 0x0000002120147209 */ /* 0x000fe20007810000 */
[--C-:B------:R-:W-:Y:S01]  /*13d00*/  FFMA.FTZ R42, R42, UR52, -R82.reuse ;  /* 0x000000342a2a7c23 */ /* 0x100fe20008010852 */
[----:B------:R-:W-:Y:S01]  /*13d10*/  ISETP.GT.AND P5, PT, R76, 0x59, P3 ;  /* 0x000000594c00780c */ /* 0x000fe20001fa4270 */
[----:B------:R-:W-:Y:S01]  /*13d20*/  MUFU.EX2 R7, R7 ;  /* 0x0000000700077308 */ /* 0x000fe20000000800 */
[----:B------:R-:W-:Y:S01]  /*13d30*/  FMNMX.FTZ R33, R35, R20, !PT ;  /* 0x0000001423217209 */ /* 0x000fe20007810000 */
[--C-:B------:R-:W-:Y:S01]  /*13d40*/  FFMA.FTZ R46, R46, UR52, -R82.reuse ;  /* 0x000000342e2e7c23 */ /* 0x100fe20008010852 */
[----:B------:R-:W-:Y:S01]  /*13d50*/  ISETP.LT.OR P5, PT, R77, 0x5a, P5 ;  /* 0x0000005a4d00780c */ /* 0x000fe20002fa1670 */
[--C-:B------:R-:W-:Y:S01]  /*13d60*/  FFMA.FTZ R50, R50, UR52, -R82.reuse ;  /* 0x0000003432327c23 */ /* 0x100fe20008010852 */
[----:B------:R-:W-:Y:S01]  /*13d70*/  FMNMX.FTZ R20, R36, R33, !PT ;  /* 0x0000002124147209 */ /* 0x000fe20007810000 */
[--C-:B------:R-:W-:Y:S01]  /*13d80*/  FFMA.FTZ R55, R55, UR52, -R82.reuse ;  /* 0x0000003437377c23 */ /* 0x100fe20008010852 */
[----:B------:R-:W-:Y:S01]  /*13d90*/  FSEL R60, R60, -INF , !P5 ;  /* 0xff8000003c3c7808 */ /* 0x000fe20006800000 */
[----:B------:R1:W-:Y:S01]  /*13da0*/  MUFU.EX2 R33, R38 ;  /* 0x0000002600217308 */ /* 0x0003e20000000800 */
[----:B------:R-:W-:Y:S01]  /*13db0*/  FMNMX.FTZ R37, R39, R20, !PT ;  /* 0x0000001427257209 */ /* 0x000fe20007810000 */
[--C-:B------:R-:W-:Y:S01]  /*13dc0*/  FFMA.FTZ R166, R153, UR52, -R82.reuse ;  /* 0x0000003499a67c23 */ /* 0x100fe20008010852 */
[----:B------:R-:W-:Y:S01]  /*13dd0*/  ISETP.GT.AND P5, PT, R76, 0x60, P3 ;  /* 0x000000604c00780c */ /* 0x000fe20001fa4270 */
[--C-:B------:R-:W-:Y:S01]  /*13de0*/  FFMA.FTZ R160, R155, UR52, -R82.reuse ;  /* 0x000000349ba07c23 */ /* 0x100fe20008010852 */
[----:B------:R-:W-:Y:S01]  /*13df0*/  FMNMX.FTZ R20, R40, R37, !PT ;  /* 0x0000002528147209 */ /* 0x000fe20007810000 */
[--C-:B------:R-:W-:Y:S01]  /*13e00*/  FFMA.FTZ R162, R68, UR52, -R82.reuse ;  /* 0x0000003444a27c23 */ /* 0x100fe20008010852 */
[----:B------:R-:W-:Y:S01]  /*13e10*/  ISETP.LT.OR P5, PT, R77, 0x61, P5 ;  /* 0x000000614d00780c */ /* 0x000fe20002fa1670 */
[----:B------:R-:W-:Y:S01]  /*13e20*/  MUFU.EX2 R180, R180 ;  /* 0x000000b400b47308 */ /* 0x000fe20000000800 */
[----:B------:R-:W-:Y:S01]  /*13e30*/  FMNMX.FTZ R37, R43, R20, !PT ;  /* 0x000000142b257209 */ /* 0x000fe20007810000 */
[--C-:B------:R-:W-:Y:S01]  /*13e40*/  FFMA.FTZ R158, R73, UR52, -R82.reuse ;  /* 0x00000034499e7c23 */ /* 0x100fe20008010852 */
[----:B------:R-:W-:Y:S01]  /*13e50*/  FSEL R26, R61, -INF , !P5 ;  /* 0xff8000003d1a7808 */ /* 0x000fe20006800000 */
[--C-:B------:R-:W-:Y:S01]  /*13e60*/  FFMA.FTZ R61, R72, UR52, -R82.reuse ;  /* 0x00000034483d7c23 */ /* 0x100fe20008010852 */
[----:B------:R-:W-:Y:S01]  /*13e70*/  FMNMX.FTZ R20, R44, R37, !PT ;  /* 0x000000252c147209 */ /* 0x000fe20007810000 */
[----:B------:R-:W-:Y:S01]  /*13e80*/  FFMA.FTZ R74, R74, UR52, -R82 ;  /* 0x000000344a4a7c23 */ /* 0x000fe20008010852 */
[----:B------:R-:W-:Y:S01]  /*13e90*/  ISETP.GT.AND P5, PT, R76, 0x61, P3 ;  /* 0x000000614c00780c */ /* 0x000fe20001fa4270 */
[----:B------:R-:W-:Y:S01]  /*13ea0*/  MUFU.EX2 R37, R42 ;  /* 0x0000002a00257308 */ /* 0x000fe20000000800 */
[----:B------:R-:W-:-:S02]  /*13eb0*/  FMNMX.FTZ R41, R47, R20, !PT ;  /* 0x000000142f297209 */ /* 0x000fc40007810000 */
[----:B------:R-:W-:Y:S02]  /*13ec0*/  ISETP.LT.OR P5, PT, R77, 0x62, P5 ;  /* 0x000000624d00780c */ /* 0x000fe40002fa1670 */
[----:B------:R-:W-:Y:S02]  /*13ed0*/  FMNMX.FTZ R20, R48, R41, !PT ;  /* 0x0000002930147209 */ /* 0x000fe40007810000 */
[----:B------:R-:W-:Y:S01]  /*13ee0*/  FSEL R62, R62, -INF , !P5 ;  /* 0xff8000003e3e7808 */ /* 0x000fe20006800000 */
[----:B------:R-:W-:Y:S01]  /*13ef0*/  MUFU.EX2 R182, R182 ;  /* 0x000000b600b67308 */ /* 0x000fe20000000800 */
[----:B------:R-:W-:Y:S02]  /*13f00*/  FMNMX.FTZ R41, R51, R20, !PT ;  /* 0x0000001433297209 */ /* 0x000fe40007810000 */
[----:B------:R-:W-:Y:S02]  /*13f10*/  ISETP.GT.AND P5, PT, R76, 0x68, P3 ;  /* 0x000000684c00780c */ /* 0x000fe40001fa4270 */
[----:B------:R-:W-:-:S02]  /*13f20*/  FMNMX.FTZ R45, R52, R41, !PT ;  /* 0x00000029342d7209 */ /* 0x000fc40007810000 */
[----:B------:R-:W-:Y:S01]  /*13f30*/  ISETP.LT.OR P5, PT, R77, 0x69, P5 ;  /* 0x000000694d00780c */ /* 0x000fe20002fa1670 */
[----:B------:R-:W-:Y:S01]  /*13f40*/  MUFU.EX2 R15, R15 ;  /* 0x0000000f000f7308 */ /* 0x000fe20000000800 */
[----:B------:R-:W-:Y:S02]  /*13f50*/  FMNMX.FTZ R45, R54, R45, !PT ;  /* 0x0000002d362d7209 */ /* 0x000fe40007810000 */
[----:B------:R-:W-:Y:S01]  /*13f60*/  FSEL R30, R63, -INF , !P5 ;  /* 0xff8000003f1e7808 */ /* 0x000fe20006800000 */
[----:B------:R-:W-:Y:S01]  /*13f70*/  FFMA.FTZ R63, R67, UR52, -R82 ;  /* 0x00000034433f7c23 */ /* 0x000fe20008010852 */
[----:B------:R-:W-:Y:S02]  /*13f80*/  FMNMX.FTZ R20, R56, R45, !PT ;  /* 0x0000002d38147209 */ /* 0x000fe40007810000 */
        /* <DEDUP_REMOVED lines=13> */
[----:B0-----:R-:W-:Y:S01]  /*14060*/  FSEL R34, R65, -INF , !P5 ;  /* 0xff80000041227808 */ /* 0x001fe20006800000 */
[--C-:B------:R-:W-:Y:S01]  /*14070*/  FFMA.FTZ R65, R154, UR52, -R82.reuse ;  /* 0x000000349a417c23 */ /* 0x100fe20008010852 */
[----:B------:R-:W-:Y:S01]  /*14080*/  ISETP.GT.AND P5, PT, R76, 0x71, P3 ;  /* 0x000000714c00780c */ /* 0x000fe20001fa4270 */
[----:B------:R-:W-:Y:S01]  /*14090*/  FFMA.FTZ R154, R75, UR52, -R82 ;  /* 0x000000344b9a7c23 */ /* 0x000fe20008010852 */
[----:B------:R-:W-:Y:S01]  /*140a0*/  FMNMX.FTZ R53, R62, R49, !PT ;  /* 0x000000313e357209 */ /* 0x000fe20007810000 */
[----:B------:R-:W-:Y:S01]  /*140b0*/  MUFU.EX2 R178, R178 ;  /* 0x000000b200b27308 */ /* 0x000fe20000000800 */
[----:B------:R-:W-:-:S02]  /*140c0*/  ISETP.LT.OR P5, PT, R77, 0x72, P5 ;  /* 0x000000724d00780c */ /* 0x000fc40002fa1670 */
[----:B------:R-:W-:Y:S02]  /*140d0*/  FMNMX.FTZ R53, R30, R53, !PT ;  /* 0x000000351e357209 */ /* 0x000fe40007810000 */
[----:B------:R-:W-:Y:S02]  /*140e0*/  FSEL R66, R66, -INF , !P5 ;  /* 0xff80000042427808 */ /* 0x000fe40006800000 */
[----:B------:R-:W-:Y:S01]  /*140f0*/  ISETP.GT.AND P5, PT, R76, 0x78, P3 ;  /* 0x000000784c00780c */ /* 0x000fe20001fa4270 */
[----:B------:R-:W-:Y:S01]  /*14100*/  MUFU.EX2 R172, R172 ;  /* 0x000000ac00ac7308 */ /* 0x000fe20000000800 */
[----:B------:R-:W-:Y:S02]  /*14110*/  FMNMX.FTZ R53, R64, R53, !PT ;  /* 0x0000003540357209 */ /* 0x000fe40007810000 */
[----:B------:R-:W-:Y:S02]  /*14120*/  ISETP.GT.AND P3, PT, R76, 0x79, P3 ;  /* 0x000000794c00780c */ /* 0x000fe40001f64270 */
[----:B------:R-:W-:-:S02]  /*14130*/  ISETP.LT.OR P5, PT, R77, 0x79, P5 ;  /* 0x000000794d00780c */ /* 0x000fc40002fa1670 */
[----:B------:R-:W-:Y:S01]  /*14140*/  FMNMX.FTZ R53, R34, R53, !PT ;  /* 0x0000003522357209 */ /* 0x000fe20007810000 */
[----:B------:R-:W-:Y:S01]  /*14150*/  MUFU.EX2 R174, R174 ;  /* 0x000000ae00ae7308 */ /* 0x000fe20000000800 */
[----:B------:R-:W-:Y:S02]  /*14160*/  ISETP.LT.OR P3, PT, R77, 0x7a, P3 ;  /* 0x0000007a4d00780c */ /* 0x000fe40001f61670 */
[----:B-1----:R-:W-:Y:S01]  /*14170*/  FSEL R38, R69, -INF , !P5 ;  /* 0xff80000045267808 */ /* 0x002fe20006800000 */
[--C-:B------:R-:W-:Y:S01]  /*14180*/  FFMA.FTZ R69, R152, UR52, -R82.reuse ;  /* 0x0000003498457c23 */ /* 0x100fe20008010852 */
[----:B------:R-:W-:Y:S01]  /*14190*/  FMNMX.FTZ R53, R66, R53, !PT ;  /* 0x0000003542357209 */ /* 0x000fe20007810000 */
[----:B------:R-:W-:Y:S01]  /*141a0*/  FFMA.FTZ R152, R79, UR52, -R82 ;  /* 0x000000344f987c23 */ /* 0x000fe20008010852 */
[----:B------:R-:W-:Y:S01]  /*141b0*/  FSEL R70, R70, -INF , !P3 ;  /* 0xff80000046467808 */ /* 0x000fe20005800000 */
[----:B------:R-:W-:Y:S01]  /*141c0*/  MUFU.EX2 R168, R168 ;  /* 0x000000a800a87308 */ /* 0x000fe20000000800 */
[----:B------:R-:W-:-:S02]  /*141d0*/  FMNMX.FTZ R53, R38, R53, !PT ;  /* 0x0000003526357209 */ /* 0x000fc40007810000 */
[----:B------:R-:W-:Y:S02]  /*141e0*/  FSEL R71, R6, RZ, P4 ;  /* 0x000000ff06477208 */ /* 0x000fe40002000000 */
[----:B------:R-:W-:-:S03]  /*141f0*/  FMNMX.FTZ R53, R70, R53, !PT ;  /* 0x0000003546357209 */ /* 0x000fc60007810000 */
[----:B------:R-:W-:Y:S01]  /*14200*/  FADD.FTZ R71, -R71, R10 ;  /* 0x0000000a47477221 */ /* 0x000fe20000010100 */
[----:B------:R-:W-:Y:S01]  /*14210*/  MUFU.EX2 R45, R50 ;  /* 0x00000032002d7308 */ /* 0x000fe20000000800 */
[----:B------:R-:W0:Y:S02]  /*14220*/  SHFL.BFLY PT, R20, R53, 0x2, 0x1f ;  /* 0x0c401f0035147f89 */ /* 0x000e2400000e0000 */
[----:B------:R-:W-:-:S05]  /*14230*/  FMUL.FTZ R10, R71, UR52 ;  /* 0x00000034470a7c20 */ /* 0x000fca0008410000 */
[----:B------:R-:W-:Y:S08]  /*14240*/  MUFU.EX2 R170, R170 ;  /* 0x000000aa00aa7308 */ /* 0x000ff00000000800 */
[----:B------:R-:W1:Y:S08]  /*14250*/  MUFU.EX2 R10, R10 ;  /* 0x0000000a000a7308 */ /* 0x000e700000000800 */
[----:B------:R-:W-:Y:S01]  /*14260*/  MUFU.EX2 R164, R164 ;  /* 0x000000a400a47308 */ /* 0x000fe20000000800 */
[----:B0-----:R-:W-:Y:S01]  /*14270*/  FMNMX.FTZ R20, R53, R20, !PT ;  /* 0x0000001435147209 */ /* 0x001fe20007810000 */
[----:B------:R-:W-:-:S04]  /*14280*/  FFMA.FTZ R53, R78, UR52, -R82 ;  /* 0x000000344e357c23 */ /* 0x000fc80008010852 */
[----:B------:R-:W0:Y:S02]  /*14290*/  SHFL.BFLY PT, R67, R20, 0x1, 0x1f ;  /* 0x0c201f0014437f89 */ /* 0x000e2400000e0000 */
[----:B------:R2:W-:Y:S08]  /*142a0*/  MUFU.EX2 R49, R55 ;  /* 0x0000003700317308 */ /* 0x0005f00000000800 */
[----:B------:R-:W-:Y:S01]  /*142b0*/  MUFU.EX2 R166, R166 ;  /* 0x000000a600a67308 */ /* 0x000fe20000000800 */
[----:B--2---:R-:W-:-:S07]  /*142c0*/  FFMA.FTZ R55, R80, UR52, -R82 ;  /* 0x0000003450377c23 */ /* 0x004fce0008010852 */
[----:B------:R-:W-:Y:S01]  /*142d0*/  MUFU.EX2 R69, R69 ;  /* 0x0000004500457308 */ /* 0x000fe20000000800 */
[----:B0-----:R-:W-:-:S07]  /*142e0*/  FMNMX.FTZ R20, R20, R67, !PT ;  /* 0x0000004314147209 */ /* 0x001fce0007810000 */
[----:B------:R-:W-:Y:S01]  /*142f0*/  MUFU.EX2 R160, R160 ;  /* 0x000000a000a07308 */ /* 0x000fe20000000800 */
[C---:B------:R-:W-:Y:S01]  /*14300*/  FSETP.NEU.FTZ.AND P3, PT, R20.reuse, -INF , PT ;  /* 0xff8000001400780b */ /* 0x040fe20003f7d000 */
[----:B------:R-:W-:-:S05]  /*14310*/  FMUL.FTZ R42, R20, UR52 ;  /* 0x00000034142a7c20 */ /* 0x000fca0008410000 */
[----:B------:R-:W-:Y:S01]  /*14320*/  FSEL R71, R42, RZ, P3 ;  /* 0x000000ff2a477208 */ /* 0x000fe20001800000 */
[----:B------:R-:W-:Y:S04]  /*14330*/  MUFU.EX2 R65, R65 ;  /* 0x0000004100417308 */ /* 0x000fe80000000800 */
[--C-:B------:R-:W-:Y:S01]  /*14340*/  FFMA.FTZ R181, R8, UR52, -R71.reuse ;  /* 0x0000003408b57c23 */ /* 0x100fe20008010847 */
[----:B------:R-:W-:Y:S01]  /*14350*/  FSEL R8, R20, RZ, P3 ;  /* 0x000000ff14087208 */ /* 0x000fe20001800000 */
[--C-:B------:R-:W-:Y:S01]  /*14360*/  FFMA.FTZ R42, R9, UR52, -R71.reuse ;  /* 0x00000034092a7c23 */ /* 0x100fe20008010847 */
[--C-:B------:R-:W-:Y:S01]  /*14370*/  FFMA.FTZ R183, R21, UR52, -R71.reuse ;  /* 0x0000003415b77c23 */ /* 0x100fe20008010847 */
[--C-:B------:R-:W-:Y:S01]  /*14380*/  FFMA.FTZ R24, R24, UR52, -R71.reuse ;  /* 0x0000003418187c23 */ /* 0x100fe20008010847 */
[----:B------:R-:W-:Y:S01]  /*14390*/  FFMA.FTZ R177, R27, UR52, -R71 ;  /* 0x000000341bb17c23 */ /* 0x000fe20008010847 */
[----:B------:R-:W-:Y:S01]  /*143a0*/  FADD.FTZ R8, -R8, R11 ;  /* 0x0000000b08087221 */ /* 0x000fe20000010100 */
[----:B------:R-:W-:Y:S01]  /*143b0*/  MUFU.EX2 R181, R181 ;  /* 0x000000b500b57308 */ /* 0x000fe20000000800 */
[----:B------:R-:W-:Y:S01]  /*143c0*/  FFMA.FTZ R28, R28, UR52, -R71 ;  /* 0x000000341c1c7c23 */ /* 0x000fe20008010847 */
[----:B-1----:R-:W-:Y:S01]  /*143d0*/  FFMA.FTZ R9, R10, R4, R7 ;  /* 0x000000040a097223 */ /* 0x002fe20000010007 */
[----:B------:R-:W-:Y:S01]  /*143e0*/  FMUL.FTZ R8, R8, UR52 ;  /* 0x0000003408087c20 */ /* 0x000fe20008410000 */
[--C-:B------:R-:W-:Y:S01]  /*143f0*/  FFMA.FTZ R179, R31, UR52, -R71.reuse ;  /* 0x000000341fb37c23 */ /* 0x100fe20008010847 */
[----:B------:R-:W-:Y:S01]  /*14400*/  FFMA.FTZ R32, R32, UR52, -R71 ;  /* 0x0000003420207c23 */ /* 0x000fe20008010847 */
[----:B------:R-:W-:Y:S01]  /*14410*/  FADD.FTZ R9, R180, R9 ;  /* 0x00000009b4097221 */ /* 0x000fe20000010000 */
[--C-:B------:R-:W-:Y:S01]  /*14420*/  FFMA.FTZ R46, R48, UR52, -R71.reuse ;  /* 0x00000034302e7c23 */ /* 0x100fe20008010847 */
[----:B------:R-:W-:Y:S01]  /*14430*/  MUFU.EX2 R42, R42 ;  /* 0x0000002a002a7308 */ /* 0x000fe20000000800 */
[----:B------:R-:W-:Y:S01]  /*14440*/  FFMA.FTZ R48, R52, UR52, -R71 ;  /* 0x0000003434307c23 */ /* 0x000fe20008010847 */
[----:B------:R-:W-:Y:S01]  /*14450*/  FADD.FTZ R52, R182, R9 ;  /* 0x00000009b6347221 */ /* 0x000fe20000010000 */
[--C-:B------:R-:W-:Y:S01]  /*14460*/  FFMA.FTZ R173, R35, UR52, -R71.reuse ;  /* 0x0000003423ad7c23 */ /* 0x100fe20008010847 */
[--C-:B------:R-:W-:Y:S01]  /*14470*/  FFMA.FTZ R36, R36, UR52, -R71.reuse ;  /* 0x0000003424247c23 */ /* 0x100fe20008010847 */
[--C-:B------:R-:W-:Y:S01]  /*14480*/  FFMA.FTZ R175, R39, UR52, -R71.reuse ;  /* 0x0000003427af7c23 */ /* 0x100fe20008010847 */
[----:B------:R-:W-:Y:S01]  /*14490*/  FADD.FTZ R9, R15, R52 ;  /* 0x000000340f097221 */ /* 0x000fe20000010000 */
[--C-:B------:R-:W-:Y:S01]  /*144a0*/  FFMA.FTZ R40, R40, UR52, -R71.reuse ;  /* 0x0000003428287c23 */ /* 0x100fe20008010847 */
[----:B------:R-:W0:Y:S01]  /*144b0*/  MUFU.EX2 R8, R8 ;  /* 0x0000000800087308 */ /* 0x000e220000000800 */
[----:B------:R-:W-:Y:S01]  /*144c0*/  FFMA.FTZ R167, R54, UR52, -R71 ;  /* 0x0000003436a77c23 */ /* 0x000fe20008010847 */
[----:B------:R-:W-:Y:S01]  /*144d0*/  FADD.FTZ R52, R176, R9 ;  /* 0x00000009b0347221 */ /* 0x000fe20000010000 */
[--C-:B------:R-:W-:Y:S01]  /*144e0*/  FFMA.FTZ R169, R43, UR52, -R71.reuse ;  /* 0x000000342ba97c23 */ /* 0x100fe20008010847 */
[--C-:B------:R-:W-:Y:S01]  /*144f0*/  FFMA.FTZ R44, R44, UR52, -R71.reuse ;  /* 0x000000342c2c7c23 */ /* 0x100fe20008010847 */
[--C-:B------:R-:W-:Y:S01]  /*14500*/  FFMA.FTZ R171, R47, UR52, -R71.reuse ;  /* 0x000000342fab7c23 */ /* 0x100fe20008010847 */
[----:B------:R-:W-:Y:S01]  /*14510*/  FADD.FTZ R9, R25, R52 ;  /* 0x0000003419097221 */ /* 0x000fe20000010000 */
[--C-:B------:R-:W-:Y:S01]  /*14520*/  FFMA.FTZ R50, R56, UR52, -R71.reuse ;  /* 0x0000003438327c23 */ /* 0x100fe20008010847 */
[----:B------:R-:W1:Y:S01]  /*14530*/  MUFU.EX2 R183, R183 ;  /* 0x000000b700b77308 */ /* 0x000e620000000800 */
[----:B------:R-:W-:Y:S01]  /*14540*/  FFMA.FTZ R165, R51, UR52, -R71 ;  /* 0x0000003433a57c23 */ /* 0x000fe20008010847 */
[----:B------:R-:W-:Y:S01]  /*14550*/  FADD.FTZ R54, R178, R9 ;  /* 0x00000009b2367221 */ /* 0x000fe20000010000 */
[--C-:B------:R-:W-:Y:S01]  /*14560*/  FFMA.FTZ R157, R26, UR52, -R71.reuse ;  /* 0x000000341a9d7c23 */ /* 0x100fe20008010847 */
[--C-:B------:R-:W-:Y:S01]  /*14570*/  FFMA.FTZ R161, R57, UR52, -R71.reuse ;  /* 0x0000003439a17c23 */ /* 0x100fe20008010847 */
[--C-:B------:R-:W-:Y:S01]  /*14580*/  FFMA.FTZ R52, R58, UR52, -R71.reuse ;  /* 0x000000343a347c23 */ /* 0x100fe20008010847 */
[----:B------:R-:W-:Y:S01]  /*14590*/  FADD.FTZ R9, R29, R54 ;  /* 0x000000361d097221 */ /* 0x000fe20000010000 */
[----:B------:R-:W-:Y:S01]  /*145a0*/  FFMA.FTZ R159, R30, UR52, -R71 ;  /* 0x000000341e9f7c23 */ /* 0x000fe20008010847 */
[----:B------:R-:W2:Y:S01]  /*145b0*/  MUFU.EX2 R24, R24 ;  /* 0x0000001800187308 */ /* 0x000ea20000000800 */
[----:B0-----:R-:W-:Y:S01]  /*145c0*/  FFMA.FTZ R3, R8, R3, R181 ;  /* 0x0000000308037223 */ /* 0x001fe200000100b5 */
[----:B------:R-:W-:Y:S01]  /*145d0*/  FADD.FTZ R54, R172, R9 ;  /* 0x00000009ac367221 */ /* 0x000fe20000010000 */
[--C-:B------:R-:W-:Y:S01]  /*145e0*/  FFMA.FTZ R163, R59, UR52, -R71.reuse ;  /* 0x000000343ba37c23 */ /* 0x100fe20008010847 */
[----:B------:R-:W-:Y:S01]  /*145f0*/  FFMA.FTZ R153, R34, UR52, -R71 ;  /* 0x0000003422997c23 */ /* 0x000fe20008010847 */
[----:B------:R-:W-:Y:S01]  /*14600*/  FADD.FTZ R4, R42, R3 ;  /* 0x000000032a047221 */ /* 0x000fe20000010000 */
[----:B------:R-:W-:Y:S01]  /*14610*/  FADD.FTZ R9, R33, R54 ;  /* 0x0000003621097221 */ /* 0x000fe20000010000 */
[----:B------:R-:W-:Y:S01]  /*14620*/  FFMA.FTZ R54, R60, UR52, -R71 ;  /* 0x000000343c367c23 */ /* 0x000fe20008010847 */
[----:B------:R-:W0:Y:S01]  /*14630*/  MUFU.EX2 R177, R177 ;  /* 0x000000b100b17308 */ /* 0x000e220000000800 */
[----:B-1----:R-:W-:Y:S01]  /*14640*/  FADD.FTZ R3, R183, R4 ;  /* 0x00000004b7037221 */ /* 0x002fe20000010000 */
[----:B------:R-:W-:Y:S01]  /*14650*/  FADD.FTZ R56, R174, R9 ;  /* 0x00000009ae387221 */ /* 0x000fe20000010000 */
[----:B------:R-:W-:-:S03]  /*14660*/  FFMA.FTZ R155, R38, UR52, -R71 ;  /* 0x00000034269b7c23 */ /* 0x000fc60008010847 */
[----:B------:R-:W-:Y:S02]  /*14670*/  FADD.FTZ R9, R37, R56 ;  /* 0x0000003825097221 */ /* 0x000fe40000010000 */
[----:B------:R-:W1:Y:S01]  /*14680*/  MUFU.EX2 R28, R28 ;  /* 0x0000001c001c7308 */ /* 0x000e620000000800 */
[----:B--2---:R-:W-:Y:S01]  /*14690*/  FADD.FTZ R4, R24, R3 ;  /* 0x0000000318047221 */ /* 0x004fe20000010000 */
[----:B------:R-:W-:-:S04]  /*146a0*/  FADD.FTZ R26, R168, R9 ;  /* 0x00000009a81a7221 */ /* 0x000fc80000010000 */
[----:B------:R-:W-:Y:S01]  /*146b0*/  FADD.FTZ R9, R41, R26 ;  /* 0x0000001a29097221 */ /* 0x000fe20000010000 */
[----:B------:R-:W-:Y:S01]  /*146c0*/  FFMA.FTZ R26, R62, UR52, -R71 ;  /* 0x000000343e1a7c23 */ /* 0x000fe20008010847 */
[----:B------:R-:W2:Y:S01]  /*146d0*/  MUFU.EX2 R179, R179 ;  /* 0x000000b300b37308 */ /* 0x000ea20000000800 */
[----:B0-----:R-:W-:Y:S01]  /*146e0*/  FADD.FTZ R3, R177, R4 ;  /* 0x00000004b1037221 */ /* 0x001fe20000010000 */
[----:B------:R-:W-:-:S04]  /*146f0*/  FADD.FTZ R56, R170, R9 ;  /* 0x00000009aa387221 */ /* 0x000fc80000010000 */
[----:B------:R-:W-:Y:S02]  /*14700*/  FADD.FTZ R9, R45, R56 ;  /* 0x000000382d097221 */ /* 0x000fe40000010000 */
[----:B------:R-:W0:Y:S01]  /*14710*/  MUFU.EX2 R32, R32 ;  /* 0x0000002000207308 */ /* 0x000e220000000800 */
[----:B-1----:R-:W-:Y:S01]  /*14720*/  FADD.FTZ R4, R28, R3 ;  /* 0x000000031c047221 */ /* 0x002fe20000010000 */
[----:B------:R-:W-:-:S04]  /*14730*/  FADD.FTZ R30, R164, R9 ;  /* 0x00000009a41e7221 */ /* 0x000fc80000010000 */
[----:B------:R-:W-:Y:S01]  /*14740*/  FADD.FTZ R9, R49, R30 ;  /* 0x0000001e31097221 */ /* 0x000fe20000010000 */
[----:B------:R-:W-:Y:S01]  /*14750*/  FFMA.FTZ R30, R64, UR52, -R71 ;  /* 0x00000034401e7c23 */ /* 0x000fe20008010847 */
[----:B------:R-:W1:Y:S01]  /*14760*/  MUFU.EX2 R173, R173 ;  /* 0x000000ad00ad7308 */ /* 0x000e620000000800 */
[----:B--2---:R-:W-:Y:S01]  /*14770*/  FADD.FTZ R3, R179, R4 ;  /* 0x00000004b3037221 */ /* 0x004fe20000010000 */
[----:B------:R-:W-:-:S04]  /*14780*/  FADD.FTZ R56, R166, R9 ;  /* 0x00000009a6387221 */ /* 0x000fc80000010000 */
[----:B------:R-:W-:Y:S02]  /*14790*/  FADD.FTZ R9, R69, R56 ;  /* 0x0000003845097221 */ /* 0x000fe40000010000 */
[----:B------:R-:W2:Y:S01]  /*147a0*/  MUFU.EX2 R36, R36 ;  /* 0x0000002400247308 */ /* 0x000ea20000000800 */
[----:B0-----:R-:W-:Y:S01]  /*147b0*/  FADD.FTZ R4, R32, R3 ;  /* 0x0000000320047221 */ /* 0x001fe20000010000 */
[----:B------:R-:W-:-:S04]  /*147c0*/  FADD.FTZ R34, R160, R9 ;  /* 0x00000009a0227221 */ /* 0x000fc80000010000 */
[----:B------:R-:W-:Y:S01]  /*147d0*/  FADD.FTZ R9, R65, R34 ;  /* 0x0000002241097221 */ /* 0x000fe20000010000 */
[----:B------:R-:W-:Y:S01]  /*147e0*/  FFMA.FTZ R34, R66, UR52, -R71 ;  /* 0x0000003442227c23 */ /* 0x000fe20008010847 */
        /* <DEDUP_REMOVED lines=42> */
[----:B------:R-:W-:-:S06]  /*14a90*/  FFMA.FTZ R38, R70, UR52, -R71 ;  /* 0x0000003446267c23 */ /* 0x000fcc0008010847 */
        /* <DEDUP_REMOVED lines=26> */
.L_x_1881:
[----:B------:R-:W-:Y:S01]  /*14c40*/  IMAD R9, R184, 0x8, R18 ;  /* 0x00000008b8097824 */ /* 0x000fe200078e0212 */
[----:B------:R-:W-:Y:S01]  /*14c50*/  ISETP.GT.AND P3, PT, R0, R12, PT ;  /* 0x0000000c0000720c */ /* 0x000fe20003f64270 */
[----:B------:R-:W-:Y:S02]  /*14c60*/  IMAD.U32 R56, RZ, RZ, UR38 ;  /* 0x00000026ff387e24 */ /* 0x000fe4000f8e00ff */
[-C--:B------:R-:W-:Y:S01]  /*14c70*/  FMUL.FTZ R88, R88, R10.reuse ;  /* 0x0000000a58587220 */ /* 0x080fe20000410000 */
[-C--:B------:R-:W-:Y:S01]  /*14c80*/  FMUL.FTZ R89, R89, R10.reuse ;  /* 0x0000000a59597220 */ /* 0x080fe20000410000 */
[----:B------:R-:W-:Y:S01]  /*14c90*/  IADD3 R9, R9, 0x28860, RZ ;  /* 0x0002886009097810 */ /* 0x000fe20007ffe0ff */
        /* <DEDUP_REMOVED lines=96> */
[----:B------:R-:W-:Y:S01]  /*152a0*/  VIADD R0, R0, 0xffffffff ;  /* 0xffffffff00007836 */ /* 0x000fe20000000000 */
[----:B------:R-:W-:Y:S01]  /*152b0*/  MOV R184, R13 ;  /* 0x0000000d00b87202 */ /* 0x000fe20000000f00 */
[----:B------:R-:W-:-:S02]  /*152c0*/  IMAD.MOV.U32 R11, RZ, RZ, R20 ;  /* 0x000000ffff0b7224 */ /* 0x000fc400078e0014 */
[----:B------:R-:W-:Y:S02]  /*152d0*/  IMAD.MOV.U32 R10, RZ, RZ, R6 ;  /* 0x000000ffff0a7224 */ /* 0x000fe400078e0006 */
[----:B------:R-:W-:Y:S01]  /*152e0*/  IMAD.MOV.U32 R187, RZ, RZ, R14 ;  /* 0x000000ffffbb7224 */ /* 0x000fe200078e000e */
[----:B0-----:R-:W-:Y:S06]  /*152f0*/  @P3 BRA `(.L_x_1882) ;  /* 0xffffffc4005c3947 */ /* 0x001fec000383ffff */
[----:B------:R-:W-:Y:S02]  /*15300*/  IMAD.MOV.U32 R11, RZ, RZ, R20 ;  /* 0x000000ffff0b7224 */ /* 0x000fe400078e0014 */
[----:B------:R-:W-:Y:S02]  /*15310*/  IMAD.MOV.U32 R10, RZ, RZ, R6 ;  /* 0x000000ffff0a7224 */ /* 0x000fe400078e0006 */
[----:B------:R-:W-:Y:S02]  /*15320*/  IMAD.MOV.U32 R184, RZ, RZ, R13 ;  /* 0x000000ffffb87224 */ /* 0x000fe400078e000d */
[----:B------:R-:W-:-:S07]  /*15330*/  IMAD.MOV.U32 R187, RZ, RZ, R14 ;  /* 0x000000ffffbb7224 */ /* 0x000fce00078e000e */
.L_x_1862:
[----:B------:R-:W0:Y:S01]  /*15340*/  LDC R6, c[0x0][0x448] ;  /* 0x00011200ff067b82 */ /* 0x000e220000000800 */
[----:B------:R-:W-:Y:S01]  /*15350*/  IADD3 R9, R190, 0x1, -R189 ;  /* 0x00000001be097810 */ /* 0x000fe20007ffe8bd */
[----:B------:R-:W-:-:S06]  /*15360*/  ULDC UR6, c[0x0][0x9dc] ;  /* 0x0002770000067ab9 */ /* 0x000fcc0000000800 */
[----:B------:R-:W1:Y:S01]  /*15370*/  LDC R13, c[0x0][0x9e4] ;  /* 0x00027900ff0d7b82 */ /* 0x000e620000000800 */
[----:B0-----:R-:W-:Y:S02]  /*15380*/  ISETP.NE.AND P4, PT, R6, 0x1, PT ;  /* 0x000000010600780c */ /* 0x001fe40003f85270 */
[----:B------:R-:W-:Y:S02]  /*15390*/  IADD3 R6, R193, 0x7f, RZ ;  /* 0x0000007fc1067810 */ /* 0x000fe40007ffe0ff */
[----:B-1----:R-:W-:-:S09]  /*153a0*/  ISETP.GE.AND P5, PT, R13, 0x1, PT ;  /* 0x000000010d00780c */ /* 0x002fd20003fa6270 */
[----:B------:R-:W0:Y:S08]  /*153b0*/  @P4 LDC R7, c[0x0][0x44c] ;  /* 0x00011300ff074b82 */ /* 0x000e300000000800 */
[----:B------:R-:W1:Y:S01]  /*153c0*/  @P4 LDC R8, c[0x0][0x450] ;  /* 0x00011400ff084b82 */ /* 0x000e620000000800 */
[----:B0-----:R-:W-:-:S05]  /*153d0*/  @P4 IMAD.HI.U32 R7, R6, R7, RZ ;  /* 0x0000000706074227 */ /* 0x001fca00078e00ff */
        /* <DEDUP_REMOVED lines=14> */
.L_x_1885:
[----:B------:R-:W-:-:S13]  /*154c0*/  ISETP.NE.AND P1, PT, R13, 0x1, PT ;  /* 0x000000010d00780c */ /* 0x000fda0003f25270 */
[----:B------:R-:W0:Y:S02]  /*154d0*/  @P1 LDC.64 R8, c[0x0][0x9e8] ;  /* 0x00027a00ff081b82 */ /* 0x000e240000000a00 */
[----:B0-----:R-:W-:-:S05]  /*154e0*/  @P1 IMAD.HI.U32 R8, R6, R8, RZ ;  /* 0x0000000806081227 */ /* 0x001fca00078e00ff */
[----:B------:R-:W-:-:S07]  /*154f0*/  @P1 SHF.R.U32.HI R6, RZ, R9, R8 ;  /* 0x00000009ff061219 */ /* 0x000fce0000011608 */
.L_x_1886:
[----:B------:R-:W-:Y:S05]  /*15500*/  BSYNC B0 ;  /* 0x0000000000007941 */ /* 0x000fea0003800000 */
.L_x_1884:
[----:B------:R-:W-:-:S05]  /*15510*/  IMAD R6, R6, R13, RZ ;  /* 0x0000000d06067224 */ /* 0x000fca00078e02ff */
[----:B------:R-:W-:-:S07]  /*15520*/  VIMNMX R7, R7, R6, !PT ;  /* 0x0000000607077248 */ /* 0x000fce0007fe0100 */
.L_x_1883:
[----:B------:R-:W-:-:S05]  /*15530*/  VIADD R7, R7, 0x7f ;  /* 0x0000007f07077836 */ /* 0x000fca0000000000 */
[----:B------:R-:W-:-:S04]  /*15540*/  SHF.R.S32.HI R6, RZ, 0x1f, R7 ;  /* 0x0000001fff067819 */ /* 0x000fc80000011407 */
[----:B------:R-:W-:-:S04]  /*15550*/  LEA.HI R6, R6, R7, RZ, 0x7 ;  /* 0x0000000706067211 */ /* 0x000fc800078f38ff */
[----:B------:R-:W-:-:S04]  /*15560*/  SHF.R.S32.HI R7, RZ, 0x7, R6 ;  /* 0x00000007ff077819 */ /* 0x000fc80000011406 */
[----:B------:R-:W-:-:S04]  /*15570*/  VIMNMX R12, R198, R7, !PT ;  /* 0x00000007c60c7248 */ /* 0x000fc80007fe0100 */
[----:B------:R-:W-:-:S13]  /*15580*/  ISETP.GE.AND P1, PT, R0, R12, PT ;  /* 0x0000000c0000720c */ /* 0x000fda0003f26270 */
[----:B------:R-:W-:Y:S05]  /*15590*/  @!P1 BRA `(.L_x_1887) ;  /* 0x0000002800ac9947 */ /* 0x000fea0003800000 */
[----:B------:R-:W-:Y:S01]  /*155a0*/  IMAD.MOV.U32 R13, RZ, RZ, R11 ;  /* 0x000000ffff0d7224 */ /* 0x000fe200078e000b */
[----:B------:R-:W-:Y:S01]  /*155b0*/  MOV R14, R10 ;  /* 0x0000000a000e7202 */ /* 0x000fe20000000f00 */
[----:B------:R-:W-:Y:S02]  /*155c0*/  IMAD.MOV.U32 R20, RZ, RZ, R187 ;  /* 0x000000ffff147224 */ /* 0x000fe400078e00bb */
[----:B------:R-:W-:-:S07]  /*155d0*/  IMAD.MOV.U32 R15, RZ, RZ, R184 ;  /* 0x000000ffff0f7224 */ /* 0x000fce00078e00b8 */
.L_x_1899:
        /* <DEDUP_REMOVED lines=8> */
.L_x_1889:
[----:B------:R-:W-:-:S05]  /*15660*/  VIADD R6, R15, 0x1 ;  /* 0x000000010f067836 */ /* 0x000fca0000000000 */
[----:B------:R-:W-:-:S04]  /*15670*/  ISETP.NE.AND P2, PT, R6, 0x2, PT ;  /* 0x000000020600780c */ /* 0x000fc80003f45270 */
[----:B------:R-:W-:Y:S02]  /*15680*/  SEL R7, R6, RZ, P2 ;  /* 0x000000ff06077207 */ /* 0x000fe40001000000 */
[----:B------:R-:W-:-:S03]  /*15690*/  SHF.L.U32 R6, R187, 0x1f, RZ ;  /* 0x0000001fbb067819 */ /* 0x000fc600000006ff */
[----:B------:R-:W-:-:S04]  /*156a0*/  IMAD R7, R7, 0x8, R18 ;  /* 0x0000000807077824 */ /* 0x000fc800078e0212 */
[----:B------:R0:W1:Y:S01]  /*156b0*/  SYNCS.PHASECHK.TRANS64.TRYWAIT P2, [R7+URZ+0x28830], R6 ;  /* 0x02883006070075a7 */ /* 0x000062000804017f */
[----:B------:R-:W-:Y:S05]  /*156c0*/  @!P0 BRA `(.L_x_1890) ;  /* 0x0000000000048947 */ /* 0x000fea0003800000 */
[----:B------:R-:W-:Y:S01]  /*156d0*/  BPT.TRAP 0x1 ;  /* 0x000000040000795c */ /* 0x000fe20000300000 */
.L_x_1890:
[----:B------:R-:W-:Y:S04]  /*156e0*/  BSSY B0, `(.L_x_1888) ;  /* 0x0000004000007945 */ /* 0x000fe80003800000 */
[----:B-1----:R-:W-:Y:S05]  /*156f0*/  @P2 BRA `(.L_x_1891) ;  /* 0x0000000000082947 */ /* 0x002fea0003800000 */
[----:B------:R-:W1:Y:S02]  /*15700*/  SYNCS.PHASECHK.TRANS64.TRYWAIT P2, [R7+URZ+0x28830], R6 ;  /* 0x02883006070075a7 */ /* 0x000e64000804017f */
[----:B-1----:R-:W-:Y:S05]  /*15710*/  @!P2 BRA `(.L_x_1892) ;  /* 0x000001240098a947 */ /* 0x002fea0003800000 */
.L_x_1891:
[----:B------:R-:W-:Y:S05]  /*15720*/  BSYNC B0 ;  /* 0x0000000000007941 */ /* 0x000fea0003800000 */
.L_x_1888:
[----:B------:R-:W2:Y:S01]  /*15730*/  S2R R8, SR_TID.X ;  /* 0x0000000000087919 */ /* 0x000ea20000002100 */
[----:B01----:R-:W-:Y:S01]  /*15740*/  IMAD.MOV.U32 R7, RZ, RZ, 0x40000040 ;  /* 0x40000040ff077424 */ /* 0x003fe200078e00ff */
[----:B------:R-:W-:Y:S05]  /*15750*/  WARPSYNC.ALL ;  /* 0x0000000000007948 */ /* 0x000fea0003800000 */
[----:B------:R-:W-:Y:S02]  /*15760*/  R2UR UR35, R7 ;  /* 0x00000000072372ca */ /* 0x000fe400000e0000 */
[----:B------:R-:W-:Y:S02]  /*15770*/  IADD3 R184, R15, 0x1, RZ ;  /* 0x000000010fb87810 */ /* 0x000fe40007ffe0ff */
[----:B------:R-:W-:-:S02]  /*15780*/  MOV R9, 0x40000040 ;  /* 0x4000004000097802 */ /* 0x000fc40000000f00 */
[C---:B------:R-:W-:Y:S02]  /*15790*/  ISETP.NE.AND P2, PT, R184.reuse, 0x2, PT ;  /* 0x00000002b800780c */ /* 0x040fe40003f45270 */
[----:B------:R-:W-:Y:S01]  /*157a0*/  R2UR UR7, R9 ;  /* 0x00000000090772ca */ /* 0x000fe200000e0000 */
[----:B------:R-:W-:Y:S01]  /*157b0*/  IMAD.MOV.U32 R9, RZ, RZ, 0x40000040 ;  /* 0x40000040ff097424 */ /* 0x000fe200078e00ff */
[----:B------:R-:W-:-:S04]  /*157c0*/  SEL R184, R184, RZ, P2 ;  /* 0x000000ffb8b87207 */ /* 0x000fc80001000000 */
[----:B------:R-:W-:Y:S01]  /*157d0*/  R2UR UR11, R9 ;  /* 0x00000000090b72ca */ /* 0x000fe200000e0000 */
[----:B------:R-:W-:Y:S02]  /*157e0*/  IMAD R6, R184, 0x800, R5 ;  /* 0x00000800b8067824 */ /* 0x000fe400078e0205 */
[----:B------:R-:W-:-:S03]  /*157f0*/  IMAD.MOV.U32 R9, RZ, RZ, 0x40000040 ;  /* 0x40000040ff097424 */ /* 0x000fc600078e00ff */
[----:B------:R-:W-:Y:S02]  /*15800*/  R2UR UR34, R6 ;  /* 0x00000000062272ca */ /* 0x000fe400000e0000 */
[----:B------:R-:W-:Y:S01]  /*15810*/  R2UR UR15, R9 ;  /* 0x00000000090f72ca */ /* 0x000fe200000e0000 */
[----:B------:R-:W-:Y:S01]  /*15820*/  IMAD.MOV.U32 R9, RZ, RZ, 0x40000040 ;  /* 0x40000040ff097424 */ /* 0x000fe200078e00ff */
[----:B--2---:R-:W-:-:S04]  /*15830*/  SHF.R.U32.HI R8, RZ, 0x7, R8 ;  /* 0x00000007ff087819 */ /* 0x004fc80000011608 */
[----:B------:R-:W-:Y:S01]  /*15840*/  R2UR UR19, R9 ;  /* 0x00000000091372ca */ /* 0x000fe200000e0000 */
[----:B------:R-:W-:Y:S02]  /*15850*/  IMAD.MOV.U32 R9, RZ, RZ, 0x40000040 ;  /* 0x40000040ff097424 */ /* 0x000fe400078e00ff */
[----:B------:R-:W-:Y:S02]  /*15860*/  VIADD R7, R8, 0x8 ;  /* 0x0000000808077836 */ /* 0x000fe40000000000 */
[----:B------:R-:W-:Y:S01]  /*15870*/  VIADD R8, R6, 0x2 ;  /* 0x0000000206087836 */ /* 0x000fe20000000000 */
[----:B------:R-:W-:Y:S02]  /*15880*/  R2UR UR23, R9 ;  /* 0x00000000091772ca */ /* 0x000fe400000e0000 */
[----:B------:R0:W-:Y:S01]  /*15890*/  BAR.SYNC.DEFER_BLOCKING R7, 0x100 ;  /* 0x000400070000751d */ /* 0x0001e20000010000 */
[----:B------:R-:W-:Y:S02]  /*158a0*/  MOV R9, 0x40000040 ;  /* 0x4000004000097802 */ /* 0x000fe40000000f00 */
[----:B------:R-:W-:Y:S01]  /*158b0*/  R2UR UR6, R8 ;  /* 0x00000000080672ca */ /* 0x000fe200000e0000 */
[----:B------:R-:W-:Y:S01]  /*158c0*/  VIADD R8, R6, 0x4 ;  /* 0x0000000406087836 */ /* 0x000fe20000000000 */
[----:B------:R-:W-:Y:S01]  /*158d0*/  R2UR UR27, R9 ;  /* 0x00000000091b72ca */ /* 0x000fe200000e0000 */
[----:B0-----:R-:W-:-:S03]  /*158e0*/  IMAD.MOV.U32 R7, RZ, RZ, 0x40000040 ;  /* 0x40000040ff077424 */ /* 0x001fc600078e00ff */
[----:B------:R-:W-:Y:S01]  /*158f0*/  R2UR UR10, R8 ;  /* 0x00000000080a72ca */ /* 0x000fe200000e0000 */
[----:B------:R-:W-:Y:S01]  /*15900*/  VIADD R8, R6, 0x6 ;  /* 0x0000000606087836 */ /* 0x000fe20000000000 */
[----:B------:R-:W-:-:S04]  /*15910*/  R2UR UR31, R7 ;  /* 0x00000000071f72ca */ /* 0x000fc800000e0000 */
[----:B------:R-:W-:Y:S02]  /*15920*/  R2UR UR14, R8 ;  /* 0x00000000080e72ca */ /* 0x000fe400000e0000 */
[----:B------:R-:W-:-:S04]  /*15930*/  IADD3 R8, R6, 0x400, RZ ;  /* 0x0000040006087810 */ /* 0x000fc80007ffe0ff */
[----:B------:R-:W-:Y:S01]  /*15940*/  R2UR UR18, R8 ;  /* 0x00000000081272ca */ /* 0x000fe200000e0000 */
[----:B------:R-:W-:Y:S01]  /*15950*/  VIADD R8, R6, 0x402 ;  /* 0x0000040206087836 */ /* 0x000fe20000000000 */
[----:B------:R-:W-:-:S04]  /*15960*/  WARPGROUP.ARRIVE ;  /* 0x00000000000079c5 */ /* 0x000fc80000000000 */
[----:B------:R-:W-:Y:S01]  /*15970*/  R2UR UR22, R8 ;  /* 0x00000000081672ca */ /* 0x000fe200000e0000 */
[C---:B------:R-:W-:Y:S01]  /*15980*/  VIADD R8, R6.reuse, 0x404 ;  /* 0x0000040406087836 */ /* 0x040fe20000000000 */
[----:B------:R-:W-:Y:S01]  /*15990*/  HGMMA.64x128x16.F32 R24, gdesc[UR32], RZ, !UPT, gsb0 ;  /* 0x01e00000201879f0 */ /* 0x000fe2000c0008ff */
        /* <DEDUP_REMOVED lines=28> */
.L_x_1894:
[----:B------:R-:W-:Y:S01]  /*15b60*/  SHF.L.U32 R6, R20, 0x1f, RZ ;  /* 0x0000001f14067819 */ /* 0x000fe200000006ff */
[----:B------:R-:W-:-:S04]  /*15b70*/  IMAD R7, R15, 0x8, R18 ;  /* 0x000000080f077824 */ /* 0x000fc800078e0212 */
[----:B------:R0:W1:Y:S01]  /*15b80*/  SYNCS.PHASECHK.TRANS64.TRYWAIT P1, [R7+URZ+0x28850], R6 ;  /* 0x02885006070075a7 */ /* 0x000062000802017f */
[----:B------:R-:W-:Y:S05]  /*15b90*/  @!P0 BRA `(.L_x_1895) ;  /* 0x0000000000048947 */ /* 0x000fea0003800000 */
[----:B------:R-:W-:Y:S01]  /*15ba0*/  BPT.TRAP 0x1 ;  /* 0x000000040000795c */ /* 0x000fe20000300000 */
.L_x_1895:
[----:B-1----:R-:W-:Y:S05]  /*15bb0*/  @P1 BRA `(.L_x_1893) ;  /* 0x0000000000081947 */ /* 0x002fea0003800000 */
[----:B------:R-:W1:Y:S02]  /*15bc0*/  SYNCS.PHASECHK.TRANS64.TRYWAIT P1, [R7+URZ+0x28850], R6 ;  /* 0x02885006070075a7 */ /* 0x000e64000802017f */
[----:B-1----:R-:W-:Y:S05]  /*15bd0*/  @!P1 BRA `(.L_x_1896) ;  /* 0x00000120007c9947 */ /* 0x002fea0003800000 */
.L_x_1893:
[----:B01----:R-:W-:Y:S01]  /*15be0*/  VIADD R6, R18, 0x400 ;  /* 0x0000040012067836 */ /* 0x003fe20000000000 */
[----:B------:R-:W-:Y:S05]  /*15bf0*/  WARPSYNC.ALL ;  /* 0x0000000000007948 */ /* 0x000fea0003800000 */
[----:B------:R-:W-:Y:S01]  /*15c00*/  SHF.R.U32.HI R6, RZ, 0x4, R6 ;  /* 0x00000004ff067819 */ /* 0x000fe20000011606 */
[----:B------:R-:W-:Y:S01]  /*15c10*/  IMAD.MOV.U32 R7, RZ, RZ, 0x40000040 ;  /* 0x40000040ff077424 */ /* 0x000fe200078e00ff */
[----:B------:R-:W-:Y:S01]  /*15c20*/  WARPGROUP.ARRIVE ;  /* 0x00000000000079c5 */ /* 0x000fe20000000000 */
[----:B------:R-:W-:Y:S01]  /*15c30*/  IMAD.MOV.U32 R9, RZ, RZ, 0x40000040 ;  /* 0x40000040ff097424 */ /* 0x000fe200078e00ff */
[----:B------:R-:W-:-:S04]  /*15c40*/  LOP3.LUT R6, R6, 0x3fff, RZ, 0xc0, !PT ;  /* 0x00003fff06067812 */ /* 0x000fc800078ec0ff */
[----:B------:R-:W0:Y:S01]  /*15c50*/  S2R R10, SR_TID.X ;  /* 0x00000000000a7919 */ /* 0x000e220000002100 */
        /* <DEDUP_REMOVED lines=9> */
[----:B------:R-:W-:Y:S02]  /*15cf0*/  R2UR UR7, R9 ;  /* 0x00000000090772ca */ /* 0x000fe400000e0000 */
[----:B------:R-:W-:Y:S02]  /*15d00*/  MOV R9, 0x40000040 ;  /* 0x4000004000097802 */ /* 0x000fe40000000f00 */
[----:B0-----:R-:W-:Y:S01]  /*15d10*/  SHF.R.U32.HI R10, RZ, 0x7, R10 ;  /* 0x00000007ff0a7819 */ /* 0x001fe2000001160a */
[----:B------:R-:W-:Y:S02]  /*15d20*/  WARPGROUP.DEPBAR.LE gsb0, 0x0 ;  /* 0x00008000000079c5 */ /* 0x000fe40000010000 */
[----:B------:R-:W-:-:S06]  /*15d30*/  WARPGROUP.ARRIVE ;  /* 0x00000000000079c5 */ /* 0x000fcc0000000000 */
        /* <DEDUP_REMOVED lines=23> */
[C---:B------:R-:W-:Y:S01]  /*15eb0*/  VIADD R8, R6.reuse, 0x300 ;  /* 0x0000030006087836 */ /* 0x040fe20000000000 */
[----:B------:R-:W-:Y:S01]  /*15ec0*/  R2UR UR7, R9 ;  /* 0x00000000090772ca */ /* 0x000fe200000e0000 */
[----:B------:R-:W-:Y:S02]  /*15ed0*/  IMAD.MOV.U32 R9, RZ, RZ, 0x40000040 ;  /* 0x40000040ff097424 */ /* 0x000fe400078e00ff */
        /* <DEDUP_REMOVED lines=19> */
.L_x_1897:
        /* <DEDUP_REMOVED lines=68> */
[----:B------:R-:W-:-:S02]  /*16450*/  UMOV UR52, UR44 ;  /* 0x0000002c00347c82 */ /* 0x000fc40008000000 */
        /* <DEDUP_REMOVED lines=15> */
[----:B-1----:R-:W-:Y:S01]  /*16550*/  FMNMX.FTZ R68, R32, R67, !PT ;  /* 0x0000004320447209 */ /* 0x002fe20007810000 */
[----:B------:R-:W-:Y:S01]  /*16560*/  FMUL.FTZ R67, R78, UR49 ;  /* 0x000000314e437c20 */ /* 0x000fe20008410000 */
[----:B------:R-:W-:Y:S01]  /*16570*/  FMUL.FTZ R78, R80, UR49 ;  /* 0x00000031504e7c20 */ /* 0x000fe20008410000 */
[----:B------:R-:W-:-:S04]  /*16580*/  FMUL.FTZ R80, R81, UR49 ;  /* 0x0000003151507c20 */ /* 0x000fc80008410000 */
        /* <DEDUP_REMOVED lines=32> */
[----:B--2---:R-:W-:Y:S01]  /*16790*/  FMNMX.FTZ R74, R44, R73, !PT ;  /* 0x000000492c4a7209 */ /* 0x004fe20007810000 */
[----:B------:R-:W-:Y:S01]  /*167a0*/  FMUL.FTZ R73, R82, UR49 ;  /* 0x0000003152497c20 */ /* 0x000fe20008410000 */
[----:B------:R-:W-:Y:S01]  /*167b0*/  FMUL.FTZ R82, R84, UR49 ;  /* 0x0000003154527c20 */ /* 0x000fe20008410000 */
[----:B------:R-:W-:-:S04]  /*167c0*/  FMUL.FTZ R84, R85, UR49 ;  /* 0x0000003155547c20 */ /* 0x000fc80008410000 */
        /* <DEDUP_REMOVED lines=12> */
[----:B------:R-:W-:-:S06]  /*16890*/  FMUL.FTZ R74, R83, UR49 ;  /* 0x00000031534a7c20 */ /* 0x000fcc0008410000 */
        /* <DEDUP_REMOVED lines=54> */
[----:B--2---:R-:W-:-:S03]  /*16c00*/  FMNMX.FTZ R77, R75, R10, !PT ;  /* 0x0000000a4b4d7209 */ /* 0x004fc60007810000 */
[----:B------:R-:W1:Y:S01]  /*16c10*/  SHFL.BFLY PT, R10, R79, 0x2, 0x1f ;  /* 0x0c401f004f0a7f89 */ /* 0x000e6200000e0000 */
[----:B0-----:R-:W-:-:S05]  /*16c20*/  FMNMX.FTZ R77, R76, R77, !PT ;  /* 0x0000004d4c4d7209 */ /* 0x001fca0007810000 */
[----:B------:R-:W0:Y:S01]  /*16c30*/  SHFL.BFLY PT, R86, R77, 0x2, 0x1f ;  /* 0x0c401f004d567f89 */ /* 0x000e2200000e0000 */
[----:B-1----:R-:W-:-:S05]  /*16c40*/  FMNMX.FTZ R81, R79, R10, !PT ;  /* 0x0000000a4f517209 */ /* 0x002fca0007810000 */
[----:B------:R-:W1:Y:S01]  /*16c50*/  SHFL.BFLY PT, R10, R81, 0x1, 0x1f ;  /* 0x0c201f00510a7f89 */ /* 0x000e6200000e0000 */
[----:B0-----:R-:W-:-:S05]  /*16c60*/  FMNMX.FTZ R86, R77, R86, !PT ;  /* 0x000000564d567209 */ /* 0x001fca0007810000 */
[----:B------:R-:W0:Y:S01]  /*16c70*/  SHFL.BFLY PT, R11, R86, 0x1, 0x1f ;  /* 0x0c201f00560b7f89 */ /* 0x000e2200000e0000 */
[----:B-1----:R-:W-:-:S05]  /*16c80*/  FMNMX.FTZ R10, R81, R10, !PT ;  /* 0x0000000a510a7209 */ /* 0x002fca0007810000 */
[C---:B------:R-:W-:Y:S01]  /*16c90*/  FADD.FTZ R14, -R10.reuse, R14 ;  /* 0x0000000e0a0e7221 */ /* 0x040fe20000010100 */
[----:B------:R-:W-:-:S03]  /*16ca0*/  FMUL.FTZ R155, R10, UR52 ;  /* 0x000000340a9b7c20 */ /* 0x000fc60008410000 */
[----:B------:R-:W-:Y:S01]  /*16cb0*/  FMUL.FTZ R83, R14, UR52 ;  /* 0x000000340e537c20 */ /* 0x000fe20008410000 */
[--C-:B------:R-:W-:Y:S01]  /*16cc0*/  FFMA.FTZ R166, R59, UR52, -R155.reuse ;  /* 0x000000343ba67c23 */ /* 0x100fe2000801089b */
[----:B0-----:R-:W-:Y:S01]  /*16cd0*/  FMNMX.FTZ R11, R86, R11, !PT ;  /* 0x0000000b560b7209 */ /* 0x001fe20007810000 */
[--C-:B------:R-:W-:Y:S01]  /*16ce0*/  FFMA.FTZ R180, R7, UR52, -R155.reuse ;  /* 0x0000003407b47c23 */ /* 0x100fe2000801089b */
[--C-:B------:R-:W-:Y:S01]  /*16cf0*/  FFMA.FTZ R153, R6, UR52, -R155.reuse ;  /* 0x0000003406997c23 */ /* 0x100fe2000801089b */
[--C-:B------:R-:W-:Y:S01]  /*16d00*/  FFMA.FTZ R182, R20, UR52, -R155.reuse ;  /* 0x0000003414b67c23 */ /* 0x100fe2000801089b */
[----:B------:R-:W-:Y:S01]  /*16d10*/  FFMA.FTZ R87, R21, UR52, -R155 ;  /* 0x0000003415577c23 */ /* 0x000fe2000801089b */
[C---:B------:R-:W-:Y:S01]  /*16d20*/  FADD.FTZ R14, -R11.reuse, R13 ;  /* 0x0000000d0b0e7221 */ /* 0x040fe20000010100 */
[----:B------:R-:W-:Y:S01]  /*16d30*/  FMUL.FTZ R59, R11, UR52 ;  /* 0x000000340b3b7c20 */ /* 0x000fe20008410000 */
[----:B------:R0:W-:Y:S01]  /*16d40*/  MUFU.EX2 R13, R83 ;  /* 0x00000053000d7308 */ /* 0x0001e20000000800 */
[----:B------:R-:W-:Y:S01]  /*16d50*/  FFMA.FTZ R176, R26, UR52, -R155 ;  /* 0x000000341ab07c23 */ /* 0x000fe2000801089b */
[----:B------:R-:W-:Y:S01]  /*16d60*/  FMUL.FTZ R14, R14, UR52 ;  /* 0x000000340e0e7c20 */ /* 0x000fe20008410000 */
[--C-:B------:R-:W-:Y:S01]  /*16d70*/  FFMA.FTZ R181, R8, UR52, -R59.reuse ;  /* 0x0000003408b57c23 */ /* 0x100fe2000801083b */
[--C-:B------:R-:W-:Y:S01]  /*16d80*/  FFMA.FTZ R6, R9, UR52, -R59.reuse ;  /* 0x0000003409067c23 */ /* 0x100fe2000801083b */
[--C-:B------:R-:W-:Y:S01]  /*16d90*/  FFMA.FTZ R183, R24, UR52, -R59.reuse ;  /* 0x0000003418b77c23 */ /* 0x100fe2000801083b */
[--C-:B------:R-:W-:Y:S01]  /*16da0*/  FFMA.FTZ R8, R25, UR52, -R59.reuse ;  /* 0x0000003419087c23 */ /* 0x100fe2000801083b */
[----:B------:R-:W-:Y:S01]  /*16db0*/  FFMA.FTZ R177, R28, UR52, -R59 ;  /* 0x000000341cb17c23 */ /* 0x000fe2000801083b */
[----:B------:R-:W1:Y:S01]  /*16dc0*/  MUFU.EX2 R180, R180 ;  /* 0x000000b400b47308 */ /* 0x000e620000000800 */
[----:B------:R-:W-:Y:S01]  /*16dd0*/  FFMA.FTZ R85, R27, UR52, -R155 ;  /* 0x000000341b557c23 */ /* 0x000fe2000801089b */
[----:B------:R-:W-:Y:S01]  /*16de0*/  FFMA.FTZ R20, R29, UR52, -R59 ;  /* 0x000000341d147c23 */ /* 0x000fe2000801083b */
[----:B------:R-:W-:Y:S01]  /*16df0*/  FFMA.FTZ R178, R30, UR52, -R155 ;  /* 0x000000341eb27c23 */ /* 0x000fe2000801089b */
[----:B------:R-:W-:Y:S01]  /*16e00*/  FFMA.FTZ R179, R32, UR52, -R59 ;  /* 0x0000003420b37c23 */ /* 0x000fe2000801083b */
[----:B0-----:R-:W-:Y:S01]  /*16e10*/  FFMA.FTZ R83, R31, UR52, -R155 ;  /* 0x000000341f537c23 */ /* 0x001fe2000801089b */
[----:B------:R-:W-:Y:S01]  /*16e20*/  FFMA.FTZ R24, R33, UR52, -R59 ;  /* 0x0000003421187c23 */ /* 0x000fe2000801083b */
[--C-:B------:R-:W-:Y:S01]  /*16e30*/  FFMA.FTZ R174, R38, UR52, -R155.reuse ;  /* 0x0000003426ae7c23 */ /* 0x100fe2000801089b */
[----:B------:R-:W-:Y:S01]  /*16e40*/  MUFU.EX2 R14, R14 ;  /* 0x0000000e000e7308 */ /* 0x000fe20000000800 */
[----:B------:R-:W-:Y:S01]  /*16e50*/  FFMA.FTZ R172, R34, UR52, -R155 ;  /* 0x0000003422ac7c23 */ /* 0x000fe2000801089b */
[----:B------:R-:W-:Y:S01]  /*16e60*/  FFMA.FTZ R173, R36, UR52, -R59 ;  /* 0x0000003424ad7c23 */ /* 0x000fe2000801083b */
[----:B------:R-:W-:Y:S01]  /*16e70*/  FFMA.FTZ R81, R35, UR52, -R155 ;  /* 0x0000003423517c23 */ /* 0x000fe2000801089b */
[--C-:B------:R-:W-:Y:S01]  /*16e80*/  FFMA.FTZ R26, R37, UR52, -R59.reuse ;  /* 0x00000034251a7c23 */ /* 0x100fe2000801083b */
[----:B------:R-:W-:Y:S01]  /*16e90*/  FFMA.FTZ R175, R40, UR52, -R59 ;  /* 0x0000003428af7c23 */ /* 0x000fe2000801083b */
[----:B------:R-:W-:Y:S01]  /*16ea0*/  FFMA.FTZ R79, R39, UR52, -R155 ;  /* 0x00000034274f7c23 */ /* 0x000fe2000801089b */
[----:B------:R-:W-:Y:S01]  /*16eb0*/  FFMA.FTZ R28, R41, UR52, -R59 ;  /* 0x00000034291c7c23 */ /* 0x000fe2000801083b */
[----:B------:R-:W0:Y:S01]  /*16ec0*/  MUFU.EX2 R181, R181 ;  /* 0x000000b500b57308 */ /* 0x000e220000000800 */
[----:B-1----:R-:W-:Y:S01]  /*16ed0*/  FFMA.FTZ R4, R13, R4, R180 ;  /* 0x000000040d047223 */ /* 0x002fe200000100b4 */
[----:B------:R-:W-:Y:S01]  /*16ee0*/  FFMA.FTZ R168, R46, UR52, -R155 ;  /* 0x000000342ea87c23 */ /* 0x000fe2000801089b */
[----:B------:R-:W-:Y:S01]  /*16ef0*/  FFMA.FTZ R169, R42, UR52, -R59 ;  /* 0x000000342aa97c23 */ /* 0x000fe2000801083b */
[----:B------:R-:W-:Y:S01]  /*16f00*/  FFMA.FTZ R77, R47, UR52, -R155 ;  /* 0x000000342f4d7c23 */ /* 0x000fe2000801089b */
[----:B------:R-:W-:Y:S01]  /*16f10*/  FFMA.FTZ R30, R43, UR52, -R59 ;  /* 0x000000342b1e7c23 */ /* 0x000fe2000801083b */
[----:B------:R-:W-:Y:S01]  /*16f20*/  FFMA.FTZ R170, R50, UR52, -R155 ;  /* 0x0000003432aa7c23 */ /* 0x000fe2000801089b */
[----:B------:R-:W-:Y:S01]  /*16f30*/  FFMA.FTZ R171, R44, UR52, -R59 ;  /* 0x000000342cab7c23 */ /* 0x000fe2000801083b */
[----:B------:R-:W1:Y:S01]  /*16f40*/  MUFU.EX2 R153, R153 ;  /* 0x0000009900997308 */ /* 0x000e620000000800 */
[----:B------:R-:W-:Y:S01]  /*16f50*/  FFMA.FTZ R51, R51, UR52, -R155 ;  /* 0x0000003433337c23 */ /* 0x000fe2000801089b */
[----:B------:R-:W-:Y:S01]  /*16f60*/  FFMA.FTZ R32, R45, UR52, -R59 ;  /* 0x000000342d207c23 */ /* 0x000fe2000801083b */
[----:B------:R-:W-:Y:S01]  /*16f70*/  FFMA.FTZ R164, R152, UR52, -R155 ;  /* 0x0000003498a47c23 */ /* 0x000fe2000801089b */
[----:B------:R-:W-:Y:S01]  /*16f80*/  FFMA.FTZ R165, R48, UR52, -R59 ;  /* 0x0000003430a57c23 */ /* 0x000fe2000801083b */
[----:B------:R-:W-:Y:S01]  /*16f90*/  FFMA.FTZ R47, R57, UR52, -R155 ;  /* 0x00000034392f7c23 */ /* 0x000fe2000801089b */
[--C-:B------:R-:W-:Y:S01]  /*16fa0*/  FFMA.FTZ R34, R49, UR52, -R59.reuse ;  /* 0x0000003431227c23 */ /* 0x100fe2000801083b */
[----:B------:R-:W-:Y:S01]  /*16fb0*/  FFMA.FTZ R167, R52, UR52, -R59 ;  /* 0x0000003434a77c23 */ /* 0x000fe2000801083b */
[----:B------:R-:W2:Y:S01]  /*16fc0*/  MUFU.EX2 R6, R6 ;  /* 0x0000000600067308 */ /* 0x000ea20000000800 */
[----:B0-----:R-:W-:Y:S01]  /*16fd0*/  FFMA.FTZ R3, R14, R3, R181 ;  /* 0x000000030e037223 */ /* 0x001fe200000100b5 */
[----:B------:R-:W-:Y:S01]  /*16fe0*/  FFMA.FTZ R39, R60, UR52, -R155 ;  /* 0x000000343c277c23 */ /* 0x000fe2000801089b */
[----:B------:R-:W-:Y:S01]  /*16ff0*/  FFMA.FTZ R36, R53, UR52, -R59 ;  /* 0x0000003435247c23 */ /* 0x000fe2000801083b */
[----:B------:R-:W-:Y:S01]  /*17000*/  FFMA.FTZ R160, R62, UR52, -R155 ;  /* 0x000000343ea07c23 */ /* 0x000fe2000801089b */
[----:B------:R-:W-:Y:S01]  /*17010*/  FFMA.FTZ R161, R54, UR52, -R59 ;  /* 0x0000003436a17c23 */ /* 0x000fe2000801083b */
[--C-:B------:R-:W-:Y:S01]  /*17020*/  FFMA.FTZ R35, R63, UR52, -R155.reuse ;  /* 0x000000343f237c23 */ /* 0x100fe2000801089b */
[----:B------:R-:W-:Y:S01]  /*17030*/  FFMA.FTZ R162, R65, UR52, -R155 ;  /* 0x0000003441a27c23 */ /* 0x000fe2000801089b */
[----:B------:R-:W0:Y:S01]  /*17040*/  MUFU.EX2 R182, R182 ;  /* 0x000000b600b67308 */ /* 0x000e220000000800 */
[----:B-1----:R-:W-:Y:S01]  /*17050*/  FADD.FTZ R9, R153, R4 ;  /* 0x0000000499097221 */ /* 0x002fe20000010000 */
[----:B------:R-:W-:Y:S01]  /*17060*/  FFMA.FTZ R163, R56, UR52, -R59 ;  /* 0x0000003438a37c23 */ /* 0x000fe2000801083b */
[--C-:B------:R-:W-:Y:S01]  /*17070*/  FFMA.FTZ R31, R66, UR52, -R155.reuse ;  /* 0x00000034421f7c23 */ /* 0x100fe2000801089b */
[----:B------:R-:W-:Y:S01]  /*17080*/  FFMA.FTZ R156, R69, UR52, -R155 ;  /* 0x00000034459c7c23 */ /* 0x000fe2000801089b */
[----:B------:R-:W-:Y:S01]  /*17090*/  FFMA.FTZ R157, R61, UR52, -R59 ;  /* 0x000000343d9d7c23 */ /* 0x000fe2000801083b */
[--C-:B------:R-:W-:Y:S01]  /*170a0*/  FFMA.FTZ R27, R70, UR52, -R155.reuse ;  /* 0x00000034461b7c23 */ /* 0x100fe2000801089b */
[----:B------:R-:W-:Y:S01]  /*170b0*/  FFMA.FTZ R158, R71, UR52, -R155 ;  /* 0x00000034479e7c23 */ /* 0x000fe2000801089b */
[----:B------:R-:W1:Y:S01]  /*170c0*/  MUFU.EX2 R183, R183 ;  /* 0x000000b700b77308 */ /* 0x000e620000000800 */
[----:B--2---:R-:W-:Y:S01]  /*170d0*/  FADD.FTZ R4, R6, R3 ;  /* 0x0000000306047221 */ /* 0x004fe20000010000 */
[----:B------:R-:W-:Y:S01]  /*170e0*/  FFMA.FTZ R159, R67, UR52, -R59 ;  /* 0x00000034439f7c23 */ /* 0x000fe2000801083b */
[--C-:B------:R-:W-:Y:S01]  /*170f0*/  FFMA.FTZ R21, R72, UR52, -R155.reuse ;  /* 0x0000003448157c23 */ /* 0x100fe2000801089b */
[--C-:B------:R-:W-:Y:S01]  /*17100*/  FFMA.FTZ R152, R78, UR52, -R155.reuse ;  /* 0x000000344e987c23 */ /* 0x100fe2000801089b */
[----:B------:R-:W-:Y:S01]  /*17110*/  FFMA.FTZ R7, R80, UR52, -R155 ;  /* 0x0000003450077c23 */ /* 0x000fe2000801089b */
[----:B------:R-:W-:-:S02]  /*17120*/  IMAD R29, R184, 0x8, R18 ;  /* 0x00000008b81d7824 */ /* 0x000fc400078e0212 */
[----:B------:R-:W-:Y:S01]  /*17130*/  FFMA.FTZ R154, R82, UR52, -R155 ;  /* 0x00000034529a7c23 */ /* 0x000fe2000801089b */
[----:B------:R-:W2:Y:S01]  /*17140*/  MUFU.EX2 R87, R87 ;  /* 0x0000005700577308 */ /* 0x000ea20000000800 */
[----:B0-----:R-:W-:Y:S01]  /*17150*/  FADD.FTZ R38, R182, R9 ;  /* 0x00000009b6267221 */ /* 0x001fe20000010000 */
[----:B------:R-:W-:Y:S01]  /*17160*/  FFMA.FTZ R57, R84, UR52, -R155 ;  /* 0x0000003454397c23 */ /* 0x000fe2000801089b */
[----:B------:R-:W-:Y:S02]  /*17170*/  IMAD.U32 R50, RZ, RZ, UR38 ;  /* 0x00000026ff327e24 */ /* 0x000fe4000f8e00ff */
[----:B------:R-:W-:-:S03]  /*17180*/  FFMA.FTZ R155, R75, UR52, -R59 ;  /* 0x000000344b9b7c23 */ /* 0x000fc6000801083b */
        /* <DEDUP_REMOVED lines=29> */
[----:B------:R-:W-:-:S06]  /*17360*/  FFMA.FTZ R40, R58, UR52, -R59 ;  /* 0x000000343a287c23 */ /* 0x000fcc000801083b */
        /* <DEDUP_REMOVED lines=16> */
[----:B------:R-:W-:-:S06]  /*17470*/  FFMA.FTZ R42, R64, UR52, -R59 ;  /* 0x00000034402a7c23 */ /* 0x000fcc000801083b */
        /* <DEDUP_REMOVED lines=45> */
[----:B------:R-:W-:-:S05]  /*17750*/  VIADD R3, R29, 0x28840 ;  /* 0x000288401d037836 */ /* 0x000fca0000000000 */
[----:B------:R-:W-:Y:S01]  /*17760*/  PRMT R3, R50, 0x654, R3 ;  /* 0x0000065432037816 */ /* 0x000fe20000000003 */
[----:B------:R-:W1:Y:S01]  /*17770*/  MUFU.EX2 R27, R27 ;  /* 0x0000001b001b7308 */ /* 0x000e620000000800 */
[----:B--2---:R-:W-:Y:S02]  /*17780*/  FADD.FTZ R48, R156, R25 ;  /* 0x000000199c307221 */ /* 0x004fe40000010000 */
[----:B------:R2:W-:Y:S05]  /*17790*/  SYNCS.ARRIVE.TRANS64.RED.A1T0 RZ, [R3+URZ], RZ ;  /* 0x000000ff03ff79a7 */ /* 0x0005ea000810043f */
[----:B------:R-:W3:Y:S01]  /*177a0*/  MUFU.EX2 R42, R42 ;  /* 0x0000002a002a7308 */ /* 0x000ee20000000800 */
[----:B0-----:R-:W-:-:S07]  /*177b0*/  FADD.FTZ R25, R157, R4 ;  /* 0x000000049d197221 */ /* 0x001fce0000010000 */
[----:B------:R-:W0:Y:S01]  /*177c0*/  MUFU.EX2 R158, R158 ;  /* 0x0000009e009e7308 */ /* 0x000e220000000800 */
[----:B-1----:R-:W-:Y:S01]  /*177d0*/  FADD.FTZ R29, R27, R48 ;  /* 0x000000301b1d7221 */ /* 0x002fe20000010000 */
[----:B------:R-:W-:-:S06]  /*177e0*/  FFMA.FTZ R48, R76, UR52, -R59 ;  /* 0x000000344c307c23 */ /* 0x000fcc000801083b */
[----:B------:R-:W1:Y:S01]  /*177f0*/  MUFU.EX2 R159, R159 ;  /* 0x0000009f009f7308 */ /* 0x000e620000000800 */
[----:B---3--:R-:W-:-:S07]  /*17800*/  FADD.FTZ R4, R42, R25 ;  /* 0x000000192a047221 */ /* 0x008fce0000010000 */
        /* <DEDUP_REMOVED lines=24> */
.L_x_1898:
[----:B------:R-:W-:Y:S01]  /*17990*/  IMAD R15, R15, 0x8, R18 ;  /* 0x000000080f0f7824 */ /* 0x000fe200078e0212 */
[----:B------:R-:W-:Y:S01]  /*179a0*/  ISETP.GT.AND P1, PT, R0, R12, PT ;  /* 0x0000000c0000720c */ /* 0x000fe20003f24270 */
[-C--:B------:R-:W-:Y:S01]  /*179b0*/  FMUL.FTZ R88, R88, R13.reuse ;  /* 0x0000000d58587220 */ /* 0x080fe20000410000 */
[----:B------:R-:W-:Y:S01]  /*179c0*/  MOV R50, UR38 ;  /* 0x0000002600327c02 */ /* 0x000fe20008000f00 */
[----:B------:R-:W-:Y:S01]  /*179d0*/  VIADD R15, R15, 0x28860 ;  /* 0x000288600f0f7836 */ /* 0x000fe20000000000 */
[----:B------:R-:W-:Y:S01]  /*179e0*/  F2FP.F16.F32.PACK_AB R180, R153, R180 ;  /* 0x000000b499b4723e */ /* 0x000fe200000000ff */
[----:B------:R-:W-:Y:S01]  /*179f0*/  FMUL.FTZ R89, R89, R13 ;  /* 0x0000000d59597220 */ /* 0x000fe20000410000 */
[----:B------:R-:W-:Y:S01]  /*17a00*/  F2FP.F16.F32.PACK_AB R177, R20, R177 ;  /* 0x000000b114b1723e */ /* 0x000fe200000000ff */
        /* <DEDUP_REMOVED lines=70> */
[----:B------:R-:W-:Y:S01]  /*17e70*/  F2FP.F16.F32.PACK_AB R176, R85, R176 ;  /* 0x000000b055b0723e */ /* 0x000fe200000000ff */
[----:B0-----:R-:W-:Y:S01]  /*17e80*/  IMAD.MOV.U32 R15, RZ, RZ, R184 ;  /* 0x000000ffff0f7224 */ /* 0x001fe200078e00b8 */
        /* <DEDUP_REMOVED lines=26> */
[----:B------:R-:W-:Y:S01]  /*18030*/  MOV R20, R187 ;  /* 0x000000bb00147202 */ /* 0x000fe20000000f00 */
[----:B------:R-:W-:Y:S06]  /*18040*/  @P1 BRA `(.L_x_1899) ;  /* 0xffffffd400641947 */ /* 0x000fec000383ffff */
.L_x_1887:
[----:B------:R-:W-:-:S13]  /*18050*/  ISETP.GE.AND P1, PT, R0, R198, PT ;  /* 0x000000c60000720c */ /* 0x000fda0003f26270 */
[----:B------:R-:W-:Y:S05]  /*18060*/  @!P1 BRA `(.L_x_1900) ;  /* 0x0000003800c49947 */ /* 0x000fea0003800000 */
[----:B------:R-:W-:Y:S01]  /*18070*/  IMAD.MOV.U32 R12, RZ, RZ, R11 ;  /* 0x000000ffff0c7224 */ /* 0x000fe200078e000b */
[----:B------:R-:W-:Y:S01]  /*18080*/  MOV R14, R184 ;  /* 0x000000b8000e7202 */ /* 0x000fe20000000f00 */
[----:B------:R-:W-:Y:S02]  /*18090*/  IMAD.MOV.U32 R13, RZ, RZ, R10 ;  /* 0x000000ffff0d7224 */ /* 0x000fe400078e000a */
[----:B------:R-:W-:-:S07]  /*180a0*/  IMAD.MOV.U32 R15, RZ, RZ, R187 ;  /* 0x000000ffff0f7224 */ /* 0x000fce00078e00bb */
.L_x_1920:
        /* <DEDUP_REMOVED lines=8> */
.L_x_1902:
        /* <DEDUP_REMOVED lines=8> */
.L_x_1903:
[----:B------:R-:W-:Y:S04]  /*181b0*/  BSSY B0, `(.L_x_1901) ;  /* 0x0000004000007945 */ /* 0x000fe80003800000 */
[----:B-1----:R-:W-:Y:S05]  /*181c0*/  @P2 BRA `(.L_x_1904) ;  /* 0x0000000000082947 */ /* 0x002fea0003800000 */
[----:B------:R-:W1:Y:S02]  /*181d0*/  SYNCS.PHASECHK.TRANS64.TRYWAIT P2, [R7+URZ+0x28830], R6 ;  /* 0x02883006070075a7 */ /* 0x000e64000804017f */
[----:B-1----:R-:W-:Y:S05]  /*181e0*/  @!P2 BRA `(.L_x_1905) ;  /* 0x000000fc000ca947 */ /* 0x002fea0003800000 */
.L_x_1904:
[----:B------:R-:W-:Y:S05]  /*181f0*/  BSYNC B0 ;  /* 0x0000000000007941 */ /* 0x000fea0003800000 */
.L_x_1901:
[----:B------:R-:W2:Y:S01]  /*18200*/  S2R R8, SR_TID.X ;  /* 0x0000000000087919 */ /* 0x000ea20000002100 */
[----:B01----:R-:W-:Y:S01]  /*18210*/  MOV R7, 0x40000040 ;  /* 0x4000004000077802 */ /* 0x003fe20000000f00 */
[----:B------:R-:W-:Y:S05]  /*18220*/  WARPSYNC.ALL ;  /* 0x0000000000007948 */ /* 0x000fea0003800000 */
[----:B------:R-:W-:Y:S01]  /*18230*/  R2UR UR35, R7 ;  /* 0x00000000072372ca */ /* 0x000fe200000e0000 */
[----:B------:R-:W-:Y:S02]  /*18240*/  VIADD R184, R14, 0x1 ;  /* 0x000000010eb87836 */ /* 0x000fe40000000000 */
[----:B------:R-:W-:-:S03]  /*18250*/  IMAD.MOV.U32 R9, RZ, RZ, 0x40000040 ;  /* 0x40000040ff097424 */ /* 0x000fc600078e00ff */
[C---:B------:R-:W-:Y:S02]  /*18260*/  ISETP.NE.AND P2, PT, R184.reuse, 0x2, PT ;  /* 0x00000002b800780c */ /* 0x040fe40003f45270 */
[----:B------:R-:W-:Y:S02]  /*18270*/  R2UR UR7, R9 ;  /* 0x00000000090772ca */ /* 0x000fe400000e0000 */
[----:B------:R-:W-:Y:S02]  /*18280*/  SEL R184, R184, RZ, P2 ;  /* 0x000000ffb8b87207 */ /* 0x000fe40001000000 */
[----:B------:R-:W-:-:S03]  /*18290*/  MOV R9, 0x40000040 ;  /* 0x4000004000097802 */ /* 0x000fc60000000f00 */
[----:B------:R-:W-:Y:S01]  /*182a0*/  IMAD R6, R184, 0x800, R5 ;  /* 0x00000800b8067824 */ /* 0x000fe200078e0205 */
[----:B------:R-:W-:Y:S01]  /*182b0*/  R2UR UR11, R9 ;  /* 0x00000000090b72ca */ /* 0x000fe200000e0000 */
        /* <DEDUP_REMOVED lines=9> */
[----:B------:R-:W-:Y:S01]  /*18350*/  R2UR UR23, R9 ;  /* 0x00000000091772ca */ /* 0x000fe200000e0000 */
[----:B------:R-:W-:Y:S01]  /*18360*/  IMAD.MOV.U32 R9, RZ, RZ, 0x40000040 ;  /* 0x40000040ff097424 */ /* 0x000fe200078e00ff */
[----:B------:R0:W-:Y:S02]  /*18370*/  BAR.SYNC.DEFER_BLOCKING R7, 0x100 ;  /* 0x000400070000751d */ /* 0x0001e40000010000 */
[----:B------:R-:W-:Y:S01]  /*18380*/  R2UR UR6, R8 ;  /* 0x00000000080672ca */ /* 0x000fe200000e0000 */
[----:B------:R-:W-:Y:S01]  /*18390*/  VIADD R8, R6, 0x4 ;  /* 0x0000000406087836 */ /* 0x000fe20000000000 */
[----:B------:R-:W-:-:S04]  /*183a0*/  R2UR UR27, R9 ;  /* 0x00000000091b72ca */ /* 0x000fc800000e0000 */
[----:B------:R-:W-:Y:S01]  /*183b0*/  R2UR UR10, R8 ;  /* 0x00000000080a72ca */ /* 0x000fe200000e0000 */
[----:B------:R-:W-:Y:S01]  /*183c0*/  VIADD R8, R6, 0x6 ;  /* 0x0000000606087836 */ /* 0x000fe20000000000 */
[----:B0-----:R-:W-:-:S04]  /*183d0*/  MOV R7, 0x40000040 ;  /* 0x4000004000077802 */ /* 0x001fc80000000f00 */
[----:B------:R-:W-:Y:S01]  /*183e0*/  R2UR UR14, R8 ;  /* 0x00000000080e72ca */ /* 0x000fe200000e0000 */
[----:B------:R-:W-:Y:S01]  /*183f0*/  VIADD R8, R6, 0x400 ;  /* 0x0000040006087836 */ /* 0x000fe20000000000 */
[----:B------:R-:W-:-:S04]  /*18400*/  R2UR UR31, R7 ;  /* 0x00000000071f72ca */ /* 0x000fc800000e0000 */
[----:B------:R-:W-:Y:S02]  /*18410*/  R2UR UR18, R8 ;  /* 0x00000000081272ca */ /* 0x000fe400000e0000 */
[----:B------:R-:W-:Y:S01]  /*18420*/  IADD3 R8, R6, 0x402, RZ ;  /* 0x0000040206087810 */ /* 0x000fe20007ffe0ff */
[----:B------:R-:W-:-:S03]  /*18430*/  WARPGROUP.ARRIVE ;  /* 0x00000000000079c5 */ /* 0x000fc60000000000 */
        /* <DEDUP_REMOVED lines=31> */
.L_x_1907:
[----:B------:R-:W-:Y:S01]  /*18630*/  SHF.L.U32 R6, R15, 0x1f, RZ ;  /* 0x0000001f0f067819 */ /* 0x000fe200000006ff */
[----:B------:R-:W-:-:S04]  /*18640*/  IMAD R7, R14, 0x8, R18 ;  /* 0x000000080e077824 */ /* 0x000fc800078e0212 */
[----:B------:R0:W1:Y:S01]  /*18650*/  SYNCS.PHASECHK.TRANS64.TRYWAIT P1, [R7+URZ+0x28850], R6 ;  /* 0x02885006070075a7 */ /* 0x000062000802017f */
[----:B------:R-:W-:Y:S05]  /*18660*/  @!P0 BRA `(.L_x_1908) ;  /* 0x0000000000048947 */ /* 0x000fea0003800000 */
[----:B------:R-:W-:Y:S01]  /*18670*/  BPT.TRAP 0x1 ;  /* 0x000000040000795c */ /* 0x000fe20000300000 */
.L_x_1908:
[----:B-1----:R-:W-:Y:S05]  /*18680*/  @P1 BRA `(.L_x_1906) ;  /* 0x0000000000081947 */ /* 0x002fea0003800000 */
[----:B------:R-:W1:Y:S02]  /*18690*/  SYNCS.PHASECHK.TRANS64.TRYWAIT P1, [R7+URZ+0x28850], R6 ;  /* 0x02885006070075a7 */ /* 0x000e64000802017f */
[----:B-1----:R-:W-:Y:S05]  /*186a0*/  @!P1 BRA `(.L_x_1909) ;  /* 0x000000f400f09947 */ /* 0x002fea0003800000 */
.L_x_1906:
[----:B01----:R-:W-:Y:S01]  /*186b0*/  VIADD R6, R18, 0x400 ;  /* 0x0000040012067836 */ /* 0x003fe20000000000 */
[----:B------:R-:W-:Y:S05]  /*186c0*/  WARPSYNC.ALL ;  /* 0x0000000000007948 */ /* 0x000fea0003800000 */
[----:B------:R-:W-:Y:S01]  /*186d0*/  SHF.R.U32.HI R6, RZ, 0x4, R6 ;  /* 0x00000004ff067819 */ /* 0x000fe20000011606 */
[----:B------:R-:W-:Y:S01]  /*186e0*/  WARPGROUP.ARRIVE ;  /* 0x00000000000079c5 */ /* 0x000fe20000000000 */
[----:B------:R-:W-:-:S05]  /*186f0*/  IMAD.MOV.U32 R9, RZ, RZ, 0x40000040 ;  /* 0x40000040ff097424 */ /* 0x000fca00078e00ff */
[----:B------:R-:W0:Y:S01]  /*18700*/  S2R R10, SR_TID.X ;  /* 0x00000000000a7919 */ /* 0x000e220000002100 */
[----:B------:R-:W-:-:S04]  /*18710*/  LOP3.LUT R6, R6, 0x3fff, RZ, 0xc0, !PT ;  /* 0x00003fff06067812 */ /* 0x000fc800078ec0ff */
[----:B------:R-:W-:-:S05]  /*18720*/  LOP3.LUT R7, R6, 0x4000000, RZ, 0xfc, !PT ;  /* 0x0400000006077812 */ /* 0x000fca00078efcff */
[----:B------:R-:W-:Y:S02]  /*18730*/  IMAD R6, R14, 0x800, R7 ;  /* 0x000008000e067824 */ /* 0x000fe400078e0207 */
[----:B------:R-:W-:-:S03]  /*18740*/  IMAD.MOV.U32 R7, RZ, RZ, 0x40000040 ;  /* 0x40000040ff077424 */ /* 0x000fc600078e00ff */
[C---:B------:R-:W-:Y:S02]  /*18750*/  R2UR UR6, R6.reuse ;  /* 0x00000000060672ca */ /* 0x040fe400000e0000 */
[----:B------:R-:W-:Y:S01]  /*18760*/  R2UR UR7, R7 ;  /* 0x00000000070772ca */ /* 0x000fe200000e0000 */
[----:B------:R-:W-:Y:S01]  /*18770*/  IMAD.MOV.U32 R7, RZ, RZ, 0x40000040 ;  /* 0x40000040ff077424 */ /* 0x000fe200078e00ff */
[----:B------:R-:W-:-:S11]  /*18780*/  IADD3 R8, R6, 0x80, RZ ;  /* 0x0000008006087810 */ /* 0x000fd60007ffe0ff */
        /* <DEDUP_REMOVED lines=53> */
.L_x_1910:
[----:B0-----:R-:W0:Y:S01]  /*18ae0*/  @P4 LDC R6, c[0x0][0x44c] ;  /* 0x00011300ff064b82 */ /* 0x001e220000000800 */
[----:B------:R-:W-:Y:S01]  /*18af0*/  FMUL.FTZ R15, R30, UR48 ;  /* 0x000000301e0f7c20 */ /* 0x000fe20008410000 */
[----:B------:R-:W-:Y:S01]  /*18b00*/  FMUL.FTZ R30, R39, UR48 ;  /* 0x00000030271e7c20 */ /* 0x000fe20008410000 */
[----:B------:R-:W-:Y:S01]  /*18b10*/  FMUL.FTZ R39, R44, UR48 ;  /* 0x000000302c277c20 */ /* 0x000fe20008410000 */
[----:B------:R-:W-:Y:S01]  /*18b20*/  FMUL.FTZ R44, R54, UR48 ;  /* 0x00000030362c7c20 */ /* 0x000fe20008410000 */
[----:B------:R-:W-:Y:S01]  /*18b30*/  FMUL.FTZ R54, R71, UR48 ;  /* 0x0000003047367c20 */ /* 0x000fe20008410000 */
[----:B------:R-:W-:Y:S01]  /*18b40*/  FMUL.FTZ R71, R73, UR48 ;  /* 0x0000003049477c20 */ /* 0x000fe20008410000 */
[----:B------:R-:W-:Y:S01]  /*18b50*/  IMAD.IADD R73, R195, 0x1, R193 ;  /* 0x00000001c3497824 */ /* 0x000fe200078e02c1 */
        /* <DEDUP_REMOVED lines=10> */
[----:B------:R-:W-:-:S02]  /*18c00*/  IMAD.SHL.U32 R80, R0, 0x80, RZ ;  /* 0x0000008000507824 */ /* 0x000fc400078e00ff */
        /* <DEDUP_REMOVED lines=14> */
[----:B------:R-:W-:Y:S01]  /*18cf0*/  IMAD.U32 R7, RZ, RZ, UR38 ;  /* 0x00000026ff077e24 */ /* 0x000fe2000f8e00ff */
[----:B------:R-:W-:Y:S01]  /*18d00*/  LEA R6, R184, R18, 0x3 ;  /* 0x00000012b8067211 */ /* 0x000fe200078e18ff */
[----:B------:R-:W-:Y:S01]  /*18d10*/  FMUL.FTZ R32, R37, UR48 ;  /* 0x0000003025207c20 */ /* 0x000fe20008410000 */
[----:B------:R-:W-:Y:S01]  /*18d20*/  FMUL.FTZ R29, R38, UR48 ;  /* 0x00000030261d7c20 */ /* 0x000fe20008410000 */
[----:B------:R-:W0:Y:S01]  /*18d30*/  SHFL.IDX PT, R65, R73, RZ, 0x1c1f ;  /* 0x001c1fff49417589 */ /* 0x000e2200000e0000 */
[----:B------:R-:W-:Y:S01]  /*18d40*/  FMUL.FTZ R36, R41, UR48 ;  /* 0x0000003029247c20 */ /* 0x000fe20008410000 */
[----:B------:R-:W-:-:S02]  /*18d50*/  VIADD R6, R6, 0x28840 ;  /* 0x0002884006067836 */ /* 0x000fc40000000000 */
        /* <DEDUP_REMOVED lines=10> */
[----:B------:R-:W-:Y:S01]  /*18e00*/  PRMT R7, R7, 0x654, R6 ;  /* 0x0000065407077816 */ /* 0x000fe20000000006 */
        /* <DEDUP_REMOVED lines=25> */
[----:B------:R-:W-:Y:S01]  /*18fa0*/  IMAD R6, R191, -0x2, R6 ;  /* 0xfffffffebf067824 */ /* 0x000fe200078e0206 */
[----:B------:R-:W1:Y:S01]  /*18fb0*/  MUFU.TANH R10, R10 ;  /* 0x0000000a000a7308 */ /* 0x000e620000002400 */
[----:B------:R2:W-:Y:S03]  /*18fc0*/  SYNCS.ARRIVE.TRANS64.RED.A1T0 RZ, [R7+URZ], RZ ;  /* 0x000000ff07ff79a7 */ /* 0x0005e6000810043f */
[----:B------:R-:W-:-:S04]  /*18fd0*/  IADD3 R6, -R189, R6, R190 ;  /* 0x00000006bd067210 */ /* 0x000fc80007ffe1be */
[----:B------:R-:W3:Y:S01]  /*18fe0*/  MUFU.TANH R11, R11 ;  /* 0x0000000b000b7308 */ /* 0x000ee20000002400 */
[C---:B------:R-:W-:Y:S01]  /*18ff0*/  IADD3 R83, R6.reuse, UR53, RZ ;  /* 0x0000003506537c10 */ /* 0x040fe2000fffe0ff */
[----:B------:R-:W-:-:S04]  /*19000*/  VIADD R74, R6, UR47 ;  /* 0x0000002f064a7c36 */ /* 0x000fc80008000000 */
[--C-:B0-----:R-:W-:Y:S02]  /*19010*/  IMAD.IADD R84, R74, 0x1, R65.reuse ;  /* 0x000000014a547824 */ /* 0x101fe400078e0241 */
[----:B------:R-:W0:Y:S01]  /*19020*/  MUFU.TANH R8, R8 ;  /* 0x0000000800087308 */ /* 0x000e220000002400 */
[----:B------:R-:W-:-:S07]  /*19030*/  IMAD.IADD R85, R83, 0x1, R65 ;  /* 0x0000000153557824 */ /* 0x000fce00078e0241 */
        /* <DEDUP_REMOVED lines=74> */
.L_x_1913:
[----:B------:R-:W-:-:S05]  /*194e0*/  IMAD.U32 R67, RZ, RZ, UR43 ;  /* 0x0000002bff437e24 */ /* 0x000fca000f8e00ff */
[----:B------:R-:W-:-:S13]  /*194f0*/  ISETP.NE.AND P1, PT, R67, 0x1, PT ;  /* 0x000000014300780c */ /* 0x000fda0003f25270 */
[----:B------:R-:W1:Y:S02]  /*19500*/  @P1 LDC.64 R6, c[0x0][0x9e8] ;  /* 0x00027a00ff061b82 */ /* 0x000e640000000a00 */
[----:B-1----:R-:W-:-:S05]  /*19510*/  @P1 IMAD.HI.U32 R6, R65, R6, RZ ;  /* 0x0000000641061227 */ /* 0x002fca00078e00ff */
[----:B------:R-:W-:-:S07]  /*19520*/  @P1 SHF.R.U32.HI R65, RZ, R7, R6 ;  /* 0x00000007ff411219 */ /* 0x000fce0000011606 */
.L_x_1914:
[----:B------:R-:W-:Y:S05]  /*19530*/  BSYNC B0 ;  /* 0x0000000000007941 */ /* 0x000fea0003800000 */
.L_x_1912:
[----:B------:R-:W-:-:S04]  /*19540*/  IMAD R6, R65, R67, -R80 ;  /* 0x0000004341067224 */ /* 0x000fc800078e0a50 */
[----:B------:R-:W-:-:S05]  /*19550*/  IMAD R6, R191, -0x2, R6 ;  /* 0xfffffffebf067824 */ /* 0x000fca00078e0206 */
[----:B------:R-:W-:Y:S02]  /*19560*/  VIADDMNMX R84, R6, R67, R84, PT ;  /* 0x0000004306547246 */ /* 0x000fe40003800154 */
[----:B------:R-:W-:-:S07]  /*19570*/  VIMNMX R85, R85, R6, !PT ;  /* 0x0000000655557248 */ /* 0x000fce0007fe0100 */
.L_x_1911:
        /* <DEDUP_REMOVED lines=113> */
.L_x_1917:
[----:B------:R-:W-:-:S05]  /*19c90*/  IMAD.U32 R83, RZ, RZ, UR43 ;  /* 0x0000002bff537e24 */ /* 0x000fca000f8e00ff */
[----:B------:R-:W-:-:S13]  /*19ca0*/  ISETP.NE.AND P2, PT, R83, 0x1, PT ;  /* 0x000000015300780c */ /* 0x000fda0003f45270 */
[----:B------:R-:W0:Y:S02]  /*19cb0*/  @P2 LDC.64 R6, c[0x0][0x9e8] ;  /* 0x00027a00ff062b82 */ /* 0x000e240000000a00 */
[----:B0-----:R-:W-:-:S05]  /*19cc0*/  @P2 IMAD.HI.U32 R6, R81, R6, RZ ;  /* 0x0000000651062227 */ /* 0x001fca00078e00ff */
[----:B------:R-:W-:-:S07]  /*19cd0*/  @P2 SHF.R.U32.HI R81, RZ, R7, R6 ;  /* 0x00000007ff512219 */ /* 0x000fce0000011606 */
.L_x_1918:
[----:B------:R-:W-:Y:S05]  /*19ce0*/  BSYNC B0 ;  /* 0x0000000000007941 */ /* 0x000fea0003800000 */
.L_x_1916:
[----:B------:R-:W-:-:S04]  /*19cf0*/  IMAD R80, R81, R83, -R80 ;  /* 0x0000005351507224 */ /* 0x000fc800078e0a50 */
[----:B------:R-:W-:-:S05]  /*19d00*/  IMAD R80, R191, -0x2, R80 ;  /* 0xfffffffebf507824 */ /* 0x000fca00078e0250 */
[----:B------:R-:W-:Y:S02]  /*19d10*/  VIADDMNMX R74, R80, R83, R74, PT ;  /* 0x00000053504a7246 */ /* 0x000fe4000380014a */
[----:B------:R-:W-:-:S07]  /*19d20*/  VIMNMX R73, R73, R80, !PT ;  /* 0x0000005049497248 */ /* 0x000fce0007fe0100 */
.L_x_1915:
        /* <DEDUP_REMOVED lines=65> */
[----:B------:R-:W-:Y:S01]  /*1a140*/  FSEL R30, R30, -INF , !P2 ;  /* 0xff8000001e1e7808 */ /* 0x000fe20005000000 */
[----:B------:R-:W0:Y:S01]  /*1a150*/  SHFL.BFLY PT, R7, R6, 0x2, 0x1f ;  /* 0x0c401f0006077f89 */ /* 0x000e2200000e0000 */
[----:B------:R-:W-:-:S02]  /*1a160*/  ISETP.GT.AND P3, PT, R73, 0x40, P1 ;  /* 0x000000404900780c */ /* 0x000fc40000f64270 */
[----:B------:R-:W-:Y:S02]  /*1a170*/  ISETP.GT.AND P2, PT, R73, 0x21, P1 ;  /* 0x000000214900780c */ /* 0x000fe40000f44270 */
[C---:B------:R-:W-:Y:S02]  /*1a180*/  ISETP.LT.OR P3, PT, R74.reuse, 0x41, P3 ;  /* 0x000000414a00780c */ /* 0x040fe40001f61670 */
[----:B------:R-:W-:Y:S02]  /*1a190*/  ISETP.LT.OR P2, PT, R74, 0x22, P2 ;  /* 0x000000224a00780c */ /* 0x000fe40001741670 */
[----:B------:R-:W-:Y:S02]  /*1a1a0*/  FSEL R47, R47, -INF , !P3 ;  /* 0xff8000002f2f7808 */ /* 0x000fe40005800000 */
[----:B------:R-:W-:Y:S02]  /*1a1b0*/  FSEL R34, R34, -INF , !P2 ;  /* 0xff80000022227808 */ /* 0x000fe40005000000 */
[----:B------:R-:W-:-:S02]  /*1a1c0*/  ISETP.GT.AND P3, PT, R73, 0x41, P1 ;  /* 0x000000414900780c */ /* 0x000fc40000f64270 */
[----:B------:R-:W-:Y:S02]  /*1a1d0*/  ISETP.GT.AND P2, PT, R73, 0x29, P1 ;  /* 0x000000294900780c */ /* 0x000fe40000f44270 */
[C---:B------:R-:W-:Y:S02]  /*1a1e0*/  ISETP.LT.OR P3, PT, R74.reuse, 0x42, P3 ;  /* 0x000000424a00780c */ /* 0x040fe40001f61670 */
[----:B------:R-:W-:Y:S02]  /*1a1f0*/  ISETP.LT.OR P2, PT, R74, 0x2a, P2 ;  /* 0x0000002a4a00780c */ /* 0x000fe40001741670 */
[----:B------:R-:W-:Y:S02]  /*1a200*/  FSEL R48, R48, -INF , !P3 ;  /* 0xff80000030307808 */ /* 0x000fe40005800000 */
[----:B------:R-:W-:Y:S02]  /*1a210*/  FSEL R38, R38, -INF , !P2 ;  /* 0xff80000026267808 */ /* 0x000fe40005000000 */
[----:B0-----:R-:W-:-:S02]  /*1a220*/  FMNMX.FTZ R7, R6, R7, !PT ;  /* 0x0000000706077209 */ /* 0x001fc40007810000 */
[C---:B------:R-:W-:Y:S02]  /*1a230*/  ISETP.GT.AND P3, PT, R73.reuse, 0x48, P1 ;  /* 0x000000484900780c */ /* 0x040fe40000f64270 */
[----:B------:R-:W-:Y:S01]  /*1a240*/  ISETP.GT.AND P2, PT, R73, 0x31, P1 ;  /* 0x000000314900780c */ /* 0x000fe20000f44270 */
[----:B------:R-:W0:Y:S01]  /*1a250*/  SHFL.BFLY PT, R10, R7, 0x1, 0x1f ;  /* 0x0c201f00070a7f89 */ /* 0x000e2200000e0000 */
[C---:B------:R-:W-:Y:S02]  /*1a260*/  ISETP.LT.OR P3, PT, R74.reuse, 0x49, P3 ;  /* 0x000000494a00780c */ /* 0x040fe40001f61670 */
[----:B------:R-:W-:Y:S02]  /*1a270*/  ISETP.LT.OR P2, PT, R74, 0x32, P2 ;  /* 0x000000324a00780c */ /* 0x000fe40001741670 */
[----:B------:R-:W-:Y:S02]  /*1a280*/  FSEL R49, R49, -INF , !P3 ;  /* 0xff80000031317808 */ /* 0x000fe40005800000 */
[----:B------:R-:W-:-:S02]  /*1a290*/  FSEL R42, R42, -INF , !P2 ;  /* 0xff8000002a2a7808 */ /* 0x000fc40005000000 */
[C---:B------:R-:W-:Y:S02]  /*1a2a0*/  ISETP.GT.AND P3, PT, R73.reuse, RZ, P1 ;  /* 0x000000ff4900720c */ /* 0x040fe40000f64270 */
[----:B------:R-:W-:Y:S02]  /*1a2b0*/  ISETP.GT.AND P2, PT, R73, 0x39, P1 ;  /* 0x000000394900780c */ /* 0x000fe40000f44270 */
[C---:B------:R-:W-:Y:S02]  /*1a2c0*/  ISETP.LT.OR P3, PT, R74.reuse, 0x1, P3 ;  /* 0x000000014a00780c */ /* 0x040fe40001f61670 */
[----:B------:R-:W-:Y:S02]  /*1a2d0*/  ISETP.LT.OR P2, PT, R74, 0x3a, P2 ;  /* 0x0000003a4a00780c */ /* 0x000fe40001741670 */
[----:B------:R-:W-:Y:S02]  /*1a2e0*/  FSEL R81, R8, -INF , !P3 ;  /* 0xff80000008517808 */ /* 0x000fe40005800000 */
[----:B------:R-:W-:-:S02]  /*1a2f0*/  FSEL R46, R46, -INF , !P2 ;  /* 0xff8000002e2e7808 */ /* 0x000fc40005000000 */
[----:B------:R-:W-:Y:S02]  /*1a300*/  FMNMX.FTZ R8, R81, R12, !PT ;  /* 0x0000000c51087209 */ /* 0x000fe40007810000 */
[----:B------:R-:W-:Y:S02]  /*1a310*/  ISETP.GT.AND P3, PT, R73, 0x49, P1 ;  /* 0x000000494900780c */ /* 0x000fe40000f64270 */
[----:B0-----:R-:W-:Y:S02]  /*1a320*/  FMNMX.FTZ R10, R7, R10, !PT ;  /* 0x0000000a070a7209 */ /* 0x001fe40007810000 */
[----:B------:R-:W-:Y:S02]  /*1a330*/  FMNMX.FTZ R8, R9, R8, !PT ;  /* 0x0000000809087209 */ /* 0x000fe40007810000 */
[C---:B------:R-:W-:Y:S01]  /*1a340*/  FSETP.NEU.FTZ.AND P2, PT, R10.reuse, -INF , PT ;  /* 0xff8000000a00780b */ /* 0x040fe20003f5d000 */
[----:B------:R-:W-:Y:S01]  /*1a350*/  FMUL.FTZ R6, R10, UR52 ;  /* 0x000000340a067c20 */ /* 0x000fe20008410000 */
[----:B------:R-:W-:-:S04]  /*1a360*/  ISETP.LT.OR P3, PT, R74, 0x4a, P3 ;  /* 0x0000004a4a00780c */ /* 0x000fc80001f61670 */
[----:B------:R-:W-:Y:S02]  /*1a370*/  FSEL R6, R6, RZ, P2 ;  /* 0x000000ff06067208 */ /* 0x000fe40001000000 */
[----:B------:R-:W-:Y:S02]  /*1a380*/  FSEL R50, R50, -INF , !P3 ;  /* 0xff80000032327808 */ /* 0x000fe40005800000 */
        /* <DEDUP_REMOVED lines=51> */
[----:B------:R-:W-:Y:S01]  /*1a6c0*/  FFMA.FTZ R71, R71, UR52, -R6 ;  /* 0x0000003447477c23 */ /* 0x000fe20008010806 */
[----:B------:R-:W-:Y:S01]  /*1a6d0*/  ISETP.LT.OR P3, PT, R74, 0x61, P3 ;  /* 0x000000614a00780c */ /* 0x000fe20001f61670 */
[----:B------:R-:W-:Y:S01]  /*1a6e0*/  MUFU.EX2 R7, R7 ;  /* 0x0000000700077308 */ /* 0x000fe20000000800 */
[----:B------:R-:W-:-:S02]  /*1a6f0*/  FMNMX.FTZ R28, R46, R11, !PT ;  /* 0x0000000b2e1c7209 */ /* 0x000fc40007810000 */
[----:B------:R-:W-:Y:S01]  /*1a700*/  FSEL R24, R55, -INF , !P3 ;  /* 0xff80000037187808 */ /* 0x000fe20005800000 */
[----:B------:R-:W-:Y:S01]  /*1a710*/  FFMA.FTZ R55, R75, UR52, -R6 ;  /* 0x000000344b377c23 */ /* 0x000fe20008010806 */
[----:B------:R-:W-:Y:S02]  /*1a720*/  ISETP.GT.AND P3, PT, R73, 0x61, P1 ;  /* 0x000000614900780c */ /* 0x000fe40000f64270 */
[----:B------:R-:W-:Y:S01]  /*1a730*/  FMNMX.FTZ R11, R47, R28, !PT ;  /* 0x0000001c2f0b7209 */ /* 0x000fe20007810000 */
[----:B------:R-:W-:Y:S01]  /*1a740*/  MUFU.EX2 R180, R180 ;  /* 0x000000b400b47308 */ /* 0x000fe20000000800 */
[----:B------:R-:W-:Y:S02]  /*1a750*/  ISETP.LT.OR P3, PT, R74, 0x62, P3 ;  /* 0x000000624a00780c */ /* 0x000fe40001f61670 */
[----:B------:R-:W-:Y:S02]  /*1a760*/  FMNMX.FTZ R28, R48, R11, !PT ;  /* 0x0000000b301c7209 */ /* 0x000fe40007810000 */
[----:B------:R-:W-:-:S02]  /*1a770*/  FSEL R56, R56, -INF , !P3 ;  /* 0xff80000038387808 */ /* 0x000fc40005800000 */
[----:B------:R-:W-:Y:S01]  /*1a780*/  ISETP.GT.AND P3, PT, R73, 0x68, P1 ;  /* 0x000000684900780c */ /* 0x000fe20000f64270 */
[----:B------:R-:W-:Y:S01]  /*1a790*/  MUFU.EX2 R182, R182 ;  /* 0x000000b600b67308 */ /* 0x000fe20000000800 */
[----:B------:R-:W-:Y:S02]  /*1a7a0*/  FMNMX.FTZ R11, R49, R28, !PT ;  /* 0x0000001c310b7209 */ /* 0x000fe40007810000 */
[----:B------:R-:W-:Y:S02]  /*1a7b0*/  ISETP.LT.OR P3, PT, R74, 0x69, P3 ;  /* 0x000000694a00780c */ /* 0x000fe40001f61670 */
[----:B------:R-:W-:Y:S02]  /*1a7c0*/  FMNMX.FTZ R32, R50, R11, !PT ;  /* 0x0000000b32207209 */ /* 0x000fe40007810000 */
[----:B------:R-:W-:Y:S01]  /*1a7d0*/  FSEL R28, R57, -INF , !P3 ;  /* 0xff800000391c7808 */ /* 0x000fe20005800000 */
[----:B------:R-:W-:Y:S01]  /*1a7e0*/  FFMA.FTZ R57, R77, UR52, -R6 ;  /* 0x000000344d397c23 */ /* 0x000fe20008010806 */
[----:B------:R-:W-:Y:S01]  /*1a7f0*/  FMNMX.FTZ R11, R51, R32, !PT ;  /* 0x00000020330b7209 */ /* 0x000fe20007810000 */
[----:B------:R-:W-:Y:S01]  /*1a800*/  MUFU.EX2 R21, R21 ;  /* 0x0000001500157308 */ /* 0x000fe20000000800 */
[----:B------:R-:W-:-:S02]  /*1a810*/  ISETP.GT.AND P3, PT, R73, 0x69, P1 ;  /* 0x000000694900780c */ /* 0x000fc40000f64270 */
[----:B------:R-:W-:Y:S02]  /*1a820*/  FMNMX.FTZ R11, R52, R11, !PT ;  /* 0x0000000b340b7209 */ /* 0x000fe40007810000 */
[----:B------:R-:W-:Y:S02]  /*1a830*/  ISETP.LT.OR P3, PT, R74, 0x6a, P3 ;  /* 0x0000006a4a00780c */ /* 0x000fe40001f61670 */
[----:B------:R-:W-:Y:S01]  /*1a840*/  FMNMX.FTZ R11, R8, R11, !PT ;  /* 0x0000000b080b7209 */ /* 0x000fe20007810000 */
[----:B------:R-:W-:Y:S01]  /*1a850*/  MUFU.EX2 R176, R176 ;  /* 0x000000b000b07308 */ /* 0x000fe20000000800 */
[----:B------:R-:W-:Y:S02]  /*1a860*/  FSEL R58, R58, -INF , !P3 ;  /* 0xff8000003a3a7808 */ /* 0x000fe40005800000 */
[----:B------:R-:W-:Y:S02]  /*1a870*/  ISETP.GT.AND P3, PT, R73, 0x70, P1 ;  /* 0x000000704900780c */ /* 0x000fe40000f64270 */
[----:B------:R-:W-:-:S02]  /*1a880*/  FMNMX.FTZ R11, R54, R11, !PT ;  /* 0x0000000b360b7209 */ /* 0x000fc40007810000 */
[----:B------:R-:W-:Y:S01]  /*1a890*/  ISETP.LT.OR P3, PT, R74, 0x71, P3 ;  /* 0x000000714a00780c */ /* 0x000fe20001f61670 */
[----:B------:R-:W-:Y:S01]  /*1a8a0*/  MUFU.EX2 R27, R27 ;  /* 0x0000001b001b7308 */ /* 0x000fe20000000800 */
[----:B------:R-:W-:Y:S02]  /*1a8b0*/  FMNMX.FTZ R11, R24, R11, !PT ;  /* 0x0000000b180b7209 */ /* 0x000fe40007810000 */
[----:B------:R-:W-:Y:S01]  /*1a8c0*/  FSEL R32, R61, -INF , !P3 ;  /* 0xff8000003d207808 */ /* 0x000fe20005800000 */
[----:B------:R-:W-:Y:S01]  /*1a8d0*/  FFMA.FTZ R61, R69, UR52, -R6 ;  /* 0x00000034453d7c23 */ /* 0x000fe20008010806 */
[----:B------:R-:W-:Y:S02]  /*1a8e0*/  ISETP.GT.AND P3, PT, R73, 0x71, P1 ;  /* 0x000000714900780c */ /* 0x000fe40000f64270 */
[----:B------:R-:W-:Y:S01]  /*1a8f0*/  FMNMX.FTZ R11, R56, R11, !PT ;  /* 0x0000000b380b7209 */ /* 0x000fe20007810000 */
[----:B------:R-:W-:Y:S01]  /*1a900*/  MUFU.EX2 R178, R178 ;  /* 0x000000b200b27308 */ /* 0x000fe20000000800 */
[----:B------:R-:W-:-:S02]  /*1a910*/  ISETP.LT.OR P3, PT, R74, 0x72, P3 ;  /* 0x000000724a00780c */ /* 0x000fc40001f61670 */
[----:B------:R-:W-:Y:S02]  /*1a920*/  FMNMX.FTZ R11, R28, R11, !PT ;  /* 0x0000000b1c0b7209 */ /* 0x000fe40007810000 */
[----:B------:R-:W-:Y:S02]  /*1a930*/  FSEL R62, R62, -INF , !P3 ;  /* 0xff8000003e3e7808 */ /* 0x000fe40005800000 */
[C---:B------:R-:W-:Y:S01]  /*1a940*/  ISETP.GT.AND P3, PT, R73.reuse, 0x78, P1 ;  /* 0x000000784900780c */ /* 0x040fe20000f64270 */
[----:B------:R-:W-:Y:S01]  /*1a950*/  MUFU.EX2 R31, R31 ;  /* 0x0000001f001f7308 */ /* 0x000fe20000000800 */
[----:B------:R-:W-:Y:S02]  /*1a960*/  FMNMX.FTZ R11, R58, R11, !PT ;  /* 0x0000000b3a0b7209 */ /* 0x000fe40007810000 */
[----:B------:R-:W-:Y:S01]  /*1a970*/  ISETP.GT.AND P1, PT, R73, 0x79, P1 ;  /* 0x000000794900780c */ /* 0x000fe20000f24270 */
[--C-:B------:R-:W-:Y:S01]  /*1a980*/  FFMA.FTZ R73, R59, UR52, -R6.reuse ;  /* 0x000000343b497c23 */ /* 0x100fe20008010806 */
[----:B------:R-:W-:Y:S01]  /*1a990*/  ISETP.LT.OR P3, PT, R74, 0x79, P3 ;  /* 0x000000794a00780c */ /* 0x000fe20001f61670 */
[----:B------:R-:W-:Y:S01]  /*1a9a0*/  FFMA.FTZ R59, R79, UR52, -R6 ;  /* 0x000000344f3b7c23 */ /* 0x000fe20008010806 */
[----:B------:R-:W-:Y:S01]  /*1a9b0*/  FMNMX.FTZ R11, R32, R11, !PT ;  /* 0x0000000b200b7209 */ /* 0x000fe20007810000 */
[----:B------:R-:W-:Y:S01]  /*1a9c0*/  MUFU.EX2 R172, R172 ;  /* 0x000000ac00ac7308 */ /* 0x000fe20000000800 */
[----:B------:R-:W-:-:S02]  /*1a9d0*/  ISETP.LT.OR P1, PT, R74, 0x7a, P1 ;  /* 0x0000007a4a00780c */ /* 0x000fc40000f21670 */
[----:B------:R-:W-:Y:S01]  /*1a9e0*/  FSEL R36, R63, -INF , !P3 ;  /* 0xff8000003f247808 */ /* 0x000fe20005800000 */
[----:B------:R-:W-:Y:S01]  /*1a9f0*/  FFMA.FTZ R63, R67, UR52, -R6 ;  /* 0x00000034433f7c23 */ /* 0x000fe20008010806 */
[----:B------:R-:W-:Y:S02]  /*1aa00*/  FMNMX.FTZ R11, R62, R11, !PT ;  /* 0x0000000b3e0b7209 */ /* 0x000fe40007810000 */
[----:B------:R-:W-:Y:S01]  /*1aa10*/  FSEL R64, R64, -INF , !P1 ;  /* 0xff80000040407808 */ /* 0x000fe20004800000 */
[----:B------:R-:W-:Y:S01]  /*1aa20*/  MUFU.EX2 R35, R35 ;  /* 0x0000002300237308 */ /* 0x000fe20000000800 */
[----:B------:R-:W-:Y:S02]  /*1aa30*/  FMNMX.FTZ R11, R36, R11, !PT ;  /* 0x0000000b240b7209 */ /* 0x000fe40007810000 */
        /* <DEDUP_REMOVED lines=9> */
[----:B0-----:R-:W-:-:S05]  /*1aad0*/  FMNMX.FTZ R40, R11, R40, !PT ;  /* 0x000000280b287209 */ /* 0x001fca0007810000 */
[----:B------:R-:W0:Y:S02]  /*1aae0*/  SHFL.BFLY PT, R11, R40, 0x1, 0x1f ;  /* 0x0c201f00280b7f89 */ /* 0x000e2400000e0000 */
[----:B------:R-:W-:Y:S08]  /*1aaf0*/  MUFU.EX2 R43, R43 ;  /* 0x0000002b002b7308 */ /* 0x000ff00000000800 */
[----:B------:R-:W-:Y:S08]  /*1ab00*/  MUFU.EX2 R170, R170 ;  /* 0x000000aa00aa7308 */ /* 0x000ff00000000800 */
        /* <DEDUP_REMOVED lines=12> */
[--C-:B------:R-:W-:Y:S01]  /*1abd0*/  FFMA.FTZ R177, R25, UR52, -R65.reuse ;  /* 0x0000003419b17c23 */ /* 0x100fe20008010841 */
        /* <DEDUP_REMOVED lines=10> */
[--C-:B------:R-:W-:Y:S01]  /*1ac80*/  FFMA.FTZ R44, R46, UR52, -R65.reuse ;  /* 0x000000342e2c7c23 */ /* 0x100fe20008010841 */
[--C-:B------:R-:W-:Y:S01]  /*1ac90*/  FFMA.FTZ R46, R48, UR52, -R65.reuse ;  /* 0x00000034302e7c23 */ /* 0x100fe20008010841 */
[----:B------:R-:W-:Y:S01]  /*1aca0*/  FFMA.FTZ R48, R50, UR52, -R65 ;  /* 0x0000003432307c23 */ /* 0x000fe20008010841 */
[----:B------:R-:W-:Y:S01]  /*1acb0*/  FADD.FTZ R50, R182, R15 ;  /* 0x0000000fb6327221 */ /* 0x000fe20000010000 */
[--C-:B------:R-:W-:Y:S01]  /*1acc0*/  FFMA.FTZ R173, R33, UR52, -R65.reuse ;  /* 0x0000003421ad7c23 */ /* 0x100fe20008010841 */
[--C-:B------:R-:W-:Y:S01]  /*1acd0*/  FFMA.FTZ R34, R34, UR52, -R65.reuse ;  /* 0x0000003422227c23 */ /* 0x100fe20008010841 */
[--C-:B------:R-:W-:Y:S01]  /*1ace0*/  FFMA.FTZ R175, R37, UR52, -R65.reuse ;  /* 0x0000003425af7c23 */ /* 0x100fe20008010841 */
[----:B------:R0:W1:Y:S01]  /*1acf0*/  MUFU.EX2 R12, R9 ;  /* 0x00000009000c7308 */ /* 0x0000620000000800 */
[--C-:B------:R-:W-:Y:S01]  /*1ad00*/  FFMA.FTZ R38, R38, UR52, -R65.reuse ;  /* 0x0000003426267c23 */ /* 0x100fe20008010841 */
[--C-:B------:R-:W-:Y:S01]  /*1ad10*/  FFMA.FTZ R169, R41, UR52, -R65.reuse ;  /* 0x0000003429a97c23 */ /* 0x100fe20008010841 */
[--C-:B------:R-:W-:Y:S01]  /*1ad20*/  FFMA.FTZ R42, R42, UR52, -R65.reuse ;  /* 0x000000342a2a7c23 */ /* 0x100fe20008010841 */
[--C-:B------:R-:W-:Y:S01]  /*1ad30*/  FFMA.FTZ R163, R8, UR52, -R65.reuse ;  /* 0x0000003408a37c23 */ /* 0x100fe20008010841 */
[--C-:B------:R-:W-:Y:S01]  /*1ad40*/  FFMA.FTZ R165, R47, UR52, -R65.reuse ;  /* 0x000000342fa57c23 */ /* 0x100fe20008010841 */
[--C-:B------:R-:W-:Y:S01]  /*1ad50*/  FFMA.FTZ R157, R24, UR52, -R65.reuse ;  /* 0x00000034189d7c23 */ /* 0x100fe20008010841 */
[--C-:B------:R-:W-:Y:S01]  /*1ad60*/  FFMA.FTZ R167, R49, UR52, -R65.reuse ;  /* 0x0000003431a77c23 */ /* 0x100fe20008010841 */
[----:B------:R-:W2:Y:S01]  /*1ad70*/  MUFU.EX2 R183, R183 ;  /* 0x000000b700b77308 */ /* 0x000ea20000000800 */
[----:B0-----:R-:W-:Y:S01]  /*1ad80*/  FADD.FTZ R9, R21, R50 ;  /* 0x0000003215097221 */ /* 0x001fe20000010000 */
[--C-:B------:R-:W-:Y:S01]  /*1ad90*/  FFMA.FTZ R161, R51, UR52, -R65.reuse ;  /* 0x0000003433a17c23 */ /* 0x100fe20008010841 */
[--C-:B------:R-:W-:Y:S01]  /*1ada0*/  FFMA.FTZ R159, R28, UR52, -R65.reuse ;  /* 0x000000341c9f7c23 */ /* 0x100fe20008010841 */
[----:B------:R-:W-:Y:S01]  /*1adb0*/  FFMA.FTZ R153, R32, UR52, -R65 ;  /* 0x0000003420997c23 */ /* 0x000fe20008010841 */
[----:B------:R-:W-:Y:S01]  /*1adc0*/  FADD.FTZ R50, R176, R9 ;  /* 0x00000009b0327221 */ /* 0x000fe20000010000 */
[----:B------:R-:W-:-:S02]  /*1add0*/  FFMA.FTZ R155, R36, UR52, -R65 ;  /* 0x00000034249b7c23 */ /* 0x000fc40008010841 */
[----:B------:R-:W0:Y:S01]  /*1ade0*/  MUFU.EX2 R20, R20 ;  /* 0x0000001400147308 */ /* 0x000e220000000800 */
[----:B-1----:R-:W-:Y:S01]  /*1adf0*/  FFMA.FTZ R3, R12, R3, R181 ;  /* 0x000000030c037223 */ /* 0x002fe200000100b5 */
[----:B------:R-:W-:Y:S01]  /*1ae00*/  FADD.FTZ R9, R27, R50 ;  /* 0x000000321b097221 */ /* 0x000fe20000010000 */
[----:B------:R-:W-:Y:S02]  /*1ae10*/  FFMA.FTZ R50, R52, UR52, -R65 ;  /* 0x0000003434327c23 */ /* 0x000fe40008010841 */
[----:B------:R-:W-:Y:S01]  /*1ae20*/  FADD.FTZ R4, R40, R3 ;  /* 0x0000000328047221 */ /* 0x000fe20000010000 */
[----:B------:R-:W-:Y:S02]  /*1ae30*/  FADD.FTZ R52, R178, R9 ;  /* 0x00000009b2347221 */ /* 0x000fe40000010000 */
[----:B------:R-:W1:Y:S01]  /*1ae40*/  MUFU.EX2 R177, R177 ;  /* 0x000000b100b17308 */ /* 0x000e620000000800 */
[----:B--2---:R-:W-:Y:S01]  /*1ae50*/  FADD.FTZ R3, R183, R4 ;  /* 0x00000004b7037221 */ /* 0x004fe20000010000 */
[----:B------:R-:W-:-:S04]  /*1ae60*/  FADD.FTZ R9, R31, R52 ;  /* 0x000000341f097221 */ /* 0x000fc80000010000 */
[----:B------:R-:W-:Y:S02]  /*1ae70*/  FADD.FTZ R8, R172, R9 ;  /* 0x00000009ac087221 */ /* 0x000fe40000010000 */
[----:B------:R-:W2:Y:S01]  /*1ae80*/  MUFU.EX2 R26, R26 ;  /* 0x0000001a001a7308 */ /* 0x000ea20000000800 */
[----:B0-----:R-:W-:Y:S01]  /*1ae90*/  FADD.FTZ R4, R20, R3 ;  /* 0x0000000314047221 */ /* 0x001fe20000010000 */
[----:B------:R-:W-:Y:S01]  /*1aea0*/  FADD.FTZ R9, R35, R8 ;  /* 0x0000000823097221 */ /* 0x000fe20000010000 */
[----:B------:R-:W-:-:S03]  /*1aeb0*/  FFMA.FTZ R8, R54, UR52, -R65 ;  /* 0x0000003436087c23 */ /* 0x000fc60008010841 */
[----:B------:R-:W-:Y:S02]  /*1aec0*/  FADD.FTZ R52, R174, R9 ;  /* 0x00000009ae347221 */ /* 0x000fe40000010000 */
[----:B------:R-:W0:Y:S01]  /*1aed0*/  MUFU.EX2 R179, R179 ;  /* 0x000000b300b37308 */ /* 0x000e220000000800 */
[----:B-1----:R-:W-:Y:S01]  /*1aee0*/  FADD.FTZ R3, R177, R4 ;  /* 0x00000004b1037221 */ /* 0x002fe20000010000 */
[----:B------:R-:W-:-:S04]  /*1aef0*/  FADD.FTZ R9, R39, R52 ;  /* 0x0000003427097221 */ /* 0x000fc80000010000 */
[----:B------:R-:W-:Y:S02]  /*1af00*/  FADD.FTZ R24, R168, R9 ;  /* 0x00000009a8187221 */ /* 0x000fe40000010000 */
[----:B------:R-:W1:Y:S01]  /*1af10*/  MUFU.EX2 R30, R30 ;  /* 0x0000001e001e7308 */ /* 0x000e620000000800 */
[----:B--2---:R-:W-:Y:S01]  /*1af20*/  FADD.FTZ R4, R26, R3 ;  /* 0x000000031a047221 */ /* 0x004fe20000010000 */
[----:B------:R-:W-:Y:S01]  /*1af30*/  FADD.FTZ R9, R43, R24 ;  /* 0x000000182b097221 */ /* 0x000fe20000010000 */
[----:B------:R-:W-:-:S03]  /*1af40*/  FFMA.FTZ R24, R56, UR52, -R65 ;  /* 0x0000003438187c23 */ /* 0x000fc60008010841 */
[----:B------:R-:W-:Y:S02]  /*1af50*/  FADD.FTZ R52, R170, R9 ;  /* 0x00000009aa347221 */ /* 0x000fe40000010000 */
[----:B------:R-:W2:Y:S01]  /*1af60*/  MUFU.EX2 R173, R173 ;  /* 0x000000ad00ad7308 */ /* 0x000ea20000000800 */
[----:B0-----:R-:W-:Y:S01]  /*1af70*/  FADD.FTZ R3, R179, R4 ;  /* 0x00000004b3037221 */ /* 0x001fe20000010000 */
[----:B------:R-:W-:-:S04]  /*1af80*/  FADD.FTZ R9, R45, R52 ;  /* 0x000000342d097221 */ /* 0x000fc80000010000 */
[----:B------:R-:W-:Y:S02]  /*1af90*/  FADD.FTZ R28, R164, R9 ;  /* 0x00000009a41c7221 */ /* 0x000fe40000010000 */
[----:B------:R-:W0:Y:S01]  /*1afa0*/  MUFU.EX2 R34, R34 ;  /* 0x0000002200227308 */ /* 0x000e220000000800 */
[----:B-1----:R-:W-:Y:S01]  /*1afb0*/  FADD.FTZ R4, R30, R3 ;  /* 0x000000031e047221 */ /* 0x002fe20000010000 */
[----:B------:R-:W-:Y:S01]  /*1afc0*/  FADD.FTZ R9, R53, R28 ;  /* 0x0000001c35097221 */ /* 0x000fe20000010000 */
[----:B------:R-:W-:-:S05]  /*1afd0*/  FFMA.FTZ R28, R58, UR52, -R65 ;  /* 0x000000343a1c7c23 */ /* 0x000fca0008010841 */
        /* <DEDUP_REMOVED lines=78> */
.L_x_1919:
[----:B------:R-:W-:Y:S01]  /*1b4c0*/  IMAD R9, R14, 0x8, R18 ;  /* 0x000000080e097824 */ /* 0x000fe200078e0212 */
[----:B------:R-:W-:Y:S01]  /*1b4d0*/  ISETP.GT.AND P1, PT, R0, R198, PT ;  /* 0x000000c60000720c */ /* 0x000fe20003f24270 */
[----:B------:R-:W-:Y:S01]  /*1b4e0*/  FMUL.FTZ R90, R90, R12 ;  /* 0x0000000c5a5a7220 */ /* 0x000fe20000410000 */
[----:B------:R-:W-:Y:S01]  /*1b4f0*/  MOV R14, UR38 ;  /* 0x00000026000e7c02 */ /* 0x000fe20008000f00 */
[----:B------:R-:W-:Y:S01]  /*1b500*/  VIADD R9, R9, 0x28860 ;  /* 0x0002886009097836 */ /* 0x000fe20000000000 */
[----:B------:R-:W-:Y:S01]  /*1b510*/  F2FP.F16.F32.PACK_AB R154, R13, R154 ;  /* 0x0000009a0d9a723e */ /* 0x000fe200000000ff */
        /* <DEDUP_REMOVED lines=96> */
[----:B------:R-:W-:Y:S01]  /*1bb20*/  VIADD R0, R0, 0xffffffff ;  /* 0xffffffff00007836 */ /* 0x000fe20000000000 */
[----:B------:R-:W-:Y:S01]  /*1bb30*/  MOV R15, R187 ;  /* 0x000000bb000f7202 */ /* 0x000fe20000000f00 */
[----:B------:R-:W-:-:S02]  /*1bb40*/  IMAD.MOV.U32 R12, RZ, RZ, R11 ;  /* 0x000000ffff0c7224 */ /* 0x000fc400078e000b */
[----:B------:R-:W-:Y:S02]  /*1bb50*/  IMAD.MOV.U32 R13, RZ, RZ, R10 ;  /* 0x000000ffff0d7224 */ /* 0x000fe400078e000a */
[----:B------:R-:W-:Y:S01]  /*1bb60*/  IMAD.MOV.U32 R14, RZ, RZ, R184 ;  /* 0x000000ffff0e7224 */ /* 0x000fe200078e00b8 */
[----:B0-----:R-:W-:Y:S06]  /*1bb70*/  @P1 BRA `(.L_x_1920) ;  /* 0xffffffc4004c1947 */ /* 0x001fec000383ffff */
.L_x_1900:
[----:B------:R-:W-:Y:S05]  /*1bb80*/  WARPSYNC.ALL ;  /* 0x0000000000007948 */ /* 0x000fea0003800000 */
[----:B------:R-:W-:Y:S06]  /*1bb90*/  BAR.ARV 0x8, 0x180 ;  /* 0x0206000000007b1d */ /* 0x000fec0000002000 */
[----:B------:R-:W-:Y:S05]  /*1bba0*/  @!P0 BRA `(.L_x_1921) ;  /* 0x0000000000048947 */ /* 0x000fea0003800000 */
[----:B------:R-:W-:Y:S01]  /*1bbb0*/  BPT.TRAP 0x1 ;  /* 0x000000040000795c */ /* 0x000fe20000300000 */
.L_x_1921:
[----:B------:R-:W-:Y:S01]  /*1bbc0*/  IMAD R13, R184, 0x8, R18 ;  /* 0x00000008b80d7824 */ /* 0x000fe200078e0212 */
[----:B------:R-:W-:-:S04]  /*1bbd0*/  SHF.L.U32 R0, R187, 0x1f, RZ ;  /* 0x0000001fbb007819 */ /* 0x000fc800000006ff */
[----:B------:R0:W1:Y:S01]  /*1bbe0*/  SYNCS.PHASECHK.TRANS64.TRYWAIT P1, [R13+URZ+0x28850], R0 ;  /* 0x028850000d0075a7 */ /* 0x000062000802017f */
[----:B------:R-:W-:Y:S05]  /*1bbf0*/  @!P0 BRA `(.L_x_1922) ;  /* 0x0000000000048947 */ /* 0x000fea0003800000 */
[----:B------:R-:W-:Y:S01]  /*1bc00*/  BPT.TRAP 0x1 ;  /* 0x000000040000795c */ /* 0x000fe20000300000 */
.L_x_1922:
[----:B------:R-:W-:-:S05]  /*1bc10*/  VIADD R18, R18, 0x400 ;  /* 0x0000040012127836 */ /* 0x000fca0000000000 */
[----:B------:R-:W-:-:S04]  /*1bc20*/  SHF.R.U32.HI R18, RZ, 0x4, R18 ;  /* 0x00000004ff127819 */ /* 0x000fc80000011612 */
[----:B------:R-:W-:-:S04]  /*1bc30*/  LOP3.LUT R18, R18, 0x3fff, RZ, 0xc0, !PT ;  /* 0x00003fff12127812 */ /* 0x000fc800078ec0ff */
[----:B------:R-:W-:Y:S01]  /*1bc40*/  LOP3.LUT R7, R18, 0x4000000, RZ, 0xfc, !PT ;  /* 0x0400000012077812 */ /* 0x000fe200078efcff */
[----:B-1----:R-:W-:Y:S06]  /*1bc50*/  @P1 BRA `(.L_x_1923) ;  /* 0x0000000000081947 */ /* 0x002fec0003800000 */
[----:B------:R-:W1:Y:S02]  /*1bc60*/  SYNCS.PHASECHK.TRANS64.TRYWAIT P1, [R13+URZ+0x28850], R0 ;  /* 0x028850000d0075a7 */ /* 0x000e64000802017f */
[----:B-1----:R-:W-:Y:S05]  /*1bc70*/  @!P1 BRA `(.L_x_1924) ;  /* 0x000000c000909947 */ /* 0x002fea0003800000 */
.L_x_1923:
[----:B------:R-:W-:Y:S01]  /*1bc80*/  IMAD R6, R184, 0x800, R7 ;  /* 0x00000800b8067824 */ /* 0x000fe200078e0207 */
[----:B------:R-:W-:Y:S01]  /*1bc90*/  MOV R7, 0x40000040 ;  /* 0x4000004000077802 */ /* 0x000fe20000000f00 */
[----:B------:R-:W-:Y:S05]  /*1bca0*/  WARPSYNC.ALL ;  /* 0x0000000000007948 */ /* 0x000fea0003800000 */
[C---:B------:R-:W-:Y:S01]  /*1bcb0*/  R2UR UR6, R6.reuse ;  /* 0x00000000060672ca */ /* 0x040fe200000e0000 */
[----:B------:R-:W-:Y:S01]  /*1bcc0*/  WARPGROUP.ARRIVE ;  /* 0x00000000000079c5 */ /* 0x000fe20000000000 */
[----:B------:R-:W-:Y:S01]  /*1bcd0*/  R2UR UR7, R7 ;  /* 0x00000000070772ca */ /* 0x000fe200000e0000 */
[----:B------:R-:W-:Y:S01]  /*1bce0*/  VIADD R8, R6, 0x80 ;  /* 0x0000008006087836 */ /* 0x000fe20000000000 */
[----:B------:R-:W2:Y:S01]  /*1bcf0*/  SHFL.BFLY PT, R5, R4, 0x2, 0x1f ;  /* 0x0c401f0004057f89 */ /* 0x000ea200000e0000 */
[----:B------:R-:W-:-:S02]  /*1bd00*/  IMAD.MOV.U32 R9, RZ, RZ, 0x40000040 ;  /* 0x40000040ff097424 */ /* 0x000fc400078e00ff */
[----:B------:R-:W-:Y:S01]  /*1bd10*/  IMAD.MOV.U32 R7, RZ, RZ, 0x40000040 ;  /* 0x40000040ff077424 */ /* 0x000fe200078e00ff */
[----:B01----:R-:W0:Y:S01]  /*1bd20*/  SHFL.BFLY PT, R0, R3, 0x2, 0x1f ;  /* 0x0c401f0003007f89 */ /* 0x003e2200000e0000 */
[----:B------:R-:W-:-:S06]  /*1bd30*/  IMAD.U32 R21, RZ, RZ, UR52 ;  /* 0x00000034ff157e24 */ /* 0x000fcc000f8e00ff */
[----:B------:R-:W-:Y:S01]  /*1bd40*/  HGMMA.64x128x16.F32 R88, R180, gdesc[UR4].tnspB, R88, gsb0 ;  /* 0x41e00004b4587df0 */ /* 0x000fe20008000858 */
[----:B------:R-:W-:Y:S01]  /*1bd50*/  R2UR UR6, R8 ;  /* 0x00000000080672ca */ /* 0x000fe200000e0000 */
[----:B------:R-:W-:Y:S01]  /*1bd60*/  VIADD R8, R6, 0x100 ;  /* 0x0000010006087836 */ /* 0x000fe20000000000 */
[----:B------:R-:W-:Y:S01]  /*1bd70*/  R2UR UR7, R9 ;  /* 0x00000000090772ca */ /* 0x000fe200000e0000 */
[----:B------:R-:W-:Y:S02]  /*1bd80*/  IMAD.MOV.U32 R9, RZ, RZ, 0x40000040 ;  /* 0x40000040ff097424 */ /* 0x000fe400078e00ff */
[----:B--2---:R-:W-:Y:S01]  /*1bd90*/  FADD.FTZ R5, R5, R4 ;  /* 0x0000000405057221 */ /* 0x004fe20000010000 */
[----:B------:R-:W-:Y:S01]  /*1bda0*/  MOV R4, RZ ;  /* 0x000000ff00047202 */ /* 0x000fe20000000f00 */
[----:B------:R-:W-:Y:S02]  /*1bdb0*/  WARPGROUP.DEPBAR.LE gsb0, 0x0 ;  /* 0x00008000000079c5 */ /* 0x000fe40000010000 */
[----:B------:R-:W-:-:S06]  /*1bdc0*/  WARPGROUP.ARRIVE ;  /* 0x00000000000079c5 */ /* 0x000fcc0000000000 */
        /* <DEDUP_REMOVED lines=39> */
[----:B------:R-:W0:Y:S01]  /*1c040*/  SHFL.BFLY PT, R0, R5, 0x1, 0x1f ;  /* 0x0c201f0005007f89 */ /* 0x000e2200000e0000 */
[----:B------:R-:W-:-:S03]  /*1c050*/  MOV R3, 0xff800000 ;  /* 0xff80000000037802 */ /* 0x000fc60000000f00 */
[----:B------:R-:W1:Y:S01]  /*1c060*/  SHFL.BFLY PT, R7, R6, 0x1, 0x1f ;  /* 0x0c201f0006077f89 */ /* 0x000e6200000e0000 */
[----:B0-----:R-:W-:Y:S01]  /*1c070*/  FADD.FTZ R14, R5, R0 ;  /* 0x00000000050e7221 */ /* 0x001fe20000010000 */
[----:B------:R-:W-:Y:S02]  /*1c080*/  IMAD.U32 R5, RZ, RZ, UR52 ;  /* 0x00000034ff057e24 */ /* 0x000fe4000f8e00ff */
[----:B------:R-:W-:Y:S02]  /*1c090*/  IMAD.MOV.U32 R0, RZ, RZ, -0x800000 ;  /* 0xff800000ff007424 */ /* 0x000fe400078e00ff */
[----:B-1----:R-:W-:Y:S01]  /*1c0a0*/  FADD.FTZ R15, R6, R7 ;  /* 0x00000007060f7221 */ /* 0x002fe20000010000 */
[----:B------:R-:W-:-:S04]  /*1c0b0*/  FSETP.NE.FTZ.AND P1, PT, R14, RZ, PT ;  /* 0x000000ff0e00720b */ /* 0x000fc80003f35000 */
[----:B------:R-:W-:-:S09]  /*1c0c0*/  FSETP.NE.FTZ.AND P2, PT, R15, RZ, PT ;  /* 0x000000ff0f00720b */ /* 0x000fd20003f55000 */
[----:B------:R-:W0:Y:S01]  /*1c0d0*/  @P1 MUFU.LG2 R7, R14 ;  /* 0x0000000e00071308 */ /* 0x000e220000000c00 */
[----:B------:R-:W-:-:S03]  /*1c0e0*/  @P1 FMUL.FTZ R5, R5, 0.69314718246459960938 ;  /* 0x3f31721805051820 */ /* 0x000fc60000410000 */
[----:B------:R-:W-:-:S04]  /*1c0f0*/  @P2 FMUL.FTZ R21, R21, 0.69314718246459960938 ;  /* 0x3f31721815152820 */ /* 0x000fc80000410000 */
        /* <DEDUP_REMOVED lines=9> */
[----:B------:R-:W-:Y:S03]  /*1c190*/  HGMMA.64x128x16.F32 R88, R152, gdesc[UR4].tnspB, R88, gsb0 ;  /* 0x41e0000498587df0 */ /* 0x000fe60008000858 */
[----:B------:R-:W-:Y:S02]  /*1c1a0*/  WARPGROUP.DEPBAR.LE gsb0, 0x0 ;  /* 0x00008000000079c5 */ /* 0x000fe40000010000 */
[----:B--23--:R-:W-:Y:S05]  /*1c1b0*/  @!P0 BRA `(.L_x_1925) ;  /* 0x0000000000048947 */ /* 0x00cfea0003800000 */
[----:B------:R-:W-:Y:S01]  /*1c1c0*/  BPT.TRAP 0x1 ;  /* 0x000000040000795c */ /* 0x000fe20000300000 */
.L_x_1925:
[----:B------:R-:W-:Y:S02]  /*1c1d0*/  VIADD R5, R13, 0x28860 ;  /* 0x000288600d057836 */ /* 0x000fe40000000000 */
[-C--:B------:R-:W-:Y:S01]  /*1c1e0*/  FMUL.FTZ R88, R88, R4.reuse ;  /* 0x0000000458587220 */ /* 0x080fe20000410000 */
[----:B------:R-:W-:Y:S02]  /*1c1f0*/  IMAD.U32 R6, RZ, RZ, UR38 ;  /* 0x00000026ff067e24 */ /* 0x000fe4000f8e00ff */
[-C--:B------:R-:W-:Y:S01]  /*1c200*/  FMUL.FTZ R7, R89, R4.reuse ;  /* 0x0000000459077220 */ /* 0x080fe20000410000 */
[----:B------:R-:W-:Y:S02]  /*1c210*/  VIADD R184, R184, 0x1 ;  /* 0x00000001b8b87836 */ /* 0x000fe40000000000 */
[-C--:B------:R-:W-:Y:S01]  /*1c220*/  FMUL.FTZ R93, R93, R4.reuse ;  /* 0x000000045d5d7220 */ /* 0x080fe20000410000 */
[-C--:B------:R-:W-:Y:S01]  /*1c230*/  FMUL.FTZ R96, R96, R4.reuse ;  /* 0x0000000460607220 */ /* 0x080fe20000410000 */
[----:B------:R-:W-:Y:S01]  /*1c240*/  PRMT R5, R6, 0x654, R5 ;  /* 0x0000065406057816 */ /* 0x000fe20000000005 */
[-C--:B------:R-:W-:Y:S01]  /*1c250*/  FMUL.FTZ R6, R92, R4.reuse ;  /* 0x000000045c067220 */ /* 0x080fe20000410000 */
[----:B------:R-:W-:Y:S01]  /*1c260*/  ISETP.NE.AND P1, PT, R184, 0x2, PT ;  /* 0x00000002b800780c */ /* 0x000fe20003f25270 */
        /* <DEDUP_REMOVED lines=28> */
[----:B------:R-:W-:Y:S01]  /*1c430*/  SEL R4, RZ, 0x1, P1 ;  /* 0x00000001ff047807 */ /* 0x000fe20000800000 */
[-C--:B0-----:R-:W-:Y:S01]  /*1c440*/  FMUL.FTZ R90, R90, R8.reuse ;  /* 0x000000085a5a7220 */ /* 0x081fe20000410000 */
        /* <DEDUP_REMOVED lines=33> */
[----:B------:R-:W-:Y:S01]  /*1c660*/  UIADD3 UR37, UR37, 0x1, URZ ;  /* 0x0000000125257890 */ /* 0x000fe2000fffe03f */
[----:B---3--:R-:W-:-:S11]  /*1c670*/  SEL R184, R184, RZ, P1 ;  /* 0x000000ffb8b87207 */ /* 0x008fd60000800000 */
.L_x_1791:
[----:B------:R-:W-:Y:S05]  /*1c680*/  WARPSYNC.ALL ;  /* 0x0000000000007948 */ /* 0x000fea0003800000 */
[----:B------:R-:W0:Y:S08]  /*1c690*/  S2UR UR38, SR_CgaCtaId ;  /* 0x00000000002679c3 */ /* 0x000e300000008800 */
[----:B------:R-:W-:Y:S06]  /*1c6a0*/  BAR.SYNC.DEFER_BLOCKING 0x5, 0x180 ;  /* 0x0146000000007b1d */ /* 0x000fec0000010000 */
[----:B------:R-:W-:Y:S01]  /*1c6b0*/  UMOV UR4, 0x400 ;  /* 0x0000040000047882 */ /* 0x000fe20000000000 */
[----:B------:R-:W-:Y:S01]  /*1c6c0*/  BSSY B0, `(.L_x_1926) ;  /* 0x00001fb000007945 */ /* 0x000fe20003800000 */
[----:B0-----:R-:W-:-:S06]  /*1c6d0*/  ULEA UR4, UR38, UR4, 0x18 ;  /* 0x0000000426047291 */ /* 0x001fcc000f8ec03f */
[----:B------:R-:W-:-:S05]  /*1c6e0*/  IMAD.U32 R18, RZ, RZ, UR4 ;  /* 0x00000004ff127e24 */ /* 0x000fca000f8e00ff */
[----:B------:R0:W3:Y:S01]  /*1c6f0*/  LDS.128 R40, [R18+0x288d0] ;  /* 0x0288d00012287984 */ /* 0x0000e20000000c00 */
[----:B------:R-:W-:Y:S06]  /*1c700*/  BAR.ARV 0x4, 0x180 ;  /* 0x0106000000007b1d */ /* 0x000fec0000002000 */
[----:B------:R-:W-:Y:S05]  /*1c710*/  @P0 BRA `(.L_x_1927) ;  /* 0x0000001400040947 */ /* 0x000fea0003800000 */
[----:B------:R-:W4:Y:S01]  /*1c720*/  S2R R5, SR_SWINHI ;  /* 0x0000000000057919 */ /* 0x000f220000002f00 */
        /* <DEDUP_REMOVED lines=8> */
[----:B------:R-:W-:Y:S02]  /*1c7b0*/  F2FP.F16.F32.PACK_AB R34, R141, R34 ;  /* 0x000000228d22723e */ /* 0x000fe400000000ff */
[----:B------:R-:W-:Y:S02]  /*1c7c0*/  F2FP.F16.F32.PACK_AB R35, R35, R142 ;  /* 0x0000008e2323723e */ /* 0x000fe400000000ff */
[----:B------:R-:W-:Y:S02]  /*1c7d0*/  MOV R20, R18 ;  /* 0x0000001200147202 */ /* 0x000fe40000000f00 */
[----:B----4-:R-:W-:-:S03]  /*1c7e0*/  MOV R21, R5 ;  /* 0x0000000500157202 */ /* 0x010fc60000000f00 */
[----:B------:R-:W-:-:S03]  /*1c7f0*/  IMAD.WIDE R4, R220, 0x2, R20 ;  /* 0x00000002dc047825 */ /* 0x000fc600078e0214 */
[C---:B------:R-:W-:Y:S02]  /*1c800*/  IADD3 R45, P0, R4.reuse, 0x40, RZ ;  /* 0x00000040042d7810 */ /* 0x040fe40007f1e0ff */
[C---:B------:R-:W-:Y:S02]  /*1c810*/  LOP3.LUT R29, R4.reuse, 0x380, RZ, 0xc0, !PT ;  /* 0x00000380041d7812 */ /* 0x040fe400078ec0ff */
[C---:B------:R-:W-:Y:S01]  /*1c820*/  IADD3 R39, P5, R4.reuse, 0x20, RZ ;  /* 0x0000002004277810 */ /* 0x040fe20007fbe0ff */
[----:B------:R-:W-:Y:S01]  /*1c830*/  IMAD.X R11, RZ, RZ, R5, P0 ;  /* 0x000000ffff0b7224 */ /* 0x000fe200000e0605 */
[----:B------:R-:W-:Y:S02]  /*1c840*/  ISETP.NE.U32.AND P0, PT, RZ, UR4, PT ;  /* 0x00000004ff007c0c */ /* 0x000fe4000bf05070 */
[----:B------:R-:W-:Y:S02]  /*1c850*/  IADD3 R49, P2, R4, 0x4000, RZ ;  /* 0x0000400004317810 */ /* 0x000fe40007f5e0ff */
[----:B------:R-:W-:-:S02]  /*1c860*/  SHF.R.U64 R29, R29, 0x3, RZ ;  /* 0x000000031d1d7819 */ /* 0x000fc400000012ff */
[C---:B-1----:R-:W-:Y:S01]  /*1c870*/  IADD3 R47, P1, R4.reuse, 0x60, RZ ;  /* 0x00000060042f7810 */ /* 0x042fe20007f3e0ff */
[--C-:B------:R-:W-:Y:S01]  /*1c880*/  IMAD.X R15, RZ, RZ, R5.reuse, P2 ;  /* 0x000000ffff0f7224 */ /* 0x100fe200010e0605 */
[C---:B------:R-:W-:Y:S02]  /*1c890*/  IADD3 R51, P3, R4.reuse, 0x4020, RZ ;  /* 0x0000402004337810 */ /* 0x040fe40007f7e0ff */
[----:B------:R-:W-:Y:S01]  /*1c8a0*/  IADD3 R53, P4, R4, 0x4040, RZ ;  /* 0x0000404004357810 */ /* 0x000fe20007f9e0ff */
[--C-:B--2---:R-:W-:Y:S01]  /*1c8b0*/  IMAD.X R13, RZ, RZ, R5.reuse, P1 ;  /* 0x000000ffff0d7224 */ /* 0x104fe200008e0605 */
[----:B------:R-:W-:Y:S01]  /*1c8c0*/  IADD3.X R9, RZ, R5, RZ, P5, !PT ;  /* 0x00000005ff097210 */ /* 0x000fe20002ffe4ff */
[----:B------:R-:W-:Y:S01]  /*1c8d0*/  IMAD.X R25, RZ, RZ, R5, P3 ;  /* 0x000000ffff197224 */ /* 0x000fe200018e0605 */
[----:B------:R-:W-:Y:S02]  /*1c8e0*/  LOP3.LUT R8, R39, 0x380, RZ, 0xc0, !PT ;  /* 0x0000038027087812 */ /* 0x000fe400078ec0ff */
[----:B------:R-:W-:-:S02]  /*1c8f0*/  LOP3.LUT R10, R45, 0x380, RZ, 0xc0, !PT ;  /* 0x000003802d0a7812 */ /* 0x000fc400078ec0ff */
[----:B------:R-:W-:Y:S02]  /*1c900*/  IADD3 R55, P5, R4, 0x4060, RZ ;  /* 0x0000406004377810 */ /* 0x000fe40007fbe0ff */
[----:B------:R-:W-:Y:S01]  /*1c910*/  ISETP.NE.AND.EX P0, PT, RZ, UR5, PT, P0 ;  /* 0x00000005ff007c0c */ /* 0x000fe2000bf05300 */
[----:B------:R-:W-:Y:S01]  /*1c920*/  ULDC.64 UR4, c[0x0][0xc08] ;  /* 0x0003020000047ab9 */ /* 0x000fe20000000a00 */
[----:B------:R-:W-:Y:S01]  /*1c930*/  LOP3.LUT R4, R29, R4, RZ, 0x3c, !PT ;  /* 0x000000041d047212 */ /* 0x000fe200078e3cff */
[----:B------:R-:W-:Y:S01]  /*1c940*/  IMAD.X R29, RZ, RZ, R5, P5 ;  /* 0x000000ffff1d7224 */ /* 0x000fe200028e0605 */
[----:B------:R-:W-:Y:S02]  /*1c950*/  LOP3.LUT R12, R47, 0x380, RZ, 0xc0, !PT ;  /* 0x000003802f0c7812 */ /* 0x000fe400078ec0ff */
[----:B------:R-:W-:Y:S02]  /*1c960*/  LOP3.LUT R14, R49, 0x380, RZ, 0xc0, !PT ;  /* 0x00000380310e7812 */ /* 0x000fe400078ec0ff */
[----:B------:R-:W-:-:S02]  /*1c970*/  SHF.R.U64 R8, R8, 0x3, RZ ;  /* 0x0000000308087819 */ /* 0x000fc400000012ff */
[----:B------:R-:W-:Y:S02]  /*1c980*/  SHF.R.U64 R10, R10, 0x3, RZ ;  /* 0x000000030a0a7819 */ /* 0x000fe400000012ff */
[----:B-----5:R-:W-:Y:S02]  /*1c990*/  LOP3.LUT R24, R51, 0x380, RZ, 0xc0, !PT ;  /* 0x0000038033187812 */ /* 0x020fe400078ec0ff */
[----:B------:R-:W-:Y:S02]  /*1c9a0*/  LOP3.LUT R26, R53, 0x380, RZ, 0xc0, !PT ;  /* 0x00000380351a7812 */ /* 0x000fe400078ec0ff */
[----:B------:R-:W-:Y:S02]  /*1c9b0*/  ISETP.NE.U32.AND P2, PT, RZ, UR4, PT ;  /* 0x00000004ff007c0c */ /* 0x000fe4000bf45070 */
[----:B------:R-:W-:Y:S02]  /*1c9c0*/  LOP3.LUT R28, R55, 0x380, RZ, 0xc0, !PT ;  /* 0x00000380371c7812 */ /* 0x000fe400078ec0ff */
[----:B------:R-:W-:-:S02]  /*1c9d0*/  MOV R48, R4 ;  /* 0x0000000400307202 */ /* 0x000fc40000000f00 */
[----:B------:R-:W-:Y:S02]  /*1c9e0*/  IADD3.X R27, RZ, R5, RZ, P4, !PT ;  /* 0x00000005ff1b7210 */ /* 0x000fe400027fe4ff */
[----:B------:R-:W-:Y:S02]  /*1c9f0*/  SHF.R.U64 R12, R12, 0x3, RZ ;  /* 0x000000030c0c7819 */ /* 0x000fe400000012ff */
[----:B------:R-:W-:Y:S02]  /*1ca00*/  SHF.R.U64 R14, R14, 0x3, RZ ;  /* 0x000000030e0e7819 */ /* 0x000fe400000012ff */
[----:B------:R-:W-:Y:S02]  /*1ca10*/  F2FP.F16.F32.PACK_AB R4, R7, R88 ;  /* 0x000000580704723e */ /* 0x000fe400000000ff */
[----:B------:R-:W-:Y:S02]  /*1ca20*/  LOP3.LUT R8, R8, R39, RZ, 0x3c, !PT ;  /* 0x0000002708087212 */ /* 0x000fe400078e3cff */
[----:B------:R-:W-:-:S02]  /*1ca30*/  LOP3.LUT R10, R10, R45, RZ, 0x3c, !PT ;  /* 0x0000002d0a0a7212 */ /* 0x000fc400078e3cff */
[----:B------:R-:W-:Y:S02]  /*1ca40*/  SHF.R.U64 R24, R24, 0x3, RZ ;  /* 0x0000000318187819 */ /* 0x000fe400000012ff */
[----:B------:R-:W-:Y:S02]  /*1ca50*/  SHF.R.U64 R26, R26, 0x3, RZ ;  /* 0x000000031a1a7819 */ /* 0x000fe400000012ff */
[----:B------:R-:W-:Y:S02]  /*1ca60*/  F2FP.F16.F32.PACK_AB R5, R91, R90 ;  /* 0x0000005a5b05723e */ /* 0x000fe400000000ff */
[----:B------:R-:W-:Y:S02]  /*1ca70*/  F2FP.F16.F32.PACK_AB R7, R36, R37 ;  /* 0x000000252407723e */ /* 0x000fe400000000ff */
[----:B------:R-:W-:Y:S01]  /*1ca80*/  ISETP.NE.AND.EX P2, PT, RZ, UR5, PT, P2 ;  /* 0x00000005ff007c0c */ /* 0x000fe2000bf45320 */
[----:B------:R-:W1:Y:S01]  /*1ca90*/  LDC.64 R36, c[0x0][0xc00] ;  /* 0x00030000ff247b82 */ /* 0x000e620000000a00 */
[----:B------:R-:W-:Y:S01]  /*1caa0*/  SHF.R.U64 R28, R28, 0x3, RZ ;  /* 0x000000031c1c7819 */ /* 0x000fe200000012ff */
[----:B------:R2:W-:Y:S01]  /*1cab0*/  STSM.16.M88.4 [R48], R4 ;  /* 0x0000000430007844 */ /* 0x0005e20000000200 */
[----:B------:R-:W-:-:S02]  /*1cac0*/  LOP3.LUT R12, R12, R47, RZ, 0x3c, !PT ;  /* 0x0000002f0c0c7212 */ /* 0x000fc400078e3cff */
[----:B------:R-:W-:Y:S02]  /*1cad0*/  LOP3.LUT R14, R14, R49, RZ, 0x3c, !PT ;  /* 0x000000310e0e7212 */ /* 0x000fe400078e3cff */
[----:B------:R-:W-:Y:S02]  /*1cae0*/  LOP3.LUT R24, R24, R51, RZ, 0x3c, !PT ;  /* 0x0000003318187212 */ /* 0x000fe400078e3cff */
[----:B------:R-:W-:Y:S02]  /*1caf0*/  LOP3.LUT R26, R26, R53, RZ, 0x3c, !PT ;  /* 0x000000351a1a7212 */ /* 0x000fe400078e3cff */
[----:B------:R-:W-:Y:S02]  /*1cb00*/  MOV R47, R8 ;  /* 0x00000008002f7202 */ /* 0x000fe40000000f00 */
[----:B------:R-:W-:Y:S02]  /*1cb10*/  MOV R46, R10 ;  /* 0x0000000a002e7202 */ /* 0x000fe40000000f00 */
[----:B------:R-:W-:-:S02]  /*1cb20*/  LOP3.LUT R28, R28, R55, RZ, 0x3c, !PT ;  /* 0x000000371c1c7212 */ /* 0x000fc400078e3cff */
[----:B------:R-:W-:Y:S01]  /*1cb30*/  F2FP.F16.F32.PACK_AB R8, R97, R96 ;  /* 0x000000606108723e */ /* 0x000fe200000000ff */
[----:B------:R-:W-:Y:S01]  /*1cb40*/  ULDC UR4, c[0x0][0xa88] ;  /* 0x0002a20000047ab9 */ /* 0x000fe20000000800 */
[----:B------:R-:W-:Y:S01]  /*1cb50*/  F2FP.F16.F32.PACK_AB R9, R99, R98 ;  /* 0x000000626309723e */ /* 0x000fe200000000ff */
[----:B--2---:R-:W-:Y:S01]  /*1cb60*/  IMAD.MOV.U32 R48, RZ, RZ, RZ ;  /* 0x000000ffff307224 */ /* 0x004fe200078e00ff */
[----:B------:R-:W-:Y:S01]  /*1cb70*/  F2FP.F16.F32.PACK_AB R10, R101, R100 ;  /* 0x00000064650a723e */ /* 0x000fe200000000ff */
[----:B------:R-:W2:Y:S01]  /*1cb80*/  LDC R55, c[0x0][0xbe8] ;  /* 0x0002fa00ff377b82 */ /* 0x000ea20000000800 */
[----:B------:R-:W-:Y:S01]  /*1cb90*/  F2FP.F16.F32.PACK_AB R11, R103, R102 ;  /* 0x00000066670b723e */ /* 0x000fe200000000ff */
[----:B-1----:R-:W-:Y:S01]  /*1cba0*/  IMAD.WIDE R36, R209, 0x4, R36 ;  /* 0x00000004d1247825 */ /* 0x002fe200078e0224 */
[----:B------:R-:W-:Y:S02]  /*1cbb0*/  F2FP.F16.F32.PACK_AB R4, R105, R104 ;  /* 0x000000686904723e */ /* 0x000fe400000000ff */
[----:B------:R-:W-:Y:S01]  /*1cbc0*/  F2FP.F16.F32.PACK_AB R5, R107, R106 ;  /* 0x0000006a6b05723e */ /* 0x000fe200000000ff */
[----:B------:R1:W-:Y:S01]  /*1cbd0*/  STSM.16.M88.4 [R47], R8 ;  /* 0x000000082f007844 */ /* 0x0003e20000000200 */
[----:B------:R-:W-:-:S02]  /*1cbe0*/  F2FP.F16.F32.PACK_AB R6, R109, R108 ;  /* 0x0000006c6d06723e */ /* 0x000fc400000000ff */
[----:B------:R-:W-:Y:S02]  /*1cbf0*/  F2FP.F16.F32.PACK_AB R7, R111, R110 ;  /* 0x0000006e6f07723e */ /* 0x000fe400000000ff */
[----:B------:R-:W-:Y:S02]  /*1cc00*/  MOV R45, R12 ;  /* 0x0000000c002d7202 */ /* 0x000fe40000000f00 */
[----:B------:R-:W-:Y:S01]  /*1cc10*/  MOV R44, R14 ;  /* 0x0000000e002c7202 */ /* 0x000fe20000000f00 */
[----:B------:R4:W-:Y:S01]  /*1cc20*/  STSM.16.M88.4 [R46], R4 ;  /* 0x000000042e007844 */ /* 0x0009e20000000200 */
[----:B---3--:R-:W-:Y:S02]  /*1cc30*/  MOV R40, R24 ;  /* 0x0000001800287202 */ /* 0x008fe40000000f00 */
[----:B------:R-:W-:Y:S02]  /*1cc40*/  MOV R39, R26 ;  /* 0x0000001a00277202 */ /* 0x000fe40000000f00 */
[----:B------:R-:W-:-:S02]  /*1cc50*/  F2FP.F16.F32.PACK_AB R12, R113, R112 ;  /* 0x00000070710c723e */ /* 0x000fc400000000ff */
[----:B------:R-:W-:Y:S01]  /*1cc60*/  F2FP.F16.F32.PACK_AB R13, R115, R114 ;  /* 0x00000072730d723e */ /* 0x000fe200000000ff */
[----:B-1----:R-:W1:Y:S01]  /*1cc70*/  @P2 LDC.64 R8, c[0x0][0xc08] ;  /* 0x00030200ff082b82 */ /* 0x002e620000000a00 */
[----:B------:R-:W-:Y:S02]  /*1cc80*/  F2FP.F16.F32.PACK_AB R14, R117, R116 ;  /* 0x00000074750e723e */ /* 0x000fe400000000ff */
[----:B------:R-:W-:Y:S02]  /*1cc90*/  F2FP.F16.F32.PACK_AB R15, R119, R118 ;  /* 0x00000076770f723e */ /* 0x000fe400000000ff */
[----:B------:R-:W-:Y:S02]  /*1cca0*/  MOV R38, R28 ;  /* 0x0000001c00267202 */ /* 0x000fe40000000f00 */
[----:B------:R-:W-:Y:S01]  /*1ccb0*/  F2FP.F16.F32.PACK_AB R24, R121, R120 ;  /* 0x000000787918723e */ /* 0x000fe200000000ff */
[----:B------:R-:W-:Y:S01]  /*1ccc0*/  STSM.16.M88.4 [R45], R12 ;  /* 0x0000000c2d007844 */ /* 0x000fe20000000200 */
[----:B------:R-:W-:-:S02]  /*1ccd0*/  F2FP.F16.F32.PACK_AB R25, R123, R122 ;  /* 0x0000007a7b19723e */ /* 0x000fc400000000ff */
[----:B------:R-:W-:Y:S02]  /*1cce0*/  F2FP.F16.F32.PACK_AB R26, R125, R124 ;  /* 0x0000007c7d1a723e */ /* 0x000fe400000000ff */
[----:B------:R-:W-:Y:S02]  /*1ccf0*/  F2FP.F16.F32.PACK_AB R27, R127, R126 ;  /* 0x0000007e7f1b723e */ /* 0x000fe400000000ff */
[----:B------:R-:W-:Y:S02]  /*1cd00*/  F2FP.F16.F32.PACK_AB R28, R129, R128 ;  /* 0x00000080811c723e */ /* 0x000fe400000000ff */
[----:B------:R-:W-:Y:S01]  /*1cd10*/  F2FP.F16.F32.PACK_AB R29, R131, R130 ;  /* 0x00000082831d723e */ /* 0x000fe200000000ff */
[----:B------:R-:W-:Y:S01]  /*1cd20*/  STSM.16.M88.4 [R44], R24 ;  /* 0x000000182c007844 */ /* 0x000fe20000000200 */
[----:B----4-:R-:W-:Y:S02]  /*1cd30*/  F2FP.F16.F32.PACK_AB R4, R145, R144 ;  /* 0x000000909104723e */ /* 0x010fe400000000ff */
[----:B------:R-:W-:Y:S01]  /*1cd40*/  F2FP.F16.F32.PACK_AB R5, R147, R146 ;  /* 0x000000929305723e */ /* 0x000fe200000000ff */
[----:B------:R-:W-:Y:S01]  /*1cd50*/  STSM.16.M88.4 [R40], R28 ;  /* 0x0000001c28007844 */ /* 0x000fe20000000200 */
[----:B------:R-:W-:-:S02]  /*1cd60*/  F2FP.F16.F32.PACK_AB R6, R149, R148 ;  /* 0x000000949506723e */ /* 0x000fc400000000ff */
[----:B------:R-:W-:Y:S01]  /*1cd70*/  F2FP.F16.F32.PACK_AB R7, R151, R150 ;  /* 0x000000969707723e */ /* 0x000fe200000000ff */
[----:B------:R-:W-:Y:S04]  /*1cd80*/  STSM.16.M88.4 [R39], R32 ;  /* 0x0000002027007844 */ /* 0x000fe80000000200 */
[----:B------:R3:W-:Y:S01]  /*1cd90*/  STSM.16.M88.4 [R38], R4 ;  /* 0x0000000426007844 */ /* 0x0007e20000000200 */
[----:B------:R-:W-:Y:S01]  /*1cda0*/  BAR.SYNC.DEFER_BLOCKING 0x1, 0x100 ;  /* 0x0044000000007b1d */ /* 0x000fe20000010000 */
[----:B---3--:R-:W-:Y:S02]  /*1cdb0*/  IMAD.U32 R6, RZ, RZ, UR4 ;  /* 0x00000004ff067e24 */ /* 0x008fe4000f8e00ff */
[----:B-1----:R-:W-:-:S03]  /*1cdc0*/  @P2 IMAD.WIDE R4, R209, 0x4, R8 ;  /* 0x00000004d1042825 */ /* 0x002fc600078e0208 */
[----:B------:R1:W5:Y:S01]  /*1cdd0*/  @P0 LDG.E R48, desc[UR54][R36.64] ;  /* 0x0000003624300981 */ /* 0x000362000c1e1900 */
[----:B--2---:R-:W-:Y:S01]  /*1cde0*/  ISETP.NE.AND P1, PT, R55, 0x1, PT ;  /* 0x000000013700780c */ /* 0x004fe20003f25270 */
[----:B------:R-:W-:Y:S02]  /*1cdf0*/  IMAD.IADD R13, R195, 0x1, R193 ;  /* 0x00000001c30d7824 */ /* 0x000fe400078e02c1 */
        /* <DEDUP_REMOVED lines=8> */
.L_x_1928:
[----:B------:R-:W-:Y:S01]  /*1ce80*/  SHF.R.S32.HI R54, RZ, 0x1f, R208 ;  /* 0x0000001fff367819 */ /* 0x000fe200000114d0 */
[----:B--2---:R-:W-:Y:S01]  /*1ce90*/  @P1 IMAD.HI.U32 R4, R13, R10, RZ ;  /* 0x0000000a0d041227 */ /* 0x004fe200078e00ff */
[----:B------:R-:W-:Y:S01]  /*1cea0*/  ULDC.64 UR4, c[0x0][0xb90] ;  /* 0x0002e40000047ab9 */ /* 0x000fe20000000a00 */
[----:B-----5:R-:W-:Y:S02]  /*1ceb0*/  SHF.R.S32.HI R49, RZ, 0x1f, R48 ;  /* 0x0000001fff317819 */ /* 0x020fe40000011430 */
[----:B------:R-:W-:Y:S01]  /*1cec0*/  IMAD R9, R54, UR4, RZ ;  /* 0x0000000436097c24 */ /* 0x000fe2000f8e02ff */
[----:B------:R-:W-:Y:S01]  /*1ced0*/  SHF.R.S32.HI R8, RZ, 0x1f, R209 ;  /* 0x0000001fff087819 */ /* 0x000fe200000114d1 */
[----:B------:R-:W-:Y:S01]  /*1cee0*/  IMAD.MOV.U32 R7, RZ, RZ, R13 ;  /* 0x000000ffff077224 */ /* 0x000fe200078e000d */
[----:B---3--:R-:W-:Y:S01]  /*1cef0*/  @P1 SHF.R.U32.HI R7, RZ, R11, R4 ;  /* 0x0000000bff071219 */ /* 0x008fe20000011604 */
[----:B------:R-:W-:Y:S01]  /*1cf00*/  IMAD.WIDE.U32 R4, R208, UR4, R48 ;  /* 0x00000004d0047c25 */ /* 0x000fe2000f8e0030 */
[----:B------:R-:W-:-:S02]  /*1cf10*/  SEL R40, R8, RZ, !P0 ;  /* 0x000000ff08287207 */ /* 0x000fc40004000000 */
[----:B------:R-:W-:Y:S01]  /*1cf20*/  SEL R57, R209, RZ, !P0 ;  /* 0x000000ffd1397207 */ /* 0x000fe20004000000 */
[----:B------:R-:W-:Y:S01]  /*1cf30*/  IMAD R9, R208, UR5, R9 ;  /* 0x00000005d0097c24 */ /* 0x000fe2000f8e0209 */
[----:B------:R-:W-:Y:S01]  /*1cf40*/  ULDC.64 UR4, c[0x0][0xb98] ;  /* 0x0002e60000047ab9 */ /* 0x000fe20000000a00 */
[----:B------:R-:W-:Y:S02]  /*1cf50*/  IMAD.MOV R10, RZ, RZ, -R7 ;  /* 0x000000ffff0a7224 */ /* 0x000fe400078e0a07 */
[----:B------:R-:W-:Y:S02]  /*1cf60*/  IMAD.IADD R5, R5, 0x1, R9 ;  /* 0x0000000105057824 */ /* 0x000fe400078e0209 */
[----:B------:R-:W-:Y:S02]  /*1cf70*/  IMAD.IADD R11, R16, 0x1, R222 ;  /* 0x00000001100b7824 */ /* 0x000fe400078e02de */
[----:B------:R-:W-:Y:S02]  /*1cf80*/  IMAD R9, R55, R10, R13 ;  /* 0x0000000a37097224 */ /* 0x000fe400078e020d */
[----:B------:R-:W-:-:S02]  /*1cf90*/  IMAD R8, R40, UR4, RZ ;  /* 0x0000000428087c24 */ /* 0x000fc4000f8e02ff */
        /* <DEDUP_REMOVED lines=17> */
[----:B------:R-:W-:Y:S02]  /*1d0b0*/  LOP3.LUT R12, R13, 0x380, RZ, 0xc0, !PT ;  /* 0x000003800d0c7812 */ /* 0x000fe400078ec0ff */
[----:B------:R-:W-:Y:S01]  /*1d0c0*/  IMAD.X R9, RZ, RZ, R21, P0 ;  /* 0x000000ffff097224 */ /* 0x000fe200000e0615 */
[----:B------:R-:W-:Y:S02]  /*1d0d0*/  IADD3 R5, R5, R11, RZ ;  /* 0x0000000b05057210 */ /* 0x000fe40007ffe0ff */
[----:B------:R-:W-:-:S02]  /*1d0e0*/  LEA R10, P2, R4, UR4, 0x2 ;  /* 0x00000004040a7c11 */ /* 0x000fc4000f8410ff */
[----:B------:R-:W-:Y:S02]  /*1d0f0*/  LOP3.LUT P0, RZ, R211, 0x3, RZ, 0xc0, !PT ;  /* 0x00000003d3ff7812 */ /* 0x000fe4000780c0ff */
[----:B------:R-:W-:Y:S01]  /*1d100*/  LEA.HI.X R11, R4, UR5, R5, 0x2, P2 ;  /* 0x00000005040b7c11 */ /* 0x000fe200090f1405 */
[----:B------:R-:W-:Y:S01]  /*1d110*/  SHFL.IDX PT, R50, R10, RZ, 0x1c1f ;  /* 0x001c1fff0a327589 */ /* 0x000fe200000e0000 */
[----:B------:R-:W-:Y:S01]  /*1d120*/  IADD3 R25, P2, R20, 0x3000, RZ ;  /* 0x0000300014197810 */ /* 0x000fe20007f5e0ff */
[----:B------:R-:W-:Y:S01]  /*1d130*/  IMAD.IADD R4, R219, 0x1, R193 ;  /* 0x00000001db047824 */ /* 0x000fe200078e02c1 */
[----:B------:R-:W-:Y:S01]  /*1d140*/  LOP3.LUT R8, R7, 0x380, RZ, 0xc0, !PT ;  /* 0x0000038007087812 */ /* 0x000fe200078ec0ff */
[----:B------:R-:W1:Y:S01]  /*1d150*/  SHFL.IDX PT, R51, R11, RZ, 0x1c1f ;  /* 0x001c1fff0b337589 */ /* 0x000e6200000e0000 */
[----:B------:R-:W-:Y:S01]  /*1d160*/  LOP3.LUT R24, R25, 0x380, RZ, 0xc0, !PT ;  /* 0x0000038019187812 */ /* 0x000fe200078ec0ff */
[----:B------:R-:W-:Y:S01]  /*1d170*/  ULDC.64 UR4, c[0x0][0xaa0] ;  /* 0x0002a80000047ab9 */ /* 0x000fe20000000a00 */
[----:B------:R-:W-:Y:S01]  /*1d180*/  SHF.R.U64 R28, R28, 0x3, RZ ;  /* 0x000000031c1c7819 */ /* 0x000fe200000012ff */
[----:B------:R-:W-:Y:S01]  /*1d190*/  SHFL.IDX PT, R52, R10, 0x1, 0x1c1f ;  /* 0x003c1f000a347f89 */ /* 0x000fe200000e0000 */
[----:B------:R-:W-:-:S02]  /*1d1a0*/  SHF.R.U64 R24, R24, 0x3, RZ ;  /* 0x0000000318187819 */ /* 0x000fc400000012ff */
[----:B------:R-:W-:Y:S01]  /*1d1b0*/  SHF.R.U64 R12, R12, 0x3, RZ ;  /* 0x000000030c0c7819 */ /* 0x000fe200000012ff */
[----:B------:R-:W2:Y:S01]  /*1d1c0*/  SHFL.IDX PT, R53, R11, 0x1, 0x1c1f ;  /* 0x003c1f000b357f89 */ /* 0x000ea200000e0000 */
[----:B------:R-:W-:Y:S01]  /*1d1d0*/  LOP3.LUT R24, R24, R25, RZ, 0x3c, !PT ;  /* 0x0000001918187212 */ /* 0x000fe200078e3cff */
[----:B------:R-:W-:Y:S01]  /*1d1e0*/  IMAD.X R25, RZ, RZ, R21, P2 ;  /* 0x000000ffff197224 */ /* 0x000fe200010e0615 */
[CC--:B------:R-:W-:Y:S02]  /*1d1f0*/  ISETP.GE.OR P2, PT, R4.reuse, R59.reuse, P0 ;  /* 0x0000003b0400720c */ /* 0x0c0fe40000746670 */
[----:B------:R-:W-:Y:S02]  /*1d200*/  IADD3 R4, R4, 0x8, RZ ;  /* 0x0000000804047810 */ /* 0x000fe40007ffe0ff */
[----:B------:R-:W-:Y:S02]  /*1d210*/  SHF.R.U64 R8, R8, 0x3, RZ ;  /* 0x0000000308087819 */ /* 0x000fe400000012ff */
[----:B------:R-:W-:-:S02]  /*1d220*/  ISETP.GE.OR P0, PT, R4, R59, P0 ;  /* 0x0000003b0400720c */ /* 0x000fc40000706670 */
[----:B------:R-:W-:Y:S01]  /*1d230*/  LOP3.LUT R28, R28, R29, RZ, 0x3c, !PT ;  /* 0x0000001d1c1c7212 */ /* 0x000fe200078e3cff */
[--C-:B------:R-:W-:Y:S01]  /*1d240*/  IMAD.X R29, RZ, RZ, R21.reuse, P3 ;  /* 0x000000ffff1d7224 */ /* 0x100fe200018e0615 */
[----:B------:R-:W-:Y:S01]  /*1d250*/  LOP3.LUT R12, R12, R13, RZ, 0x3c, !PT ;  /* 0x0000000d0c0c7212 */ /* 0x000fe200078e3cff */
[--C-:B------:R-:W-:Y:S01]  /*1d260*/  IMAD.X R13, RZ, RZ, R21.reuse, P4 ;  /* 0x000000ffff0d7224 */ /* 0x100fe200020e0615 */
[----:B------:R-:W-:Y:S01]  /*1d270*/  LOP3.LUT R8, R8, R7, RZ, 0x3c, !PT ;  /* 0x0000000708087212 */ /* 0x000fe200078e3cff */
[----:B-1----:R1:W-:Y:S01]  /*1d280*/  @!P2 ST.E desc[UR54][R50.64], R0 ;  /* 0x000000003200a985 */ /* 0x0023e2000c101936 */
[C---:B------:R-:W-:Y:S02]  /*1d290*/  IADD3 R5, P3, R20.reuse, 0x7000, RZ ;  /* 0x0000700014057810 */ /* 0x040fe40007f7e0ff */
[C---:B------:R-:W-:Y:S02]  /*1d2a0*/  IADD3 R33, P5, R20.reuse, 0x5000, RZ ;  /* 0x0000500014217810 */ /* 0x040fe40007fbe0ff */
[C---:B------:R-:W-:Y:S01]  /*1d2b0*/  IADD3 R37, P4, R20.reuse, 0x6000, RZ ;  /* 0x0000600014257810 */ /* 0x040fe20007f9e0ff */
[----:B------:R-:W-:Y:S01]  /*1d2c0*/  IMAD.X R45, RZ, RZ, R21, P3 ;  /* 0x000000ffff2d7224 */ /* 0x000fe200018e0615 */
[----:B------:R-:W-:Y:S01]  /*1d2d0*/  LOP3.LUT R7, R20, 0x380, RZ, 0xc0, !PT ;  /* 0x0000038014077812 */ /* 0x000fe200078ec0ff */
[----:B--2---:R2:W-:Y:S01]  /*1d2e0*/  @!P0 ST.E desc[UR54][R52.64], R3 ;  /* 0x0000000334008985 */ /* 0x0045e2000c101936 */
[----:B------:R-:W-:-:S02]  /*1d2f0*/  LOP3.LUT R4, R5, 0x380, RZ, 0xc0, !PT ;  /* 0x0000038005047812 */ /* 0x000fc400078ec0ff */
[----:B------:R-:W-:Y:S01]  /*1d300*/  LOP3.LUT R32, R33, 0x380, RZ, 0xc0, !PT ;  /* 0x0000038021207812 */ /* 0x000fe200078ec0ff */
[----:B-1----:R-:W1:Y:S01]  /*1d310*/  @P1 LDC R51, c[0x0][0xbec] ;  /* 0x0002fb00ff331b82 */ /* 0x002e620000000800 */
[----:B------:R-:W-:Y:S01]  /*1d320*/  LOP3.LUT R36, R37, 0x380, RZ, 0xc0, !PT ;  /* 0x0000038025247812 */ /* 0x000fe200078ec0ff */
[----:B------:R-:W5:Y:S01]  /*1d330*/  LD.E.128 R8, desc[UR54][R8.64] ;  /* 0x0000003608087980 */ /* 0x000f62000c101d00 */
[----:B------:R-:W-:Y:S02]  /*1d340*/  SHF.R.U64 R7, R7, 0x3, RZ ;  /* 0x0000000307077819 */ /* 0x000fe400000012ff */
[----:B------:R-:W-:Y:S01]  /*1d350*/  SHF.R.U64 R4, R4, 0x3, RZ ;  /* 0x0000000304047819 */ /* 0x000fe200000012ff */
[----:B------:R-:W5:Y:S01]  /*1d360*/  LD.E.128 R12, desc[UR54][R12.64] ;  /* 0x000000360c0c7980 */ /* 0x000f62000c101d00 */
[----:B------:R-:W-:Y:S01]  /*1d370*/  SHF.R.U64 R32, R32, 0x3, RZ ;  /* 0x0000000320207819 */ /* 0x000fe200000012ff */
[----:B--2---:R-:W-:Y:S01]  /*1d380*/  IMAD R3, R49, UR4, RZ ;  /* 0x0000000431037c24 */ /* 0x004fe2000f8e02ff */
[----:B------:R-:W-:Y:S01]  /*1d390*/  SHF.R.U64 R36, R36, 0x3, RZ ;  /* 0x0000000324247819 */ /* 0x000fe200000012ff */
[----:B------:R-:W2:Y:S01]  /*1d3a0*/  @P1 LDC R49, c[0x0][0xbf0] ;  /* 0x0002fc00ff311b82 */ /* 0x000ea20000000800 */
[----:B------:R-:W-:Y:S01]  /*1d3b0*/  LOP3.LUT R20, R7, R20, RZ, 0x3c, !PT ;  /* 0x0000001407147212 */ /* 0x000fe200078e3cff */
[----:B------:R-:W5:Y:S01]  /*1d3c0*/  LD.E.128 R24, desc[UR54][R24.64] ;  /* 0x0000003618187980 */ /* 0x000f62000c101d00 */
[----:B------:R-:W-:Y:S01]  /*1d3d0*/  LOP3.LUT R32, R32, R33, RZ, 0x3c, !PT ;  /* 0x0000002120207212 */ /* 0x000fe200078e3cff */
[--C-:B------:R-:W-:Y:S01]  /*1d3e0*/  IMAD.X R33, RZ, RZ, R21.reuse, P5 ;  /* 0x000000ffff217224 */ /* 0x100fe200028e0615 */
[----:B------:R-:W-:Y:S01]  /*1d3f0*/  LOP3.LUT R36, R36, R37, RZ, 0x3c, !PT ;  /* 0x0000002524247212 */ /* 0x000fe200078e3cff */
[----:B------:R-:W-:Y:S01]  /*1d400*/  IMAD.X R37, RZ, RZ, R21, P4 ;  /* 0x000000ffff257224 */ /* 0x000fe200020e0615 */
[----:B------:R-:W-:Y:S01]  /*1d410*/  LOP3.LUT R44, R4, R5, RZ, 0x3c, !PT ;  /* 0x00000005042c7212 */ /* 0x000fe200078e3cff */
[C---:B------:R-:W-:Y:S01]  /*1d420*/  IMAD R3, R48.reuse, UR5, R3 ;  /* 0x0000000530037c24 */ /* 0x040fe2000f8e0203 */
[----:B------:R3:W5:Y:S04]  /*1d430*/  LD.E.128 R4, desc[UR54][R20.64] ;  /* 0x0000003614047980 */ /* 0x000768000c101d00 */
[----:B------:R-:W5:Y:S04]  /*1d440*/  LD.E.128 R28, desc[UR54][R28.64] ;  /* 0x000000361c1c7980 */ /* 0x000f68000c101d00 */
[----:B------:R-:W5:Y:S01]  /*1d450*/  LD.E.128 R32, desc[UR54][R32.64] ;  /* 0x0000003620207980 */ /* 0x000f62000c101d00 */
[----:B---3--:R-:W-:Y:S01]  /*1d460*/  IMAD.WIDE.U32 R20, R48, UR4, RZ ;  /* 0x0000000430147c25 */ /* 0x008fe2000f8e00ff */
[----:B------:R-:W-:-:S02]  /*1d470*/  ULDC.64 UR4, c[0x0][0xae8] ;  /* 0x0002ba0000047ab9 */ /* 0x000fc40000000a00 */
[----:B------:R-:W5:Y:S01]  /*1d480*/  LD.E.128 R36, desc[UR54][R36.64] ;  /* 0x0000003624247980 */ /* 0x000f62000c101d00 */
[----:B------:R-:W-:Y:S01]  /*1d490*/  IMAD R48, R207, 0x20, R188 ;  /* 0x00000020cf307824 */ /* 0x000fe200078e02bc */
[----:B------:R-:W-:Y:S01]  /*1d4a0*/  IADD3 R21, R21, R3, RZ ;  /* 0x0000000315157210 */ /* 0x000fe20007ffe0ff */
[----:B------:R-:W-:Y:S01]  /*1d4b0*/  IMAD R3, R54, UR4, RZ ;  /* 0x0000000436037c24 */ /* 0x000fe2000f8e02ff */
[----:B------:R-:W5:Y:S01]  /*1d4c0*/  LD.E.128 R44, desc[UR54][R44.64] ;  /* 0x000000362c2c7980 */ /* 0x000f62000c101d00 */
[----:B------:R-:W-:Y:S02]  /*1d4d0*/  IMAD.IADD R48, R193, 0x1, R48 ;  /* 0x00000001c1307824 */ /* 0x000fe400078e0230 */
[C---:B------:R-:W-:Y:S01]  /*1d4e0*/  IMAD R3, R208.reuse, UR5, R3 ;  /* 0x00000005d0037c24 */ /* 0x040fe2000f8e0203 */
[----:B------:R-:W-:Y:S01]  /*1d4f0*/  @!PT LDS RZ, [RZ] ;  /* 0x00000000fffff984 */ /* 0x000fe20000000800 */
[----:B------:R-:W-:Y:S01]  /*1d500*/  @!PT LDS RZ, [RZ] ;  /* 0x00000000fffff984 */ /* 0x000fe20000000800 */
[----:B------:R-:W-:Y:S01]  /*1d510*/  @!PT LDS RZ, [RZ] ;  /* 0x00000000fffff984 */ /* 0x000fe20000000800 */
[----:B------:R-:W-:Y:S01]  /*1d520*/  @!PT LDS RZ, [RZ] ;  /* 0x00000000fffff984 */ /* 0x000fe20000000800 */
[----:B------:R3:W-:Y:S06]  /*1d530*/  MEMBAR.ALL.CTA ;  /* 0x0000000000007992 */ /* 0x0007ec0000008000 */
[----:B---3--:R-:W3:Y:S01]  /*1d540*/  FENCE.VIEW.ASYNC.S ;  /* 0x00000000000073c6 */ /* 0x008ee20000000000 */
[----:B------:R-:W-:Y:S01]  /*1d550*/  IMAD.WIDE.U32 R20, R208, UR4, R20 ;  /* 0x00000004d0147c25 */ /* 0x000fe2000f8e0014 */
[----:B------:R-:W-:-:S03]  /*1d560*/  ULDC.64 UR4, c[0x0][0xaf0] ;  /* 0x0002bc0000047ab9 */ /* 0x000fc60000000a00 */
[----:B-1----:R-:W-:-:S04]  /*1d570*/  @P1 IMAD.HI.U32 R0, R48, R51, RZ ;  /* 0x0000003330001227 */ /* 0x002fc800078e00ff */
[----:B------:R-:W-:Y:S02]  /*1d580*/  IMAD.IADD R21, R21, 0x1, R3 ;  /* 0x0000000115157824 */ /* 0x000fe400078e0203 */
[----:B------:R-:W-:Y:S01]  /*1d590*/  IMAD.MOV.U32 R3, RZ, RZ, R48 ;  /* 0x000000ffff037224 */ /* 0x000fe200078e0030 */
[----:B--2---:R-:W-:Y:S01]  /*1d5a0*/  @P1 SHF.R.U32.HI R3, RZ, R49, R0 ;  /* 0x00000031ff031219 */ /* 0x004fe20000011600 */
[----:B------:R-:W-:Y:S02]  /*1d5b0*/  IMAD R40, R40, UR4, RZ ;  /* 0x0000000428287c24 */ /* 0x000fe4000f8e02ff */
[----:B------:R-:W-:Y:S01]  /*1d5c0*/  IMAD.WIDE.U32 R20, R57, UR4, R20 ;  /* 0x0000000439147c25 */ /* 0x000fe2000f8e0014 */
[----:B------:R-:W-:-:S03]  /*1d5d0*/  SHF.R.S32.HI R0, RZ, 0x1f, R3 ;  /* 0x0000001fff007819 */ /* 0x000fc60000011403 */
[----:B------:R-:W-:Y:S01]  /*1d5e0*/  IMAD R49, R57, UR5, R40 ;  /* 0x0000000539317c24 */ /* 0x000fe2000f8e0228 */
[----:B------:R-:W-:Y:S01]  /*1d5f0*/  IADD3 R40, -R3, RZ, RZ ;  /* 0x000000ff03287210 */ /* 0x000fe20007ffe1ff */
[----:B------:R-:W-:Y:S02]  /*1d600*/  ULDC.64 UR4, c[0x0][0xae0] ;  /* 0x0002b80000047ab9 */ /* 0x000fe40000000a00 */
[----:B------:R-:W-:Y:S02]  /*1d610*/  IMAD.IADD R21, R21, 0x1, R49 ;  /* 0x0000000115157824 */ /* 0x000fe400078e0231 */
[----:B------:R-:W-:Y:S02]  /*1d620*/  IMAD R0, R0, UR4, RZ ;  /* 0x0000000400007c24 */ /* 0x000fe4000f8e02ff */
[----:B------:R-:W-:Y:S02]  /*1d630*/  IMAD R49, R55, R40, R48 ;  /* 0x0000002837317224 */ /* 0x000fe400078e0230 */
[----:B------:R-:W-:-:S02]  /*1d640*/  IMAD R51, R3, UR5, R0 ;  /* 0x0000000503337c24 */ /* 0x000fc4000f8e0200 */
[----:B------:R-:W-:Y:S01]  /*1d650*/  IMAD.WIDE.U32 R20, R3, UR4, R20 ;  /* 0x0000000403147c25 */ /* 0x000fe2000f8e0014 */
[----:B------:R-:W-:Y:S01]  /*1d660*/  SHF.R.S32.HI R0, RZ, 0x1f, R49 ;  /* 0x0000001fff007819 */ /* 0x000fe20000011431 */
[----:B------:R-:W-:Y:S02]  /*1d670*/  ULDC.64 UR4, c[0x0][0xad8] ;  /* 0x0002b60000047ab9 */ /* 0x000fe40000000a00 */
[----:B------:R-:W-:Y:S02]  /*1d680*/  IMAD.IADD R50, R188, 0x1, R193 ;  /* 0x00000001bc327824 */ /* 0x000fe400078e02c1 */
[----:B------:R-:W-:Y:S02]  /*1d690*/  IMAD.IADD R21, R21, 0x1, R51 ;  /* 0x0000000115157824 */ /* 0x000fe400078e0233 */
[----:B------:R-:W-:Y:S02]  /*1d6a0*/  IMAD R40, R0, UR4, RZ ;  /* 0x0000000400287c24 */ /* 0x000fe4000f8e02ff */
[----:B------:R-:W-:-:S02]  /*1d6b0*/  VIADD R0, R50, 0x20 ;  /* 0x0000002032007836 */ /* 0x000fc40000000000 */
[C---:B------:R-:W-:Y:S02]  /*1d6c0*/  IMAD R51, R49.reuse, UR5, R40 ;  /* 0x0000000531337c24 */ /* 0x040fe4000f8e0228 */
[----:B------:R-:W-:Y:S01]  /*1d6d0*/  IMAD.WIDE.U32 R20, R49, UR4, R20 ;  /* 0x0000000431147c25 */ /* 0x000fe2000f8e0014 */
[CC--:B------:R-:W-:Y:S01]  /*1d6e0*/  ISETP.GE.AND P2, PT, R50.reuse, R59.reuse, PT ;  /* 0x0000003b3200720c */ /* 0x0c0fe20003f46270 */
[----:B------:R-:W-:Y:S02]  /*1d6f0*/  ULDC.64 UR4, c[0x0][0xa80] ;  /* 0x0002a00000047ab9 */ /* 0x000fe40000000a00 */
[----:B------:R-:W-:Y:S01]  /*1d700*/  VIADD R3, R50, 0x40 ;  /* 0x0000004032037836 */ /* 0x000fe20000000000 */
[----:B------:R-:W-:Y:S01]  /*1d710*/  ISETP.GE.AND P0, PT, R0, R59, PT ;  /* 0x0000003b0000720c */ /* 0x000fe20003f06270 */
[----:B------:R-:W-:Y:S01]  /*1d720*/  IMAD.IADD R21, R21, 0x1, R51 ;  /* 0x0000000115157824 */ /* 0x000fe200078e0233 */
[----:B------:R-:W-:Y:S02]  /*1d730*/  LEA R40, P3, R20, UR4, 0x1 ;  /* 0x0000000414287c11 */ /* 0x000fe4000f8608ff */
[----:B------:R-:W-:-:S02]  /*1d740*/  IADD3 R0, R18, 0x28820, RZ ;  /* 0x0002882012007810 */ /* 0x000fc40007ffe0ff */
[----:B------:R-:W-:Y:S02]  /*1d750*/  ISETP.GE.AND P1, PT, R3, R59, PT ;  /* 0x0000003b0300720c */ /* 0x000fe40003f26270 */
[----:B------:R-:W-:Y:S02]  /*1d760*/  LEA.HI.X R3, R20, UR5, R21, 0x1, P3 ;  /* 0x0000000514037c11 */ /* 0x000fe400098f0c15 */
        /* <DEDUP_REMOVED lines=15> */
.L_x_1930:
[----:B------:R-:W-:Y:S05]  /*1d860*/  BSYNC B1 ;  /* 0x0000000000017941 */ /* 0x000fea0003800000 */
.L_x_1929:
        /* <DEDUP_REMOVED lines=13> */
.L_x_1932:
[----:B------:R-:W-:Y:S05]  /*1d940*/  BSYNC B1 ;  /* 0x0000000000017941 */ /* 0x000fea0003800000 */
.L_x_1931:
        /* <DEDUP_REMOVED lines=13> */
.L_x_1934:
[----:B------:R-:W-:Y:S05]  /*1da20*/  BSYNC B1 ;  /* 0x0000000000017941 */ /* 0x000fea0003800000 */
.L_x_1933:
        /* <DEDUP_REMOVED lines=16> */
.L_x_1927:
[----:B------:R-:W-:Y:S01]  /*1db30*/  ULDC.64 UR4, c[0x0][0xc00] ;  /* 0x0003000000047ab9 */ /* 0x000fe20000000a00 */
[----:B------:R-:W4:Y:S01]  /*1db40*/  LDC.64 R4, c[0x0][0xc00] ;  /* 0x00030000ff047b82 */ /* 0x000f220000000a00 */
[----:B------:R-:W-:Y:S01]  /*1db50*/  ISETP.NE.U32.AND P0, PT, RZ, UR4, PT ;  /* 0x00000004ff007c0c */ /* 0x000fe2000bf05070 */
[----:B------:R-:W-:-:S03]  /*1db60*/  IMAD.MOV.U32 R0, RZ, RZ, RZ ;  /* 0x000000ffff007224 */ /* 0x000fc600078e00ff */
[----:B------:R-:W-:Y:S01]  /*1db70*/  ISETP.NE.AND.EX P0, PT, RZ, UR5, PT, P0 ;  /* 0x00000005ff007c0c */ /* 0x000fe2000bf05300 */
[----:B------:R-:W-:Y:S02]  /*1db80*/  ULDC.64 UR4, c[0x0][0xc08] ;  /* 0x0003020000047ab9 */ /* 0x000fe40000000a00 */
[----:B------:R-:W-:Y:S01]  /*1db90*/  ISETP.NE.U32.AND P1, PT, RZ, UR4, PT ;  /* 0x00000004ff007c0c */ /* 0x000fe2000bf25070 */
[----:B------:R-:W1:Y:S03]  /*1dba0*/  LDC R25, c[0x0][0xbe8] ;  /* 0x0002fa00ff197b82 */ /* 0x000e660000000800 */
[----:B------:R-:W-:Y:S01]  /*1dbb0*/  ISETP.NE.AND.EX P1, PT, RZ, UR5, PT, P1 ;  /* 0x00000005ff007c0c */ /* 0x000fe2000bf25310 */
[----:B----4-:R-:W-:-:S12]  /*1dbc0*/  IMAD.WIDE R4, R209, 0x4, R4 ;  /* 0x00000004d1047825 */ /* 0x010fd800078e0204 */
[----:B------:R-:W4:Y:S01]  /*1dbd0*/  @P1 LDC.64 R6, c[0x0][0xc08] ;  /* 0x00030200ff061b82 */ /* 0x000f220000000a00 */
[----:B------:R-:W-:Y:S02]  /*1dbe0*/  ULDC UR4, c[0x0][0xa88] ;  /* 0x0002a20000047ab9 */ /* 0x000fe40000000800 */
[----:B------:R-:W-:Y:S01]  /*1dbf0*/  MOV R8, UR4 ;  /* 0x0000000400087c02 */ /* 0x000fe20008000f00 */
[----:B------:R0:W5:Y:S01]  /*1dc00*/  @P0 LDG.E R0, desc[UR54][R4.64] ;  /* 0x0000003604000981 */ /* 0x000162000c1e1900 */
[----:B----4-:R-:W-:-:S05]  /*1dc10*/  @P1 IMAD.WIDE R6, R209, 0x4, R6 ;  /* 0x00000004d1061825 */ /* 0x010fca00078e0206 */
[----:B------:R0:W5:Y:S01]  /*1dc20*/  @P1 LDG.E R8, desc[UR54][R6.64] ;  /* 0x0000003606081981 */ /* 0x000162000c1e1900 */
[----:B-1----:R-:W-:Y:S02]  /*1dc30*/  ISETP.NE.AND P2, PT, R25, 0x1, PT ;  /* 0x000000011900780c */ /* 0x002fe40003f45270 */
[----:B------:R-:W-:Y:S02]  /*1dc40*/  ISETP.GE.AND P3, PT, R226, 0x80, PT ;  /* 0x00000080e200780c */ /* 0x000fe40003f66270 */
[----:B------:R-:W-:-:S09]  /*1dc50*/  SHF.R.S32.HI R9, RZ, 0x1f, R209 ;  /* 0x0000001fff097819 */ /* 0x000fd200000114d1 */
[----:B------:R-:W1:Y:S08]  /*1dc60*/  @P2 LDC R20, c[0x0][0xbec] ;  /* 0x0002fb00ff142b82 */ /* 0x000e700000000800 */
[----:B------:R-:W4:Y:S01]  /*1dc70*/  @P2 LDC R27, c[0x0][0xbf0] ;  /* 0x0002fc00ff1b2b82 */ /* 0x000f220000000800 */
[----:B0-----:R-:W-:Y:S05]  /*1dc80*/  @P1 BRA `(.L_x_1936) ;  /* 0x0000000000101947 */ /* 0x001fea0003800000 */
[----:B------:R-:W-:Y:S05]  /*1dc90*/  @!P0 BRA `(.L_x_1936) ;  /* 0x00000000000c8947 */ /* 0x000fea0003800000 */
[----:B------:R-:W2:Y:S04]  /*1dca0*/  LDG.E R3, desc[UR54][R4.64] ;  /* 0x0000003604037981 */ /* 0x000ea8000c1e1900 */
[----:B-----5:R-:W2:Y:S02]  /*1dcb0*/  LDG.E R8, desc[UR54][R4.64+0x4] ;  /* 0x0000043604087981 */ /* 0x020ea4000c1e1900 */
[----:B--2---:R-:W-:-:S07]  /*1dcc0*/  IMAD.IADD R8, R8, 0x1, -R3 ;  /* 0x0000000108087824 */ /* 0x004fce00078e0a03 */
.L_x_1936:
[----:B------:R-:W-:Y:S01]  /*1dcd0*/  BSSY B1, `(.L_x_1937) ;  /* 0x000002d000017945 */ /* 0x000fe20003800000 */
[----:B------:R-:W-:Y:S02]  /*1dce0*/  SHF.R.S32.HI R12, RZ, 0x1f, R208 ;  /* 0x0000001fff0c7819 */ /* 0x000fe400000114d0 */
[----:B--2---:R-:W-:Y:S02]  /*1dcf0*/  SEL R13, R209, RZ, !P0 ;  /* 0x000000ffd10d7207 */ /* 0x004fe40004000000 */
[----:B------:R-:W-:Y:S02]  /*1dd00*/  SEL R14, R9, RZ, !P0 ;  /* 0x000000ff090e7207 */ /* 0x000fe40004000000 */
[----:B-----5:R-:W-:Y:S01]  /*1dd10*/  SHF.R.S32.HI R11, RZ, 0x1f, R0 ;  /* 0x0000001fff0b7819 */ /* 0x020fe20000011400 */
[----:B------:R-:W-:Y:S06]  /*1dd20*/  @P3 BRA `(.L_x_1938) ;  /* 0x00000000009c3947 */ /* 0x000fec0003800000 */
[----:B------:R-:W0:Y:S01]  /*1dd30*/  S2R R10, SR_TID.X ;  /* 0x00000000000a7919 */ /* 0x000e220000002100 */
[----:B------:R-:W2:Y:S02]  /*1dd40*/  LDC R9, c[0x0][0xbe8] ;  /* 0x0002fa00ff097b82 */ /* 0x000ea40000000800 */
[----:B--2---:R-:W-:Y:S01]  /*1dd50*/  IMAD R3, R8, R9, RZ ;  /* 0x0000000908037224 */ /* 0x004fe200078e02ff */
[----:B0-----:R-:W-:-:S04]  /*1dd60*/  IADD3 R10, R193, -0x80, R10 ;  /* 0xffffff80c10a7810 */ /* 0x001fc80007ffe00a */
[----:B------:R-:W-:-:S13]  /*1dd70*/  ISETP.GE.AND P0, PT, R10, R3, PT ;  /* 0x000000030a00720c */ /* 0x000fda0003f06270 */
[----:B------:R-:W-:Y:S05]  /*1dd80*/  @P0 BRA `(.L_x_1938) ;  /* 0x0000000000840947 */ /* 0x000fea0003800000 */
[----:B------:R-:W-:Y:S01]  /*1dd90*/  ISETP.NE.AND P0, PT, R9, 0x1, PT ;  /* 0x000000010900780c */ /* 0x000fe20003f05270 */
[----:B------:R-:W-:Y:S01]  /*1dda0*/  ULDC.64 UR4, c[0x0][0xb90] ;  /* 0x0002e40000047ab9 */ /* 0x000fe20000000a00 */
[----:B------:R-:W-:Y:S02]  /*1ddb0*/  IMAD.MOV.U32 R4, RZ, RZ, R0 ;  /* 0x000000ffff047224 */ /* 0x000fe400078e0000 */
[----:B------:R-:W-:Y:S02]  /*1ddc0*/  IMAD R7, R12, UR4, RZ ;  /* 0x000000040c077c24 */ /* 0x000fe4000f8e02ff */
[----:B------:R-:W-:Y:S02]  /*1ddd0*/  IMAD.MOV.U32 R5, RZ, RZ, R11 ;  /* 0x000000ffff057224 */ /* 0x000fe400078e000b */
[C---:B------:R-:W-:Y:S02]  /*1dde0*/  IMAD R7, R208.reuse, UR5, R7 ;  /* 0x00000005d0077c24 */ /* 0x040fe4000f8e0207 */
[----:B------:R-:W-:Y:S01]  /*1ddf0*/  IMAD.WIDE.U32 R4, R208, UR4, R4 ;  /* 0x00000004d0047c25 */ /* 0x000fe2000f8e0004 */
[----:B------:R-:W-:-:S02]  /*1de00*/  ULDC.64 UR4, c[0x0][0xb98] ;  /* 0x0002e60000047ab9 */ /* 0x000fc40000000a00 */
[----:B------:R-:W0:Y:S01]  /*1de10*/  @P0 LDC R15, c[0x0][0xbec] ;  /* 0x0002fb00ff0f0b82 */ /* 0x000e220000000800 */
[----:B------:R-:W-:Y:S01]  /*1de20*/  IMAD.MOV.U32 R3, RZ, RZ, R10 ;  /* 0x000000ffff037224 */ /* 0x000fe200078e000a */
[----:B------:R-:W-:-:S03]  /*1de30*/  IADD3 R5, R5, R7, RZ ;  /* 0x0000000705057210 */ /* 0x000fc60007ffe0ff */
[----:B------:R-:W-:-:S03]  /*1de40*/  IMAD.WIDE.U32 R4, R13, UR4, R4 ;  /* 0x000000040d047c25 */ /* 0x000fc6000f8e0004 */
[----:B------:R-:W2:Y:S01]  /*1de50*/  @P0 LDC R21, c[0x0][0xbf0] ;  /* 0x0002fc00ff150b82 */ /* 0x000ea20000000800 */
[----:B0-----:R-:W-:-:S05]  /*1de60*/  @P0 IMAD.HI.U32 R6, R10, R15, RZ ;  /* 0x0000000f0a060227 */ /* 0x001fca00078e00ff */
[----:B--2---:R-:W-:Y:S01]  /*1de70*/  @P0 SHF.R.U32.HI R3, RZ, R21, R6 ;  /* 0x00000015ff030219 */ /* 0x004fe20000011606 */
[----:B------:R-:W-:-:S03]  /*1de80*/  IMAD R6, R14, UR4, RZ ;  /* 0x000000040e067c24 */ /* 0x000fc6000f8e02ff */
[----:B------:R-:W-:Y:S01]  /*1de90*/  IADD3 R4, P0, R3, R4, RZ ;  /* 0x0000000403047210 */ /* 0x000fe20007f1e0ff */
[--C-:B------:R-:W-:Y:S02]  /*1dea0*/  IMAD.MOV R7, RZ, RZ, -R3.reuse ;  /* 0x000000ffff077224 */ /* 0x100fe400078e0a03 */
[----:B------:R-:W-:Y:S01]  /*1deb0*/  IMAD R6, R13, UR5, R6 ;  /* 0x000000050d067c24 */ /* 0x000fe2000f8e0206 */
[----:B------:R-:W-:Y:S01]  /*1dec0*/  ULDC.64 UR4, c[0x0][0xb88] ;  /* 0x0002e20000047ab9 */ /* 0x000fe20000000a00 */
        /* <DEDUP_REMOVED lines=13> */
.L_x_1938:
[----:B------:R-:W-:Y:S05]  /*1dfa0*/  BSYNC B1 ;  /* 0x0000000000017941 */ /* 0x000fea0003800000 */
.L_x_1937:
[----:B------:R-:W-:Y:S02]  /*1dfb0*/  ULDC.64 UR4, c[0x0][0xaa0] ;  /* 0x0002a80000047ab9 */ /* 0x000fe40000000a00 */
[----:B0-----:R-:W-:Y:S02]  /*1dfc0*/  IMAD R3, R11, UR4, RZ ;  /* 0x000000040b037c24 */ /* 0x001fe4000f8e02ff */
[----:B------:R-:W-:-:S04]  /*1dfd0*/  IMAD.WIDE.U32 R4, R0, UR4, RZ ;  /* 0x0000000400047c25 */ /* 0x000fc8000f8e00ff */
[----:B------:R-:W-:Y:S01]  /*1dfe0*/  IMAD R3, R0, UR5, R3 ;  /* 0x0000000500037c24 */ /* 0x000fe2000f8e0203 */
[----:B------:R-:W-:Y:S01]  /*1dff0*/  ULDC.64 UR4, c[0x0][0xae8] ;  /* 0x0002ba0000047ab9 */ /* 0x000fe20000000a00 */
[----:B------:R-:W-:Y:S02]  /*1e000*/  IMAD R0, R207, 0x20, R188 ;  /* 0x00000020cf007824 */ /* 0x000fe400078e02bc */
[----:B------:R-:W-:Y:S01]  /*1e010*/  IMAD R7, R12, UR4, RZ ;  /* 0x000000040c077c24 */ /* 0x000fe2000f8e02ff */
[----:B------:R-:W-:Y:S01]  /*1e020*/  IADD3 R5, R5, R3, RZ ;  /* 0x0000000305057210 */ /* 0x000fe20007ffe0ff */
[----:B------:R-:W-:Y:S02]  /*1e030*/  IMAD.IADD R9, R193, 0x1, R0 ;  /* 0x00000001c1097824 */ /* 0x000fe400078e0200 */
[----:B------:R-:W-:Y:S02]  /*1e040*/  IMAD R7, R208, UR5, R7 ;  /* 0x00000005d0077c24 */ /* 0x000fe4000f8e0207 */
[----:B-1----:R-:W-:-:S04]  /*1e050*/  @P2 IMAD.HI.U32 R0, R9, R20, RZ ;  /* 0x0000001409002227 */ /* 0x002fc800078e00ff */
[----:B------:R-:W-:Y:S01]  /*1e060*/  IMAD.WIDE.U32 R4, R208, UR4, R4 ;  /* 0x00000004d0047c25 */ /* 0x000fe2000f8e0004 */
[----:B------:R-:W-:-:S03]  /*1e070*/  ULDC.64 UR4, c[0x0][0xaf0] ;  /* 0x0002bc0000047ab9 */ /* 0x000fc60000000a00 */
[----:B------:R-:W-:Y:S01]  /*1e080*/  IMAD.MOV.U32 R3, RZ, RZ, R9 ;  /* 0x000000ffff037224 */ /* 0x000fe200078e0009 */
[----:B----4-:R-:W-:Y:S01]  /*1e090*/  @P2 SHF.R.U32.HI R3, RZ, R27, R0 ;  /* 0x0000001bff032219 */ /* 0x010fe20000011600 */
[----:B------:R-:W-:Y:S02]  /*1e0a0*/  IMAD R6, R14, UR4, RZ ;  /* 0x000000040e067c24 */ /* 0x000fe4000f8e02ff */
[----:B------:R-:W-:Y:S01]  /*1e0b0*/  IMAD.IADD R5, R5, 0x1, R7 ;  /* 0x0000000105057824 */ /* 0x000fe200078e0207 */
[----:B------:R-:W-:Y:S01]  /*1e0c0*/  SHF.R.S32.HI R0, RZ, 0x1f, R3 ;  /* 0x0000001fff007819 */ /* 0x000fe20000011403 */
[C---:B------:R-:W-:Y:S02]  /*1e0d0*/  IMAD R7, R13.reuse, UR5, R6 ;  /* 0x000000050d077c24 */ /* 0x040fe4000f8e0206 */
[----:B------:R-:W-:Y:S01]  /*1e0e0*/  IMAD.WIDE.U32 R4, R13, UR4, R4 ;  /* 0x000000040d047c25 */ /* 0x000fe2000f8e0004 */
[----:B------:R-:W-:-:S03]  /*1e0f0*/  ULDC.64 UR4, c[0x0][0xae0] ;  /* 0x0002b80000047ab9 */ /* 0x000fc60000000a00 */
[----:B------:R-:W-:Y:S01]  /*1e100*/  IMAD.MOV R6, RZ, RZ, -R3 ;  /* 0x000000ffff067224 */ /* 0x000fe200078e0a03 */
[----:B------:R-:W-:Y:S01]  /*1e110*/  IADD3 R5, R5, R7, RZ ;  /* 0x0000000705057210 */ /* 0x000fe20007ffe0ff */
[----:B------:R-:W-:Y:S02]  /*1e120*/  IMAD R0, R0, UR4, RZ ;  /* 0x0000000400007c24 */ /* 0x000fe4000f8e02ff */
[----:B------:R-:W-:Y:S02]  /*1e130*/  IMAD R7, R25, R6, R9 ;  /* 0x0000000619077224 */ /* 0x000fe400078e0209 */
        /* <DEDUP_REMOVED lines=8> */
[----:B------:R-:W-:Y:S01]  /*1e1c0*/  ULDC.64 UR4, c[0x0][0xa80] ;  /* 0x0002a00000047ab9 */ /* 0x000fe20000000a00 */
[----:B------:R-:W-:Y:S01]  /*1e1d0*/  IMAD.IADD R193, R188, 0x1, R193 ;  /* 0x00000001bcc17824 */ /* 0x000fe200078e02c1 */
[----:B------:R-:W-:Y:S01]  /*1e1e0*/  LEA R0, P0, R4, UR4, 0x1 ;  /* 0x0000000404007c11 */ /* 0x000fe2000f8008ff */
[----:B------:R-:W-:Y:S01]  /*1e1f0*/  IMAD.IADD R3, R5, 0x1, R3 ;  /* 0x0000000105037824 */ /* 0x000fe200078e0203 */
[----:B------:R-:W-:-:S04]  /*1e200*/  UMOV UR4, 0xffffffff ;  /* 0xffffffff00047882 */ /* 0x000fc80000000000 */
[----:B------:R-:W-:Y:S01]  /*1e210*/  LEA.HI.X R4, R4, UR5, R3, 0x1, P0 ;  /* 0x0000000504047c11 */ /* 0x000fe200080f0c03 */
[----:B------:R-:W-:Y:S06]  /*1e220*/  BRA.DIV UR4, `(.L_x_1939) ;  /* 0x0000009e04387947 */ /* 0x000fec000b800000 */
[----:B------:R0:W1:Y:S04]  /*1e230*/  SHFL.IDX PT, R3, R4, RZ, 0x181f ;  /* 0x00181fff04037589 */ /* 0x00006800000e0000 */
[----:B------:R0:W2:Y:S02]  /*1e240*/  SHFL.IDX PT, R14, R0, RZ, 0x181f ;  /* 0x00181fff000e7589 */ /* 0x0000a400000e0000 */
.L_x_2189:
[----:B------:R-:W-:Y:S01]  /*1e250*/  IMAD R8, R8, R25, RZ ;  /* 0x0000001908087224 */ /* 0x000fe200078e02ff */
[----:B------:R-:W-:Y:S04]  /*1e260*/  BSSY B1, `(.L_x_1940) ;  /* 0x000000c000017945 */ /* 0x000fe80003800000 */
[----:B------:R-:W-:-:S13]  /*1e270*/  ISETP.GE.AND P0, PT, R193, R8, PT ;  /* 0x00000008c100720c */ /* 0x000fda0003f06270 */
[----:B------:R-:W-:Y:S05]  /*1e280*/  @P0 BRA `(.L_x_1941) ;  /* 0x0000000000240947 */ /* 0x000fea0003800000 */
[----:B------:R-:W-:Y:S02]  /*1e290*/  ULDC UR4, c[0x0][0xac8] ;  /* 0x0002b20000047ab9 */ /* 0x000fe40000000800 */
[----:B------:R-:W-:Y:S02]  /*1e2a0*/  ISETP.GE.AND P2, PT, R16, UR4, PT ;  /* 0x0000000410007c0c */ /* 0x000fe4000bf46270 */
[----:B------:R-:W-:-:S11]  /*1e2b0*/  ISETP.GE.AND P3, PT, R2, UR4, PT ;  /* 0x0000000402007c0c */ /* 0x000fd6000bf66270 */
[-C--:B--2---:R-:W-:Y:S02]  /*1e2c0*/  @!P2 LEA R6, P0, R16, R14.reuse, 0x1 ;  /* 0x0000000e1006a211 */ /* 0x084fe400078008ff */
[----:B------:R-:W-:Y:S02]  /*1e2d0*/  @!P3 LEA R14, P1, R2, R14, 0x1 ;  /* 0x0000000e020eb211 */ /* 0x000fe400078208ff */
[-C--:B-1----:R-:W-:Y:S02]  /*1e2e0*/  @!P2 LEA.HI.X R7, R16, R3.reuse, R17, 0x1, P0 ;  /* 0x000000031007a211 */ /* 0x082fe400000f0c11 */
[----:B------:R-:W-:-:S03]  /*1e2f0*/  @!P3 LEA.HI.X R15, R2, R3, R185, 0x1, P1 ;  /* 0x00000003020fb211 */ /* 0x000fc600008f0cb9 */
[----:B------:R4:W-:Y:S04]  /*1e300*/  @!P2 ST.E.128 desc[UR54][R6.64], RZ ;  /* 0x000000ff0600a985 */ /* 0x0009e8000c101d36 */
[----:B------:R4:W-:Y:S02]  /*1e310*/  @!P3 ST.E.128 desc[UR54][R14.64], RZ ;  /* 0x000000ff0e00b985 */ /* 0x0009e4000c101d36 */
.L_x_1941:
[----:B------:R-:W-:Y:S05]  /*1e320*/  BSYNC B1 ;  /* 0x0000000000017941 */ /* 0x000fea0003800000 */
.L_x_1940:
[----:B------:R-:W-:-:S03]  /*1e330*/  UMOV UR4, 0xffffffff ;  /* 0xffffffff00047882 */ /* 0x000fc60000000000 */
[----:B------:R-:W-:Y:S05]  /*1e340*/  BRA.DIV UR4, `(.L_x_1942) ;  /* 0x0000009e04247947 */ /* 0x000fea000b800000 */
[----:B-1----:R1:W0:Y:S04]  /*1e350*/  SHFL.IDX PT, R3, R4, 0x1, 0x181f ;  /* 0x00381f0004037f89 */ /* 0x00222800000e0000 */
[----:B--2-4-:R1:W2:Y:S02]  /*1e360*/  SHFL.IDX PT, R14, R0, 0x1, 0x181f ;  /* 0x00381f00000e7f89 */ /* 0x0142a400000e0000 */
.L_x_2193:
[----:B------:R-:W-:Y:S01]  /*1e370*/  VIADD R5, R193, 0x20 ;  /* 0x00000020c1057836 */ /* 0x000fe20000000000 */
        /* <DEDUP_REMOVED lines=12> */
.L_x_1944:
[----:B------:R-:W-:Y:S05]  /*1e440*/  BSYNC B1 ;  /* 0x0000000000017941 */ /* 0x000fea0003800000 */
.L_x_1943:
[----:B------:R-:W-:-:S03]  /*1e450*/  UMOV UR4, 0xffffffff ;  /* 0xffffffff00047882 */ /* 0x000fc60000000000 */
[----:B------:R-:W-:Y:S05]  /*1e460*/  BRA.DIV UR4, `(.L_x_1945) ;  /* 0x0000009e04247947 */ /* 0x000fea000b800000 */
[----:B0-----:R0:W0:Y:S04]  /*1e470*/  SHFL.IDX PT, R3, R4, 0x2, 0x181f ;  /* 0x00581f0004037f89 */ /* 0x00102800000e0000 */
[----:B--2-4-:R2:W4:Y:S02]  /*1e480*/  SHFL.IDX PT, R14, R0, 0x2, 0x181f ;  /* 0x00581f00000e7f89 */ /* 0x01452400000e0000 */
.L_x_2197:
[----:B------:R-:W-:Y:S01]  /*1e490*/  IADD3 R5, R193, 0x40, RZ ;  /* 0x00000040c1057810 */ /* 0x000fe20007ffe0ff */
[----:B------:R-:W-:Y:S03]  /*1e4a0*/  BSSY B1, `(.L_x_1946) ;  /* 0x000000c000017945 */ /* 0x000fe60003800000 */
        /* <DEDUP_REMOVED lines=11> */
.L_x_1947:
[----:B------:R-:W-:Y:S05]  /*1e560*/  BSYNC B1 ;  /* 0x0000000000017941 */ /* 0x000fea0003800000 */
.L_x_1946:
[----:B------:R-:W-:-:S03]  /*1e570*/  UMOV UR4, 0xffffffff ;  /* 0xffffffff00047882 */ /* 0x000fc60000000000 */
[----:B------:R-:W-:Y:S05]  /*1e580*/  BRA.DIV UR4, `(.L_x_1948) ;  /* 0x0000009e04247947 */ /* 0x000fea000b800000 */
[----:B0-----:R0:W0:Y:S04]  /*1e590*/  SHFL.IDX PT, R3, R4, 0x3, 0x181f ;  /* 0x00781f0004037f89 */ /* 0x00102800000e0000 */
[----:B----4-:R4:W0:Y:S02]  /*1e5a0*/  SHFL.IDX PT, R14, R0, 0x3, 0x181f ;  /* 0x00781f00000e7f89 */ /* 0x01082400000e0000 */
.L_x_2201:
[----:B-12-4-:R-:W-:-:S05]  /*1e5b0*/  VIADD R0, R193, 0x60 ;  /* 0x00000060c1007836 */ /* 0x016fca0000000000 */
        /* <DEDUP_REMOVED lines=11> */
.L_x_1935:
[----:B------:R-:W-:Y:S05]  /*1e670*/  BSYNC B0 ;  /* 0x0000000000007941 */ /* 0x000fea0003800000 */
.L_x_1926:
[----:B------:R-:W-:Y:S02]  /*1e680*/  ULDC UR4, c[0x0][0xc3c] ;  /* 0x00030f0000047ab9 */ /* 0x000fe40000000800 */
[----:B---3--:R-:W-:-:S13]  /*1e690*/  ISETP.GE.AND P0, PT, R43, UR4, PT ;  /* 0x000000042b007c0c */ /* 0x008fda000bf06270 */
[----:B------:R-:W-:Y:S05]  /*1e6a0*/  @!P0 BRA `(.L_x_1949) ;  /* 0xfffffe28009c8947 */ /* 0x000fea000383ffff */
[----:B------:R-:W-:Y:S05]  /*1e6b0*/  BRA `(.L_x_1667) ;  /* 0x0000007000c47947 */ /* 0x000fea0003800000 */
.L_x_1665:
[----:B------:R-:W-:-:S08]  /*1e6c0*/  NOP ;  /* 0x0000000000007918 */ /* 0x000fd00000000000 */
[----:B------:R-:W0:-:S00]  /*1e6d0*/  USETMAXREG.DEALLOC.CTAPOOL 0x28 ;  /* 0x00000028000079c8 */ /* 0x000e0000080e0500 */
        /* <DEDUP_REMOVED lines=11> */
[----:B------:R-:W1:Y:S01]  /*1e790*/  LDS.128 R16, [UR4+0x288d0] ;  /* 0x0288d004ff107984 */ /* 0x000e620008000c00 */
[----:B------:R-:W-:Y:S06]  /*1e7a0*/  BAR.ARV 0x4, 0x180 ;  /* 0x0106000000007b1d */ /* 0x000fec0000002000 */
[----:B------:R-:W-:Y:S05]  /*1e7b0*/  BRA `(.L_x_1951) ;  /* 0x0000000800887947 */ /* 0x000fea0003800000 */
.L_x_1950:
        /* <DEDUP_REMOVED lines=41> */
.L_x_1956:
[----:B------:R-:W-:Y:S01]  /*1ea50*/  UIADD3 UR4, UR4, 0x1f, URZ ;  /* 0x0000001f04047890 */ /* 0x000fe2000fffe03f */
[----:B------:R-:W-:-:S05]  /*1ea60*/  IMAD.U32 R19, RZ, RZ, UR7 ;  /* 0x00000007ff137e24 */ /* 0x000fca000f8e00ff */
        /* <DEDUP_REMOVED lines=10> */
.L_x_1955:
[----:B------:R-:W-:Y:S05]  /*1eb10*/  BSYNC B0 ;  /* 0x0000000000007941 */ /* 0x000fea0003800000 */
.L_x_1954:
[----:B0----5:R-:W0:Y:S02]  /*1eb20*/  SHFL.UP PT, R2, R4, 0x1, RZ ;  /* 0x0420000004027989 */ /* 0x021e2400000e00ff */
        /* <DEDUP_REMOVED lines=19> */
.L_x_1952:
[----:B------:R-:W-:-:S05]  /*1ec60*/  IADD3 R13, -R3, R6, RZ ;  /* 0x00000006030d7210 */ /* 0x000fca0007ffe1ff */
        /* <DEDUP_REMOVED lines=19> */
.L_x_1957:
[----:B---3--:R-:W-:Y:S01]  /*1eda0*/  IMAD R16, R16, UR5, R13 ;  /* 0x0000000510107c24 */ /* 0x008fe2000f8e020d */
[----:B------:R-:W-:Y:S01]  /*1edb0*/  IABS R2, R6 ;  /* 0x0000000600027213 */ /* 0x000fe20000000000 */
[----:B01----:R-:W-:-:S03]  /*1edc0*/  IMAD.MOV R11, RZ, RZ, -R3 ;  /* 0x000000ffff0b7224 */ /* 0x003fc600078e0a03 */
[----:B--2---:R-:W-:Y:S01]  /*1edd0*/  IADD3 R9, -R16, UR6, RZ ;  /* 0x0000000610097c10 */ /* 0x004fe2000fffe1ff */
[----:B------:R-:W-:Y:S01]  /*1ede0*/  IMAD R11, R11, R12, RZ ;  /* 0x0000000c0b0b7224 */ /* 0x000fe200078e02ff */
[----:B------:R-:W-:Y:S01]  /*1edf0*/  IADD3 R10, RZ, -R2, RZ ;  /* 0x80000002ff0a7210 */ /* 0x000fe20007ffe0ff */
[----:B------:R-:W-:Y:S01]  /*1ee00*/  IMAD.MOV.U32 R2, RZ, RZ, RZ ;  /* 0x000000ffff027224 */ /* 0x000fe200078e00ff */
[----:B------:R-:W-:-:S03]  /*1ee10*/  IABS R8, R9 ;  /* 0x0000000900087213 */ /* 0x000fc60000000000 */
[----:B------:R-:W-:-:S04]  /*1ee20*/  IMAD.HI.U32 R2, R3, R11, R2 ;  /* 0x0000000b03027227 */ /* 0x000fc800078e0002 */
[----:B------:R-:W-:Y:S02]  /*1ee30*/  IMAD.MOV.U32 R3, RZ, RZ, R8 ;  /* 0x000000ffff037224 */ /* 0x000fe400078e0008 */
[----:B------:R-:W-:Y:S02]  /*1ee40*/  IMAD.MOV.U32 R8, RZ, RZ, R10 ;  /* 0x000000ffff087224 */ /* 0x000fe400078e000a */
[----:B------:R-:W-:-:S04]  /*1ee50*/  IMAD.HI.U32 R2, R2, R3, RZ ;  /* 0x0000000302027227 */ /* 0x000fc800078e00ff */
[----:B------:R-:W-:-:S05]  /*1ee60*/  IMAD R3, R2, R8, R3 ;  /* 0x0000000802037224 */ /* 0x000fca00078e0203 */
[----:B------:R-:W-:-:S13]  /*1ee70*/  ISETP.GT.U32.AND P1, PT, R12, R3, PT ;  /* 0x000000030c00720c */ /* 0x000fda0003f24070 */
[----:B------:R-:W-:Y:S01]  /*1ee80*/  @!P1 IMAD.IADD R3, R3, 0x1, -R12 ;  /* 0x0000000103039824 */ /* 0x000fe200078e0a0c */
[----:B------:R-:W-:Y:S02]  /*1ee90*/  @!P1 IADD3 R2, R2, 0x1, RZ ;  /* 0x0000000102029810 */ /* 0x000fe40007ffe0ff */
[----:B------:R-:W-:Y:S02]  /*1eea0*/  ISETP.NE.AND P1, PT, R6, RZ, PT ;  /* 0x000000ff0600720c */ /* 0x000fe40003f25270 */
[----:B------:R-:W-:Y:S02]  /*1eeb0*/  ISETP.GE.U32.AND P0, PT, R3, R12, PT ;  /* 0x0000000c0300720c */ /* 0x000fe40003f06070 */
[----:B------:R-:W-:-:S04]  /*1eec0*/  LOP3.LUT R3, R9, R6, RZ, 0x3c, !PT ;  /* 0x0000000609037212 */ /* 0x000fc800078e3cff */
[----:B------:R-:W-:-:S07]  /*1eed0*/  ISETP.GE.AND P2, PT, R3, RZ, PT ;  /* 0x000000ff0300720c */ /* 0x000fce0003f46270 */
[----:B------:R-:W-:-:S06]  /*1eee0*/  @P0 VIADD R2, R2, 0x1 ;  /* 0x0000000102020836 */ /* 0x000fcc0000000000 */
[----:B------:R-:W-:Y:S01]  /*1eef0*/  @!P2 IMAD.MOV R2, RZ, RZ, -R2 ;  /* 0x000000ffff02a224 */ /* 0x000fe200078e0a02 */
[----:B------:R-:W-:-:S05]  /*1ef00*/  @!P1 LOP3.LUT R2, RZ, R6, RZ, 0x33, !PT ;  /* 0x00000006ff029212 */ /* 0x000fca00078e33ff */
[----:B------:R-:W-:Y:S01]  /*1ef10*/  IMAD R13, R7, R2, RZ ;  /* 0x00000002070d7224 */ /* 0x000fe200078e02ff */
[----:B------:R-:W-:-:S03]  /*1ef20*/  IADD3 R2, -R2, RZ, RZ ;  /* 0x000000ff02027210 */ /* 0x000fc60007ffe1ff */
[----:B------:R-:W-:Y:S02]  /*1ef30*/  IMAD.MOV R8, RZ, RZ, -R13 ;  /* 0x000000ffff087224 */ /* 0x000fe400078e0a0d */
[----:B------:R-:W-:Y:S02]  /*1ef40*/  IMAD R6, R6, R2, R9 ;  /* 0x0000000206067224 */ /* 0x000fe400078e0209 */
[----:B------:R-:W-:Y:S01]  /*1ef50*/  IMAD.MOV.U32 R2, RZ, RZ, RZ ;  /* 0x000000ffff027224 */ /* 0x000fe200078e00ff */
[----:B------:R-:W-:Y:S02]  /*1ef60*/  VIADDMNMX R15, R8, UR5, R7, PT ;  /* 0x00000005080f7c46 */ /* 0x000fe4000b800107 */
[----:B------:R-:W-:Y:S02]  /*1ef70*/  IABS R11, R6 ;  /* 0x00000006000b7213 */ /* 0x000fe40000000000 */
[----:B------:R-:W-:Y:S02]  /*1ef80*/  IABS R8, R15 ;  /* 0x0000000f00087213 */ /* 0x000fe40000000000 */
[----:B------:R-:W-:-:S02]  /*1ef90*/  IADD3 R18, -R15, RZ, RZ ;  /* 0x000000ff0f127210 */ /* 0x000fc40007ffe1ff */
[----:B------:R-:W0:Y:S08]  /*1efa0*/  I2F.RP R7, R8 ;  /* 0x0000000800077306 */ /* 0x000e300000209400 */
[----:B0-----:R-:W0:Y:S02]  /*1efb0*/  MUFU.RCP R7, R7 ;  /* 0x0000000700077308 */ /* 0x001e240000001000 */
[----:B0-----:R-:W-:-:S06]  /*1efc0*/  VIADD R3, R7, 0xffffffe ;  /* 0x0ffffffe07037836 */ /* 0x001fcc0000000000 */
[----:B------:R-:W0:Y:S02]  /*1efd0*/  F2I.FTZ.U32.TRUNC.NTZ R3, R3 ;  /* 0x0000000300037305 */ /* 0x000e24000021f000 */
[----:B0-----:R-:W-:-:S04]  /*1efe0*/  IMAD.MOV R10, RZ, RZ, -R3 ;  /* 0x000000ffff0a7224 */ /* 0x001fc800078e0a03 */
[----:B------:R-:W-:Y:S01]  /*1eff0*/  IMAD.MOV.U32 R9, RZ, RZ, R10 ;  /* 0x000000ffff097224 */ /* 0x000fe200078e000a */
[----:B------:R-:W-:-:S03]  /*1f000*/  IABS R10, R15 ;  /* 0x0000000f000a7213 */ /* 0x000fc60000000000 */
[----:B------:R-:W-:-:S04]  /*1f010*/  IMAD R9, R9, R8, RZ ;  /* 0x0000000809097224 */ /* 0x000fc800078e02ff */
[----:B------:R-:W-:-:S04]  /*1f020*/  IMAD.HI.U32 R2, R3, R9, R2 ;  /* 0x0000000903027227 */ /* 0x000fc800078e0002 */
[----:B------:R-:W-:Y:S02]  /*1f030*/  IMAD.MOV R3, RZ, RZ, -R10 ;  /* 0x000000ffff037224 */ /* 0x000fe400078e0a0a */
        /* <DEDUP_REMOVED lines=17> */
.L_x_1953:
[----:B------:R-:W-:Y:S02]  /*1f150*/  IMAD.MOV.U32 R17, RZ, RZ, RZ ;  /* 0x000000ffff117224 */ /* 0x000fe400078e00ff */
[----:B------:R-:W-:Y:S02]  /*1f160*/  IMAD.U32 R16, RZ, RZ, UR6 ;  /* 0x00000006ff107e24 */ /* 0x000fe4000f8e00ff */
[----:B------:R-:W-:-:S07]  /*1f170*/  IMAD.MOV.U32 R18, RZ, RZ, RZ ;  /* 0x000000ffff127224 */ /* 0x000fce00078e00ff */
.L_x_1958:
[----:B------:R-:W-:-:S13]  /*1f180*/  ISETP.NE.AND P0, PT, R5, RZ, PT ;  /* 0x000000ff0500720c */ /* 0x000fda0003f05270 */
[----:B------:R-:W0:Y:S01]  /*1f190*/  @!P0 S2R R3, SR_CgaCtaId ;  /* 0x0000000000038919 */ /* 0x000e220000008800 */
[----:B------:R-:W-:-:S04]  /*1f1a0*/  @!P0 MOV R2, 0x400 ;  /* 0x0000040000028802 */ /* 0x000fc80000000f00 */
[----:B0-----:R-:W-:-:S05]  /*1f1b0*/  @!P0 LEA R2, R3, R2, 0x18 ;  /* 0x0000000203028211 */ /* 0x001fca00078ec0ff */
[----:B------:R0:W-:Y:S01]  /*1f1c0*/  @!P0 STS.128 [R2+0x288d0], R16 ;  /* 0x0288d01002008388 */ /* 0x0001e20000000c00 */
[----:B------:R-:W-:Y:S06]  /*1f1d0*/  BAR.ARV 0x5, 0x180 ;  /* 0x0146000000007b1d */ /* 0x000fec0000002000 */
.L_x_1951:
[----:B------:R2:W-:Y:S01]  /*1f1e0*/  STL [R1+0x20], RZ ;  /* 0x000020ff01007387 */ /* 0x0005e20000100800 */
[----:B------:R-:W-:Y:S01]  /*1f1f0*/  ULDC UR4, c[0x0][0xc3c] ;  /* 0x00030f0000047ab9 */ /* 0x000fe20000000800 */
[----:B------:R-:W-:Y:S01]  /*1f200*/  MOV R28, 0x1 ;  /* 0x00000001001c7802 */ /* 0x000fe20000000f00 */
[----:B------:R-:W-:Y:S01]  /*1f210*/  IMAD.MOV.U32 R24, RZ, RZ, RZ ;  /* 0x000000ffff187224 */ /* 0x000fe200078e00ff */
[----:B-1----:R-:W-:-:S13]  /*1f220*/  ISETP.GE.AND P0, PT, R19, UR4, PT ;  /* 0x0000000413007c0c */ /* 0x002fda000bf06270 */
[----:B--2---:R-:W-:Y:S05]  /*1f230*/  @P0 BRA `(.L_x_1959) ;  /* 0x0000006400080947 */ /* 0x004fea0003800000 */
[----:B------:R-:W1:Y:S01]  /*1f240*/  S2UR UR5, SR_CgaCtaId ;  /* 0x00000000000579c3 */ /* 0x000e620000008800 */
[C---:B------:R-:W-:Y:S01]  /*1f250*/  IMAD.SHL.U32 R31, R0.reuse, 0x8, RZ ;  /* 0x00000008001f7824 */ /* 0x040fe200078e00ff */
[----:B0-----:R-:W-:Y:S01]  /*1f260*/  LOP3.LUT R2, R0, 0x7f, RZ, 0xc0, !PT ;  /* 0x0000007f00027812 */ /* 0x001fe200078ec0ff */
[----:B------:R-:W-:Y:S01]  /*1f270*/  UMOV UR4, 0x400 ;  /* 0x0000040000047882 */ /* 0x000fe20000000000 */
[----:B------:R0:W-:Y:S01]  /*1f280*/  STL [R1+0x20], RZ ;  /* 0x000020ff01007387 */ /* 0x0001e20000100800 */
[----:B------:R-:W-:Y:S01]  /*1f290*/  BSSY B8, `(.L_x_1959) ;  /* 0x000063c000087945 */ /* 0x000fe20003800000 */
[----:B------:R-:W-:Y:S01]  /*1f2a0*/  LOP3.LUT R3, R31, 0x1f8, RZ, 0xc0, !PT ;  /* 0x000001f81f037812 */ /* 0x000fe200078ec0ff */
[----:B------:R-:W-:Y:S01]  /*1f2b0*/  IMAD.SHL.U32 R36, R2, 0x8, RZ ;  /* 0x0000000802247824 */ /* 0x000fe200078e00ff */
[----:B------:R-:W-:Y:S01]  /*1f2c0*/  SHF.R.U32.HI R2, RZ, 0x3, R2 ;  /* 0x00000003ff027819 */ /* 0x000fe20000011602 */
[----:B------:R-:W-:Y:S01]  /*1f2d0*/  IMAD.MOV.U32 R26, RZ, RZ, RZ ;  /* 0x000000ffff1a7224 */ /* 0x000fe200078e00ff */
[----:B------:R-:W-:Y:S01]  /*1f2e0*/  LOP3.LUT R3, R3, 0x38, R0, 0x78, !PT ;  /* 0x0000003803037812 */ /* 0x000fe200078e7800 */
[----:B------:R-:W-:Y:S01]  /*1f2f0*/  IMAD.SHL.U32 R0, R0, 0x10, RZ ;  /* 0x0000001000007824 */ /* 0x000fe200078e00ff */
[----:B------:R-:W-:Y:S01]  /*1f300*/  LOP3.LUT R31, R31, 0x38, RZ, 0xc0, !PT ;  /* 0x000000381f1f7812 */ /* 0x000fe200078ec0ff */
[----:B------:R-:W-:Y:S01]  /*1f310*/  IMAD.MOV.U32 R24, RZ, RZ, RZ ;  /* 0x000000ffff187224 */ /* 0x000fe200078e00ff */
[----:B------:R-:W-:Y:S01]  /*1f320*/  LOP3.LUT R36, R3, 0x200, R36, 0xf8, !PT ;  /* 0x0000020003247812 */ /* 0x000fe200078ef824 */
[----:B------:R-:W-:Y:S01]  /*1f330*/  IMAD.MOV.U32 R28, RZ, RZ, 0x1 ;  /* 0x00000001ff1c7424 */ /* 0x000fe200078e00ff */
[----:B------:R-:W-:Y:S01]  /*1f340*/  LOP3.LUT R0, R0, 0x70, RZ, 0xc0, !PT ;  /* 0x0000007000007812 */ /* 0x000fe200078ec0ff */
[----:B------:R-:W-:Y:S01]  /*1f350*/  ULOP3.LUT UR38, UR36, 0x2, URZ, 0xfc, !UPT ;  /* 0x0000000224267892 */ /* 0x000fe2000f8efc3f */
[----:B------:R-:W-:Y:S01]  /*1f360*/  MOV R29, 0x1 ;  /* 0x00000001001d7802 */ /* 0x000fe20000000f00 */
[----:B------:R-:W-:Y:S01]  /*1f370*/  ULDC.64 UR40, c[0x0][0x198] ;  /* 0x0000660000287ab9 */ /* 0x000fe20000000a00 */
[----:B------:R-:W-:Y:S01]  /*1f380*/  LOP3.LUT R2, R2, R0, RZ, 0xfc, !PT ;  /* 0x0000000002027212 */ /* 0x000fe200078efcff */
[----:B------:R-:W-:Y:S01]  /*1f390*/  ULDC UR37, c[0x0][0xc] ;  /* 0x0000030000257ab9 */ /* 0x000fe20000000800 */
[----:B------:R-:W-:Y:S01]  /*1f3a0*/  LOP3.LUT R30, R31, 0x40, RZ, 0xfc, !PT ;  /* 0x000000401f1e7812 */ /* 0x000fe200078efcff */
[----:B-1----:R-:W-:-:S06]  /*1f3b0*/  ULEA UR4, UR5, UR4, 0x18 ;  /* 0x0000000405047291 */ /* 0x002fcc000f8ec03f */
[----:B------:R-:W-:-:S05]  /*1f3c0*/  IMAD.U32 R22, RZ, RZ, UR4 ;  /* 0x00000004ff167e24 */ /* 0x000fca000f8e00ff */
[----:B------:R-:W-:-:S05]  /*1f3d0*/  LEA R0, R36, R22, 0x1 ;  /* 0x0000001624007211 */ /* 0x000fca00078e08ff */
[----:B------:R0:W-:Y:S02]  /*1f3e0*/  STL [R1+0xc], R0 ;  /* 0x00000c0001007387 */ /* 0x0001e40000100800 */
.L_x_2074:
[----:B------:R-:W-:Y:S05]  /*1f3f0*/  YIELD ;  /* 0x0000000000007946 */ /* 0x000fea0003800000 */
[----:B------:R-:W-:Y:S01]  /*1f400*/  ULDC.64 UR4, c[0x0][0xa28] ;  /* 0x00028a0000047ab9 */ /* 0x000fe20000000a00 */
[----:B------:R-:W-:Y:S01]  /*1f410*/  IMAD.MOV.U32 R11, RZ, RZ, RZ ;  /* 0x000000ffff0b7224 */ /* 0x000fe200078e00ff */
[----:B------:R-:W-:Y:S01]  /*1f420*/  ISETP.NE.U32.AND P0, PT, RZ, UR4, PT ;  /* 0x00000004ff007c0c */ /* 0x000fe2000bf05070 */
[----:B-1----:R-:W1:Y:S01]  /*1f430*/  LDC.64 R4, c[0x0][0xa00] ;  /* 0x00028000ff047b82 */ /* 0x002e620000000a00 */
[----:B------:R-:W-:Y:S01]  /*1f440*/  IMAD.MOV.U32 R8, RZ, RZ, RZ ;  /* 0x000000ffff087224 */ /* 0x000fe200078e00ff */
[----:B------:R-:W-:Y:S01]  /*1f450*/  ULDC.64 UR6, c[0x0][0xa10] ;  /* 0x0002840000067ab9 */ /* 0x000fe20000000a00 */
[----:B------:R-:W-:Y:S01]  /*1f460*/  ISETP.NE.AND.EX P0, PT, RZ, UR5, PT, P0 ;  /* 0x00000005ff007c0c */ /* 0x000fe2000bf05300 */
[----:B------:R-:W-:-:S12]  /*1f470*/  ULDC.64 UR4, c[0x0][0xa18] ;  /* 0x0002860000047ab9 */ /* 0x000fd80000000a00 */
[----:B------:R-:W2:Y:S02]  /*1f480*/  @P0 LDC.64 R2, c[0x0][0xa28] ;  /* 0x00028a00ff020b82 */ /* 0x000ea40000000a00 */
[----:B--2---:R-:W-:-:S05]  /*1f490*/  @P0 IMAD.WIDE R2, R19, 0x4, R2 ;  /* 0x0000000413020825 */ /* 0x004fca00078e0202 */
[----:B---3--:R2:W3:Y:S01]  /*1f4a0*/  @P0 LDG.E R11, desc[UR54][R2.64] ;  /* 0x00000036020b0981 */ /* 0x0084e2000c1e1900 */
[----:B------:R-:W-:Y:S01]  /*1f4b0*/  ISETP.NE.U32.AND P0, PT, RZ, UR4, PT ;  /* 0x00000004ff007c0c */ /* 0x000fe2000bf05070 */
[----:B-1----:R-:W-:Y:S01]  /*1f4c0*/  IMAD.WIDE R4, R19, 0x4, R4 ;  /* 0x0000000413047825 */ /* 0x002fe200078e0204 */
[----:B------:R-:W-:Y:S02]  /*1f4d0*/  ISETP.NE.U32.AND P1, PT, RZ, UR6, PT ;  /* 0x00000006ff007c0c */ /* 0x000fe4000bf25070 */
[----:B------:R-:W-:Y:S01]  /*1f4e0*/  ISETP.NE.AND.EX P2, PT, RZ, UR5, PT, P0 ;  /* 0x00000005ff007c0c */ /* 0x000fe2000bf45300 */
[----:B------:R-:W-:Y:S01]  /*1f4f0*/  ULDC.64 UR4, c[0x0][0xa00] ;  /* 0x0002800000047ab9 */ /* 0x000fe20000000a00 */
[----:B------:R-:W-:Y:S01]  /*1f500*/  ISETP.NE.AND.EX P1, PT, RZ, UR7, PT, P1 ;  /* 0x00000007ff007c0c */ /* 0x000fe2000bf25310 */
[----:B0-----:R-:W-:Y:S01]  /*1f510*/  IMAD.MOV.U32 R0, RZ, RZ, RZ ;  /* 0x000000ffff007224 */ /* 0x001fe200078e00ff */
[----:B------:R-:W-:Y:S01]  /*1f520*/  ISETP.NE.U32.AND P0, PT, RZ, UR4, PT ;  /* 0x00000004ff007c0c */ /* 0x000fe2000bf05070 */
[----:B--2---:R-:W0:Y:S03]  /*1f530*/  LDC.64 R2, c[0x0][0xa10] ;  /* 0x00028400ff027b82 */ /* 0x004e260000000a00 */
[----:B------:R-:W-:-:S05]  /*1f540*/  ISETP.NE.AND.EX P0, PT, RZ, UR5, PT, P0 ;  /* 0x00000005ff007c0c */ /* 0x000fca000bf05300 */
[----:B------:R-:W1:Y:S08]  /*1f550*/  @P2 LDC.64 R6, c[0x0][0xa18] ;  /* 0x00028600ff062b82 */ /* 0x000e700000000a00 */
[----:B------:R-:W2:Y:S01]  /*1f560*/  @P0 LDG.E R8, desc[UR54][R4.64] ;  /* 0x0000003604080981 */ /* 0x000ea2000c1e1900 */
[----:B0-----:R-:W-:-:S05]  /*1f570*/  IMAD.WIDE R2, R19, 0x4, R2 ;  /* 0x0000000413027825 */ /* 0x001fca00078e0202 */
[----:B------:R-:W5:Y:S01]  /*1f580*/  @P1 LDG.E R0, desc[UR54][R2.64] ;  /* 0x0000003602001981 */ /* 0x000f62000c1e1900 */
[----:B------:R-:W-:Y:S02]  /*1f590*/  ULDC UR4, c[0x0][0x288] ;  /* 0x0000a20000047ab9 */ /* 0x000fe40000000800 */
[----:B------:R-:W-:Y:S01]  /*1f5a0*/  IMAD.U32 R33, RZ, RZ, UR4 ;  /* 0x00000004ff217e24 */ /* 0x000fe2000f8e00ff */
[----:B------:R-:W-:Y:S02]  /*1f5b0*/  ULDC.64 UR4, c[0x0][0x418] ;  /* 0x0001060000047ab9 */ /* 0x000fe40000000a00 */
[----:B------:R-:W-:-:S03]  /*1f5c0*/  UISETP.NE.U32.AND UP0, UPT, UR4, URZ, UPT ;  /* 0x0000003f0400728c */ /* 0x000fc6000bf05070 */
[----:B------:R-:W-:Y:S01]  /*1f5d0*/  ULDC UR4, c[0x0][0x424] ;  /* 0x0001090000047ab9 */ /* 0x000fe20000000800 */
[----:B------:R-:W-:Y:S01]  /*1f5e0*/  UISETP.NE.AND.EX UP0, UPT, UR5, URZ, UPT, UP0 ;  /* 0x0000003f0500728c */ /* 0x000fe2000bf05300 */
[----:B-1----:R-:W-:Y:S02]  /*1f5f0*/  @P2 IMAD.WIDE R6, R19, 0x4, R6 ;  /* 0x0000000413062825 */ /* 0x002fe400078e0206 */
[----:B------:R-:W-:Y:S01]  /*1f600*/  ULDC UR5, c[0x0][0x2f0] ;  /* 0x0000bc0000057ab9 */ /* 0x000fe20000000800 */
[----:B------:R-:W-:Y:S02]  /*1f610*/  USEL UR4, UR4, 0x1, UP0 ;  /* 0x0000000104047887 */ /* 0x000fe40008000000 */
[----:B------:R0:W5:Y:S02]  /*1f620*/  @P2 LDG.E R33, desc[UR54][R6.64] ;  /* 0x0000003606212981 */ /* 0x000164000c1e1900 */
[----:B------:R-:W-:-:S03]  /*1f630*/  UIMAD UR4, UR4, UR5, URZ ;  /* 0x00000005040472a4 */ /* 0x000fc6000f8e023f */
[----:B------:R-:W-:-:S03]  /*1f640*/  ULDC UR5, c[0x0][0x348] ;  /* 0x0000d20000057ab9 */ /* 0x000fc60000000800 */
[----:B------:R-:W-:Y:S01]  /*1f650*/  IMAD.U32 R10, RZ, RZ, UR4 ;  /* 0x00000004ff0a7e24 */ /* 0x000fe2000f8e00ff */
[----:B0-----:R-:W-:Y:S01]  /*1f660*/  MOV R6, UR5 ;  /* 0x0000000500067c02 */ /* 0x001fe20008000f00 */
[----:B---3--:R0:W-:Y:S04]  /*1f670*/  STL [R1+0x4], R11 ;  /* 0x0000040b01007387 */ /* 0x0081e80000100800 */
[----:B--2---:R0:W-:Y:S01]  /*1f680*/  STL [R1+0x10], R8 ;  /* 0x0000100801007387 */ /* 0x0041e20000100800 */
[----:B------:R-:W-:Y:S05]  /*1f690*/  @P2 BRA `(.L_x_1960) ;  /* 0x0000000000102947 */ /* 0x000fea0003800000 */
[----:B------:R-:W-:Y:S05]  /*1f6a0*/  @!P0 BRA `(.L_x_1960) ;  /* 0x00000000000c8947 */ /* 0x000fea0003800000 */
[----:B0-----:R-:W2:Y:S04]  /*1f6b0*/  LDG.E R8, desc[UR54][R4.64] ;  /* 0x0000003604087981 */ /* 0x001ea8000c1e1900 */
[----:B-----5:R-:W2:Y:S02]  /*1f6c0*/  LDG.E R33, desc[UR54][R4.64+0x4] ;  /* 0x0000043604217981 */ /* 0x020ea4000c1e1900 */
[----:B--2---:R-:W-:-:S07]  /*1f6d0*/  IMAD.IADD R33, R33, 0x1, -R8 ;  /* 0x0000000121217824 */ /* 0x004fce00078e0a08 */
.L_x_1960:
[----:B------:R-:W-:Y:S02]  /*1f6e0*/  ULDC.64 UR4, c[0x0][0xa20] ;  /* 0x0002880000047ab9 */ /* 0x000fe40000000a00 */
[----:B------:R-:W-:-:S04]  /*1f6f0*/  ISETP.NE.U32.AND P0, PT, RZ, UR4, PT ;  /* 0x00000004ff007c0c */ /* 0x000fc8000bf05070 */
[----:B------:R-:W-:-:S13]  /*1f700*/  ISETP.NE.AND.EX P0, PT, RZ, UR5, PT, P0 ;  /* 0x00000005ff007c0c */ /* 0x000fda000bf05300 */
[----:B------:R-:W-:Y:S05]  /*1f710*/  @!P0 BRA `(.L_x_1961) ;  /* 0x0000000000108947 */ /* 0x000fea0003800000 */
[----:B------:R-:W1:Y:S02]  /*1f720*/  LDC.64 R4, c[0x0][0xa20] ;  /* 0x00028800ff047b82 */ /* 0x000e640000000a00 */
[----:B-1----:R-:W-:-:S05]  /*1f730*/  IMAD.WIDE R4, R19, 0x4, R4 ;  /* 0x0000000413047825 */ /* 0x002fca00078e0204 */
[----:B------:R1:W5:Y:S01]  /*1f740*/  LDG.E R10, desc[UR54][R4.64] ;  /* 0x00000036040a7981 */ /* 0x000362000c1e1900 */
[----:B------:R-:W-:Y:S05]  /*1f750*/  BRA `(.L_x_1962) ;  /* 0x0000000000247947 */ /* 0x000fea0003800000 */
.L_x_1961:
[----:B------:R-:W-:Y:S02]  /*1f760*/  ULDC.64 UR4, c[0x0][0xa08] ;  /* 0x0002820000047ab9 */ /* 0x000fe40000000a00 */
[----:B------:R-:W-:-:S04]  /*1f770*/  ISETP.NE.U32.AND P0, PT, RZ, UR4, PT ;  /* 0x00000004ff007c0c */ /* 0x000fc8000bf05070 */
[----:B------:R-:W-:-:S13]  /*1f780*/  ISETP.NE.AND.EX P0, PT, RZ, UR5, PT, P0 ;  /* 0x00000005ff007c0c */ /* 0x000fda000bf05300 */
[----:B------:R-:W-:Y:S05]  /*1f790*/  @!P0 BRA `(.L_x_1962) ;  /* 0x0000000000148947 */ /* 0x000fea0003800000 */
[----:B------:R-:W1:Y:S02]  /*1f7a0*/  LDC.64 R4, c[0x0][0xa08] ;  /* 0x00028200ff047b82 */ /* 0x000e640000000a00 */
[----:B-1----:R-:W-:-:S05]  /*1f7b0*/  IMAD.WIDE R4, R19, 0x4, R4 ;  /* 0x0000000413047825 */ /* 0x002fca00078e0204 */
[----:B------:R-:W2:Y:S04]  /*1f7c0*/  LDG.E R10, desc[UR54][R4.64] ;  /* 0x00000036040a7981 */ /* 0x000ea8000c1e1900 */
[----:B------:R-:W2:Y:S02]  /*1f7d0*/  LDG.E R7, desc[UR54][R4.64+0x4] ;  /* 0x0000043604077981 */ /* 0x000ea4000c1e1900 */
[----:B--2---:R-:W-:-:S07]  /*1f7e0*/  IMAD.IADD R10, R7, 0x1, -R10 ;  /* 0x00000001070a7824 */ /* 0x004fce00078e0a0a */
.L_x_1962:
[----:B-1----:R-:W2:Y:S01]  /*1f7f0*/  @P1 LDG.E R5, desc[UR54][R2.64] ;  /* 0x0000003602051981 */ /* 0x002ea2000c1e1900 */
[----:B------:R-:W1:Y:S03]  /*1f800*/  LDC R7, c[0x0][0x448] ;  /* 0x00011200ff077b82 */ /* 0x000e660000000800 */
[----:B------:R3:W2:Y:S01]  /*1f810*/  @P1 LDG.E R4, desc[UR54][R2.64+0x4] ;  /* 0x0000043602041981 */ /* 0x0006a2000c1e1900 */
[----:B------:R-:W-:Y:S01]  /*1f820*/  SHF.L.U32 R27, R17, 0x7, RZ ;  /* 0x00000007111b7819 */ /* 0x000fe200000006ff */
[----:B-----5:R-:W-:-:S03]  /*1f830*/  IMAD.IADD R10, R10, 0x1, -R11 ;  /* 0x000000010a0a7824 */ /* 0x020fc600078e0a0b */
[----:B---3--:R-:W3:Y:S01]  /*1f840*/  LDC.64 R2, c[0x0][0x9e0] ;  /* 0x00027800ff027b82 */ /* 0x008ee20000000a00 */
[----:B-1----:R-:W-:Y:S01]  /*1f850*/  ISETP.NE.AND P2, PT, R7, 0x1, PT ;  /* 0x000000010700780c */ /* 0x002fe20003f45270 */
[----:B------:R-:W-:-:S12]  /*1f860*/  VIADD R7, R27, 0x7f ;  /* 0x0000007f1b077836 */ /* 0x000fd80000000000 */
[----:B0-----:R-:W0:Y:S01]  /*1f870*/  @P2 LDC R8, c[0x0][0x44c] ;  /* 0x00011300ff082b82 */ /* 0x001e220000000800 */
[----:B---3--:R-:W-:-:S07]  /*1f880*/  ISETP.GE.AND P3, PT, R3, 0x1, PT ;  /* 0x000000010300780c */ /* 0x008fce0003f66270 */
[----:B------:R-:W1:Y:S01]  /*1f890*/  @P2 LDC R9, c[0x0][0x450] ;  /* 0x00011400ff092b82 */ /* 0x000e620000000800 */
[----:B--2---:R-:W-:Y:S02]  /*1f8a0*/  @P1 IMAD.IADD R6, R4, 0x1, -R5 ;  /* 0x0000000104061824 */ /* 0x004fe400078e0a05 */
[----:B0-----:R-:W-:-:S04]  /*1f8b0*/  @P2 IMAD.HI.U32 R4, R7, R8, RZ ;  /* 0x0000000807042227 */ /* 0x001fc800078e00ff */
[----:B------:R-:W-:Y:S01]  /*1f8c0*/  IMAD.IADD R37, R10, 0x1, R6 ;  /* 0x000000010a257824 */ /* 0x000fe200078e0206 */
[----:B-1----:R-:W-:-:S03]  /*1f8d0*/  @P2 SHF.R.U32.HI R7, RZ, R9, R4 ;  /* 0x00000009ff072219 */ /* 0x002fc60000011604 */
[C---:B------:R-:W-:Y:S01]  /*1f8e0*/  VIADD R4, R37.reuse, 0x7f ;  /* 0x0000007f25047836 */ /* 0x040fe20000000000 */
[----:B------:R-:W-:-:S04]  /*1f8f0*/  IADD3 R8, R37, 0x1, -R33 ;  /* 0x0000000125087810 */ /* 0x000fc80007ffe821 */
[----:B------:R-:W-:Y:S02]  /*1f900*/  SHF.R.S32.HI R5, RZ, 0x1f, R4 ;  /* 0x0000001fff057819 */ /* 0x000fe40000011404 */
[----:B------:R-:W-:Y:S02]  /*1f910*/  IADD3 R7, R8, R7, RZ ;  /* 0x0000000708077210 */ /* 0x000fe40007ffe0ff */
[----:B------:R-:W-:-:S03]  /*1f920*/  LEA.HI R5, R5, R4, RZ, 0x7 ;  /* 0x0000000405057211 */ /* 0x000fc600078f38ff */
[----:B------:R-:W-:Y:S01]  /*1f930*/  IMAD.IADD R2, R7, 0x1, R2 ;  /* 0x0000000107027824 */ /* 0x000fe200078e0202 */
        /* <DEDUP_REMOVED lines=13> */
.L_x_1965:
[----:B------:R-:W-:-:S13]  /*1fa10*/  ISETP.NE.AND P0, PT, R3, 0x1, PT ;  /* 0x000000010300780c */ /* 0x000fda0003f05270 */
[----:B------:R-:W0:Y:S02]  /*1fa20*/  @P0 LDC.64 R4, c[0x0][0x9e8] ;  /* 0x00027a00ff040b82 */ /* 0x000e240000000a00 */
[----:B0-----:R-:W-:-:S05]  /*1fa30*/  @P0 IMAD.HI.U32 R4, R11, R4, RZ ;  /* 0x000000040b040227 */ /* 0x001fca00078e00ff */
[----:B------:R-:W-:-:S07]  /*1fa40*/  @P0 SHF.R.U32.HI R11, RZ, R5, R4 ;  /* 0x00000005ff0b0219 */ /* 0x000fce0000011604 */
.L_x_1966:
[----:B------:R-:W-:Y:S05]  /*1fa50*/  BSYNC B0 ;  /* 0x0000000000007941 */ /* 0x000fea0003800000 */
.L_x_1964:
[----:B------:R-:W-:-:S05]  /*1fa60*/  IMAD R11, R11, R3, R3 ;  /* 0x000000030b0b7224 */ /* 0x000fca00078e0203 */
[----:B------:R-:W-:-:S07]  /*1fa70*/  VIMNMX R2, R2, R11, PT ;  /* 0x0000000b02027248 */ /* 0x000fce0003fe0100 */
.L_x_1963:
        /* <DEDUP_REMOVED lines=20> */
.L_x_1969:
[----:B------:R-:W-:-:S13]  /*1fbc0*/  ISETP.NE.AND P0, PT, R3, 0x1, PT ;  /* 0x000000010300780c */ /* 0x000fda0003f05270 */
[----:B------:R-:W0:Y:S02]  /*1fbd0*/  @P0 LDC.64 R4, c[0x0][0x9e8] ;  /* 0x00027a00ff040b82 */ /* 0x000e240000000a00 */
[----:B0-----:R-:W-:-:S05]  /*1fbe0*/  @P0 IMAD.HI.U32 R4, R12, R4, RZ ;  /* 0x000000040c040227 */ /* 0x001fca00078e00ff */
[----:B------:R-:W-:-:S07]  /*1fbf0*/  @P0 SHF.R.U32.HI R12, RZ, R5, R4 ;  /* 0x00000005ff0c0219 */ /* 0x000fce0000011604 */
.L_x_1970:
[----:B------:R-:W-:Y:S05]  /*1fc00*/  BSYNC B0 ;  /* 0x0000000000007941 */ /* 0x000fea0003800000 */
.L_x_1968:
[----:B------:R-:W-:-:S05]  /*1fc10*/  IMAD R12, R12, R3, RZ ;  /* 0x000000030c0c7224 */ /* 0x000fca00078e02ff */
[----:B------:R-:W-:-:S07]  /*1fc20*/  VIMNMX R11, R11, R12, !PT ;  /* 0x0000000c0b0b7248 */ /* 0x000fce0007fe0100 */
.L_x_1967:
[----:B------:R-:W-:Y:S01]  /*1fc30*/  VIADD R2, R2, 0x7f ;  /* 0x0000007f02027836 */ /* 0x000fe20000000000 */
[----:B------:R-:W-:Y:S04]  /*1fc40*/  BSSY B0, `(.L_x_1971) ;  /* 0x000011b000007945 */ /* 0x000fe80003800000 */
[----:B------:R-:W-:-:S04]  /*1fc50*/  SHF.R.S32.HI R3, RZ, 0x1f, R2 ;  /* 0x0000001fff037819 */ /* 0x000fc80000011402 */
[----:B------:R-:W-:Y:S02]  /*1fc60*/  LEA.HI R3, R3, R2, RZ, 0x7 ;  /* 0x0000000203037211 */ /* 0x000fe400078f38ff */
[----:B------:R-:W-:-:S04]  /*1fc70*/  SHF.R.S32.HI R2, RZ, 0x1f, R11 ;  /* 0x0000001fff027819 */ /* 0x000fc8000001140b */
[----:B------:R-:W-:Y:S02]  /*1fc80*/  LEA.HI R11, R2, R11, RZ, 0x7 ;  /* 0x0000000b020b7211 */ /* 0x000fe400078f38ff */
[----:B------:R-:W-:Y:S02]  /*1fc90*/  SHF.R.S32.HI R2, RZ, 0x7, R3 ;  /* 0x00000007ff027819 */ /* 0x000fe40000011403 */
[----:B------:R-:W-:Y:S02]  /*1fca0*/  SHF.R.S32.HI R11, RZ, 0x7, R11 ;  /* 0x00000007ff0b7819 */ /* 0x000fe4000001140b */
[----:B------:R-:W-:Y:S02]  /*1fcb0*/  VIMNMX R3, R9, R2, PT ;  /* 0x0000000209037248 */ /* 0x000fe40003fe0100 */
[----:B------:R-:W-:-:S03]  /*1fcc0*/  VIMNMX R11, RZ, R11, !PT ;  /* 0x0000000bff0b7248 */ /* 0x000fc60007fe0100 */
[----:B------:R-:W-:Y:S01]  /*1fcd0*/  IMAD R3, R3, 0x80, -R10 ;  /* 0x0000008003037824 */ /* 0x000fe200078e0a0a */
[----:B------:R-:W-:-:S04]  /*1fce0*/  LEA R11, R11, -R10, 0x7 ;  /* 0x8000000a0b0b7211 */ /* 0x000fc800078e38ff */
[----:B------:R-:W-:Y:S02]  /*1fcf0*/  VIMNMX R2, R3, R6, PT ;  /* 0x0000000603027248 */ /* 0x000fe40003fe0100 */
[----:B------:R-:W-:-:S04]  /*1fd00*/  VIMNMX R11, RZ, R11, !PT ;  /* 0x0000000bff0b7248 */ /* 0x000fc80007fe0100 */
        /* <DEDUP_REMOVED lines=17> */
.L_x_2204:
[----:B-1----:R-:W-:Y:S02]  /*1fe20*/  ISETP.NE.AND P0, PT, R14, RZ, PT ;  /* 0x000000ff0e00720c */ /* 0x002fe40003f05270 */
[----:B------:R-:W-:-:S11]  /*1fe30*/  PLOP3.LUT P6, PT, PT, PT, PT, 0x8, 0x0 ;  /* 0x000000000000781c */ /* 0x000fd60003fce170 */
[----:B------:R-:W-:Y:S05]  /*1fe40*/  @P0 BRA `(.L_x_1974) ;  /* 0x00000000000c0947 */ /* 0x000fea0003800000 */
[----:B------:R-:W-:-:S03]  /*1fe50*/  UMOV UR4, 0xffffffff ;  /* 0xffffffff00047882 */ /* 0x000fc60000000000 */
[----:B------:R-:W-:Y:S05]  /*1fe60*/  BRA.DIV UR4, `(.L_x_1975) ;  /* 0x0000008604687947 */ /* 0x000fea000b800000 */
[----:B------:R-:W-:-:S13]  /*1fe70*/  ELECT P6, URZ, PT ;  /* 0x00000000003f782f */ /* 0x000fda00038c0000 */
.L_x_1974:
[----:B0-----:R-:W2:Y:S01]  /*1fe80*/  LDL R2, [R1+0x20] ;  /* 0x0000200001027983 */ /* 0x001ea20000100800 */
[----:B------:R-:W-:Y:S01]  /*1fe90*/  BSSY B1, `(.L_x_1976) ;  /* 0x0000008000017945 */ /* 0x000fe20003800000 */
[----:B--2---:R-:W-:-:S05]  /*1fea0*/  VIADD R2, R2, 0x1 ;  /* 0x0000000102027836 */ /* 0x004fca0000000000 */
[----:B------:R-:W-:-:S04]  /*1feb0*/  LEA.HI R3, R2, R2, RZ, 0x1 ;  /* 0x0000000202037211 */ /* 0x000fc800078f08ff */
[----:B------:R-:W-:-:S05]  /*1fec0*/  LOP3.LUT R3, R3, 0xfffffffe, RZ, 0xc0, !PT ;  /* 0xfffffffe03037812 */ /* 0x000fca00078ec0ff */
[----:B------:R-:W-:-:S05]  /*1fed0*/  IMAD.IADD R3, R2, 0x1, -R3 ;  /* 0x0000000102037824 */ /* 0x000fca00078e0a03 */
[----:B------:R-:W-:-:S04]  /*1fee0*/  SHF.L.U32 R3, R3, 0x1f, RZ ;  /* 0x0000001f03037819 */ /* 0x000fc800000006ff */
[----:B------:R-:W0:Y:S02]  /*1fef0*/  SYNCS.PHASECHK.TRANS64.TRYWAIT P0, [R22+URZ+0x28820], R3 ;  /* 0x02882003160075a7 */ /* 0x000e24000800017f */
[----:B0-----:R-:W-:Y:S05]  /*1ff00*/  @!P0 BRA `(.L_x_1977) ;  /* 0x0000008400608947 */ /* 0x001fea0003800000 */
.L_x_2207:
[----:B------:R-:W-:Y:S05]  /*1ff10*/  BSYNC B1 ;  /* 0x0000000000017941 */ /* 0x000fea0003800000 */
.L_x_1976:
        /* <DEDUP_REMOVED lines=10> */
.L_x_2208:
[----:B------:R-:W-:Y:S05]  /*1ffc0*/  BSYNC B2 ;  /* 0x0000000000027941 */ /* 0x000fea0003800000 */
.L_x_1980:
        /* <DEDUP_REMOVED lines=9> */
.L_x_1983:
[----:B------:R-:W-:Y:S05]  /*20060*/  BSYNC B2 ;  /* 0x0000000000027941 */ /* 0x000fea0003800000 */
.L_x_1982:
[----:B------:R-:W-:Y:S01]  /*20070*/  IMAD.MOV.U32 R15, RZ, RZ, RZ ;  /* 0x000000ffff0f7224 */ /* 0x000fe200078e00ff */
[----:B0-----:R-:W-:Y:S01]  /*20080*/  LEA R3, R26, R22, 0xf ;  /* 0x000000161a037211 */ /* 0x001fe200078e78ff */
[----:B------:R-:W-:Y:S01]  /*20090*/  IMAD R10, R6, 0x80, R0 ;  /* 0x00000080060a7824 */ /* 0x000fe200078e0200 */
[----:B------:R-:W-:Y:S01]  /*200a0*/  UIADD3 UR4, UP0, UR40, 0x570, URZ ;  /* 0x0000057028047890 */ /* 0x000fe2000ff1e03f */
[----:B------:R-:W-:Y:S01]  /*200b0*/  PLOP3.LUT P0, PT, PT, PT, PT, 0x80, 0x0 ;  /* 0x000000000000781c */ /* 0x000fe20003f0f070 */
[----:B------:R-:W-:Y:S01]  /*200c0*/  IMAD.SHL.U32 R12, R26, 0x4000, RZ ;  /* 0x000040001a0c7824 */ /* 0x000fe200078e00ff */
[----:B------:R-:W-:Y:S01]  /*200d0*/  R2UR UR10, R15 ;  /* 0x000000000f0a72ca */ /* 0x000fe200000e0000 */
[----:B------:R-:W-:Y:S01]  /*200e0*/  VIADD R10, R10, 0xffffff80 ;  /* 0xffffff800a0a7836 */ /* 0x000fe20000000000 */
[----:B------:R-:W-:Y:S01]  /*200f0*/  UIADD3.X UR5, URZ, UR41, URZ, UP0, !UPT ;  /* 0x000000293f057290 */ /* 0x000fe200087fe43f */
[----:B------:R-:W-:Y:S01]  /*20100*/  VIADD R2, R11, 0x28890 ;  /* 0x000288900b027836 */ /* 0x000fe20000000000 */
[----:B------:R-:W-:Y:S01]  /*20110*/  UMOV UR6, 0x0 ;  /* 0x0000000000067882 */ /* 0x000fe20000000000 */
[----:B------:R-:W-:Y:S01]  /*20120*/  VIADD R13, R3, 0x18400 ;  /* 0x00018400030d7836 */ /* 0x000fe20000000000 */
[----:B------:R-:W-:-:S09]  /*20130*/  UMOV UR7, 0x12f00000 ;  /* 0x12f0000000077882 */ /* 0x000fd20000000000 */
.L_x_1984:
        /* <DEDUP_REMOVED lines=12> */
[----:B------:R-:W-:Y:S01]  /*20200*/  UMOV UR6, 0x0 ;  /* 0x0000000000067882 */ /* 0x000fe20000000000 */
[----:B------:R-:W-:Y:S01]  /*20210*/  IADD3 R3, R3, 0x1c400, RZ ;  /* 0x0001c40003037810 */ /* 0x000fe20007ffe0ff */
[----:B------:R-:W-:Y:S01]  /*20220*/  UMOV UR7, 0x12f00000 ;  /* 0x12f0000000077882 */ /* 0x000fe20000000000 */
[----:B------:R-:W-:-:S15]  /*20230*/  R2UR UR10, R13 ;  /* 0x000000000d0a72ca */ /* 0x000fde00000e0000 */
.L_x_1985:
        /* <DEDUP_REMOVED lines=13> */
.L_x_2209:
[----:B------:R-:W-:Y:S05]  /*20310*/  BSYNC B2 ;  /* 0x0000000000027941 */ /* 0x000fea0003800000 */
.L_x_1986:
[----:B------:R-:W-:Y:S01]  /*20320*/  BSSY B2, `(.L_x_1988) ;  /* 0x000000b000027945 */ /* 0x000fe20003800000 */
[----:B------:R-:W-:Y:S02]  /*20330*/  IMAD.MOV.U32 R2, RZ, RZ, 0x0 ;  /* 0x00000000ff027424 */ /* 0x000fe400078e00ff */
[----:B------:R-:W-:Y:S01]  /*20340*/  IMAD.MOV.U32 R3, RZ, RZ, 0x12f00000 ;  /* 0x12f00000ff037424 */ /* 0x000fe200078e00ff */
[----:B------:R-:W-:Y:S06]  /*20350*/  @P1 BRA `(.L_x_1989) ;  /* 0x00000000001c1947 */ /* 0x000fec0003800000 */
[----:B------:R-:W2:Y:S01]  /*20360*/  S2R R17, SR_TID.X ;  /* 0x0000000000117919 */ /* 0x000ea20000002100 */
[----:B01----:R-:W-:-:S04]  /*20370*/  IMAD.MOV.U32 R14, RZ, RZ, 0x8000 ;  /* 0x00008000ff0e7424 */ /* 0x003fc800078e00ff */
[----:B------:R3:W-:Y:S01]  /*20380*/  SYNCS.ARRIVE.TRANS64 RZ, [R11+URZ+0x288b0], R14 ;  /* 0x0288b00e0bff79a7 */ /* 0x0007e2000800003f */
[----:B--2---:R-:W-:-:S04]  /*20390*/  LOP3.LUT R17, R17, 0x1f, RZ, 0xc0, !PT ;  /* 0x0000001f11117812 */ /* 0x004fc800078ec0ff */
[----:B------:R-:W-:-:S13]  /*203a0*/  ISETP.NE.AND P0, PT, R17, RZ, PT ;  /* 0x000000ff1100720c */ /* 0x000fda0003f05270 */
[----:B---3--:R-:W-:Y:S05]  /*203b0*/  @!P0 BRA `(.L_x_1989) ;  /* 0x0000000000048947 */ /* 0x008fea0003800000 */
[----:B------:R-:W-:Y:S01]  /*203c0*/  BPT.TRAP 0x1 ;  /* 0x000000040000795c */ /* 0x000fe20000300000 */
.L_x_1989:
[----:B------:R-:W-:Y:S05]  /*203d0*/  BSYNC B2 ;  /* 0x0000000000027941 */ /* 0x000fea0003800000 */
.L_x_1988:
[----:B------:R-:W-:Y:S01]  /*203e0*/  R2UR UR10, R15 ;  /* 0x000000000f0a72ca */ /* 0x000fe200000e0000 */
[----:B------:R-:W-:Y:S01]  /*203f0*/  IMAD R12, R12, 0x2, R22 ;  /* 0x000000020c0c7824 */ /* 0x000fe200078e0216 */
[----:B------:R-:W-:Y:S01]  /*20400*/  R2UR UR6, R2 ;  /* 0x00000000020672ca */ /* 0x000fe200000e0000 */
[----:B------:R-:W-:Y:S01]  /*20410*/  UIADD3 UR4, UP0, UR40, 0x670, URZ ;  /* 0x0000067028047890 */ /* 0x000fe2000ff1e03f */
[----:B------:R-:W-:Y:S01]  /*20420*/  R2UR UR7, R3 ;  /* 0x00000000030772ca */ /* 0x000fe200000e0000 */
[----:B01----:R-:W-:Y:S01]  /*20430*/  VIADD R14, R12, 0x400 ;  /* 0x000004000c0e7836 */ /* 0x003fe20000000000 */
[----:B------:R-:W-:Y:S01]  /*20440*/  PLOP3.LUT P0, PT, PT, PT, PT, 0x80, 0x0 ;  /* 0x000000000000781c */ /* 0x000fe20003f0f070 */
[----:B------:R-:W-:Y:S01]  /*20450*/  UIADD3.X UR5, URZ, UR41, URZ, UP0, !UPT ;  /* 0x000000293f057290 */ /* 0x000fe200087fe43f */
[----:B------:R-:W-:-:S11]  /*20460*/  IADD3 R11, R11, 0x288b0, RZ ;  /* 0x000288b00b0b7810 */ /* 0x000fd60007ffe0ff */
.L_x_1990:
        /* <DEDUP_REMOVED lines=15> */
.L_x_1991:
        /* <DEDUP_REMOVED lines=10> */
.L_x_1979:
[----:B------:R-:W-:Y:S05]  /*20600*/  BSYNC B1 ;  /* 0x0000000000017941 */ /* 0x000fea0003800000 */
.L_x_1978:
        /* <DEDUP_REMOVED lines=9> */
.L_x_2006:
[----:B------:R-:W-:Y:S05]  /*206a0*/  YIELD ;  /* 0x0000000000007946 */ /* 0x000fea0003800000 */
[----:B------:R-:W-:Y:S04]  /*206b0*/  BSSY B1, `(.L_x_1992) ;  /* 0x000006b000017945 */ /* 0x000fe80003800000 */
[----:B------:R-:W-:Y:S05]  /*206c0*/  @!P6 BRA `(.L_x_1993) ;  /* 0x0000000400a4e947 */ /* 0x000fea0003800000 */
[----:B------:R-:W-:Y:S01]  /*206d0*/  LEA R12, R26, R22, 0x3 ;  /* 0x000000161a0c7211 */ /* 0x000fe200078e18ff */
[----:B0-----:R-:W0:Y:S01]  /*206e0*/  S2R R3, SR_TID.X ;  /* 0x0000000000037919 */ /* 0x001e220000002100 */
[----:B------:R-:W-:Y:S01]  /*206f0*/  SHF.L.U32 R2, R29, 0x1f, RZ ;  /* 0x0000001f1d027819 */ /* 0x000fe200000006ff */
[----:B------:R-:W-:Y:S03]  /*20700*/  BSSY B2, `(.L_x_1994) ;  /* 0x0000005000027945 */ /* 0x000fe60003800000 */
[----:B------:R-:W1:Y:S01]  /*20710*/  SYNCS.PHASECHK.TRANS64.TRYWAIT P1, [R12+URZ+0x288a0], R2 ;  /* 0x0288a0020c0075a7 */ /* 0x000e62000802017f */
[----:B0-----:R-:W-:-:S04]  /*20720*/  LOP3.LUT R3, R3, 0x7f, RZ, 0xc0, !PT ;  /* 0x0000007f03037812 */ /* 0x001fc800078ec0ff */
[----:B------:R-:W-:Y:S01]  /*20730*/  ISETP.NE.AND P2, PT, R3, RZ, PT ;  /* 0x000000ff0300720c */ /* 0x000fe20003f45270 */
[----:B-1----:R-:W-:-:S12]  /*20740*/  @!P1 BRA `(.L_x_1995) ;  /* 0x0000007c008c9947 */ /* 0x002fd80003800000 */
.L_x_2210:
[----:B------:R-:W-:Y:S05]  /*20750*/  BSYNC B2 ;  /* 0x0000000000027941 */ /* 0x000fea0003800000 */
.L_x_1994:
        /* <DEDUP_REMOVED lines=9> */
.L_x_1997:
[----:B------:R-:W-:Y:S05]  /*207f0*/  BSYNC B2 ;  /* 0x0000000000027941 */ /* 0x000fea0003800000 */
.L_x_1996:
[----:B------:R-:W-:Y:S01]  /*20800*/  IMAD.MOV.U32 R11, RZ, RZ, RZ ;  /* 0x000000ffff0b7224 */ /* 0x000fe200078e00ff */
[----:B------:R-:W-:Y:S01]  /*20810*/  UIADD3 UR4, UP0, UR40, 0x570, URZ ;  /* 0x0000057028047890 */ /* 0x000fe2000ff1e03f */
[----:B------:R-:W-:Y:S01]  /*20820*/  IMAD R10, R26, 0x8000, R22 ;  /* 0x000080001a0a7824 */ /* 0x000fe200078e0216 */
[----:B------:R-:W-:Y:S01]  /*20830*/  PLOP3.LUT P1, PT, PT, PT, PT, 0x80, 0x0 ;  /* 0x000000000000781c */ /* 0x000fe20003f2f070 */
[----:B------:R-:W-:Y:S01]  /*20840*/  IMAD R6, R13, 0x80, R0 ;  /* 0x000000800d067824 */ /* 0x000fe200078e0200 */
[----:B------:R-:W-:Y:S01]  /*20850*/  R2UR UR10, R11 ;  /* 0x000000000b0a72ca */ /* 0x000fe200000e0000 */
[----:B------:R-:W-:Y:S01]  /*20860*/  VIADD R14, R10, 0x18400 ;  /* 0x000184000a0e7836 */ /* 0x000fe20000000000 */
[----:B------:R-:W-:Y:S01]  /*20870*/  IADD3 R3, R12, 0x28890, RZ ;  /* 0x000288900c037810 */ /* 0x000fe20007ffe0ff */
[----:B------:R-:W-:Y:S01]  /*20880*/  UIADD3.X UR5, URZ, UR41, URZ, UP0, !UPT ;  /* 0x000000293f057290 */ /* 0x000fe200087fe43f */
[----:B------:R-:W-:Y:S01]  /*20890*/  UMOV UR6, 0x0 ;  /* 0x0000000000067882 */ /* 0x000fe20000000000 */
[----:B------:R-:W-:-:S10]  /*208a0*/  UMOV UR7, 0x12f00000 ;  /* 0x12f0000000077882 */ /* 0x000fd40000000000 */
.L_x_1998:
        /* <DEDUP_REMOVED lines=16> */
.L_x_1999:
        /* <DEDUP_REMOVED lines=13> */
.L_x_2211:
[----:B------:R-:W-:Y:S05]  /*20a80*/  BSYNC B2 ;  /* 0x0000000000027941 */ /* 0x000fea0003800000 */
.L_x_2000:
[----:B------:R-:W-:Y:S01]  /*20a90*/  BSSY B2, `(.L_x_2002) ;  /* 0x000000b000027945 */ /* 0x000fe20003800000 */
[----:B01----:R-:W-:Y:S01]  /*20aa0*/  IMAD.MOV.U32 R2, RZ, RZ, 0x0 ;  /* 0x00000000ff027424 */ /* 0x003fe200078e00ff */
[----:B------:R-:W-:Y:S02]  /*20ab0*/  MOV R3, 0x12f00000 ;  /* 0x12f0000000037802 */ /* 0x000fe40000000f00 */
[----:B------:R-:W-:Y:S05]  /*20ac0*/  @P2 BRA `(.L_x_2003) ;  /* 0x00000000001c2947 */ /* 0x000fea0003800000 */
[----:B------:R-:W0:Y:S01]  /*20ad0*/  S2R R17, SR_TID.X ;  /* 0x0000000000117919 */ /* 0x000e220000002100 */
[----:B------:R-:W-:-:S04]  /*20ae0*/  IMAD.MOV.U32 R15, RZ, RZ, 0x8000 ;  /* 0x00008000ff0f7424 */ /* 0x000fc800078e00ff */
[----:B------:R1:W-:Y:S01]  /*20af0*/  SYNCS.ARRIVE.TRANS64 RZ, [R12+URZ+0x288b0], R15 ;  /* 0x0288b00f0cff79a7 */ /* 0x0003e2000800003f */
[----:B0-----:R-:W-:-:S04]  /*20b00*/  LOP3.LUT R17, R17, 0x1f, RZ, 0xc0, !PT ;  /* 0x0000001f11117812 */ /* 0x001fc800078ec0ff */
[----:B------:R-:W-:-:S13]  /*20b10*/  ISETP.NE.AND P1, PT, R17, RZ, PT ;  /* 0x000000ff1100720c */ /* 0x000fda0003f25270 */
[----:B-1----:R-:W-:Y:S05]  /*20b20*/  @!P1 BRA `(.L_x_2003) ;  /* 0x0000000000049947 */ /* 0x002fea0003800000 */
[----:B------:R-:W-:Y:S01]  /*20b30*/  BPT.TRAP 0x1 ;  /* 0x000000040000795c */ /* 0x000fe20000300000 */
.L_x_2003:
[----:B------:R-:W-:Y:S05]  /*20b40*/  BSYNC B2 ;  /* 0x0000000000027941 */ /* 0x000fea0003800000 */
.L_x_2002:
[----:B------:R-:W-:Y:S01]  /*20b50*/  R2UR UR6, R2 ;  /* 0x00000000020672ca */ /* 0x000fe200000e0000 */
[----:B------:R-:W-:Y:S01]  /*20b60*/  UIADD3 UR4, UP0, UR40, 0x670, URZ ;  /* 0x0000067028047890 */ /* 0x000fe2000ff1e03f */
[----:B------:R-:W-:Y:S01]  /*20b70*/  R2UR UR7, R3 ;  /* 0x00000000030772ca */ /* 0x000fe200000e0000 */
[----:B------:R-:W-:Y:S01]  /*20b80*/  VIADD R12, R12, 0x288b0 ;  /* 0x000288b00c0c7836 */ /* 0x000fe20000000000 */
[----:B------:R-:W-:Y:S01]  /*20b90*/  R2UR UR10, R11 ;  /* 0x000000000b0a72ca */ /* 0x000fe200000e0000 */
[----:B------:R-:W-:Y:S01]  /*20ba0*/  VIADD R11, R10, 0x400 ;  /* 0x000004000a0b7836 */ /* 0x000fe20000000000 */
[----:B------:R-:W-:Y:S01]  /*20bb0*/  PLOP3.LUT P1, PT, PT, PT, PT, 0x80, 0x0 ;  /* 0x000000000000781c */ /* 0x000fe20003f2f070 */
[----:B------:R-:W-:-:S12]  /*20bc0*/  UIADD3.X UR5, URZ, UR41, URZ, UP0, !UPT ;  /* 0x000000293f057290 */ /* 0x000fd800087fe43f */
.L_x_2004:
        /* <DEDUP_REMOVED lines=15> */
.L_x_2005:
        /* <DEDUP_REMOVED lines=10> */
.L_x_1993:
[----:B------:R-:W-:Y:S05]  /*20d60*/  BSYNC B1 ;  /* 0x0000000000017941 */ /* 0x000fea0003800000 */
.L_x_1992:
        /* <DEDUP_REMOVED lines=8> */
.L_x_1972:
[----:B------:R-:W-:Y:S05]  /*20df0*/  BSYNC B0 ;  /* 0x0000000000007941 */ /* 0x000fea0003800000 */
.L_x_1971:
[----:B------:R-:W1:Y:S01]  /*20e00*/  LDC R0, c[0x0][0x448] ;  /* 0x00011200ff007b82 */ /* 0x000e620000000800 */
[----:B------:R-:W-:Y:S01]  /*20e10*/  VIADD R5, R27, 0x7f ;  /* 0x0000007f1b057836 */ /* 0x000fe20000000000 */
[----:B------:R-:W-:Y:S06]  /*20e20*/  @!P0 WARPSYNC.ALL ;  /* 0x0000000000008948 */ /* 0x000fec0003800000 */
[----:B0-----:R-:W0:Y:S08]  /*20e30*/  LDC.64 R2, c[0x0][0x9e0] ;  /* 0x00027800ff027b82 */ /* 0x001e300000000a00 */
[----:B------:R-:W-:Y:S01]  /*20e40*/  @!P0 BAR.SYNC.DEFER_BLOCKING 0xc, 0x180 ;  /* 0x0306000000008b1d */ /* 0x000fe20000010000 */
[----:B-1----:R-:W-:-:S02]  /*20e50*/  ISETP.NE.AND P1, PT, R0, 0x1, PT ;  /* 0x000000010000780c */ /* 0x002fc40003f25270 */
[----:B0-----:R-:W-:-:S11]  /*20e60*/  ISETP.GE.AND P2, PT, R3, 0x1, PT ;  /* 0x000000010300780c */ /* 0x001fd60003f46270 */
[----:B------:R-:W0:Y:S08]  /*20e70*/  @P1 LDC R0, c[0x0][0x44c] ;  /* 0x00011300ff001b82 */ /* 0x000e300000000800 */
[----:B------:R-:W1:Y:S01]  /*20e80*/  @P1 LDC R11, c[0x0][0x450] ;  /* 0x00011400ff0b1b82 */ /* 0x000e620000000800 */
[----:B0-----:R-:W-:-:S05]  /*20e90*/  @P1 IMAD.HI.U32 R0, R5, R0, RZ ;  /* 0x0000000005001227 */ /* 0x001fca00078e00ff */
[----:B-1----:R-:W-:-:S05]  /*20ea0*/  @P1 SHF.R.U32.HI R5, RZ, R11, R0 ;  /* 0x0000000bff051219 */ /* 0x002fca0000011600 */
[----:B------:R-:W-:-:S04]  /*20eb0*/  IMAD.IADD R11, R8, 0x1, R5 ;  /* 0x00000001080b7824 */ /* 0x000fc800078e0205 */
[----:B------:R-:W-:Y:S01]  /*20ec0*/  IMAD.IADD R2, R11, 0x1, R2 ;  /* 0x000000010b027824 */ /* 0x000fe200078e0202 */
[----:B------:R-:W-:Y:S06]  /*20ed0*/  @!P2 BRA `(.L_x_2007) ;  /* 0x000000000048a947 */ /* 0x000fec0003800000 */
[C---:B------:R-:W-:Y:S01]  /*20ee0*/  ISETP.GT.AND P0, PT, R11.reuse, RZ, PT ;  /* 0x000000ff0b00720c */ /* 0x040fe20003f04270 */
[----:B------:R-:W-:Y:S01]  /*20ef0*/  BSSY B0, `(.L_x_2008) ;  /* 0x000000e000007945 */ /* 0x000fe20003800000 */
[----:B------:R-:W-:-:S11]  /*20f00*/  IADD3 R0, R11, -0x1, RZ ;  /* 0xffffffff0b007810 */ /* 0x000fd60007ffe0ff */
        /* <DEDUP_REMOVED lines=8> */
.L_x_2009:
[----:B------:R-:W-:-:S13]  /*20f90*/  ISETP.NE.AND P0, PT, R3, 0x1, PT ;  /* 0x000000010300780c */ /* 0x000fda0003f05270 */
[----:B------:R-:W0:Y:S02]  /*20fa0*/  @P0 LDC.64 R4, c[0x0][0x9e8] ;  /* 0x00027a00ff040b82 */ /* 0x000e240000000a00 */
[----:B0-----:R-:W-:-:S05]  /*20fb0*/  @P0 IMAD.HI.U32 R4, R0, R4, RZ ;  /* 0x0000000400040227 */ /* 0x001fca00078e00ff */
[----:B------:R-:W-:-:S07]  /*20fc0*/  @P0 SHF.R.U32.HI R0, RZ, R5, R4 ;  /* 0x00000005ff000219 */ /* 0x000fce0000011604 */
.L_x_2010:
[----:B------:R-:W-:Y:S05]  /*20fd0*/  BSYNC B0 ;  /* 0x0000000000007941 */ /* 0x000fea0003800000 */
.L_x_2008:
[----:B------:R-:W-:-:S05]  /*20fe0*/  IMAD R5, R0, R3, R3 ;  /* 0x0000000300057224 */ /* 0x000fca00078e0203 */
[----:B------:R-:W-:-:S07]  /*20ff0*/  VIMNMX R2, R2, R5, PT ;  /* 0x0000000502027248 */ /* 0x000fce0003fe0100 */
.L_x_2007:
[----:B------:R-:W0:Y:S01]  /*21000*/  @P1 LDC R0, c[0x0][0x44c] ;  /* 0x00011300ff001b82 */ /* 0x000e220000000800 */
[----:B------:R-:W-:Y:S01]  /*21010*/  VIADD R2, R2, 0x7f ;  /* 0x0000007f02027836 */ /* 0x000fe20000000000 */
[----:B------:R-:W-:-:S04]  /*21020*/  ULDC UR4, c[0x0][0x9dc] ;  /* 0x0002770000047ab9 */ /* 0x000fc80000000800 */
[----:B------:R-:W-:Y:S02]  /*21030*/  SHF.R.S32.HI R5, RZ, 0x1f, R2 ;  /* 0x0000001fff057819 */ /* 0x000fe40000011402 */
[----:B------:R-:W1:Y:S02]  /*21040*/  @P1 LDC R11, c[0x0][0x450] ;  /* 0x00011400ff0b1b82 */ /* 0x000e640000000800 */
[----:B------:R-:W-:Y:S01]  /*21050*/  LEA.HI R5, R5, R2, RZ, 0x7 ;  /* 0x0000000205057211 */ /* 0x000fe200078f38ff */
[----:B------:R-:W-:Y:S02]  /*21060*/  IMAD.MOV.U32 R2, RZ, RZ, R27 ;  /* 0x000000ffff027224 */ /* 0x000fe400078e001b */
[----:B0-----:R-:W-:-:S05]  /*21070*/  @P1 IMAD.HI.U32 R0, R27, R0, RZ ;  /* 0x000000001b001227 */ /* 0x001fca00078e00ff */
[----:B-1----:R-:W-:Y:S02]  /*21080*/  @P1 SHF.R.U32.HI R2, RZ, R11, R0 ;  /* 0x0000000bff021219 */ /* 0x002fe40000011600 */
[----:B------:R-:W-:-:S03]  /*21090*/  SHF.R.S32.HI R0, RZ, 0x7, R5 ;  /* 0x00000007ff007819 */ /* 0x000fc60000011405 */
[----:B------:R-:W-:Y:S01]  /*210a0*/  IMAD.IADD R7, R7, 0x1, R2 ;  /* 0x0000000107077824 */ /* 0x000fe200078e0202 */
[----:B------:R-:W-:-:S04]  /*210b0*/  VIMNMX R23, R9, R0, PT ;  /* 0x0000000009177248 */ /* 0x000fc80003fe0100 */
[----:B------:R-:W-:Y:S01]  /*210c0*/  IADD3 R0, R7, -UR4, RZ ;  /* 0x8000000407007c10 */ /* 0x000fe2000fffe0ff */
        /* <DEDUP_REMOVED lines=12> */
.L_x_2013:
[----:B------:R-:W-:-:S13]  /*21190*/  ISETP.NE.AND P0, PT, R3, 0x1, PT ;  /* 0x000000010300780c */ /* 0x000fda0003f05270 */
[----:B------:R-:W1:Y:S02]  /*211a0*/  @P0 LDC.64 R4, c[0x0][0x9e8] ;  /* 0x00027a00ff040b82 */ /* 0x000e640000000a00 */
[----:B-1----:R-:W-:-:S05]  /*211b0*/  @P0 IMAD.HI.U32 R4, R7, R4, RZ ;  /* 0x0000000407040227 */ /* 0x002fca00078e00ff */
[----:B------:R-:W-:-:S07]  /*211c0*/  @P0 SHF.R.U32.HI R7, RZ, R5, R4 ;  /* 0x00000005ff070219 */ /* 0x000fce0000011604 */
.L_x_2014:
[----:B------:R-:W-:Y:S05]  /*211d0*/  BSYNC B0 ;  /* 0x0000000000007941 */ /* 0x000fea0003800000 */
.L_x_2012:
[----:B------:R-:W-:-:S05]  /*211e0*/  IMAD R3, R7, R3, RZ ;  /* 0x0000000307037224 */ /* 0x000fca00078e02ff */
[----:B------:R-:W-:-:S07]  /*211f0*/  VIMNMX R0, R0, R3, !PT ;  /* 0x0000000300007248 */ /* 0x000fce0007fe0100 */
.L_x_2011:
[----:B------:R-:W-:Y:S01]  /*21200*/  SHF.R.S32.HI R3, RZ, 0x1f, R0 ;  /* 0x0000001fff037819 */ /* 0x000fe20000011400 */
[----:B------:R-:W-:Y:S03]  /*21210*/  BSSY B7, `(.L_x_2015) ;  /* 0x0000382000077945 */ /* 0x000fe60003800000 */
[----:B------:R-:W-:-:S04]  /*21220*/  LEA.HI R3, R3, R0, RZ, 0x7 ;  /* 0x0000000003037211 */ /* 0x000fc800078f38ff */
[----:B------:R-:W-:-:S04]  /*21230*/  SHF.R.S32.HI R3, RZ, 0x7, R3 ;  /* 0x00000007ff037819 */ /* 0x000fc80000011403 */
[----:B------:R-:W-:-:S04]  /*21240*/  VIMNMX R2, RZ, R3, !PT ;  /* 0x00000003ff027248 */ /* 0x000fc80007fe0100 */
[----:B------:R-:W-:Y:S01]  /*21250*/  ISETP.GT.AND P0, PT, R23, R2, PT ;  /* 0x000000021700720c */ /* 0x000fe20003f04270 */
[----:B------:R1:W-:-:S12]  /*21260*/  STL [R1], R2 ;  /* 0x0000000201007387 */ /* 0x0003d80000100800 */
[----:B-1----:R-:W-:Y:S05]  /*21270*/  @P0 BRA `(.L_x_2016) ;  /* 0x0000000000440947 */ /* 0x002fea0003800000 */
[----:B------:R-:W1:Y:S02]  /*21280*/  S2R R2, SR_TID.X ;  /* 0x0000000000027919 */ /* 0x000e640000002100 */
[----:B-1----:R-:W-:-:S04]  /*21290*/  LOP3.LUT R2, R2, 0x7f, RZ, 0xc0, !PT ;  /* 0x0000007f02027812 */ /* 0x002fc800078ec0ff */
[----:B------:R-:W-:-:S13]  /*212a0*/  ISETP.NE.AND P0, PT, R2, RZ, PT ;  /* 0x000000ff0200720c */ /* 0x000fda0003f05270 */
[----:B------:R-:W-:Y:S05]  /*212b0*/  @P0 BRA `(.L_x_2017) ;  /* 0x0000003400dc0947 */ /* 0x000fea0003800000 */
[----:B------:R-:W1:Y:S01]  /*212c0*/  S2R R5, SR_LANEID ;  /* 0x0000000000057919 */ /* 0x000e620000000000 */
[----:B------:R-:W-:Y:S01]  /*212d0*/  VOTEU.ANY UR4, UPT, PT ;  /* 0x0000000000047886 */ /* 0x000fe200038e0100 */
[----:B------:R-:W2:Y:S01]  /*212e0*/  LDC.64 R2, c[0x0][0xc60] ;  /* 0x00031800ff027b82 */ /* 0x000ea20000000a00 */
[----:B------:R-:W1:Y:S02]  /*212f0*/  FLO.U32 R0, UR4 ;  /* 0x0000000400007d00 */ /* 0x000e6400080e0000 */
[----:B-1----:R-:W-:-:S06]  /*21300*/  ISETP.EQ.U32.AND P0, PT, R0, R5, PT ;  /* 0x000000050000720c */ /* 0x002fcc0003f02070 */
[----:B------:R-:W2:Y:S07]  /*21310*/  POPC R5, UR4 ;  /* 0x0000000400057d09 */ /* 0x000eae0008000000 */
[----:B--2---:R-:W2:Y:S01]  /*21320*/  @P0 ATOMG.E.ADD.STRONG.GPU PT, R3, desc[UR54][R2.64], R5 ;  /* 0x00000005020309a8 */ /* 0x004ea200081ee1f6 */
[----:B------:R-:W1:Y:S02]  /*21330*/  S2R R4, SR_LTMASK ;  /* 0x0000000000047919 */ /* 0x000e640000003900 */
[----:B-1----:R-:W-:-:S04]  /*21340*/  LOP3.LUT R4, R4, UR4, RZ, 0xc0, !PT ;  /* 0x0000000404047c12 */ /* 0x002fc8000f8ec0ff */
[----:B------:R-:W1:Y:S01]  /*21350*/  POPC R7, R4 ;  /* 0x0000000400077309 */ /* 0x000e620000000000 */
[----:B--2---:R-:W1:Y:S02]  /*21360*/  SHFL.IDX PT, R0, R3, R0, 0x1f ;  /* 0x00001f0003007589 */ /* 0x004e6400000e0000 */
[----:B-1----:R-:W-:Y:S01]  /*21370*/  IADD3 R16, R0, UR37, R7 ;  /* 0x0000002500107c10 */ /* 0x002fe2000fffe007 */
[----:B------:R-:W-:Y:S06]  /*21380*/  BRA `(.L_x_2017) ;  /* 0x0000003400a87947 */ /* 0x000fec0003800000 */
.L_x_2016:
        /* <DEDUP_REMOVED lines=19> */
[----:B01----:R-:W-:Y:S05]  /*214c0*/  CALL.ABS.NOINC R2 ;  /* 0x0000000002007343 */ /* 0x003fea0003c00000 */
.L_x_2019:
[----:B------:R-:W-:Y:S05]  /*214d0*/  BSYNC B6 ;  /* 0x0000000000067941 */ /* 0x000fea0003800000 */
.L_x_2018:
        /* <DEDUP_REMOVED lines=12> */
[----:B------:R-:W-:Y:S01]  /*215a0*/  MOV R13, RZ ;  /* 0x000000ff000d7202 */ /* 0x000fe20000000f00 */
[----:B------:R-:W-:Y:S02]  /*215b0*/  IMAD.U32 R6, RZ, RZ, UR8 ;  /* 0x00000008ff067e24 */ /* 0x000fe4000f8e00ff */
[----:B------:R-:W-:-:S02]  /*215c0*/  IMAD.U32 R10, RZ, RZ, UR4 ;  /* 0x00000004ff0a7e24 */ /* 0x000fc4000f8e00ff */
[----:B------:R-:W-:Y:S02]  /*215d0*/  IMAD.U32 R11, RZ, RZ, UR5 ;  /* 0x00000005ff0b7e24 */ /* 0x000fe4000f8e00ff */
[----:B------:R-:W-:Y:S02]  /*215e0*/  IMAD.MOV.U32 R8, RZ, RZ, 0x70 ;  /* 0x00000070ff087424 */ /* 0x000fe400078e00ff */
[----:B-1----:R-:W-:-:S07]  /*215f0*/  IMAD.MOV.U32 R12, RZ, RZ, 0x1 ;  /* 0x00000001ff0c7424 */ /* 0x002fce00078e00ff */
[----:B------:R-:W-:-:S07]  /*21600*/  LEPC R20, `(.L_x_2022) ;  /* 0x000000001014794e */ /* 0x000fce0000000000 */
[----:B0-2---:R-:W-:Y:S05]  /*21610*/  CALL.ABS.NOINC R2 ;  /* 0x0000000002007343 */ /* 0x005fea0003c00000 */
.L_x_2022:
[----:B------:R0:W1:Y:S01]  /*21620*/  LDC.64 R2, c[0x4][R17] ;  /* 0x0100000011027b82 */ /* 0x0000620000000a00 */
[----:B------:R-:W-:Y:S01]  /*21630*/  ULDC.64 UR4, c[0x4][0x80] ;  /* 0x0100200000047ab9 */ /* 0x000fe20000000a00 */
[----:B------:R-:W-:Y:S01]  /*21640*/  ULDC.64 UR6, c[0x4][0x88] ;  /* 0x0100220000067ab9 */ /* 0x000fe20000000a00 */
[----:B------:R-:W-:Y:S01]  /*21650*/  ULDC.64 UR8, c[0x4][0x18] ;  /* 0x0100060000087ab9 */ /* 0x000fe20000000a00 */
[----:B------:R-:W-:Y:S01]  /*21660*/  IMAD.U32 R4, RZ, RZ, UR4 ;  /* 0x00000004ff047e24 */ /* 0x000fe2000f8e00ff */
[----:B------:R-:W-:Y:S01]  /*21670*/  MOV R10, UR8 ;  /* 0x00000008000a7c02 */ /* 0x000fe20008000f00 */
        /* <DEDUP_REMOVED lines=9> */
.L_x_2021:
[----:B------:R-:W-:Y:S05]  /*21710*/  BSYNC B6 ;  /* 0x0000000000067941 */ /* 0x000fea0003800000 */
.L_x_2020:
[----:B------:R-:W-:Y:S01]  /*21720*/  ULDC.64 UR4, c[0x0][0x9f8] ;  /* 0x00027e0000047ab9 */ /* 0x000fe20000000a00 */
[----:B------:R-:W2:Y:S01]  /*21730*/  LDL R17, [R1+0x4] ;  /* 0x0000040001117983 */ /* 0x000ea20000100800 */
[----:B------:R-:W-:Y:S01]  /*21740*/  ISETP.NE.U32.AND P0, PT, RZ, UR4, PT ;  /* 0x00000004ff007c0c */ /* 0x000fe2000bf05070 */
[----:B------:R-:W1:Y:S01]  /*21750*/  LDC R0, c[0x0][0x430] ;  /* 0x00010c00ff007b82 */ /* 0x000e620000000800 */
[----:B------:R-:W-:Y:S01]  /*21760*/  MOV R35, R19 ;  /* 0x0000001300237202 */ /* 0x000fe20000000f00 */
[----:B------:R-:W3:Y:S01]  /*21770*/  S2R R21, SR_TID.X ;  /* 0x0000000000157919 */ /* 0x000ee20000002100 */
[----:B------:R-:W-:Y:S01]  /*21780*/  ISETP.NE.AND.EX P0, PT, RZ, UR5, PT, P0 ;  /* 0x00000005ff007c0c */ /* 0x000fe2000bf05300 */
[----:B------:R-:W4:Y:S01]  /*21790*/  S2R R20, SR_TID.X ;  /* 0x0000000000147919 */ /* 0x000f220000002100 */
[----:B------:R-:W-:Y:S01]  /*217a0*/  VIADD R25, R23, 0xffffffff ;  /* 0xffffffff17197836 */ /* 0x000fe20000000000 */
[----:B------:R-:W-:-:S10]  /*217b0*/  ULDC UR4, c[0x0][0x2f4] ;  /* 0x0000bd0000047ab9 */ /* 0x000fd40000000800 */
[----:B------:R-:W0:Y:S01]  /*217c0*/  @P0 LDC.64 R2, c[0x0][0x9f8] ;  /* 0x00027e00ff020b82 */ /* 0x000e220000000a00 */
[----:B-1----:R-:W-:Y:S01]  /*217d0*/  ISETP.NE.AND P1, PT, R0, 0x1, PT ;  /* 0x000000010000780c */ /* 0x002fe20003f25270 */
[----:B------:R-:W-:Y:S02]  /*217e0*/  IMAD.SHL.U32 R8, R25, 0x80, RZ ;  /* 0x0000008019087824 */ /* 0x000fe400078e00ff */
[----:B---3--:R-:W-:-:S10]  /*217f0*/  IMAD.SHL.U32 R21, R21, 0x10, RZ ;  /* 0x0000001015157824 */ /* 0x008fd400078e00ff */
[----:B------:R-:W1:Y:S01]  /*21800*/  @P1 LDC R10, c[0x0][0x434] ;  /* 0x00010d00ff0a1b82 */ /* 0x000e620000000800 */
[----:B----4-:R-:W-:Y:S01]  /*21810*/  LOP3.LUT R20, R20, 0x7f, RZ, 0xc0, !PT ;  /* 0x0000007f14147812 */ /* 0x010fe200078ec0ff */
[----:B0-----:R-:W-:-:S05]  /*21820*/  @P0 IMAD.WIDE R2, R19, 0x4, R2 ;  /* 0x0000000413020825 */ /* 0x001fca00078e0202 */
[----:B------:R0:W3:Y:S01]  /*21830*/  @P0 LDG.E R35, desc[UR54][R2.64] ;  /* 0x0000003602230981 */ /* 0x0000e2000c1e1900 */
[----:B------:R-:W-:Y:S01]  /*21840*/  SHF.R.U32.HI R20, RZ, 0x3, R20 ;  /* 0x00000003ff147819 */ /* 0x000fe20000011614 */
[----:B------:R-:W4:Y:S01]  /*21850*/  @P1 LDC R6, c[0x0][0x438] ;  /* 0x00010e00ff061b82 */ /* 0x000f220000000800 */
[----:B------:R-:W-:-:S04]  /*21860*/  LOP3.LUT R21, R21, 0x70, RZ, 0xc0, !PT ;  /* 0x0000007015157812 */ /* 0x000fc800078ec0ff */
[----:B------:R-:W-:-:S04]  /*21870*/  LOP3.LUT R4, R8, R20, R21, 0xfe, !PT ;  /* 0x0000001408047212 */ /* 0x000fc800078efe15 */
[----:B------:R-:W-:-:S13]  /*21880*/  ISETP.GE.AND P0, PT, R4, R37, PT ;  /* 0x000000250400720c */ /* 0x000fda0003f06270 */
[----:B0-----:R-:W0:Y:S01]  /*21890*/  @!P0 LDC.64 R2, c[0x0][0x428] ;  /* 0x00010a00ff028b82 */ /* 0x001e220000000a00 */
[----:B------:R-:W-:Y:S01]  /*218a0*/  LOP3.LUT R32, R32, 0xfffffffb, RZ, 0xc0, !PT ;  /* 0xfffffffb20207812 */ /* 0x000fe200078ec0ff */
[----:B------:R-:W-:Y:S01]  /*218b0*/  UMOV UR5, 0xffffffff ;  /* 0xffffffff00057882 */ /* 0x000fe20000000000 */
[----:B--2---:R-:W-:-:S04]  /*218c0*/  IMAD.IADD R5, R4, 0x1, R17 ;  /* 0x0000000104057824 */ /* 0x004fc800078e0211 */
[----:B-1----:R-:W-:Y:S01]  /*218d0*/  @P1 IMAD.HI.U32 R7, R5, R10, RZ ;  /* 0x0000000a05071227 */ /* 0x002fe200078e00ff */
[----:B------:R-:W-:-:S04]  /*218e0*/  MOV R4, R5 ;  /* 0x0000000500047202 */ /* 0x000fc80000000f00 */
[----:B----4-:R-:W-:-:S05]  /*218f0*/  @P1 SHF.R.U32.HI R4, RZ, R6, R7 ;  /* 0x00000006ff041219 */ /* 0x010fca0000011607 */
[----:B------:R-:W-:-:S04]  /*21900*/  IMAD.MOV R6, RZ, RZ, -R4 ;  /* 0x000000ffff067224 */ /* 0x000fc800078e0a04 */
[----:B------:R-:W-:Y:S01]  /*21910*/  IMAD R0, R0, R6, R5 ;  /* 0x0000000600007224 */ /* 0x000fe200078e0205 */
[--C-:B------:R-:W-:Y:S02]  /*21920*/  @!P0 SHF.R.S32.HI R5, RZ, 0x1f, R4.reuse ;  /* 0x0000001fff058819 */ /* 0x100fe40000011404 */
[----:B---3--:R-:W-:Y:S01]  /*21930*/  SHF.R.S32.HI R9, RZ, 0x1f, R35 ;  /* 0x0000001fff097819 */ /* 0x008fe20000011423 */
[----:B0-----:R-:W-:-:S04]  /*21940*/  @!P0 IMAD.WIDE.U32 R4, R35, R2, R4 ;  /* 0x0000000223048225 */ /* 0x001fc800078e0004 */
[----:B------:R-:W-:Y:S01]  /*21950*/  @!P0 IMAD R6, R9, R2, RZ ;  /* 0x0000000209068224 */ /* 0x000fe200078e02ff */
[----:B------:R0:W-:Y:S03]  /*21960*/  STL [R1+0x8], R9 ;  /* 0x0000080901007387 */ /* 0x0001e60000100800 */
[----:B------:R-:W-:Y:S02]  /*21970*/  @!P0 IMAD R7, R35, R3, R6 ;  /* 0x0000000323078224 */ /* 0x000fe400078e0206 */
[----:B------:R-:W1:Y:S02]  /*21980*/  @!P0 LDC.64 R2, c[0x0][0x418] ;  /* 0x00010600ff028b82 */ /* 0x000e640000000a00 */
[----:B------:R-:W-:Y:S02]  /*21990*/  @!P0 IMAD.IADD R5, R5, 0x1, R7 ;  /* 0x0000000105058824 */ /* 0x000fe400078e0207 */
[----:B0-----:R-:W-:-:S05]  /*219a0*/  IMAD.U32 R9, RZ, RZ, UR38 ;  /* 0x00000026ff097e24 */ /* 0x001fca000f8e00ff */
[----:B------:R-:W-:Y:S02]  /*219b0*/  ISETP.NE.AND P2, PT, R9, 0x3, PT ;  /* 0x000000030900780c */ /* 0x000fe40003f45270 */
[----:B-1----:R-:W-:-:S04]  /*219c0*/  @!P0 LEA R2, P1, R4, R2, 0x2 ;  /* 0x0000000204028211 */ /* 0x002fc800078210ff */
[----:B------:R-:W-:Y:S01]  /*219d0*/  @!P0 LEA.HI.X R3, R4, R3, R5, 0x2, P1 ;  /* 0x0000000304038211 */ /* 0x000fe200008f1405 */
[----:B------:R-:W-:-:S06]  /*219e0*/  IMAD.MOV.U32 R4, RZ, RZ, RZ ;  /* 0x000000ffff047224 */ /* 0x000fcc00078e00ff */
[----:B------:R0:W5:Y:S01]  /*219f0*/  @!P0 LDG.E R4, desc[UR54][R2.64] ;  /* 0x0000003602048981 */ /* 0x000162000c1e1900 */
[----:B------:R-:W-:Y:S02]  /*21a00*/  ISETP.GE.AND P0, PT, R31, UR4, PT ;  /* 0x000000041f007c0c */ /* 0x000fe4000bf06270 */
[----:B------:R-:W-:-:S04]  /*21a10*/  @P2 LOP3.LUT R32, R32, 0x4, RZ, 0xfc, !PT ;  /* 0x0000000420202812 */ /* 0x000fc800078efcff */
[----:B------:R-:W-:-:S07]  /*21a20*/  LOP3.LUT R32, R32, 0xfffffffd, RZ, 0xc0, !PT ;  /* 0xfffffffd20207812 */ /* 0x000fce00078ec0ff */
[----:B------:R-:W-:Y:S02]  /*21a30*/  @P0 LOP3.LUT R32, R32, 0x2, RZ, 0xfc, !PT ;  /* 0x0000000220200812 */ /* 0x000fe400078efcff */
[----:B------:R-:W-:Y:S02]  /*21a40*/  ISETP.GE.AND P0, PT, R30, UR4, PT ;  /* 0x000000041e007c0c */ /* 0x000fe4000bf06270 */
[----:B------:R-:W-:-:S11]  /*21a50*/  LOP3.LUT R32, R32, 0xfffffffe, RZ, 0xc0, !PT ;  /* 0xfffffffe20207812 */ /* 0x000fd600078ec0ff */
[----:B------:R-:W-:Y:S01]  /*21a60*/  @P0 LOP3.LUT R32, R32, 0x1, RZ, 0xfc, !PT ;  /* 0x0000000120200812 */ /* 0x000fe200078efcff */
[----:B0-----:R-:W-:Y:S06]  /*21a70*/  BRA.DIV UR5, `(.L_x_2023) ;  /* 0x0000006a05e87947 */ /* 0x001fec000b800000 */
.L_x_2214:
[----:B------:R-:W-:Y:S01]  /*21a80*/  SHF.R.S32.HI R34, RZ, 0x1f, R18 ;  /* 0x0000001fff227819 */ /* 0x000fe20000011412 */
[----:B------:R-:W-:Y:S06]  /*21a90*/  @!P2 BRA `(.L_x_2024) ;  /* 0x000000000004a947 */ /* 0x000fec0003800000 */
[----:B------:R-:W-:Y:S01]  /*21aa0*/  BPT.TRAP 0x1 ;  /* 0x000000040000795c */ /* 0x000fe20000300000 */
.L_x_2024:
[----:B------:R-:W-:Y:S01]  /*21ab0*/  SHF.R.S32.HI R5, RZ, 0x1f, R0 ;  /* 0x0000001fff057819 */ /* 0x000fe20000011400 */
[----:B------:R-:W-:Y:S01]  /*21ac0*/  ULDC.64 UR4, c[0x0][0x328] ;  /* 0x0000ca0000047ab9 */ /* 0x000fe20000000a00 */
[----:B------:R-:W-:Y:S03]  /*21ad0*/  BSSY B0, `(.L_x_2025) ;  /* 0x0000017000007945 */ /* 0x000fe60003800000 */
[----:B------:R-:W-:-:S04]  /*21ae0*/  IMAD R3, R5, UR4, RZ ;  /* 0x0000000405037c24 */ /* 0x000fc8000f8e02ff */
[C---:B------:R-:W-:Y:S02]  /*21af0*/  IMAD R6, R0.reuse, UR5, R3 ;  /* 0x0000000500067c24 */ /* 0x040fe4000f8e0203 */
[----:B------:R-:W-:Y:S01]  /*21b00*/  IMAD.WIDE.U32 R2, R0, UR4, RZ ;  /* 0x0000000400027c25 */ /* 0x000fe2000f8e00ff */
        /* <DEDUP_REMOVED lines=19> */
.L_x_2215:
[----:B------:R-:W-:Y:S05]  /*21c40*/  BSYNC B0 ;  /* 0x0000000000007941 */ /* 0x000fea0003800000 */
.L_x_2025:
        /* <DEDUP_REMOVED lines=107> */
.L_x_2233:
        /* <DEDUP_REMOVED lines=11> */
.L_x_2028:
        /* <DEDUP_REMOVED lines=11> */
.L_x_2029:
[----:B-1----:R1:W5:Y:S01]  /*22460*/  LDL.LU R3, [R1+0x10] ;  /* 0x0000100001037983 */ /* 0x0023620000300800 */
[----:B------:R1:W-:Y:S02]  /*22470*/  SYNCS.ARRIVE.TRANS64.A1T0 RZ, [R7+URZ+0x28830], RZ ;  /* 0x028830ff07ff79a7 */ /* 0x0003e4000810003f */
[----:B------:R-:W-:Y:S05]  /*22480*/  WARPSYNC.ALL ;  /* 0x0000000000007948 */ /* 0x000fea0003800000 */
[----:B------:R-:W-:Y:S01]  /*22490*/  ULDC.64 UR4, c[0x0][0x298] ;  /* 0x0000a60000047ab9 */ /* 0x000fe20000000a00 */
[----:B------:R-:W-:Y:S01]  /*224a0*/  ULDC.64 UR6, c[0x0][0xa00] ;  /* 0x0002800000067ab9 */ /* 0x000fe20000000a00 */
[----:B------:R-:W-:Y:S01]  /*224b0*/  IADD3 R2, R22, 0x10400, RZ ;  /* 0x0001040016027810 */ /* 0x000fe20007ffe0ff */
[----:B------:R-:W-:Y:S01]  /*224c0*/  BSSY B6, `(.L_x_2030) ;  /* 0x0000022000067945 */ /* 0x000fe20003800000 */
[----:B------:R-:W-:Y:S01]  /*224d0*/  BAR.SYNC.DEFER_BLOCKING 0x8, 0x180 ;  /* 0x0206000000007b1d */ /* 0x000fe20000010000 */
[----:B------:R-:W-:-:S02]  /*224e0*/  ISETP.NE.U32.AND P0, PT, RZ, UR6, PT ;  /* 0x00000006ff007c0c */ /* 0x000fc4000bf05070 */
[----:B------:R-:W-:Y:S02]  /*224f0*/  LOP3.LUT P1, RZ, R2, 0x3ff, RZ, 0xc0, !PT ;  /* 0x000003ff02ff7812 */ /* 0x000fe4000782c0ff */
[----:B------:R-:W-:Y:S02]  /*22500*/  ISETP.NE.AND.EX P0, PT, RZ, UR7, PT, P0 ;  /* 0x00000007ff007c0c */ /* 0x000fe4000bf05300 */
[----:B------:R-:W-:-:S04]  /*22510*/  SHF.R.S32.HI R2, RZ, 0x1f, R19 ;  /* 0x0000001fff027819 */ /* 0x000fc80000011413 */
[----:B------:R-:W-:Y:S02]  /*22520*/  SEL R2, R2, RZ, !P0 ;  /* 0x000000ff02027207 */ /* 0x000fe40004000000 */
[----:B-----5:R-:W-:Y:S01]  /*22530*/  SHF.R.S32.HI R0, RZ, 0x1f, R3 ;  /* 0x0000001fff007819 */ /* 0x020fe20000011403 */
[----:B0-----:R-:W-:-:S04]  /*22540*/  IMAD.WIDE.U32 R4, R3, UR4, RZ ;  /* 0x0000000403047c25 */ /* 0x001fc8000f8e00ff */
[----:B------:R-:W-:Y:S01]  /*22550*/  IMAD R0, R0, UR4, RZ ;  /* 0x0000000400007c24 */ /* 0x000fe2000f8e02ff */
[----:B------:R0:W-:Y:S03]  /*22560*/  STL.64 [R1+0x10], R4 ;  /* 0x0000100401007387 */ /* 0x0001e60000100a00 */
[----:B------:R-:W-:-:S04]  /*22570*/  IMAD R0, R3, UR5, R0 ;  /* 0x0000000503007c24 */ /* 0x000fc8000f8e0200 */
[----:B------:R-:W-:Y:S01]  /*22580*/  IMAD.IADD R3, R5, 0x1, R0 ;  /* 0x0000000105037824 */ /* 0x000fe200078e0200 */
[----:B------:R-:W-:-:S04]  /*22590*/  SEL R0, R19, RZ, !P0 ;  /* 0x000000ff13007207 */ /* 0x000fc80004000000 */
[----:B------:R0:W-:Y:S04]  /*225a0*/  STL [R1+0x24], R3 ;  /* 0x0000240301007387 */ /* 0x0001e80000100800 */
        /* <DEDUP_REMOVED lines=19> */
.L_x_2031:
[----:B------:R-:W-:Y:S05]  /*226e0*/  BSYNC B6 ;  /* 0x0000000000067941 */ /* 0x000fea0003800000 */
.L_x_2030:
[----:B------:R-:W2:Y:S01]  /*226f0*/  LDL.LU R20, [R1+0x24] ;  /* 0x0000240001147983 */ /* 0x000ea20000300800 */
[----:B------:R-:W-:Y:S01]  /*22700*/  ULDC.64 UR4, c[0x0][0x2d8] ;  /* 0x0000b60000047ab9 */ /* 0x000fe20000000a00 */
[----:B-1----:R-:W1:Y:S01]  /*22710*/  LDC R7, c[0x0][0x448] ;  /* 0x00011200ff077b82 */ /* 0x002e620000000800 */
[----:B------:R-:W-:Y:S01]  /*22720*/  ULDC.64 UR6, c[0x0][0x280] ;  /* 0x0000a00000067ab9 */ /* 0x000fe20000000a00 */
[----:B0-----:R-:W2:Y:S04]  /*22730*/  LDL.LU.64 R2, [R1+0x10] ;  /* 0x0000100001027983 */ /* 0x001ea80000300a00 */
[----:B------:R-:W3:Y:S04]  /*22740*/  LDL.LU R4, [R1+0x28] ;  /* 0x0000280001047983 */ /* 0x000ee80000300800 */
[----:B------:R-:W4:Y:S01]  /*22750*/  LDL.LU R21, [R1+0x18] ;  /* 0x0000180001157983 */ /* 0x000f220000300800 */
[----:B------:R-:W-:-:S03]  /*22760*/  IMAD R0, R34, UR4, RZ ;  /* 0x0000000422007c24 */ /* 0x000fc6000f8e02ff */
[----:B------:R0:W5:Y:S01]  /*22770*/  LDL R8, [R1+0xc] ;  /* 0x00000c0001087983 */ /* 0x0001620000100800 */
[----:B------:R-:W-:Y:S01]  /*22780*/  IMAD R0, R18, UR5, R0 ;  /* 0x0000000512007c24 */ /* 0x000fe2000f8e0200 */
[----:B-1----:R-:W-:-:S13]  /*22790*/  ISETP.NE.AND P0, PT, R7, 0x1, PT ;  /* 0x000000010700780c */ /* 0x002fda0003f05270 */
[----:B------:R-:W1:Y:S01]  /*227a0*/  @P0 LDC R6, c[0x0][0x44c] ;  /* 0x00011300ff060b82 */ /* 0x000e620000000800 */
[----:B--2---:R-:W-:Y:S02]  /*227b0*/  IMAD.MOV.U32 R3, RZ, RZ, R20 ;  /* 0x000000ffff037224 */ /* 0x004fe400078e0014 */
[----:B------:R-:W2:Y:S01]  /*227c0*/  S2R R20, SR_TID.X ;  /* 0x0000000000147919 */ /* 0x000ea20000002100 */
[----:B------:R-:W-:Y:S01]  /*227d0*/  IMAD.WIDE.U32 R2, R18, UR4, R2 ;  /* 0x0000000412027c25 */ /* 0x000fe2000f8e0002 */
[----:B------:R-:W-:-:S03]  /*227e0*/  ULDC.64 UR4, c[0x0][0x2e0] ;  /* 0x0000b80000047ab9 */ /* 0x000fc60000000a00 */
[----:B------:R-:W-:Y:S02]  /*227f0*/  IMAD.IADD R3, R3, 0x1, R0 ;  /* 0x0000000103037824 */ /* 0x000fe400078e0200 */
[----:B---3--:R-:W-:Y:S02]  /*22800*/  IMAD R0, R4, UR4, RZ ;  /* 0x0000000404007c24 */ /* 0x008fe4000f8e02ff */
[----:B----4-:R-:W-:-:S04]  /*22810*/  IMAD.WIDE.U32 R2, R21, UR4, R2 ;  /* 0x0000000415027c25 */ /* 0x010fc8000f8e0002 */
[----:B------:R-:W-:Y:S01]  /*22820*/  IMAD R0, R21, UR5, R0 ;  /* 0x0000000515007c24 */ /* 0x000fe2000f8e0200 */
[----:B------:R-:W-:Y:S01]  /*22830*/  ULDC.64 UR4, c[0x0][0x2d0] ;  /* 0x0000b40000047ab9 */ /* 0x000fe20000000a00 */
[----:B------:R-:W3:Y:S02]  /*22840*/  S2R R21, SR_TID.X ;  /* 0x0000000000157919 */ /* 0x000ee40000002100 */
[----:B------:R-:W-:Y:S02]  /*22850*/  IMAD.IADD R3, R3, 0x1, R0 ;  /* 0x0000000103037824 */ /* 0x000fe400078e0200 */
[----:B------:R-:W4:Y:S01]  /*22860*/  @P0 LDC R0, c[0x0][0x450] ;  /* 0x00011400ff000b82 */ /* 0x000f220000000800 */
[----:B--2---:R-:W-:-:S04]  /*22870*/  LOP3.LUT R20, R20, 0x7f, RZ, 0xc0, !PT ;  /* 0x0000007f14147812 */ /* 0x004fc800078ec0ff */
[----:B------:R-:W-:Y:S01]  /*22880*/  SHF.R.U32.HI R20, RZ, 0x3, R20 ;  /* 0x00000003ff147819 */ /* 0x000fe20000011614 */
[----:B---3--:R-:W-:-:S05]  /*22890*/  IMAD.SHL.U32 R21, R21, 0x10, RZ ;  /* 0x0000001015157824 */ /* 0x008fca00078e00ff */
[----:B------:R-:W-:-:S04]  /*228a0*/  LOP3.LUT R21, R21, 0x70, RZ, 0xc0, !PT ;  /* 0x0000007015157812 */ /* 0x000fc800078ec0ff */
[----:B------:R-:W-:-:S04]  /*228b0*/  LOP3.LUT R20, R20, R21, RZ, 0xfc, !PT ;  /* 0x0000001514147212 */ /* 0x000fc800078efcff */
[----:B------:R-:W-:-:S05]  /*228c0*/  IADD3 R5, R20, R27, RZ ;  /* 0x0000001b14057210 */ /* 0x000fca0007ffe0ff */
[----:B-1----:R-:W-:-:S04]  /*228d0*/  @P0 IMAD.HI.U32 R6, R5, R6, RZ ;  /* 0x0000000605060227 */ /* 0x002fc800078e00ff */
[----:B------:R-:W-:Y:S01]  /*228e0*/  IMAD.MOV.U32 R4, RZ, RZ, R5 ;  /* 0x000000ffff047224 */ /* 0x000fe200078e0005 */
[----:B----4-:R-:W-:Y:S01]  /*228f0*/  @P0 SHF.R.U32.HI R4, RZ, R0, R6 ;  /* 0x00000000ff040219 */ /* 0x010fe20000011606 */
[----:B------:R-:W1:Y:S04]  /*22900*/  S2R R20, SR_TID.X ;  /* 0x0000000000147919 */ /* 0x000e680000002100 */
[----:B------:R-:W-:-:S04]  /*22910*/  IMAD.MOV R0, RZ, RZ, -R4 ;  /* 0x000000ffff007224 */ /* 0x000fc800078e0a04 */
[----:B------:R-:W-:Y:S01]  /*22920*/  IMAD R0, R7, R0, R5 ;  /* 0x0000000007007224 */ /* 0x000fe200078e0205 */
[----:B------:R-:W-:Y:S01]  /*22930*/  SHF.R.S32.HI R5, RZ, 0x1f, R4 ;  /* 0x0000001fff057819 */ /* 0x000fe20000011404 */
[----:B------:R-:W-:-:S04]  /*22940*/  IMAD.WIDE.U32 R2, R4, UR4, R2 ;  /* 0x0000000404027c25 */ /* 0x000fc8000f8e0002 */
[----:B------:R-:W-:-:S04]  /*22950*/  IMAD R5, R5, UR4, RZ ;  /* 0x0000000405057c24 */ /* 0x000fc8000f8e02ff */
[----:B------:R-:W-:Y:S01]  /*22960*/  IMAD R5, R4, UR5, R5 ;  /* 0x0000000504057c24 */ /* 0x000fe2000f8e0205 */
[----:B------:R-:W-:Y:S01]  /*22970*/  SHF.R.S32.HI R4, RZ, 0x1f, R0 ;  /* 0x0000001fff047819 */ /* 0x000fe20000011400 */
[----:B------:R-:W-:Y:S02]  /*22980*/  ULDC.64 UR4, c[0x0][0x2c8] ;  /* 0x0000b20000047ab9 */ /* 0x000fe40000000a00 */
[----:B------:R-:W-:Y:S02]  /*22990*/  IMAD.IADD R3, R3, 0x1, R5 ;  /* 0x0000000103037824 */ /* 0x000fe400078e0205 */
[----:B------:R-:W-:Y:S02]  /*229a0*/  IMAD R4, R4, UR4, RZ ;  /* 0x0000000404047c24 */ /* 0x000fe4000f8e02ff */
[----:B------:R-:W-:Y:S01]  /*229b0*/  IMAD.WIDE.U32 R2, R0, UR4, R2 ;  /* 0x0000000400027c25 */ /* 0x000fe2000f8e0002 */
[----:B------:R-:W-:-:S03]  /*229c0*/  ULDC UR4, c[0x0][0x2b8] ;  /* 0x0000ae0000047ab9 */ /* 0x000fc60000000800 */
[----:B------:R-:W-:Y:S01]  /*229d0*/  IMAD R4, R0, UR5, R4 ;  /* 0x0000000500047c24 */ /* 0x000fe2000f8e0204 */
[----:B------:R-:W-:-:S03]  /*229e0*/  LEA R0, P2, R2, UR6, 0x1 ;  /* 0x0000000602007c11 */ /* 0x000fc6000f8408ff */
[----:B------:R-:W-:Y:S01]  /*229f0*/  IMAD.IADD R4, R3, 0x1, R4 ;  /* 0x0000000103047824 */ /* 0x000fe200078e0204 */
[----:B------:R-:W-:Y:S02]  /*22a00*/  ISETP.GE.AND P0, PT, R31, UR4, PT ;  /* 0x000000041f007c0c */ /* 0x000fe4000bf06270 */
[----:B------:R-:W-:Y:S01]  /*22a10*/  ISETP.GE.AND P1, PT, R30, UR4, PT ;  /* 0x000000041e007c0c */ /* 0x000fe2000bf26270 */
[----:B------:R-:W-:Y:S01]  /*22a20*/  UMOV UR4, 0xffffffff ;  /* 0xffffffff00047882 */ /* 0x000fe20000000000 */
[----:B-1----:R-:W-:Y:S02]  /*22a30*/  LOP3.LUT R20, R20, 0x7f, RZ, 0xc0, !PT ;  /* 0x0000007f14147812 */ /* 0x002fe400078ec0ff */
[----:B------:R-:W-:Y:S02]  /*22a40*/  LEA.HI.X R4, R2, UR7, R4, 0x1, P2 ;  /* 0x0000000702047c11 */ /* 0x000fe400090f0c04 */
[----:B------:R-:W-:Y:S01]  /*22a50*/  SHF.R.U32.HI R9, RZ, 0x3, R20 ;  /* 0x00000003ff097819 */ /* 0x000fe20000011614 */
[----:B0-----:R-:W-:Y:S06]  /*22a60*/  BRA.DIV UR4, `(.L_x_2032) ;  /* 0x0000006a04007947 */ /* 0x001fec000b800000 */
[----:B------:R-:W0:Y:S01]  /*22a70*/  SHFL.IDX PT, R3, R0, RZ, 0x181f ;  /* 0x00181fff00037589 */ /* 0x000e2200000e0000 */
[----:B------:R-:W-:Y:S01]  /*22a80*/  IMAD R33, R33, R7, RZ ;  /* 0x0000000721217224 */ /* 0x000fe200078e02ff */
[----:B------:R-:W-:Y:S02]  /*22a90*/  IADD3 R27, R9, R27, RZ ;  /* 0x0000001b091b7210 */ /* 0x000fe40007ffe0ff */
[----:B------:R-:W1:Y:S02]  /*22aa0*/  SHFL.IDX PT, R2, R4, RZ, 0x181f ;  /* 0x00181fff04027589 */ /* 0x000e6400000e0000 */
[C---:B------:R-:W-:Y:S01]  /*22ab0*/  ISETP.GE.AND P3, PT, R27.reuse, R33, PT ;  /* 0x000000211b00720c */ /* 0x040fe20003f66270 */
[----:B------:R-:W-:Y:S01]  /*22ac0*/  VIADD R6, R27, 0x10 ;  /* 0x000000101b067836 */ /* 0x000fe20000000000 */
[----:B------:R-:W2:Y:S11]  /*22ad0*/  SHFL.IDX PT, R14, R0, 0x1, 0x181f ;  /* 0x00381f00000e7f89 */ /* 0x000eb600000e0000 */
[----:B0-----:R-:W-:-:S05]  /*22ae0*/  @!P3 LEA R5, P2, R31, R3, 0x1 ;  /* 0x000000031f05b211 */ /* 0x001fca00078408ff */
[----:B-1----:R-:W-:Y:S02]  /*22af0*/  @!P3 IMAD.X R3, RZ, RZ, R2, P2 ;  /* 0x000000ffff03b224 */ /* 0x002fe400010e0602 */
[----:B------:R-:W-:-:S05]  /*22b00*/  @!P3 IMAD.MOV.U32 R2, RZ, RZ, R5 ;  /* 0x000000ffff02b224 */ /* 0x000fca00078e0005 */
[----:B-----5:R-:W-:Y:S04]  /*22b10*/  @!P3 LDGSTS.E.BYPASS.LTC128B.128 [R8+0x10400], desc[UR54][R2.64], !P0 ;  /* 0x104000000208bfae */ /* 0x020fe8000c101d76 */
[----:B------:R0:W-:Y:S01]  /*22b20*/  @!P3 LDGSTS.E.BYPASS.LTC128B.128 [R8+0x14400], desc[UR54][R2.64+0x80], !P1 ;  /* 0x144000800208bfae */ /* 0x0001e2000c901d76 */
[----:B------:R-:W-:-:S03]  /*22b30*/  ISETP.GE.AND P3, PT, R6, R33, PT ;  /* 0x000000210600720c */ /* 0x000fc60003f66270 */
[----:B0-----:R-:W0:Y:S10]  /*22b40*/  SHFL.IDX PT, R2, R4, 0x1, 0x181f ;  /* 0x00381f0004027f89 */ /* 0x001e3400000e0000 */
[----:B--2---:R-:W-:-:S02]  /*22b50*/  @!P3 LEA R5, P2, R31, R14, 0x1 ;  /* 0x0000000e1f05b211 */ /* 0x004fc400078408ff */
[----:B------:R-:W1:Y:S03]  /*22b60*/  SHFL.IDX PT, R14, R0, 0x2, 0x181f ;  /* 0x00581f00000e7f89 */ /* 0x000e6600000e0000 */
[----:B0-----:R-:W-:Y:S01]  /*22b70*/  @!P3 IMAD.X R6, RZ, RZ, R2, P2 ;  /* 0x000000ffff06b224 */ /* 0x001fe200010e0602 */
[----:B------:R-:W-:-:S03]  /*22b80*/  @!P3 MOV R2, R5 ;  /* 0x000000050002b202 */ /* 0x000fc60000000f00 */
[----:B------:R-:W-:Y:S02]  /*22b90*/  @!P3 IMAD.MOV.U32 R3, RZ, RZ, R6 ;  /* 0x000000ffff03b224 */ /* 0x000fe400078e0006 */
[----:B------:R-:W-:-:S03]  /*22ba0*/  VIADD R6, R27, 0x20 ;  /* 0x000000201b067836 */ /* 0x000fc60000000000 */
[----:B------:R-:W-:Y:S04]  /*22bb0*/  @!P3 LDGSTS.E.BYPASS.LTC128B.128 [R8+0x10c00], desc[UR54][R2.64], !P0 ;  /* 0x10c000000208bfae */ /* 0x000fe8000c101d76 */
[----:B------:R0:W-:Y:S01]  /*22bc0*/  @!P3 LDGSTS.E.BYPASS.LTC128B.128 [R8+0x14c00], desc[UR54][R2.64+0x80], !P1 ;  /* 0x14c000800208bfae */ /* 0x0001e2000c901d76 */
[----:B------:R-:W-:-:S03]  /*22bd0*/  ISETP.GE.AND P3, PT, R6, R33, PT ;  /* 0x000000210600720c */ /* 0x000fc60003f66270 */
[----:B0-----:R-:W0:Y:S10]  /*22be0*/  SHFL.IDX PT, R2, R4, 0x2, 0x181f ;  /* 0x00581f0004027f89 */ /* 0x001e3400000e0000 */
[----:B-1----:R-:W-:-:S02]  /*22bf0*/  @!P3 LEA R5, P2, R31, R14, 0x1 ;  /* 0x0000000e1f05b211 */ /* 0x002fc400078408ff */
[----:B------:R-:W1:Y:S03]  /*22c00*/  SHFL.IDX PT, R14, R0, 0x3, 0x181f ;  /* 0x00781f00000e7f89 */ /* 0x000e6600000e0000 */
[----:B0-----:R-:W-:Y:S02]  /*22c10*/  @!P3 IMAD.X R6, RZ, RZ, R2, P2 ;  /* 0x000000ffff06b224 */ /* 0x001fe400010e0602 */
[----:B------:R-:W-:-:S03]  /*22c20*/  @!P3 IMAD.MOV.U32 R2, RZ, RZ, R5 ;  /* 0x000000ffff02b224 */ /* 0x000fc600078e0005 */
[----:B------:R-:W-:Y:S01]  /*22c30*/  @!P3 MOV R3, R6 ;  /* 0x000000060003b202 */ /* 0x000fe20000000f00 */
[----:B------:R-:W-:-:S04]  /*22c40*/  VIADD R6, R27, 0x30 ;  /* 0x000000301b067836 */ /* 0x000fc80000000000 */
[----:B------:R-:W-:Y:S04]  /*22c50*/  @!P3 LDGSTS.E.BYPASS.LTC128B.128 [R8+0x11400], desc[UR54][R2.64], !P0 ;  /* 0x114000000208bfae */ /* 0x000fe8000c101d76 */
[----:B------:R0:W-:Y:S01]  /*22c60*/  @!P3 LDGSTS.E.BYPASS.LTC128B.128 [R8+0x15400], desc[UR54][R2.64+0x80], !P1 ;  /* 0x154000800208bfae */ /* 0x0001e2000c901d76 */
[----:B------:R-:W-:-:S03]  /*22c70*/  ISETP.GE.AND P3, PT, R6, R33, PT ;  /* 0x000000210600720c */ /* 0x000fc60003f66270 */
[----:B0-----:R-:W0:Y:S10]  /*22c80*/  SHFL.IDX PT, R2, R4, 0x3, 0x181f ;  /* 0x00781f0004027f89 */ /* 0x001e3400000e0000 */
[----:B-1----:R-:W-:-:S02]  /*22c90*/  @!P3 LEA R5, P2, R31, R14, 0x1 ;  /* 0x0000000e1f05b211 */ /* 0x002fc400078408ff */
[----:B------:R-:W1:Y:S03]  /*22ca0*/  SHFL.IDX PT, R14, R0, 0x4, 0x181f ;  /* 0x00981f00000e7f89 */ /* 0x000e6600000e0000 */
[----:B0-----:R-:W-:Y:S02]  /*22cb0*/  @!P3 IMAD.X R6, RZ, RZ, R2, P2 ;  /* 0x000000ffff06b224 */ /* 0x001fe400010e0602 */
[----:B------:R-:W-:Y:S02]  /*22cc0*/  @!P3 IMAD.MOV.U32 R2, RZ, RZ, R5 ;  /* 0x000000ffff02b224 */ /* 0x000fe400078e0005 */
[----:B------:R-:W-:Y:S01]  /*22cd0*/  @!P3 IMAD.MOV.U32 R3, RZ, RZ, R6 ;  /* 0x000000ffff03b224 */ /* 0x000fe200078e0006 */
[----:B------:R-:W-:-:S04]  /*22ce0*/  IADD3 R6, R27, 0x40, RZ ;  /* 0x000000401b067810 */ /* 0x000fc80007ffe0ff */
        /* <DEDUP_REMOVED lines=8> */
[----:B------:R-:W-:Y:S02]  /*22d70*/  @!P3 IMAD.MOV.U32 R3, RZ, RZ, R6 ;  /* 0x000000ffff03b224 */ /* 0x000fe400078e0006 */
[----:B------:R-:W-:-:S03]  /*22d80*/  VIADD R6, R27, 0x50 ;  /* 0x000000501b067836 */ /* 0x000fc60000000000 */
[----:B------:R-:W-:Y:S04]  /*22d90*/  @!P3 LDGSTS.E.BYPASS.LTC128B.128 [R8+0x12400], desc[UR54][R2.64], !P0 ;  /* 0x124000000208bfae */ /* 0x000fe8000c101d76 */
[----:B------:R0:W-:Y:S01]  /*22da0*/  @!P3 LDGSTS.E.BYPASS.LTC128B.128 [R8+0x16400], desc[UR54][R2.64+0x80], !P1 ;  /* 0x164000800208bfae */ /* 0x0001e2000c901d76 */
[----:B------:R-:W-:-:S03]  /*22db0*/  ISETP.GE.AND P3, PT, R6, R33, PT ;  /* 0x000000210600720c */ /* 0x000fc60003f66270 */
[----:B0-----:R-:W0:Y:S10]  /*22dc0*/  SHFL.IDX PT, R2, R4, 0x5, 0x181f ;  /* 0x00b81f0004027f89 */ /* 0x001e3400000e0000 */
[----:B-1----:R-:W-:-:S02]  /*22dd0*/  @!P3 LEA R5, P2, R31, R14, 0x1 ;  /* 0x0000000e1f05b211 */ /* 0x002fc400078408ff */
[----:B------:R-:W-:Y:S02]  /*22de0*/  SHFL.IDX PT, R14, R0, 0x7, 0x181f ;  /* 0x00f81f00000e7f89 */ /* 0x000fe400000e0000 */
[----:B0-----:R-:W-:Y:S01]  /*22df0*/  @!P3 IADD3.X R6, RZ, R2, RZ, P2, !PT ;  /* 0x00000002ff06b210 */ /* 0x001fe200017fe4ff */
[----:B------:R-:W-:-:S04]  /*22e00*/  @!P3 IMAD.MOV.U32 R2, RZ, RZ, R5 ;  /* 0x000000ffff02b224 */ /* 0x000fc800078e0005 */
[----:B------:R-:W-:Y:S02]  /*22e10*/  @!P3 IMAD.MOV.U32 R3, RZ, RZ, R6 ;  /* 0x000000ffff03b224 */ /* 0x000fe400078e0006 */
[----:B------:R-:W-:-:S03]  /*22e20*/  VIADD R6, R27, 0x60 ;  /* 0x000000601b067836 */ /* 0x000fc60000000000 */
[----:B------:R-:W-:Y:S04]  /*22e30*/  @!P3 LDGSTS.E.BYPASS.LTC128B.128 [R8+0x12c00], desc[UR54][R2.64], !P0 ;  /* 0x12c000000208bfae */ /* 0x000fe8000c101d76 */
[----:B------:R0:W-:Y:S01]  /*22e40*/  @!P3 LDGSTS.E.BYPASS.LTC128B.128 [R8+0x16c00], desc[UR54][R2.64+0x80], !P1 ;  /* 0x16c000800208bfae */ /* 0x0001e2000c901d76 */
[----:B------:R-:W-:-:S03]  /*22e50*/  ISETP.GE.AND P3, PT, R6, R33, PT ;  /* 0x000000210600720c */ /* 0x000fc60003f66270 */
[----:B0-----:R-:W0:Y:S04]  /*22e60*/  SHFL.IDX PT, R3, R0, 0x6, 0x181f ;  /* 0x00d81f0000037f89 */ /* 0x001e2800000e0000 */
[----:B------:R-:W1:Y:S04]  /*22e70*/  SHFL.IDX PT, R2, R4, 0x6, 0x181f ;  /* 0x00d81f0004027f89 */ /* 0x000e6800000e0000 */
[----:B------:R-:W2:Y:S02]  /*22e80*/  SHFL.IDX PT, R4, R4, 0x7, 0x181f ;  /* 0x00f81f0004047f89 */ /* 0x000ea400000e0000 */
[----:B0-----:R-:W-:-:S05]  /*22e90*/  @!P3 LEA R5, P2, R31, R3, 0x1 ;  /* 0x000000031f05b211 */ /* 0x001fca00078408ff */
[----:B-1----:R-:W-:Y:S01]  /*22ea0*/  @!P3 IMAD.X R6, RZ, RZ, R2, P2 ;  /* 0x000000ffff06b224 */ /* 0x002fe200010e0602 */
[----:B------:R-:W-:-:S03]  /*22eb0*/  @!P3 MOV R2, R5 ;  /* 0x000000050002b202 */ /* 0x000fc60000000f00 */
[----:B------:R-:W-:-:S05]  /*22ec0*/  @!P3 IMAD.MOV.U32 R3, RZ, RZ, R6 ;  /* 0x000000ffff03b224 */ /* 0x000fca00078e0006 */
[----:B------:R0:W-:Y:S04]  /*22ed0*/  @!P3 LDGSTS.E.BYPASS.LTC128B.128 [R8+0x13400], desc[UR54][R2.64], !P0 ;  /* 0x134000000208bfae */ /* 0x0001e8000c101d76 */
[----:B--2---:R0:W-:Y:S02]  /*22ee0*/  @!P3 LDGSTS.E.BYPASS.LTC128B.128 [R8+0x17400], desc[UR54][R2.64+0x80], !P1 ;  /* 0x174000800208bfae */ /* 0x0041e4000c901d76 */
.L_x_2250:
[----:B------:R-:W-:Y:S01]  /*22ef0*/  VIADD R0, R27, 0x70 ;  /* 0x000000701b007836 */ /* 0x000fe20000000000 */
[----:B------:R-:W-:Y:S04]  /*22f00*/  BSSY B0, `(.L_x_2033) ;  /* 0x000000a000007945 */ /* 0x000fe80003800000 */
[----:B------:R-:W-:-:S13]  /*22f10*/  ISETP.GE.AND P2, PT, R0, R33, PT ;  /* 0x000000210000720c */ /* 0x000fda0003f46270 */
[----:B------:R-:W-:Y:S05]  /*22f20*/  @P2 BRA `(.L_x_2034) ;  /* 0x00000000001c2947 */ /* 0x000fea0003800000 */
[----:B0-----:R-:W-:-:S05]  /*22f30*/  LEA R2, P2, R31, R14, 0x1 ;  /* 0x0000000e1f027211 */ /* 0x001fca00078408ff */
[----:B------:R-:W-:-:S05]  /*22f40*/  IMAD.X R3, RZ, RZ, R4, P2 ;  /* 0x000000ffff037224 */ /* 0x000fca00010e0604 */
[----:B------:R-:W-:Y:S01]  /*22f50*/  @!PT LDS RZ, [RZ] ;  /* 0x00000000fffff984 */ /* 0x000fe20000000800 */
[----:B------:R-:W-:Y:S01]  /*22f60*/  @!PT LDS RZ, [RZ] ;  /* 0x00000000fffff984 */ /* 0x000fe20000000800 */
[----:B------:R-:W-:Y:S01]  /*22f70*/  @!PT LDS RZ, [RZ] ;  /* 0x00000000fffff984 */ /* 0x000fe20000000800 */
[----:B------:R1:W-:Y:S04]  /*22f80*/  LDGSTS.E.BYPASS.LTC128B.128 [R8+0x13c00], desc[UR54][R2.64], !P0 ;  /* 0x13c0000002087fae */ /* 0x0003e8000c101d76 */
[----:B------:R1:W-:Y:S02]  /*22f90*/  LDGSTS.E.BYPASS.LTC128B.128 [R8+0x17c00], desc[UR54][R2.64+0x80], !P1 ;  /* 0x17c0008002087fae */ /* 0x0003e4000c901d76 */
.L_x_2034:
[----:B------:R-:W-:Y:S05]  /*22fa0*/  BSYNC B0 ;  /* 0x0000000000007941 */ /* 0x000fea0003800000 */
.L_x_2033:
[----:B------:R-:W-:Y:S01]  /*22fb0*/  NOP ;  /* 0x0000000000007918 */ /* 0x000fe20000000000 */
[----:B------:R-:W-:-:S13]  /*22fc0*/  PLOP3.LUT P0, PT, PT, PT, PT, 0x80, 0x0 ;  /* 0x000000000000781c */ /* 0x000fda0003f0f070 */
.L_x_2035:
[----:B------:R-:W-:Y:S02]  /*22fd0*/  PLOP3.LUT P1, PT, P1, P0, PT, 0xa2, 0x0 ;  /* 0x000000000000781c */ /* 0x000fe40000f21472 */
[----:B------:R-:W-:-:S08]  /*22fe0*/  @P0 R2UR P1, UR4, R22 ;  /* 0x00000000160402ca */ /* 0x000fd00000020000 */
[----:B------:R-:W-:-:S05]  /*22ff0*/  @P0 PLOP3.LUT P0, PT, P1, PT, PT, 0x80, 0x0 ;  /* 0x000000000000081c */ /* 0x000fca0000f0f070 */
[----:B------:R-:W-:Y:S01]  /*23000*/  @!P1 SYNCS.ARRIVE.TRANS64.RED.A0T1 RZ, [UR4+0x28800], RZ ;  /* 0x028800ffffff99a7 */ /* 0x000fe20008200404 */
[----:B------:R-:W-:Y:S07]  /*23010*/  @!P1 ARRIVES.LDGSTSBAR.64.TRANSCNT [UR4+0x28800] ;  /* 0x02880000ff0099b0 */ /* 0x000fee0008000a84 */
[----:B------:R-:W-:Y:S05]  /*23020*/  @P0 BRA.U.ANY `(.L_x_2035) ;  /* 0xfffffffd00e80947 */ /* 0x000fea000393ffff */
[----:B01----:R-:W2:Y:S02]  /*23030*/  LDL.LU R2, [R1+0x20] ;  /* 0x0000200001027983 */ /* 0x003ea40000300800 */
[----:B--2---:R-:W-:-:S05]  /*23040*/  VIADD R2, R2, 0x1 ;  /* 0x0000000102027836 */ /* 0x004fca0000000000 */
[----:B------:R0:W-:Y:S01]  /*23050*/  STL [R1+0x20], R2 ;  /* 0x0000200201007387 */ /* 0x0001e20000100800 */
[----:B------:R-:W-:-:S04]  /*23060*/  LEA.HI R0, R2, R2, RZ, 0x1 ;  /* 0x0000000202007211 */ /* 0x000fc800078f08ff */
[----:B------:R-:W-:-:S04]  /*23070*/  LOP3.LUT R0, R0, 0xfffffffe, RZ, 0xc0, !PT ;  /* 0xfffffffe00007812 */ /* 0x000fc800078ec0ff */
[----:B------:R-:W-:-:S04]  /*23080*/  IADD3 R0, R2, -R0, RZ ;  /* 0x8000000002007210 */ /* 0x000fc80007ffe0ff */
[----:B------:R-:W-:Y:S01]  /*23090*/  SHF.L.U32 R3, R0, 0x1f, RZ ;  /* 0x0000001f00037819 */ /* 0x000fe200000006ff */
[----:B------:R-:W-:Y:S01]  /*230a0*/  NOP ;  /* 0x0000000000007918 */ /* 0x000fe20000000000 */
[----:B------:R-:W2:Y:S01]  /*230b0*/  LDL.LU R4, [R1+0x1c] ;  /* 0x00001c0001047983 */ /* 0x000ea20000300800 */
[----:B------:R1:W-:Y:S03]  /*230c0*/  SYNCS.ARRIVE.TRANS64.A1T0 RZ, [R22+URZ+0x28800], RZ ;  /* 0x028800ff16ff79a7 */ /* 0x0003e6000810003f */
[----:B0-----:R-:W3:Y:S01]  /*230d0*/  LDL R2, [R1] ;  /* 0x0000000001027983 */ /* 0x001ee20000100800 */
[----:B------:R-:W-:Y:S01]  /*230e0*/  BSSY B0, `(.L_x_2036) ;  /* 0x0000005000007945 */ /* 0x000fe20003800000 */
[----:B------:R-:W0:Y:S01]  /*230f0*/  SYNCS.PHASECHK.TRANS64.TRYWAIT P0, [R22+URZ+0x28820], R3 ;  /* 0x02882003160075a7 */ /* 0x000e22000800017f */
[----:B--2---:R-:W-:-:S05]  /*23100*/  VIADD R6, R4, 0xfffffffe ;  /* 0xfffffffe04067836 */ /* 0x004fca0000000000 */
[----:B---3--:R-:W-:Y:S01]  /*23110*/  ISETP.GE.AND P1, PT, R6, R2, PT ;  /* 0x000000020600720c */ /* 0x008fe20003f26270 */
[----:B01----:R-:W-:-:S12]  /*23120*/  @!P0 BRA `(.L_x_2037) ;  /* 0x0000006800d88947 */ /* 0x003fd80003800000 */
.L_x_2251:
[----:B------:R-:W-:Y:S05]  /*23130*/  BSYNC B0 ;  /* 0x0000000000007941 */ /* 0x000fea0003800000 */
.L_x_2036:
        /* <DEDUP_REMOVED lines=8> */
.L_x_2052:
[----:B------:R-:W2:Y:S01]  /*231c0*/  LDL R8, [R1+0x4] ;  /* 0x0000040001087983 */ /* 0x000ea20000100800 */
[----:B------:R-:W1:Y:S03]  /*231d0*/  LDC R0, c[0x0][0x430] ;  /* 0x00010c00ff007b82 */ /* 0x000e660000000800 */
[----:B------:R-:W3:Y:S01]  /*231e0*/  LDL R7, [R1+0x8] ;  /* 0x0000080001077983 */ /* 0x000ee20000100800 */
[----:B------:R-:W-:Y:S05]  /*231f0*/  YIELD ;  /* 0x0000000000007946 */ /* 0x000fea0003800000 */
[----:B0-----:R-:W0:Y:S01]  /*23200*/  S2R R3, SR_TID.X ;  /* 0x0000000000037919 */ /* 0x001e220000002100 */
[----:B------:R-:W-:Y:S01]  /*23210*/  ULDC.64 UR4, c[0x0][0x428] ;  /* 0x00010a0000047ab9 */ /* 0x000fe20000000a00 */
[----:B------:R-:W4:Y:S01]  /*23220*/  S2R R2, SR_TID.X ;  /* 0x0000000000027919 */ /* 0x000f220000002100 */
[----:B-1----:R-:W-:-:S13]  /*23230*/  ISETP.NE.AND P0, PT, R0, 0x1, PT ;  /* 0x000000010000780c */ /* 0x002fda0003f05270 */
[----:B------:R-:W1:Y:S01]  /*23240*/  @P0 LDC R4, c[0x0][0x434] ;  /* 0x00010d00ff040b82 */ /* 0x000e620000000800 */
[----:B0-----:R-:W-:-:S04]  /*23250*/  LOP3.LUT R3, R3, 0x7f, RZ, 0xc0, !PT ;  /* 0x0000007f03037812 */ /* 0x001fc800078ec0ff */
[----:B------:R-:W-:-:S03]  /*23260*/  SHF.R.U32.HI R5, RZ, 0x3, R3 ;  /* 0x00000003ff057819 */ /* 0x000fc60000011603 */
[----:B------:R-:W0:Y:S01]  /*23270*/  @P0 LDC R3, c[0x0][0x438] ;  /* 0x00010e00ff030b82 */ /* 0x000e220000000800 */
[----:B----4-:R-:W-:Y:S01]  /*23280*/  SHF.L.U32 R2, R2, 0x4, RZ ;  /* 0x0000000402027819 */ /* 0x010fe200000006ff */
[----:B------:R-:W-:-:S03]  /*23290*/  IMAD R5, R6, 0x80, R5 ;  /* 0x0000008006057824 */ /* 0x000fc600078e0205 */
[----:B------:R-:W-:-:S04]  /*232a0*/  LOP3.LUT R2, R2, 0x70, RZ, 0xc0, !PT ;  /* 0x0000007002027812 */ /* 0x000fc800078ec0ff */
[----:B--2---:R-:W-:-:S05]  /*232b0*/  IADD3 R5, R2, R5, R8 ;  /* 0x0000000502057210 */ /* 0x004fca0007ffe008 */
[----:B-1----:R-:W-:-:S04]  /*232c0*/  @P0 IMAD.HI.U32 R4, R5, R4, RZ ;  /* 0x0000000405040227 */ /* 0x002fc800078e00ff */
[----:B------:R-:W-:Y:S01]  /*232d0*/  IMAD.MOV.U32 R2, RZ, RZ, R5 ;  /* 0x000000ffff027224 */ /* 0x000fe200078e0005 */
[----:B0-----:R-:W-:Y:S01]  /*232e0*/  @P0 SHF.R.U32.HI R2, RZ, R3, R4 ;  /* 0x00000003ff020219 */ /* 0x001fe20000011604 */
[----:B---3--:R-:W-:-:S04]  /*232f0*/  IMAD R4, R7, UR4, RZ ;  /* 0x0000000407047c24 */ /* 0x008fc8000f8e02ff */
[----:B------:R-:W-:-:S04]  /*23300*/  IMAD.MOV R3, RZ, RZ, -R2 ;  /* 0x000000ffff037224 */ /* 0x000fc800078e0a02 */
[----:B------:R-:W-:Y:S01]  /*23310*/  IMAD R0, R0, R3, R5 ;  /* 0x0000000300007224 */ /* 0x000fe200078e0205 */
[----:B------:R-:W-:Y:S01]  /*23320*/  SHF.R.S32.HI R3, RZ, 0x1f, R2 ;  /* 0x0000001fff037819 */ /* 0x000fe20000011402 */
[C---:B------:R-:W-:Y:S02]  /*23330*/  IMAD R5, R35.reuse, UR5, R4 ;  /* 0x0000000523057c24 */ /* 0x040fe4000f8e0204 */
[----:B------:R-:W-:Y:S01]  /*23340*/  IMAD.WIDE.U32 R2, R35, UR4, R2 ;  /* 0x0000000423027c25 */ /* 0x000fe2000f8e0002 */
[----:B------:R-:W-:-:S03]  /*23350*/  ULDC.64 UR4, c[0x0][0x418] ;  /* 0x0001060000047ab9 */ /* 0x000fc60000000a00 */
[----:B------:R-:W-:Y:S01]  /*23360*/  IMAD.IADD R5, R5, 0x1, R3 ;  /* 0x0000000105057824 */ /* 0x000fe200078e0203 */
[----:B------:R-:W-:-:S04]  /*23370*/  LEA R4, P0, R2, UR4, 0x2 ;  /* 0x0000000402047c11 */ /* 0x000fc8000f8010ff */
[----:B------:R-:W-:-:S05]  /*23380*/  LEA.HI.X R5, R2, UR5, R5, 0x2, P0 ;  /* 0x0000000502057c11 */ /* 0x000fca00080f1405 */
[----:B------:R-:W2:Y:S01]  /*23390*/  LDG.E R4, desc[UR54][R4.64] ;  /* 0x0000003604047981 */ /* 0x000ea2000c1e1900 */
[----:B------:R-:W-:Y:S01]  /*233a0*/  IMAD.U32 R7, RZ, RZ, UR38 ;  /* 0x00000026ff077e24 */ /* 0x000fe2000f8e00ff */
[----:B------:R-:W-:Y:S01]  /*233b0*/  IADD3 R24, R10, 0x1, RZ ;  /* 0x000000010a187810 */ /* 0x000fe20007ffe0ff */
[----:B------:R-:W-:-:S03]  /*233c0*/  IMAD.MOV.U32 R25, RZ, RZ, R6 ;  /* 0x000000ffff197224 */ /* 0x000fc600078e0006 */
[----:B------:R-:W-:Y:S02]  /*233d0*/  ISETP.NE.AND P3, PT, R7, 0x3, PT ;  /* 0x000000030700780c */ /* 0x000fe40003f65270 */
[----:B------:R-:W-:-:S04]  /*233e0*/  ISETP.NE.AND P0, PT, R24, 0x2, PT ;  /* 0x000000021800780c */ /* 0x000fc80003f05270 */
[----:B------:R-:W-:Y:S02]  /*233f0*/  SEL R3, RZ, 0x1, P0 ;  /* 0x00000001ff037807 */ /* 0x000fe40000000000 */
[----:B------:R-:W-:Y:S02]  /*23400*/  SEL R24, R24, RZ, P0 ;  /* 0x000000ff18187207 */ /* 0x000fe40000000000 */
[----:B------:R-:W-:Y:S02]  /*23410*/  LOP3.LUT R28, R20, R3, RZ, 0x3c, !PT ;  /* 0x00000003141c7212 */ /* 0x000fe400078e3cff */
[----:B--2---:R-:W-:Y:S01]  /*23420*/  SHF.R.S32.HI R27, RZ, 0x1f, R4 ;  /* 0x0000001fff1b7819 */ /* 0x004fe20000011404 */
[----:B------:R-:W-:Y:S06]  /*23430*/  @!P3 BRA `(.L_x_2040) ;  /* 0x000000000004b947 */ /* 0x000fec0003800000 */
[----:B------:R-:W-:Y:S01]  /*23440*/  BPT.TRAP 0x1 ;  /* 0x000000040000795c */ /* 0x000fe20000300000 */
.L_x_2040:
[----:B------:R-:W-:Y:S01]  /*23450*/  IMAD R6, R24, 0x8, R22 ;  /* 0x0000000818067824 */ /* 0x000fe200078e0216 */
[----:B------:R-:W-:Y:S01]  /*23460*/  SHF.L.U32 R2, R28, 0x1f, RZ ;  /* 0x0000001f1c027819 */ /* 0x000fe200000006ff */
[----:B------:R-:W-:Y:S03]  /*23470*/  BSSY B1, `(.L_x_2041) ;  /* 0x0000003000017945 */ /* 0x000fe60003800000 */
[----:B------:R-:W0:Y:S02]  /*23480*/  SYNCS.PHASECHK.TRANS64.TRYWAIT P0, [R6+URZ+0x28840], R2 ;  /* 0x02884002060075a7 */ /* 0x000e24000800017f */
[----:B0-----:R-:W-:Y:S05]  /*23490*/  @!P0 BRA `(.L_x_2042) ;  /* 0x0000006800108947 */ /* 0x001fea0003800000 */
.L_x_2252:
[----:B------:R-:W-:Y:S05]  /*234a0*/  BSYNC B1 ;  /* 0x0000000000017941 */ /* 0x000fea0003800000 */
.L_x_2041:
        /* <DEDUP_REMOVED lines=71> */
.L_x_2270:
        /* <DEDUP_REMOVED lines=9> */
.L_x_2044:
        /* <DEDUP_REMOVED lines=11> */
.L_x_2045:
[----:B------:R1:W-:Y:S01]  /*23a60*/  SYNCS.ARRIVE.TRANS64.A1T0 RZ, [R6+URZ+0x28830], RZ ;  /* 0x028830ff06ff79a7 */ /* 0x0003e2000810003f */
[----:B------:R-:W-:Y:S05]  /*23a70*/  @!P4 BRA `(.L_x_2046) ;  /* 0x000000000004c947 */ /* 0x000fea0003800000 */
[----:B------:R-:W-:Y:S01]  /*23a80*/  BPT.TRAP 0x1 ;  /* 0x000000040000795c */ /* 0x000fe20000300000 */
.L_x_2046:
[----:B------:R-:W-:Y:S01]  /*23a90*/  SHF.L.U32 R2, R20, 0x1f, RZ ;  /* 0x0000001f14027819 */ /* 0x000fe200000006ff */
[----:B-1----:R-:W-:Y:S01]  /*23aa0*/  IMAD R6, R10, 0x8, R22 ;  /* 0x000000080a067824 */ /* 0x002fe200078e0216 */
[----:B------:R-:W-:Y:S03]  /*23ab0*/  BSSY B1, `(.L_x_2047) ;  /* 0x0000003000017945 */ /* 0x000fe60003800000 */
[----:B------:R-:W1:Y:S02]  /*23ac0*/  SYNCS.PHASECHK.TRANS64.TRYWAIT P0, [R6+URZ+0x28860], R2 ;  /* 0x02886002060075a7 */ /* 0x000e64000800017f */
[----:B-1----:R-:W-:Y:S05]  /*23ad0*/  @!P0 BRA `(.L_x_2048) ;  /* 0x0000006800e08947 */ /* 0x002fea0003800000 */
.L_x_2271:
[----:B------:R-:W-:Y:S05]  /*23ae0*/  BSYNC B1 ;  /* 0x0000000000017941 */ /* 0x000fea0003800000 */
.L_x_2047:
[----:B------:R-:W2:Y:S01]  /*23af0*/  S2R R3, SR_TID.X ;  /* 0x0000000000037919 */ /* 0x000ea20000002100 */
[----:B------:R-:W-:Y:S01]  /*23b00*/  UMOV UR4, 0xffffffff ;  /* 0xffffffff00047882 */ /* 0x000fe20000000000 */
[----:B------:R-:W-:Y:S01]  /*23b10*/  IMAD R8, R33, -0x80, R37 ;  /* 0xffffff8021087824 */ /* 0x000fe200078e0225 */
[----:B0-----:R-:W-:Y:S02]  /*23b20*/  LEA R7, R10, R36, 0xe ;  /* 0x000000240a077211 */ /* 0x001fe400078e70ff */
[----:B--2---:R-:W-:-:S04]  /*23b30*/  LOP3.LUT R3, R3, 0x7f, RZ, 0xc0, !PT ;  /* 0x0000007f03037812 */ /* 0x004fc800078ec0ff */
[----:B------:R-:W-:-:S05]  /*23b40*/  SHF.R.U32.HI R3, RZ, 0x3, R3 ;  /* 0x00000003ff037819 */ /* 0x000fca0000011603 */
[----:B------:R-:W-:Y:S01]  /*23b50*/  IMAD.IADD R8, R8, 0x1, -R3 ;  /* 0x0000000108087824 */ /* 0x000fe200078e0a03 */
[----:B------:R-:W-:Y:S06]  /*23b60*/  BRA.DIV UR4, `(.L_x_2049) ;  /* 0x0000006a04d07947 */ /* 0x000fec000b800000 */
[----:B-1----:R-:W0:Y:S01]  /*23b70*/  SHFL.IDX PT, R2, R17, RZ, 0x181f ;  /* 0x00181fff11027589 */ /* 0x002e2200000e0000 */
[----:B------:R-:W-:-:S03]  /*23b80*/  IMAD R7, R7, 0x2, R22 ;  /* 0x0000000207077824 */ /* 0x000fc600078e0216 */
[----:B------:R-:W1:Y:S01]  /*23b90*/  SHFL.IDX PT, R3, R23, RZ, 0x181f ;  /* 0x00181fff17037589 */ /* 0x000e6200000e0000 */
[----:B0-----:R-:W-:-:S05]  /*23ba0*/  IADD3 R2, P0, R2, R5, RZ ;  /* 0x0000000502027210 */ /* 0x001fca0007f1e0ff */
[----:B-1----:R-:W-:Y:S01]  /*23bb0*/  IMAD.X R3, RZ, RZ, R3, P0 ;  /* 0x000000ffff037224 */ /* 0x002fe200000e0603 */
[----:B------:R-:W-:-:S13]  /*23bc0*/  ISETP.LT.OR P0, PT, R8, 0x1, P2 ;  /* 0x000000010800780c */ /* 0x000fda0001701670 */
[----:B------:R-:W-:Y:S01]  /*23bd0*/  @!PT LDS RZ, [RZ] ;  /* 0x00000000fffff984 */ /* 0x000fe20000000800 */
        /* <DEDUP_REMOVED lines=49> */
[----:B------:R-:W-:Y:S01]  /*23ef0*/  LDGSTS.E.BYPASS.LTC128B.128 [R7+0x3400], desc[UR54][R2.64], !P0 ;  /* 0x0340000002077fae */ /* 0x000fe2000c101d76 */
[----:B------:R-:W-:-:S13]  /*23f00*/  ISETP.LT.OR P0, PT, R8, 0x61, P1 ;  /* 0x000000610800780c */ /* 0x000fda0000f01670 */
[----:B------:R0:W-:Y:S04]  /*23f10*/  LDGSTS.E.BYPASS.LTC128B.128 [R7+0x7400], desc[UR54][R2.64+0x80], !P0 ;  /* 0x0740008002077fae */ /* 0x0001e8000c101d76 */
[----:B0-2---:R0:W1:Y:S02]  /*23f20*/  SHFL.IDX PT, R2, R17, 0x7, 0x181f ;  /* 0x00f81f0011027f89 */ /* 0x00506400000e0000 */
.L_x_2289:
[----:B-1----:R-:W-:Y:S01]  /*23f30*/  IADD3 R2, P0, R2, R5, RZ ;  /* 0x0000000502027210 */ /* 0x002fe20007f1e0ff */
        /* <DEDUP_REMOVED lines=11> */
[----:B-1----:R-:W-:Y:S01]  /*23ff0*/  IMAD.WIDE.U32 R2, R0, UR4, RZ ;  /* 0x0000000400027c25 */ /* 0x002fe2000f8e00ff */
[----:B------:R-:W-:Y:S01]  /*24000*/  ULDC.64 UR4, c[0x0][0x338] ;  /* 0x0000ce0000047ab9 */ /* 0x000fe20000000a00 */
[----:B------:R-:W-:Y:S02]  /*24010*/  NOP ;  /* 0x0000000000007918 */ /* 0x000fe40000000000 */
[----:B------:R-:W-:Y:S02]  /*24020*/  IMAD.IADD R3, R3, 0x1, R21 ;  /* 0x0000000103037824 */ /* 0x000fe400078e0215 */
[----:B------:R-:W-:Y:S02]  /*24030*/  IMAD R27, R27, UR4, RZ ;  /* 0x000000041b1b7c24 */ /* 0x000fe4000f8e02ff */
[----:B------:R-:W-:-:S04]  /*24040*/  IMAD.WIDE.U32 R2, R4, UR4, R2 ;  /* 0x0000000404027c25 */ /* 0x000fc8000f8e0002 */
        /* <DEDUP_REMOVED lines=8> */
[----:B0-----:R-:W-:-:S04]  /*240d0*/  LEA R17, P0, R2, UR4, 0x1 ;  /* 0x0000000402117c11 */ /* 0x001fc8000f8008ff */
[----:B------:R-:W-:Y:S02]  /*240e0*/  LEA.HI.X R23, R2, UR5, R3, 0x1, P0 ;  /* 0x0000000502177c11 */ /* 0x000fe400080f0c03 */
[----:B------:R-:W-:-:S13]  /*240f0*/  PLOP3.LUT P0, PT, PT, PT, PT, 0x80, 0x0 ;  /* 0x000000000000781c */ /* 0x000fda0003f0f070 */
.L_x_2050:
        /* <DEDUP_REMOVED lines=11> */
.L_x_2051:
[----:B------:R-:W2:Y:S01]  /*241b0*/  LDL R0, [R1] ;  /* 0x0000000001007983 */ /* 0x000ea20000100800 */
[----:B------:R0:W-:Y:S01]  /*241c0*/  SYNCS.ARRIVE.TRANS64.A1T0 RZ, [R6+URZ+0x28850], RZ ;  /* 0x028850ff06ff79a7 */ /* 0x0001e2000810003f */
[----:B------:R-:W-:Y:S02]  /*241d0*/  IMAD.MOV.U32 R10, RZ, RZ, R24 ;  /* 0x000000ffff0a7224 */ /* 0x000fe400078e0018 */
[----:B------:R-:W-:Y:S02]  /*241e0*/  IMAD.MOV.U32 R20, RZ, RZ, R28 ;  /* 0x000000ffff147224 */ /* 0x000fe400078e001c */
[----:B------:R-:W-:Y:S01]  /*241f0*/  IMAD.MOV.U32 R33, RZ, RZ, R25 ;  /* 0x000000ffff217224 */ /* 0x000fe200078e0019 */
[C---:B0-----:R-:W-:Y:S02]  /*24200*/  IADD3 R6, R25.reuse, -0x1, RZ ;  /* 0xffffffff19067810 */ /* 0x041fe40007ffe0ff */
[----:B--2---:R-:W-:-:S13]  /*24210*/  ISETP.GT.AND P0, PT, R25, R0, PT ;  /* 0x000000001900720c */ /* 0x004fda0003f04270 */
[----:B------:R-:W-:Y:S05]  /*24220*/  @P0 BRA `(.L_x_2052) ;  /* 0xffffffec00e40947 */ /* 0x000fea000383ffff */
.L_x_2039:
[----:B------:R-:W-:Y:S05]  /*24230*/  BSYNC B0 ;  /* 0x0000000000007941 */ /* 0x000fea0003800000 */
.L_x_2038:
        /* <DEDUP_REMOVED lines=11> */
[----:B0-----:R-:W2:Y:S01]  /*242f0*/  @P0 ATOMG.E.ADD.STRONG.GPU PT, R3, desc[UR54][R2.64], R5 ;  /* 0x00000005020309a8 */ /* 0x001ea200081ee1f6 */
[----:B------:R-:W0:Y:S02]  /*24300*/  S2R R4, SR_LTMASK ;  /* 0x0000000000047919 */ /* 0x000e240000003900 */
[----:B0-----:R-:W-:-:S04]  /*24310*/  LOP3.LUT R4, R4, UR4, RZ, 0xc0, !PT ;  /* 0x0000000404047c12 */ /* 0x001fc8000f8ec0ff */
[----:B------:R-:W0:Y:S01]  /*24320*/  POPC R7, R4 ;  /* 0x0000000400077309 */ /* 0x000e220000000000 */
[----:B--2---:R-:W0:Y:S02]  /*24330*/  SHFL.IDX PT, R0, R3, R0, 0x1f ;  /* 0x00001f0003007589 */ /* 0x004e2400000e0000 */
[----:B0-----:R-:W-:-:S07]  /*24340*/  IADD3 R16, R0, UR37, R7 ;  /* 0x0000002500107c10 */ /* 0x001fce000fffe007 */
.L_x_2054:
[----:B------:R-:W-:Y:S05]  /*24350*/  BSYNC B0 ;  /* 0x0000000000007941 */ /* 0x000fea0003800000 */
.L_x_2053:
[----:B------:R-:W-:-:S05]  /*24360*/  IMAD.U32 R0, RZ, RZ, UR38 ;  /* 0x00000026ff007e24 */ /* 0x000fca000f8e00ff */
[----:B------:R-:W-:-:S13]  /*24370*/  ISETP.NE.AND P0, PT, R0, 0x3, PT ;  /* 0x000000030000780c */ /* 0x000fda0003f05270 */
[----:B------:R-:W-:Y:S05]  /*24380*/  @!P0 BRA `(.L_x_2055) ;  /* 0x0000000000048947 */ /* 0x000fea0003800000 */
[----:B------:R-:W-:Y:S01]  /*24390*/  BPT.TRAP 0x1 ;  /* 0x000000040000795c */ /* 0x000fe20000300000 */
.L_x_2055:
[----:B------:R-:W-:Y:S01]  /*243a0*/  LEA R0, R24, R22, 0x3 ;  /* 0x0000001618007211 */ /* 0x000fe200078e18ff */
[----:B------:R-:W-:Y:S01]  /*243b0*/  BSSY B0, `(.L_x_2056) ;  /* 0x0000005000007945 */ /* 0x000fe20003800000 */
[----:B0-----:R-:W-:Y:S01]  /*243c0*/  SHF.L.U32 R3, R28, 0x1f, RZ ;  /* 0x0000001f1c037819 */ /* 0x001fe200000006ff */
[----:B------:R-:W-:-:S03]  /*243d0*/  IMAD R6, R25, -0x80, R37 ;  /* 0xffffff8019067824 */ /* 0x000fc600078e0225 */
[----:B------:R-:W0:Y:S02]  /*243e0*/  SYNCS.PHASECHK.TRANS64.TRYWAIT P0, [R0+URZ+0x28860], R3 ;  /* 0x02886003000075a7 */ /* 0x000e24000800017f */
[----:B0-----:R-:W-:Y:S05]  /*243f0*/  @!P0 BRA `(.L_x_2057) ;  /* 0x0000006c00388947 */ /* 0x001fea0003800000 */
.L_x_2290:
[----:B------:R-:W-:Y:S05]  /*24400*/  BSYNC B0 ;  /* 0x0000000000007941 */ /* 0x000fea0003800000 */
.L_x_2056:
[----:B------:R-:W1:Y:S01]  /*24410*/  S2R R2, SR_TID.X ;  /* 0x0000000000027919 */ /* 0x000e620000002100 */
[----:B------:R-:W-:Y:S01]  /*24420*/  UMOV UR4, 0xffffffff ;  /* 0xffffffff00047882 */ /* 0x000fe20000000000 */
[----:B------:R-:W-:Y:S01]  /*24430*/  IMAD R9, R24, 0x4000, R36 ;  /* 0x0000400018097824 */ /* 0x000fe200078e0224 */
[----:B-1----:R-:W-:-:S04]  /*24440*/  LOP3.LUT R2, R2, 0x7f, RZ, 0xc0, !PT ;  /* 0x0000007f02027812 */ /* 0x002fc800078ec0ff */
[----:B------:R-:W-:-:S05]  /*24450*/  SHF.R.U32.HI R2, RZ, 0x3, R2 ;  /* 0x00000003ff027819 */ /* 0x000fca0000011602 */
[----:B------:R-:W-:Y:S01]  /*24460*/  IMAD.IADD R6, R6, 0x1, -R2 ;  /* 0x0000000106067824 */ /* 0x000fe200078e0a02 */
[----:B------:R-:W-:Y:S06]  /*24470*/  BRA.DIV UR4, `(.L_x_2058) ;  /* 0x0000006e042c7947 */ /* 0x000fec000b800000 */
[----:B------:R-:W1:Y:S01]  /*24480*/  SHFL.IDX PT, R14, R17, RZ, 0x181f ;  /* 0x00181fff110e7589 */ /* 0x000e6200000e0000 */
        /* <DEDUP_REMOVED lines=62> */
.L_x_2308:
        /* <DEDUP_REMOVED lines=11> */
.L_x_2059:
        /* <DEDUP_REMOVED lines=11> */
.L_x_2060:
[----:B------:R1:W-:Y:S01]  /*249d0*/  SYNCS.ARRIVE.TRANS64.A1T0 RZ, [R0+URZ+0x28850], RZ ;  /* 0x028850ff00ff79a7 */ /* 0x0003e2000810003f */
[----:B------:R-:W-:-:S05]  /*249e0*/  VIADD R24, R24, 0x1 ;  /* 0x0000000118187836 */ /* 0x000fca0000000000 */
[----:B------:R-:W-:-:S04]  /*249f0*/  ISETP.NE.AND P0, PT, R24, 0x2, PT ;  /* 0x000000021800780c */ /* 0x000fc80003f05270 */
[----:B------:R-:W-:Y:S02]  /*24a00*/  SEL R3, RZ, 0x1, P0 ;  /* 0x00000001ff037807 */ /* 0x000fe40000000000 */
[----:B------:R-:W-:Y:S02]  /*24a10*/  SEL R24, R24, RZ, P0 ;  /* 0x000000ff18187207 */ /* 0x000fe40000000000 */
[----:B-1----:R-:W-:-:S07]  /*24a20*/  LOP3.LUT R28, R28, R3, RZ, 0x3c, !PT ;  /* 0x000000031c1c7212 */ /* 0x002fce00078e3cff */
.L_x_2017:
[----:B------:R-:W-:Y:S05]  /*24a30*/  BSYNC B7 ;  /* 0x0000000000077941 */ /* 0x000fea0003800000 */
.L_x_2015:
        /* <DEDUP_REMOVED lines=11> */
.L_x_2061:
        /* <DEDUP_REMOVED lines=14> */
[----:B------:R-:W-:Y:S01]  /*24bd0*/  SHFL.IDX PT, R0, R16, RZ, 0x1f ;  /* 0x00001fff10007589 */ /* 0x000fe200000e0000 */
[C---:B------:R-:W-:Y:S02]  /*24be0*/  ISETP.GE.U32.AND P4, PT, R8.reuse, 0x8, PT ;  /* 0x000000080800780c */ /* 0x040fe40003f86070 */
[C---:B------:R-:W-:Y:S01]  /*24bf0*/  ISETP.GE.U32.AND P5, PT, R8.reuse, 0x10, PT ;  /* 0x000000100800780c */ /* 0x040fe20003fa6070 */
[----:B------:R-:W-:Y:S01]  /*24c00*/  SHFL.IDX PT, R4, R16, 0x1, 0x1f ;  /* 0x00201f0010047f89 */ /* 0x000fe200000e0000 */
[----:B--2---:R-:W-:Y:S01]  /*24c10*/  @!P1 IMAD.MOV.U32 R5, RZ, RZ, R2 ;  /* 0x000000ffff059224 */ /* 0x004fe200078e0002 */
[----:B------:R-:W-:-:S04]  /*24c20*/  ISETP.NE.AND P1, PT, R8, RZ, PT ;  /* 0x000000ff0800720c */ /* 0x000fc80003f25270 */
        /* <DEDUP_REMOVED lines=16> */
.L_x_2318:
[----:B------:R-:W-:Y:S02]  /*24d30*/  ULDC UR4, c[0x0][0xc38] ;  /* 0x00030e0000047ab9 */ /* 0x000fe40000000800 */
[----:B------:R-:W-:-:S04]  /*24d40*/  IMAD.U32 R7, RZ, RZ, UR4 ;  /* 0x00000004ff077e24 */ /* 0x000fc8000f8e00ff */
[----:B--2---:R-:W-:-:S05]  /*24d50*/  IMAD R14, R14, R7, RZ ;  /* 0x000000070e0e7224 */ /* 0x004fca00078e02ff */
[----:B------:R-:W-:-:S04]  /*24d60*/  IADD3 R9, R4, R14, RZ ;  /* 0x0000000e04097210 */ /* 0x000fc80007ffe0ff */
[----:B------:R-:W-:-:S13]  /*24d70*/  ISETP.GT.AND P6, PT, R9, R0, PT ;  /* 0x000000000900720c */ /* 0x000fda0003fc4270 */
[----:B------:R-:W-:Y:S05]  /*24d80*/  @P6 BRA `(.L_x_2064) ;  /* 0x00000000009c6947 */ /* 0x000fea0003800000 */
.L_x_2069:
        /* <DEDUP_REMOVED lines=14> */
.L_x_2067:
[----:B------:R-:W-:Y:S05]  /*24e70*/  BSYNC B0 ;  /* 0x0000000000007941 */ /* 0x000fea0003800000 */
.L_x_2066:
[----:B------:R-:W-:-:S03]  /*24e80*/  UMOV UR4, 0xffffffff ;  /* 0xffffffff00047882 */ /* 0x000fc60000000000 */
[----:B------:R-:W-:Y:S05]  /*24e90*/  BRA.DIV UR4, `(.L_x_2068) ;  /* 0x0000007204447947 */ /* 0x000fea000b800000 */
[----:B-----5:R-:W3:Y:S02]  /*24ea0*/  SHFL.UP PT, R14, R5, 0x1, RZ ;  /* 0x04200000050e7989 */ /* 0x020ee400000e00ff */
[----:B---3--:R-:W-:-:S05]  /*24eb0*/  SEL R14, R14, RZ, P1 ;  /* 0x000000ff0e0e7207 */ /* 0x008fca0000800000 */
[----:B------:R-:W-:-:S05]  /*24ec0*/  IMAD.IADD R13, R5, 0x1, R14 ;  /* 0x00000001050d7824 */ /* 0x000fca00078e020e */
[----:B------:R-:W2:Y:S02]  /*24ed0*/  SHFL.UP PT, R14, R13, 0x2, RZ ;  /* 0x044000000d0e7989 */ /* 0x000ea400000e00ff */
[----:B--2---:R-:W-:-:S04]  /*24ee0*/  SEL R2, R14, RZ, P2 ;  /* 0x000000ff0e027207 */ /* 0x004fc80001000000 */
[----:B------:R-:W-:-:S05]  /*24ef0*/  IADD3 R2, R13, R2, RZ ;  /* 0x000000020d027210 */ /* 0x000fca0007ffe0ff */
[----:B------:R-:W2:Y:S02]  /*24f00*/  SHFL.UP PT, R14, R2, 0x4, RZ ;  /* 0x04800000020e7989 */ /* 0x000ea400000e00ff */
[----:B--2---:R-:W-:-:S05]  /*24f10*/  SEL R3, R14, RZ, P3 ;  /* 0x000000ff0e037207 */ /* 0x004fca0001800000 */
[----:B------:R-:W-:-:S05]  /*24f20*/  IMAD.IADD R3, R2, 0x1, R3 ;  /* 0x0000000102037824 */ /* 0x000fca00078e0203 */
[----:B------:R-:W2:Y:S02]  /*24f30*/  SHFL.UP PT, R14, R3, 0x8, RZ ;  /* 0x05000000030e7989 */ /* 0x000ea400000e00ff */
[----:B--2---:R-:W-:-:S05]  /*24f40*/  SEL R4, R14, RZ, P4 ;  /* 0x000000ff0e047207 */ /* 0x004fca0002000000 */
[----:B------:R-:W-:-:S05]  /*24f50*/  IMAD.IADD R4, R3, 0x1, R4 ;  /* 0x0000000103047824 */ /* 0x000fca00078e0204 */
[----:B------:R-:W2:Y:S02]  /*24f60*/  SHFL.UP PT, R14, R4, 0x10, RZ ;  /* 0x06000000040e7989 */ /* 0x000ea400000e00ff */
[----:B--2---:R-:W-:-:S05]  /*24f70*/  SEL R7, R14, RZ, P5 ;  /* 0x000000ff0e077207 */ /* 0x004fca0002800000 */
[----:B-1----:R-:W-:-:S05]  /*24f80*/  IMAD.IADD R6, R4, 0x1, R7 ;  /* 0x0000000104067824 */ /* 0x002fca00078e0207 */
[----:B------:R1:W2:Y:S02]  /*24f90*/  SHFL.IDX PT, R14, R6, 0x1f, 0x1f ;  /* 0x03e01f00060e7f89 */ /* 0x0002a400000e0000 */
.L_x_2326:
[----:B------:R-:W-:Y:S02]  /*24fa0*/  ULDC UR4, c[0x0][0xc38] ;  /* 0x00030e0000047ab9 */ /* 0x000fe40000000800 */
[----:B------:R-:W-:-:S04]  /*24fb0*/  IMAD.U32 R7, RZ, RZ, UR4 ;  /* 0x00000004ff077e24 */ /* 0x000fc8000f8e00ff */
[----:B--2---:R-:W-:-:S05]  /*24fc0*/  IMAD R14, R14, R7, RZ ;  /* 0x000000070e0e7224 */ /* 0x004fca00078e02ff */
[----:B------:R-:W-:-:S04]  /*24fd0*/  IADD3 R9, R14, R9, RZ ;  /* 0x000000090e097210 */ /* 0x000fc80007ffe0ff */
[----:B------:R-:W-:-:S13]  /*24fe0*/  ISETP.GT.AND P6, PT, R9, R0, PT ;  /* 0x000000000900720c */ /* 0x000fda0003fc4270 */
[----:B------:R-:W-:Y:S05]  /*24ff0*/  @!P6 BRA `(.L_x_2069) ;  /* 0xfffffffc0064e947 */ /* 0x000fea000383ffff */
.L_x_2064:
        /* <DEDUP_REMOVED lines=8> */
.L_x_2330:
[----:B------:R-:W-:Y:S01]  /*25080*/  ISETP.NE.AND P0, PT, R2, RZ, PT ;  /* 0x000000ff0200720c */ /* 0x000fe20003f05270 */
[----:B------:R-:W-:-:S12]  /*25090*/  IMAD.MOV.U32 R14, RZ, RZ, RZ ;  /* 0x000000ffff0e7224 */ /* 0x000fd800078e00ff */
[----:B------:R-:W-:Y:S05]  /*250a0*/  @!P0 BRA `(.L_x_2071) ;  /* 0x0000000000108947 */ /* 0x000fea0003800000 */
[----:B------:R-:W-:Y:S01]  /*250b0*/  UMOV UR4, 0xffffffff ;  /* 0xffffffff00047882 */ /* 0x000fe20000000000 */
[----:B------:R-:W-:Y:S02]  /*250c0*/  VIADD R12, R4, 0xffffffff ;  /* 0xffffffff040c7836 */ /* 0x000fe40000000000 */
[----:B------:R-:W-:Y:S05]  /*250d0*/  BRA.DIV UR4, `(.L_x_2072) ;  /* 0x0000007204b87947 */ /* 0x000fea000b800000 */
[----:B------:R4:W0:Y:S02]  /*250e0*/  SHFL.IDX PT, R14, R6, R12, 0x1f ;  /* 0x00001f0c060e7589 */ /* 0x00082400000e0000 */
.L_x_2071:
[----:B------:R-:W5:Y:S01]  /*250f0*/  LDC.64 R2, c[0x0][0xc90] ;  /* 0x00032400ff027b82 */ /* 0x000f620000000a00 */
[----:B------:R-:W-:-:S04]  /*25100*/  IMAD.IADD R19, R4, 0x1, R19 ;  /* 0x0000000104137824 */ /* 0x000fc800078e0213 */
[----:B-----5:R-:W-:-:S05]  /*25110*/  IMAD.WIDE R2, R19, 0x4, R2 ;  /* 0x0000000413027825 */ /* 0x020fca00078e0202 */
[----:B-1--4-:R1:W2:Y:S01]  /*25120*/  LDG.E R6, desc[UR54][R2.64] ;  /* 0x0000003602067981 */ /* 0x0122a2000c1e1900 */
[----:B0-----:R-:W-:Y:S02]  /*25130*/  IMAD R16, R14, R7, R16 ;  /* 0x000000070e107224 */ /* 0x001fe400078e0210 */
[----:B-1----:R-:W-:Y:S02]  /*25140*/  IMAD.MOV.U32 R2, RZ, RZ, RZ ;  /* 0x000000ffff027224 */ /* 0x002fe400078e00ff */
[----:B--23--:R-:W-:-:S05]  /*25150*/  IMAD R4, R5, R6, RZ ;  /* 0x0000000605047224 */ /* 0x00cfca00078e02ff */
[----:B------:R-:W-:-:S04]  /*25160*/  IABS R8, R4 ;  /* 0x0000000400087213 */ /* 0x000fc80000000000 */
[----:B------:R-:W0:Y:S08]  /*25170*/  I2F.RP R10, R8 ;  /* 0x00000008000a7306 */ /* 0x000e300000209400 */
[----:B0-----:R-:W0:Y:S02]  /*25180*/  MUFU.RCP R10, R10 ;  /* 0x0000000a000a7308 */ /* 0x001e240000001000 */
[----:B0-----:R-:W-:-:S06]  /*25190*/  IADD3 R11, R10, 0xffffffe, RZ ;  /* 0x0ffffffe0a0b7810 */ /* 0x001fcc0007ffe0ff */
[----:B------:R-:W0:Y:S02]  /*251a0*/  F2I.FTZ.U32.TRUNC.NTZ R3, R11 ;  /* 0x0000000b00037305 */ /* 0x000e24000021f000 */
[----:B0-----:R-:W-:-:S04]  /*251b0*/  IMAD.MOV R9, RZ, RZ, -R3 ;  /* 0x000000ffff097224 */ /* 0x001fc800078e0a03 */
        /* <DEDUP_REMOVED lines=11> */
[-C--:B------:R-:W-:Y:S01]  /*25270*/  @!P1 IADD3 R3, R3, -R8.reuse, RZ ;  /* 0x8000000803039210 */ /* 0x080fe20007ffe0ff */
[----:B------:R-:W-:Y:S01]  /*25280*/  @!P1 VIADD R2, R2, 0x1 ;  /* 0x0000000102029836 */ /* 0x000fe20000000000 */
[----:B------:R-:W-:Y:S02]  /*25290*/  ISETP.NE.AND P1, PT, R4, RZ, PT ;  /* 0x000000ff0400720c */ /* 0x000fe40003f25270 */
[----:B------:R-:W-:-:S13]  /*252a0*/  ISETP.GE.U32.AND P0, PT, R3, R8, PT ;  /* 0x000000080300720c */ /* 0x000fda0003f06070 */
[----:B------:R-:W-:-:S04]  /*252b0*/  @P0 VIADD R2, R2, 0x1 ;  /* 0x0000000102020836 */ /* 0x000fc80000000000 */
[----:B------:R-:W-:Y:S01]  /*252c0*/  @!P2 IMAD.MOV R2, RZ, RZ, -R2 ;  /* 0x000000ffff02a224 */ /* 0x000fe200078e0a02 */
[----:B------:R-:W-:-:S05]  /*252d0*/  @!P1 LOP3.LUT R2, RZ, R4, RZ, 0x33, !PT ;  /* 0x00000004ff029212 */ /* 0x000fca00078e33ff */
[----:B------:R-:W-:Y:S02]  /*252e0*/  IMAD R0, R6, R2, RZ ;  /* 0x0000000206007224 */ /* 0x000fe400078e02ff */
[----:B------:R-:W-:-:S03]  /*252f0*/  IMAD.MOV R2, RZ, RZ, -R2 ;  /* 0x000000ffff027224 */ /* 0x000fc600078e0a02 */
[----:B------:R-:W-:Y:S01]  /*25300*/  IADD3 R3, -R0, RZ, RZ ;  /* 0x000000ff00037210 */ /* 0x000fe20007ffe1ff */
[----:B------:R-:W-:-:S03]  /*25310*/  IMAD R9, R4, R2, R9 ;  /* 0x0000000204097224 */ /* 0x000fc600078e0209 */
[----:B------:R-:W-:-:S04]  /*25320*/  VIADDMNMX R6, R3, R7, R6, PT ;  /* 0x0000000703067246 */ /* 0x000fc80003800106 */
[-C--:B------:R-:W-:Y:S02]  /*25330*/  IABS R7, R6.reuse ;  /* 0x0000000600077213 */ /* 0x080fe40000000000 */
[----:B------:R-:W-:Y:S02]  /*25340*/  IABS R4, R6 ;  /* 0x0000000600047213 */ /* 0x000fe40000000000 */
[----:B------:R-:W0:Y:S03]  /*25350*/  I2F.RP R8, R7 ;  /* 0x0000000700087306 */ /* 0x000e260000209400 */
[----:B------:R-:W-:-:S05]  /*25360*/  IMAD.MOV R4, RZ, RZ, -R4 ;  /* 0x000000ffff047224 */ /* 0x000fca00078e0a04 */
[----:B0-----:R-:W0:Y:S02]  /*25370*/  MUFU.RCP R8, R8 ;  /* 0x0000000800087308 */ /* 0x001e240000001000 */
[----:B0-----:R-:W-:-:S06]  /*25380*/  VIADD R3, R8, 0xffffffe ;  /* 0x0ffffffe08037836 */ /* 0x001fcc0000000000 */
[----:B------:R-:W0:Y:S02]  /*25390*/  F2I.FTZ.U32.TRUNC.NTZ R3, R3 ;  /* 0x0000000300037305 */ /* 0x000e24000021f000 */
[----:B0-----:R-:W-:-:S04]  /*253a0*/  IMAD.MOV R2, RZ, RZ, -R3 ;  /* 0x000000ffff027224 */ /* 0x001fc800078e0a03 */
[----:B------:R-:W-:Y:S01]  /*253b0*/  IMAD R11, R2, R7, RZ ;  /* 0x00000007020b7224 */ /* 0x000fe200078e02ff */
[----:B------:R-:W-:-:S05]  /*253c0*/  MOV R2, RZ ;  /* 0x000000ff00027202 */ /* 0x000fca0000000f00 */
[----:B------:R-:W-:Y:S01]  /*253d0*/  IMAD.HI.U32 R2, R3, R11, R2 ;  /* 0x0000000b03027227 */ /* 0x000fe200078e0002 */
[----:B------:R-:W-:Y:S02]  /*253e0*/  IABS R11, R9 ;  /* 0x00000009000b7213 */ /* 0x000fe40000000000 */
[C---:B------:R-:W-:Y:S01]  /*253f0*/  LOP3.LUT R3, R9.reuse, R6, RZ, 0x3c, !PT ;  /* 0x0000000609037212 */ /* 0x040fe200078e3cff */
[----:B------:R-:W-:Y:S02]  /*25400*/  IMAD.IADD R9, R9, 0x1, R0 ;  /* 0x0000000109097824 */ /* 0x000fe400078e0200 */
[----:B------:R-:W-:Y:S01]  /*25410*/  IMAD.HI.U32 R2, R2, R11, RZ ;  /* 0x0000000b02027227 */ /* 0x000fe200078e00ff */
[----:B------:R-:W-:-:S03]  /*25420*/  ISETP.GE.AND P2, PT, R3, RZ, PT ;  /* 0x000000ff0300720c */ /* 0x000fc60003f46270 */
[----:B------:R-:W-:-:S05]  /*25430*/  IMAD R4, R2, R4, R11 ;  /* 0x0000000402047224 */ /* 0x000fca00078e020b */
[----:B------:R-:W-:-:S13]  /*25440*/  ISETP.GT.U32.AND P1, PT, R7, R4, PT ;  /* 0x000000040700720c */ /* 0x000fda0003f24070 */
[----:B------:R-:W-:Y:S02]  /*25450*/  @!P1 IMAD.IADD R4, R4, 0x1, -R7 ;  /* 0x0000000104049824 */ /* 0x000fe400078e0a07 */
[----:B------:R-:W-:Y:S01]  /*25460*/  @!P1 VIADD R2, R2, 0x1 ;  /* 0x0000000102029836 */ /* 0x000fe20000000000 */
[----:B------:R-:W-:Y:S02]  /*25470*/  ISETP.NE.AND P1, PT, R6, RZ, PT ;  /* 0x000000ff0600720c */ /* 0x000fe40003f25270 */
[----:B------:R-:W-:-:S13]  /*25480*/  ISETP.GE.U32.AND P0, PT, R4, R7, PT ;  /* 0x000000070400720c */ /* 0x000fda0003f06070 */
[----:B------:R-:W-:-:S05]  /*25490*/  @P0 IADD3 R2, R2, 0x1, RZ ;  /* 0x0000000102020810 */ /* 0x000fca0007ffe0ff */
[----:B------:R-:W-:Y:S01]  /*254a0*/  @!P2 IMAD.MOV R2, RZ, RZ, -R2 ;  /* 0x000000ffff02a224 */ /* 0x000fe200078e0a02 */
[----:B------:R-:W-:Y:S01]  /*254b0*/  @!P1 LOP3.LUT R2, RZ, R6, RZ, 0x33, !PT ;  /* 0x00000006ff029212 */ /* 0x000fe200078e33ff */
[----:B------:R-:W-:-:S04]  /*254c0*/  IMAD.MOV R6, RZ, RZ, -R6 ;  /* 0x000000ffff067224 */ /* 0x000fc800078e0a06 */
[----:B------:R-:W-:Y:S01]  /*254d0*/  IMAD R18, R2, R6, R9 ;  /* 0x0000000602127224 */ /* 0x000fe200078e0209 */
[----:B------:R-:W-:-:S04]  /*254e0*/  LOP3.LUT R2, RZ, R2, RZ, 0x33, !PT ;  /* 0x00000002ff027212 */ /* 0x000fc800078e33ff */
[----:B------:R-:W-:Y:S01]  /*254f0*/  IADD3 R17, R5, R2, RZ ;  /* 0x0000000205117210 */ /* 0x000fe20007ffe0ff */
[----:B------:R-:W-:Y:S06]  /*25500*/  BRA `(.L_x_2073) ;  /* 0x00000000001c7947 */ /* 0x000fec0003800000 */
.L_x_2065:
[----:B------:R-:W-:Y:S01]  /*25510*/  UMOV UR4, URZ ;  /* 0x0000003f00047c82 */ /* 0x000fe20008000000 */
[----:B------:R-:W-:Y:S01]  /*25520*/  UMOV UR5, URZ ;  /* 0x0000003f00057c82 */ /* 0x000fe20008000000 */
[----:B------:R-:W-:Y:S01]  /*25530*/  ULDC UR6, c[0x0][0xc3c] ;  /* 0x00030f0000067ab9 */ /* 0x000fe20000000800 */
[----:B------:R-:W-:Y:S01]  /*25540*/  IMAD.MOV.U32 R16, RZ, RZ, R0 ;  /* 0x000000ffff107224 */ /* 0x000fe200078e0000 */
[----:B------:R-:W-:Y:S01]  /*25550*/  MOV R19, UR6 ;  /* 0x0000000600137c02 */ /* 0x000fe20008000f00 */
[----:B------:R-:W-:Y:S02]  /*25560*/  IMAD.U32 R17, RZ, RZ, UR4 ;  /* 0x00000004ff117e24 */ /* 0x000fe4000f8e00ff */
[----:B------:R-:W-:-:S07]  /*25570*/  IMAD.U32 R18, RZ, RZ, UR5 ;  /* 0x00000005ff127e24 */ /* 0x000fce000f8e00ff */
.L_x_2073:
        /* <DEDUP_REMOVED lines=10> */
.L_x_2062:
[----:B------:R-:W-:Y:S02]  /*25620*/  ULDC UR4, c[0x0][0xc3c] ;  /* 0x00030f0000047ab9 */ /* 0x000fe40000000800 */
[----:B--2---:R-:W-:-:S13]  /*25630*/  ISETP.GE.AND P0, PT, R19, UR4, PT ;  /* 0x0000000413007c0c */ /* 0x004fda000bf06270 */
[----:B------:R-:W-:Y:S05]  /*25640*/  @!P0 BRA `(.L_x_2074) ;  /* 0xffffff9c00688947 */ /* 0x000fea000383ffff */
[----:B------:R-:W-:Y:S05]  /*25650*/  BSYNC B8 ;  /* 0x0000000000087941 */ /* 0x000fea0003800000 */
.L_x_1959:
[----:B------:R-:W2:Y:S01]  /*25660*/  LDL.LU R0, [R1+0x20] ;  /* 0x0000200001007983 */ /* 0x000ea20000300800 */
[----:B------:R-:W-:Y:S01]  /*25670*/  BSSY B0, `(.L_x_2075) ;  /* 0x000000b000007945 */ /* 0x000fe20003800000 */
[----:B------:R-:W4:Y:S01]  /*25680*/  S2R R5, SR_CgaCtaId ;  /* 0x0000000000057919 */ /* 0x000f220000008800 */
[----:B--2---:R-:W-:-:S05]  /*25690*/  VIADD R0, R0, 0x1 ;  /* 0x0000000100007836 */ /* 0x004fca0000000000 */
[----:B0-----:R-:W-:-:S04]  /*256a0*/  LEA.HI R2, R0, R0, RZ, 0x1 ;  /* 0x0000000000027211 */ /* 0x001fc800078f08ff */
[----:B------:R-:W-:Y:S02]  /*256b0*/  LOP3.LUT R3, R2, 0xfffffffe, RZ, 0xc0, !PT ;  /* 0xfffffffe02037812 */ /* 0x000fe400078ec0ff */
[----:B------:R-:W-:-:S03]  /*256c0*/  MOV R2, 0x400 ;  /* 0x0000040000027802 */ /* 0x000fc60000000f00 */
[----:B------:R-:W-:Y:S01]  /*256d0*/  IMAD.IADD R0, R0, 0x1, -R3 ;  /* 0x0000000100007824 */ /* 0x000fe200078e0a03 */
[----:B----4-:R-:W-:-:S04]  /*256e0*/  LEA R7, R5, R2, 0x18 ;  /* 0x0000000205077211 */ /* 0x010fc800078ec0ff */
[----:B------:R-:W-:-:S04]  /*256f0*/  SHF.L.U32 R0, R0, 0x1f, RZ ;  /* 0x0000001f00007819 */ /* 0x000fc800000006ff */
[----:B------:R-:W0:Y:S02]  /*25700*/  SYNCS.PHASECHK.TRANS64.TRYWAIT P0, [R7+URZ+0x28820], R0 ;  /* 0x02882000070075a7 */ /* 0x000e24000800017f */
[----:B0-----:R-:W-:Y:S05]  /*25710*/  @!P0 BRA `(.L_x_2076) ;  /* 0x0000006c004c8947 */ /* 0x001fea0003800000 */
.L_x_2333:
[----:B------:R-:W-:Y:S05]  /*25720*/  BSYNC B0 ;  /* 0x0000000000007941 */ /* 0x000fea0003800000 */
.L_x_2075:
[----:B------:R-:W-:-:S03]  /*25730*/  UMOV UR4, 0xffffffff ;  /* 0xffffffff00047882 */ /* 0x000fc60000000000 */
[----:B------:R-:W-:Y:S05]  /*25740*/  BRA.DIV UR4, `(.L_x_2077) ;  /* 0x0000006e04547947 */ /* 0x000fea000b800000 */
[----:B0-----:R-:W0:Y:S02]  /*25750*/  S2R R0, SR_TID.X ;  /* 0x0000000000007919 */ /* 0x001e240000002100 */
[----:B0-----:R-:W-:-:S04]  /*25760*/  SHF.R.U32.HI R0, RZ, 0x5, R0 ;  /* 0x00000005ff007819 */ /* 0x001fc80000011600 */
[----:B------:R-:W-:-:S05]  /*25770*/  LOP3.LUT R0, R0, 0x3, RZ, 0xc0, !PT ;  /* 0x0000000300007812 */ /* 0x000fca00078ec0ff */
[----:B------:R0:W2:Y:S02]  /*25780*/  SHFL.IDX PT, R14, R0, RZ, 0x1f ;  /* 0x00001fff000e7589 */ /* 0x0000a400000e0000 */
.L_x_2336:
[----:B--2---:R-:W-:-:S13]  /*25790*/  ISETP.NE.AND P0, PT, R14, RZ, PT ;  /* 0x000000ff0e00720c */ /* 0x004fda0003f05270 */
[----:B------:R-:W-:Y:S05]  /*257a0*/  @P0 BRA `(.L_x_1667) ;  /* 0x0000000000880947 */ /* 0x000fea0003800000 */
[----:B------:R-:W-:-:S03]  /*257b0*/  UMOV UR4, 0xffffffff ;  /* 0xffffffff00047882 */ /* 0x000fc60000000000 */
[----:B------:R-:W-:Y:S05]  /*257c0*/  BRA.DIV UR4, `(.L_x_2078) ;  /* 0x0000006e04687947 */ /* 0x000fea000b800000 */
[----:B------:R-:W-:-:S13]  /*257d0*/  ELECT P6, URZ, PT ;  /* 0x00000000003f782f */ /* 0x000fda00038c0000 */
.L_x_2339:
[----:B------:R-:W-:Y:S05]  /*257e0*/  @!P6 BRA `(.L_x_1667) ;  /* 0x000000000078e947 */ /* 0x000fea0003800000 */
[----:B------:R-:W-:-:S06]  /*257f0*/  ULOP3.LUT UR4, UR36, 0x2, URZ, 0xfc, !UPT ;  /* 0x0000000224047892 */ /* 0x000fcc000f8efc3f */
[----:B0-----:R-:W-:-:S05]  /*25800*/  IMAD.U32 R0, RZ, RZ, UR4 ;  /* 0x00000004ff007e24 */ /* 0x001fca000f8e00ff */
[----:B------:R-:W-:-:S13]  /*25810*/  ISETP.NE.AND P0, PT, R0, 0x3, PT ;  /* 0x000000030000780c */ /* 0x000fda0003f05270 */
[----:B------:R-:W-:Y:S05]  /*25820*/  @!P0 BRA `(.L_x_2079) ;  /* 0x0000000000048947 */ /* 0x000fea0003800000 */
[----:B------:R-:W-:Y:S01]  /*25830*/  BPT.TRAP 0x1 ;  /* 0x000000040000795c */ /* 0x000fe20000300000 */
.L_x_2079:
[C---:B------:R-:W-:Y:S01]  /*25840*/  LEA R5, R24.reuse, R7, 0x3 ;  /* 0x0000000718057211 */ /* 0x040fe200078e18ff */
[----:B------:R-:W-:Y:S01]  /*25850*/  VIADD R24, R24, 0x1 ;  /* 0x0000000118187836 */ /* 0x000fe20000000000 */
[----:B------:R-:W-:-:S04]  /*25860*/  SHF.L.U32 R0, R28, 0x1f, RZ ;  /* 0x0000001f1c007819 */ /* 0x000fc800000006ff */
[----:B------:R-:W0:Y:S01]  /*25870*/  SYNCS.PHASECHK.TRANS64.TRYWAIT P1, [R5+URZ+0x28840], R0 ;  /* 0x02884000050075a7 */ /* 0x000e22000802017f */
[----:B------:R-:W-:-:S04]  /*25880*/  ISETP.NE.AND P2, PT, R24, 0x2, PT ;  /* 0x000000021800780c */ /* 0x000fc80003f45270 */
[----:B------:R-:W-:Y:S01]  /*25890*/  SEL R3, RZ, 0x1, P2 ;  /* 0x00000001ff037807 */ /* 0x000fe20001000000 */
[----:B0-----:R-:W-:Y:S08]  /*258a0*/  @!P1 BRA `(.L_x_2080) ;  /* 0x0000006c00509947 */ /* 0x001ff00003800000 */
.L_x_2340:
[----:B------:R-:W-:Y:S02]  /*258b0*/  SEL R24, R24, RZ, P2 ;  /* 0x000000ff18187207 */ /* 0x000fe40001000000 */
[----:B------:R-:W-:Y:S01]  /*258c0*/  LOP3.LUT R2, R28, R3, RZ, 0x3c, !PT ;  /* 0x000000031c027212 */ /* 0x000fe200078e3cff */
[----:B------:R-:W-:Y:S06]  /*258d0*/  @!P0 BRA `(.L_x_2081) ;  /* 0x0000000000048947 */ /* 0x000fec0003800000 */
[----:B------:R-:W-:Y:S01]  /*258e0*/  BPT.TRAP 0x1 ;  /* 0x000000040000795c */ /* 0x000fe20000300000 */
.L_x_2081:
[----:B------:R-:W-:Y:S01]  /*258f0*/  IMAD R3, R24, 0x8, R7 ;  /* 0x0000000818037824 */ /* 0x000fe200078e0207 */
[----:B------:R-:W-:-:S04]  /*25900*/  SHF.L.U32 R2, R2, 0x1f, RZ ;  /* 0x0000001f02027819 */ /* 0x000fc800000006ff */
[----:B------:R-:W2:Y:S02]  /*25910*/  SYNCS.PHASECHK.TRANS64.TRYWAIT P1, [R3+URZ+0x28840], R2 ;  /* 0x02884002030075a7 */ /* 0x000ea4000802017f */
[----:B--2---:R-:W-:Y:S05]  /*25920*/  @!P1 BRA `(.L_x_2082) ;  /* 0x0000006c00449947 */ /* 0x004fea0003800000 */
.L_x_2341:
[----:B------:R-:W-:Y:S05]  /*25930*/  @!P0 BRA `(.L_x_2083) ;  /* 0x0000000000048947 */ /* 0x000fea0003800000 */
[----:B------:R-:W-:Y:S01]  /*25940*/  BPT.TRAP 0x1 ;  /* 0x000000040000795c */ /* 0x000fe20000300000 */
.L_x_2083:
[----:B------:R-:W4:Y:S02]  /*25950*/  SYNCS.PHASECHK.TRANS64.TRYWAIT P1, [R5+URZ+0x28860], R0 ;  /* 0x02886000050075a7 */ /* 0x000f24000802017f */
[----:B----4-:R-:W-:Y:S05]  /*25960*/  @!P1 BRA `(.L_x_2084) ;  /* 0x0000006c00489947 */ /* 0x010fea0003800000 */
.L_x_2342:
[----:B------:R-:W-:Y:S05]  /*25970*/  @!P0 BRA `(.L_x_2085) ;  /* 0x0000000000048947 */ /* 0x000fea0003800000 */
[----:B------:R-:W-:Y:S01]  /*25980*/  BPT.TRAP 0x1 ;  /* 0x000000040000795c */ /* 0x000fe20000300000 */
.L_x_2085:
[----:B------:R0:W0:Y:S02]  /*25990*/  SYNCS.PHASECHK.TRANS64.TRYWAIT P0, [R3+URZ+0x28860], R2 ;  /* 0x02886002030075a7 */ /* 0x000024000800017f */
[----:B0-----:R-:W-:Y:S05]  /*259a0*/  @!P0 NANOSLEEP.SYNCS 0x989680 ;  /* 0x009896800000895d */ /* 0x001fea0003900000 */
[----:B------:R-:W0:Y:S02]  /*259b0*/  @!P0 SYNCS.PHASECHK.TRANS64 P0, [R3+URZ+0x28860], R2 ;  /* 0x02886002030085a7 */ /* 0x000e24000800007f */
[----:B0-----:R-:W-:Y:S05]  /*259c0*/  @!P0 BRA `(.L_x_2085) ;  /* 0xfffffffc00f08947 */ /* 0x001fea000383ffff */
.L_x_1667:
[----:B------:R-:W-:Y:S05]  /*259d0*/  BSYNC B9 ;  /* 0x0000000000097941 */ /* 0x000fea0003800000 */
.L_x_1664:
[----:B------:R-:W-:Y:S05]  /*259e0*/  EXIT ;  /* 0x000000000000794d */ /* 0x000fea0003800000 */
.L_x_1697:
[----:B0-----:R0:W1:Y:S02]  /*259f0*/  SYNCS.PHASECHK.TRANS64.TRYWAIT P6, [R91+URZ+0x28890], R102 ;  /* 0x028890665b0075a7 */ /* 0x00106400080c017f */
[----:B-1----:R-:W-:Y:S05]  /*25a00*/  @!P6 NANOSLEEP.SYNCS 0x989680 ;  /* 0x009896800000e95d */ /* 0x002fea0003900000 */
[----:B------:R-:W1:Y:S02]  /*25a10*/  @!P6 SYNCS.PHASECHK.TRANS64 P6, [R91+URZ+0x28890], R102 ;  /* 0x028890665b00e5a7 */ /* 0x000e6400080c007f */
[----:B-1----:R-:W-:Y:S05]  /*25a20*/  @!P6 BRA `(.L_x_1697) ;  /* 0xfffffffc00f0e947 */ /* 0x002fea000383ffff */
[----:B------:R-:W-:Y:S05]  /*25a30*/  BRA `(.L_x_2086) ;  /* 0xfffffdd800307947 */ /* 0x000fea000383ffff */
.L_x_1698:
        /* <DEDUP_REMOVED lines=8> */
.L_x_2088:
[----:B------:R-:W-:Y:S05]  /*25ac0*/  BSYNC B1 ;  /* 0x0000000000017941 */ /* 0x000fea0003800000 */
.L_x_2087:
[----:B------:R-:W-:Y:S01]  /*25ad0*/  MOV R13, R108 ;  /* 0x0000006c000d7202 */ /* 0x000fe20000000f00 */
[----:B------:R-:W-:Y:S02]  /*25ae0*/  IMAD.MOV.U32 R12, RZ, RZ, RZ ;  /* 0x000000ffff0c7224 */ /* 0x000fe400078e00ff */
[----:B------:R-:W-:Y:S02]  /*25af0*/  IMAD.MOV.U32 R11, RZ, RZ, 0x181f ;  /* 0x0000181fff0b7424 */ /* 0x000fe400078e00ff */
[----:B------:R-:W-:Y:S02]  /*25b00*/  IMAD.MOV.U32 R15, RZ, RZ, -0x1 ;  /* 0xffffffffff0f7424 */ /* 0x000fe400078e00ff */
[----:B------:R-:W-:-:S07]  /*25b10*/  IMAD.MOV.U32 R79, RZ, RZ, R14 ;  /* 0x000000ffff4f7224 */ /* 0x000fce00078e000e */
[----:B------:R-:W-:Y:S05]  /*25b20*/  WARPSYNC.COLLECTIVE R15, `(.L_x_2089) ;  /* 0x000000000f087348 */ /* 0x000fea0003c00000 */
[----:B------:R0:W1:Y:S02]  /*25b30*/  SHFL.IDX P6, R14, R13, R12, R11 ;  /* 0x0000000c0d0e7389 */ /* 0x00006400000c000b */
[----:B01----:R-:W-:Y:S01]  /*25b40*/  ENDCOLLECTIVE ;  /* 0x000000000000791b */ /* 0x003fe20003800000 */
.L_x_2089:
[----:B------:R-:W-:Y:S01]  /*25b50*/  MOV R105, R14 ;  /* 0x0000000e00697202 */ /* 0x000fe20000000f00 */
[----:B------:R-:W-:Y:S06]  /*25b60*/  BRA `(.L_x_2090) ;  /* 0xfffffdd400f87947 */ /* 0x000fec000383ffff */
.L_x_1707:
[----:B------:R-:W-:Y:S01]  /*25b70*/  BSSY B1, `(.L_x_2091) ;  /* 0x0000008000017945 */ /* 0x000fe20003800000 */
[----:B0---4-:R-:W-:Y:S01]  /*25b80*/  IMAD.MOV.U32 R13, RZ, RZ, R103 ;  /* 0x000000ffff0d7224 */ /* 0x011fe200078e0067 */
[----:B------:R-:W-:Y:S01]  /*25b90*/  MOV R15, 0xffffffff ;  /* 0xffffffff000f7802 */ /* 0x000fe20000000f00 */
[----:B------:R-:W-:Y:S02]  /*25ba0*/  IMAD.MOV.U32 R12, RZ, RZ, 0x1 ;  /* 0x00000001ff0c7424 */ /* 0x000fe400078e00ff */
[----:B------:R-:W-:-:S07]  /*25bb0*/  IMAD.MOV.U32 R11, RZ, RZ, 0x181f ;  /* 0x0000181fff0b7424 */ /* 0x000fce00078e00ff */
[----:B-123--:R-:W-:Y:S05]  /*25bc0*/  WARPSYNC.COLLECTIVE R15, `(.L_x_2092) ;  /* 0x000000000f087348 */ /* 0x00efea0003c00000 */
[----:B------:R0:W4:Y:S02]  /*25bd0*/  SHFL.IDX P6, R14, R13, R12, R11 ;  /* 0x0000000c0d0e7389 */ /* 0x00012400000c000b */
[----:B01234-:R-:W-:Y:S01]  /*25be0*/  ENDCOLLECTIVE ;  /* 0x000000000000791b */ /* 0x01ffe20003800000 */
.L_x_2092:
[----:B------:R-:W-:Y:S05]  /*25bf0*/  BSYNC B1 ;  /* 0x0000000000017941 */ /* 0x000fea0003800000 */
.L_x_2091:
        /* <DEDUP_REMOVED lines=8> */
.L_x_2093:
[----:B------:R-:W-:Y:S01]  /*25c80*/  IMAD.MOV.U32 R73, RZ, RZ, R14 ;  /* 0x000000ffff497224 */ /* 0x000fe200078e000e */
[----:B------:R-:W-:Y:S06]  /*25c90*/  BRA `(.L_x_2094) ;  /* 0xfffffddc005c7947 */ /* 0x000fec000383ffff */
.L_x_1716:
        /* <DEDUP_REMOVED lines=8> */
.L_x_2096:
[----:B------:R-:W-:Y:S05]  /*25d20*/  BSYNC B1 ;  /* 0x0000000000017941 */ /* 0x000fea0003800000 */
.L_x_2095:
[----:B------:R-:W-:Y:S01]  /*25d30*/  MOV R13, R108 ;  /* 0x0000006c000d7202 */ /* 0x000fe20000000f00 */
[----:B------:R-:W-:Y:S02]  /*25d40*/  IMAD.MOV.U32 R12, RZ, RZ, 0x2 ;  /* 0x00000002ff0c7424 */ /* 0x000fe400078e00ff */
[----:B------:R-:W-:Y:S02]  /*25d50*/  IMAD.MOV.U32 R11, RZ, RZ, 0x181f ;  /* 0x0000181fff0b7424 */ /* 0x000fe400078e00ff */
[----:B------:R-:W-:Y:S02]  /*25d60*/  IMAD.MOV.U32 R15, RZ, RZ, -0x1 ;  /* 0xffffffffff0f7424 */ /* 0x000fe400078e00ff */
[----:B------:R-:W-:-:S07]  /*25d70*/  IMAD.MOV.U32 R61, RZ, RZ, R14 ;  /* 0x000000ffff3d7224 */ /* 0x000fce00078e000e */
[----:B------:R-:W-:Y:S05]  /*25d80*/  WARPSYNC.COLLECTIVE R15, `(.L_x_2097) ;  /* 0x000000000f087348 */ /* 0x000fea0003c00000 */
[----:B------:R0:W1:Y:S02]  /*25d90*/  SHFL.IDX P6, R14, R13, R12, R11 ;  /* 0x0000000c0d0e7389 */ /* 0x00006400000c000b */
[----:B01----:R-:W-:Y:S01]  /*25da0*/  ENDCOLLECTIVE ;  /* 0x000000000000791b */ /* 0x003fe20003800000 */
.L_x_2097:
[----:B------:R-:W-:Y:S01]  /*25db0*/  MOV R63, R14 ;  /* 0x0000000e003f7202 */ /* 0x000fe20000000f00 */
[----:B------:R-:W-:Y:S06]  /*25dc0*/  BRA `(.L_x_2098) ;  /* 0xfffffde000c07947 */ /* 0x000fec000383ffff */
.L_x_1725:
        /* <DEDUP_REMOVED lines=8> */
.L_x_2100:
[----:B------:R-:W-:Y:S05]  /*25e50*/  BSYNC B1 ;  /* 0x0000000000017941 */ /* 0x000fea0003800000 */
.L_x_2099:
        /* <DEDUP_REMOVED lines=8> */
.L_x_2101:
[----:B------:R-:W-:Y:S01]  /*25ee0*/  IMAD.MOV.U32 R53, RZ, RZ, R14 ;  /* 0x000000ffff357224 */ /* 0x000fe200078e000e */
[----:B------:R-:W-:Y:S06]  /*25ef0*/  BRA `(.L_x_2102) ;  /* 0xfffffde800207947 */ /* 0x000fec000383ffff */
.L_x_1737:
[----:B--2---:R2:W3:Y:S02]  /*25f00*/  SYNCS.PHASECHK.TRANS64.TRYWAIT P4, [R91+URZ+0x28890], R102 ;  /* 0x028890665b0075a7 */ /* 0x0044e4000808017f */
[----:B---3--:R-:W-:Y:S05]  /*25f10*/  @!P4 NANOSLEEP.SYNCS 0x989680 ;  /* 0x009896800000c95d */ /* 0x008fea0003900000 */
[----:B------:R-:W3:Y:S02]  /*25f20*/  @!P4 SYNCS.PHASECHK.TRANS64 P4, [R91+URZ+0x28890], R102 ;  /* 0x028890665b00c5a7 */ /* 0x000ee4000808007f */
[----:B---3--:R-:W-:Y:S05]  /*25f30*/  @!P4 BRA `(.L_x_1737) ;  /* 0xfffffffc00f0c947 */ /* 0x008fea000383ffff */
[----:B------:R-:W-:Y:S05]  /*25f40*/  BRA `(.L_x_2103) ;  /* 0xfffffdf400ec7947 */ /* 0x000fea000383ffff */
.L_x_1738:
[----:B------:R-:W-:Y:S01]  /*25f50*/  BSSY B1, `(.L_x_2104) ;  /* 0x0000008000017945 */ /* 0x000fe20003800000 */
[----:B------:R-:W-:Y:S01]  /*25f60*/  IMAD.MOV.U32 R13, RZ, RZ, R103 ;  /* 0x000000ffff0d7224 */ /* 0x000fe200078e0067 */
[----:B------:R-:W-:Y:S01]  /*25f70*/  MOV R12, RZ ;  /* 0x000000ff000c7202 */ /* 0x000fe20000000f00 */
[----:B------:R-:W-:Y:S02]  /*25f80*/  IMAD.MOV.U32 R11, RZ, RZ, 0x181f ;  /* 0x0000181fff0b7424 */ /* 0x000fe400078e00ff */
[----:B------:R-:W-:-:S07]  /*25f90*/  IMAD.MOV.U32 R15, RZ, RZ, -0x1 ;  /* 0xffffffffff0f7424 */ /* 0x000fce00078e00ff */
[----:B0-2---:R-:W-:Y:S05]  /*25fa0*/  WARPSYNC.COLLECTIVE R15, `(.L_x_2105) ;  /* 0x000000000f087348 */ /* 0x005fea0003c00000 */
[----:B------:R1:W3:Y:S02]  /*25fb0*/  SHFL.IDX P6, R14, R13, R12, R11 ;  /* 0x0000000c0d0e7389 */ /* 0x0002e400000c000b */
[----:B0123--:R-:W-:Y:S01]  /*25fc0*/  ENDCOLLECTIVE ;  /* 0x000000000000791b */ /* 0x00ffe20003800000 */
.L_x_2105:
[----:B------:R-:W-:Y:S05]  /*25fd0*/  BSYNC B1 ;  /* 0x0000000000017941 */ /* 0x000fea0003800000 */
.L_x_2104:
        /* <DEDUP_REMOVED lines=8> */
.L_x_2106:
[----:B------:R-:W-:Y:S01]  /*26060*/  MOV R106, R14 ;  /* 0x0000000e006a7202 */ /* 0x000fe20000000f00 */
[----:B------:R-:W-:Y:S06]  /*26070*/  BRA `(.L_x_2107) ;  /* 0xfffffdf400b87947 */ /* 0x000fec000383ffff */
.L_x_1743:
[----:B------:R-:W-:Y:S01]  /*26080*/  BSSY B1, `(.L_x_2108) ;  /* 0x0000008000017945 */ /* 0x000fe20003800000 */
[----:B0-----:R-:W-:Y:S01]  /*26090*/  IMAD.MOV.U32 R13, RZ, RZ, R103 ;  /* 0x000000ffff0d7224 */ /* 0x001fe200078e0067 */
[----:B------:R-:W-:Y:S01]  /*260a0*/  MOV R15, 0xffffffff ;  /* 0xffffffff000f7802 */ /* 0x000fe20000000f00 */
[----:B------:R-:W-:Y:S02]  /*260b0*/  IMAD.MOV.U32 R12, RZ, RZ, 0x1 ;  /* 0x00000001ff0c7424 */ /* 0x000fe400078e00ff */
[----:B------:R-:W-:-:S07]  /*260c0*/  IMAD.MOV.U32 R11, RZ, RZ, 0x181f ;  /* 0x0000181fff0b7424 */ /* 0x000fce00078e00ff */
[----:B-1234-:R-:W-:Y:S05]  /*260d0*/  WARPSYNC.COLLECTIVE R15, `(.L_x_2109) ;  /* 0x000000000f087348 */ /* 0x01efea0003c00000 */
[----:B------:R0:W0:Y:S02]  /*260e0*/  SHFL.IDX P6, R14, R13, R12, R11 ;  /* 0x0000000c0d0e7389 */ /* 0x00002400000c000b */
[----:B01234-:R-:W-:Y:S01]  /*260f0*/  ENDCOLLECTIVE ;  /* 0x000000000000791b */ /* 0x01ffe20003800000 */
.L_x_2109:
[----:B------:R-:W-:Y:S05]  /*26100*/  BSYNC B1 ;  /* 0x0000000000017941 */ /* 0x000fea0003800000 */
.L_x_2108:
        /* <DEDUP_REMOVED lines=8> */
.L_x_2110:
[----:B------:R-:W-:Y:S01]  /*26190*/  IMAD.MOV.U32 R50, RZ, RZ, R14 ;  /* 0x000000ffff327224 */ /* 0x000fe200078e000e */
[----:B------:R-:W-:Y:S06]  /*261a0*/  BRA `(.L_x_2111) ;  /* 0xfffffdfc00547947 */ /* 0x000fec000383ffff */
.L_x_1748:
[----:B------:R-:W-:Y:S01]  /*261b0*/  BSSY B1, `(.L_x_2112) ;  /* 0x0000008000017945 */ /* 0x000fe20003800000 */
[----:B0-----:R-:W-:Y:S01]  /*261c0*/  IMAD.MOV.U32 R13, RZ, RZ, R103 ;  /* 0x000000ffff0d7224 */ /* 0x001fe200078e0067 */
[----:B------:R-:W-:Y:S01]  /*261d0*/  MOV R12, 0x2 ;  /* 0x00000002000c7802 */ /* 0x000fe20000000f00 */
[----:B------:R-:W-:Y:S02]  /*261e0*/  IMAD.MOV.U32 R11, RZ, RZ, 0x181f ;  /* 0x0000181fff0b7424 */ /* 0x000fe400078e00ff */
[----:B------:R-:W-:-:S07]  /*261f0*/  IMAD.MOV.U32 R15, RZ, RZ, -0x1 ;  /* 0xffffffffff0f7424 */ /* 0x000fce00078e00ff */
[----:B-1234-:R-:W-:Y:S05]  /*26200*/  WARPSYNC.COLLECTIVE R15, `(.L_x_2113) ;  /* 0x000000000f087348 */ /* 0x01efea0003c00000 */
[----:B------:R0:W0:Y:S02]  /*26210*/  SHFL.IDX P6, R14, R13, R12, R11 ;  /* 0x0000000c0d0e7389 */ /* 0x00002400000c000b */
[----:B01234-:R-:W-:Y:S01]  /*26220*/  ENDCOLLECTIVE ;  /* 0x000000000000791b */ /* 0x01ffe20003800000 */
.L_x_2113:
[----:B------:R-:W-:Y:S05]  /*26230*/  BSYNC B1 ;  /* 0x0000000000017941 */ /* 0x000fea0003800000 */
.L_x_2112:
        /* <DEDUP_REMOVED lines=8> */
.L_x_2114:
[----:B------:R-:W-:Y:S05]  /*262c0*/  BRA `(.L_x_2115) ;  /* 0xfffffe0000f87947 */ /* 0x000fea000383ffff */
.L_x_1753:
[----:B------:R-:W-:Y:S01]  /*262d0*/  BSSY B1, `(.L_x_2116) ;  /* 0x0000008000017945 */ /* 0x000fe20003800000 */
[----:B0-----:R-:W-:Y:S01]  /*262e0*/  MOV R13, R103 ;  /* 0x00000067000d7202 */ /* 0x001fe20000000f00 */
[----:B------:R-:W-:Y:S02]  /*262f0*/  IMAD.MOV.U32 R12, RZ, RZ, 0x3 ;  /* 0x00000003ff0c7424 */ /* 0x000fe400078e00ff */
[----:B------:R-:W-:Y:S02]  /*26300*/  IMAD.MOV.U32 R11, RZ, RZ, 0x181f ;  /* 0x0000181fff0b7424 */ /* 0x000fe400078e00ff */
[----:B------:R-:W-:-:S07]  /*26310*/  IMAD.MOV.U32 R15, RZ, RZ, -0x1 ;  /* 0xffffffffff0f7424 */ /* 0x000fce00078e00ff */
[----:B-1234-:R-:W-:Y:S05]  /*26320*/  WARPSYNC.COLLECTIVE R15, `(.L_x_2117) ;  /* 0x000000000f087348 */ /* 0x01efea0003c00000 */
[----:B------:R0:W0:Y:S02]  /*26330*/  SHFL.IDX P6, R14, R13, R12, R11 ;  /* 0x0000000c0d0e7389 */ /* 0x00002400000c000b */
[----:B01234-:R-:W-:Y:S01]  /*26340*/  ENDCOLLECTIVE ;  /* 0x000000000000791b */ /* 0x01ffe20003800000 */
.L_x_2117:
[----:B------:R-:W-:Y:S05]  /*26350*/  BSYNC B1 ;  /* 0x0000000000017941 */ /* 0x000fea0003800000 */
.L_x_2116:
[----:B------:R-:W-:Y:S01]  /*26360*/  IMAD.MOV.U32 R13, RZ, RZ, R108 ;  /* 0x000000ffff0d7224 */ /* 0x000fe200078e006c */
[----:B------:R-:W-:Y:S01]  /*26370*/  MOV R15, 0xffffffff ;  /* 0xffffffff000f7802 */ /* 0x000fe20000000f00 */
[----:B------:R-:W-:Y:S01]  /*26380*/  IMAD.MOV.U32 R12, RZ, RZ, 0x3 ;  /* 0x00000003ff0c7424 */ /* 0x000fe200078e00ff */
[----:B------:R-:W-:Y:S01]  /*26390*/  MOV R103, R14 ;  /* 0x0000000e00677202 */ /* 0x000fe20000000f00 */
[----:B------:R-:W-:-:S07]  /*263a0*/  IMAD.MOV.U32 R11, RZ, RZ, 0x181f ;  /* 0x0000181fff0b7424 */ /* 0x000fce00078e00ff */
[----:B------:R-:W-:Y:S05]  /*263b0*/  WARPSYNC.COLLECTIVE R15, `(.L_x_2118) ;  /* 0x000000000f087348 */ /* 0x000fea0003c00000 */
[----:B------:R0:W1:Y:S02]  /*263c0*/  SHFL.IDX P6, R14, R13, R12, R11 ;  /* 0x0000000c0d0e7389 */ /* 0x00006400000c000b */
[----:B01----:R-:W-:Y:S01]  /*263d0*/  ENDCOLLECTIVE ;  /* 0x000000000000791b */ /* 0x003fe20003800000 */
.L_x_2118:
[----:B------:R-:W-:Y:S01]  /*263e0*/  IMAD.MOV.U32 R108, RZ, RZ, R14 ;  /* 0x000000ffff6c7224 */ /* 0x000fe200078e000e */
[----:B------:R-:W-:Y:S06]  /*263f0*/  BRA `(.L_x_2119) ;  /* 0xfffffe0800987947 */ /* 0x000fec000383ffff */
.L_x_1758:
[----:B0-----:R0:W1:Y:S02]  /*26400*/  SYNCS.PHASECHK.TRANS64.TRYWAIT P3, [R91+URZ+0x28890], R102 ;  /* 0x028890665b0075a7 */ /* 0x001064000806017f */
[----:B-1----:R-:W-:Y:S05]  /*26410*/  @!P3 NANOSLEEP.SYNCS 0x989680 ;  /* 0x009896800000b95d */ /* 0x002fea0003900000 */
[----:B------:R-:W1:Y:S02]  /*26420*/  @!P3 SYNCS.PHASECHK.TRANS64 P3, [R91+URZ+0x28890], R102 ;  /* 0x028890665b00b5a7 */ /* 0x000e64000806007f */
[----:B-1----:R-:W-:Y:S05]  /*26430*/  @!P3 BRA `(.L_x_1758) ;  /* 0xfffffffc00f0b947 */ /* 0x002fea000383ffff */
[----:B------:R-:W-:Y:S05]  /*26440*/  BRA `(.L_x_2120) ;  /* 0xfffffe1000847947 */ /* 0x000fea000383ffff */
.L_x_1759:
        /* <DEDUP_REMOVED lines=8> */
.L_x_2122:
[----:B------:R-:W-:Y:S05]  /*264d0*/  BSYNC B1 ;  /* 0x0000000000017941 */ /* 0x000fea0003800000 */
.L_x_2121:
        /* <DEDUP_REMOVED lines=8> */
.L_x_2123:
[----:B------:R-:W-:Y:S05]  /*26560*/  BRA `(.L_x_2124) ;  /* 0xfffffe1000ac7947 */ /* 0x000fea000383ffff */
.L_x_1762:
        /* <DEDUP_REMOVED lines=8> */
.L_x_2126:
[----:B------:R-:W-:Y:S05]  /*265f0*/  BSYNC B1 ;  /* 0x0000000000017941 */ /* 0x000fea0003800000 */
.L_x_2125:
        /* <DEDUP_REMOVED lines=8> */
.L_x_2127:
[----:B------:R-:W-:Y:S05]  /*26680*/  BRA `(.L_x_2128) ;  /* 0xfffffe1000ac7947 */ /* 0x000fea000383ffff */
.L_x_1765:
[----:B------:R-:W-:Y:S01]  /*26690*/  BSSY B1, `(.L_x_2129) ;  /* 0x0000008000017945 */ /* 0x000fe20003800000 */
[----:B----4-:R-:W-:Y:S01]  /*266a0*/  MOV R13, R46 ;  /* 0x0000002e000d7202 */ /* 0x010fe20000000f00 */
[----:B------:R-:W-:Y:S02]  /*266b0*/  IMAD.MOV.U32 R12, RZ, RZ, 0x2 ;  /* 0x00000002ff0c7424 */ /* 0x000fe400078e00ff */
[----:B------:R-:W-:Y:S02]  /*266c0*/  IMAD.MOV.U32 R11, RZ, RZ, 0x181f ;  /* 0x0000181fff0b7424 */ /* 0x000fe400078e00ff */
[----:B------:R-:W-:-:S07]  /*266d0*/  IMAD.MOV.U32 R15, RZ, RZ, -0x1 ;  /* 0xffffffffff0f7424 */ /* 0x000fce00078e00ff */
[----:B0123--:R-:W-:Y:S05]  /*266e0*/  WARPSYNC.COLLECTIVE R15, `(.L_x_2130) ;  /* 0x000000000f087348 */ /* 0x00ffea0003c00000 */
[----:B---3--:R3:W4:Y:S02]  /*266f0*/  SHFL.IDX P6, R14, R13, R12, R11 ;  /* 0x0000000c0d0e7389 */ /* 0x00872400000c000b */
[----:B01234-:R-:W-:Y:S01]  /*26700*/  ENDCOLLECTIVE ;  /* 0x000000000000791b */ /* 0x01ffe20003800000 */
.L_x_2130:
[----:B------:R-:W-:Y:S05]  /*26710*/  BSYNC B1 ;  /* 0x0000000000017941 */ /* 0x000fea0003800000 */
.L_x_2129:
        /* <DEDUP_REMOVED lines=8> */
.L_x_2131:
[----:B------:R-:W-:Y:S05]  /*267a0*/  BRA `(.L_x_2132) ;  /* 0xfffffe1000b07947 */ /* 0x000fea000383ffff */
.L_x_1768:
[----:B------:R-:W-:Y:S01]  /*267b0*/  BSSY B1, `(.L_x_2133) ;  /* 0x0000008000017945 */ /* 0x000fe20003800000 */
[----:B0-----:R-:W-:Y:S01]  /*267c0*/  IMAD.MOV.U32 R13, RZ, RZ, R46 ;  /* 0x000000ffff0d7224 */ /* 0x001fe200078e002e */
[----:B------:R-:W-:Y:S01]  /*267d0*/  MOV R15, 0xffffffff ;  /* 0xffffffff000f7802 */ /* 0x000fe20000000f00 */
[----:B------:R-:W-:Y:S02]  /*267e0*/  IMAD.MOV.U32 R12, RZ, RZ, 0x3 ;  /* 0x00000003ff0c7424 */ /* 0x000fe400078e00ff */
[----:B------:R-:W-:-:S07]  /*267f0*/  IMAD.MOV.U32 R11, RZ, RZ, 0x181f ;  /* 0x0000181fff0b7424 */ /* 0x000fce00078e00ff */
[----:B-1234-:R-:W-:Y:S05]  /*26800*/  WARPSYNC.COLLECTIVE R15, `(.L_x_2134) ;  /* 0x000000000f087348 */ /* 0x01efea0003c00000 */
[----:B----4-:R0:W4:Y:S02]  /*26810*/  SHFL.IDX P6, R14, R13, R12, R11 ;  /* 0x0000000c0d0e7389 */ /* 0x01012400000c000b */
[----:B01234-:R-:W-:Y:S01]  /*26820*/  ENDCOLLECTIVE ;  /* 0x000000000000791b */ /* 0x01ffe20003800000 */
.L_x_2134:
[----:B------:R-:W-:Y:S05]  /*26830*/  BSYNC B1 ;  /* 0x0000000000017941 */ /* 0x000fea0003800000 */
.L_x_2133:
        /* <DEDUP_REMOVED lines=8> */
.L_x_2135:
[----:B------:R-:W-:Y:S05]  /*268c0*/  BRA `(.L_x_2136) ;  /* 0xfffffe1000b47947 */ /* 0x000fea000383ffff */
.L_x_1772:
[----:B------:R0:W0:Y:S02]  /*268d0*/  SYNCS.PHASECHK.TRANS64.TRYWAIT P4, [R91+URZ+0x288b0], R102 ;  /* 0x0288b0665b0075a7 */ /* 0x000024000808017f */
[----:B0-----:R-:W-:Y:S05]  /*268e0*/  @!P4 NANOSLEEP.SYNCS 0x989680 ;  /* 0x009896800000c95d */ /* 0x001fea0003900000 */
[----:B------:R-:W0:Y:S02]  /*268f0*/  @!P4 SYNCS.PHASECHK.TRANS64 P4, [R91+URZ+0x288b0], R102 ;  /* 0x0288b0665b00c5a7 */ /* 0x000e24000808007f */
[----:B0-----:R-:W-:Y:S05]  /*26900*/  @!P4 BRA `(.L_x_1772) ;  /* 0xfffffffc00f0c947 */ /* 0x001fea000383ffff */
[----:B------:R-:W-:Y:S05]  /*26910*/  BRA `(.L_x_2137) ;  /* 0xfffffe1400307947 */ /* 0x000fea000383ffff */
.L_x_1792:
[----:B------:R-:W-:Y:S01]  /*26920*/  BSSY B0, `(.L_x_2138) ;  /* 0x0000008000007945 */ /* 0x000fe20003800000 */
[----:B--2---:R-:W-:Y:S01]  /*26930*/  IMAD.MOV.U32 R13, RZ, RZ, R218 ;  /* 0x000000ffff0d7224 */ /* 0x004fe200078e00da */
[----:B------:R-:W-:Y:S01]  /*26940*/  MOV R11, 0x1f ;  /* 0x0000001f000b7802 */ /* 0x000fe20000000f00 */
[----:B------:R-:W-:Y:S02]  /*26950*/  IMAD.MOV.U32 R12, RZ, RZ, RZ ;  /* 0x000000ffff0c7224 */ /* 0x000fe400078e00ff */
[----:B------:R-:W-:-:S07]  /*26960*/  IMAD.MOV.U32 R15, RZ, RZ, -0x1 ;  /* 0xffffffffff0f7424 */ /* 0x000fce00078e00ff */
[----:B-1---5:R-:W-:Y:S05]  /*26970*/  WARPSYNC.COLLECTIVE R15, `(.L_x_2139) ;  /* 0x000000000f087348 */ /* 0x022fea0003c00000 */
[----:B------:R0:W2:Y:S02]  /*26980*/  SHFL.IDX P6, R14, R13, R12, R11 ;  /* 0x0000000c0d0e7389 */ /* 0x0000a400000c000b */
[----:B012--5:R-:W-:Y:S01]  /*26990*/  ENDCOLLECTIVE ;  /* 0x000000000000791b */ /* 0x027fe20003800000 */
.L_x_2139:
[----:B------:R-:W-:Y:S05]  /*269a0*/  BSYNC B0 ;  /* 0x0000000000007941 */ /* 0x000fea0003800000 */
.L_x_2138:
[----:B------:R-:W-:Y:S01]  /*269b0*/  IMAD.MOV.U32 R194, RZ, RZ, R14 ;  /* 0x000000ffffc27224 */ /* 0x000fe200078e000e */
[----:B------:R-:W-:Y:S06]  /*269c0*/  BRA `(.L_x_2140) ;  /* 0xfffffe2000747947 */ /* 0x000fec000383ffff */
.L_x_1802:
[----:B------:R-:W-:Y:S01]  /*269d0*/  BSSY B1, `(.L_x_2141) ;  /* 0x0000008000017945 */ /* 0x000fe20003800000 */
[----:B------:R-:W-:Y:S01]  /*269e0*/  IMAD.MOV.U32 R13, RZ, RZ, R6 ;  /* 0x000000ffff0d7224 */ /* 0x000fe200078e0006 */
[----:B------:R-:W-:Y:S01]  /*269f0*/  MOV R12, RZ ;  /* 0x000000ff000c7202 */ /* 0x000fe20000000f00 */
[----:B------:R-:W-:Y:S02]  /*26a00*/  IMAD.MOV.U32 R11, RZ, RZ, 0x181f ;  /* 0x0000181fff0b7424 */ /* 0x000fe400078e00ff */
[----:B------:R-:W-:-:S07]  /*26a10*/  IMAD.MOV.U32 R15, RZ, RZ, -0x1 ;  /* 0xffffffffff0f7424 */ /* 0x000fce00078e00ff */
[----:B01----:R-:W-:Y:S05]  /*26a20*/  WARPSYNC.COLLECTIVE R15, `(.L_x_2142) ;  /* 0x000000000f087348 */ /* 0x003fea0003c00000 */
[----:B------:R2:W3:Y:S02]  /*26a30*/  SHFL.IDX P6, R14, R13, R12, R11 ;  /* 0x0000000c0d0e7389 */ /* 0x0004e400000c000b */
[----:B0123--:R-:W-:Y:S01]  /*26a40*/  ENDCOLLECTIVE ;  /* 0x000000000000791b */ /* 0x00ffe20003800000 */
.L_x_2142:
[----:B------:R-:W-:Y:S05]  /*26a50*/  BSYNC B1 ;  /* 0x0000000000017941 */ /* 0x000fea0003800000 */
.L_x_2141:
        /* <DEDUP_REMOVED lines=8> */
.L_x_2143:
[----:B------:R-:W-:Y:S01]  /*26ae0*/  IMAD.MOV.U32 R13, RZ, RZ, R8 ;  /* 0x000000ffff0d7224 */ /* 0x000fe200078e0008 */
[----:B------:R-:W-:-:S07]  /*26af0*/  MOV R3, R14 ;  /* 0x0000000e00037202 */ /* 0x000fce0000000f00 */
[----:B------:R-:W-:Y:S05]  /*26b00*/  WARPSYNC.COLLECTIVE R15, `(.L_x_2144) ;  /* 0x000000000f087348 */ /* 0x000fea0003c00000 */
[----:B------:R0:W1:Y:S02]  /*26b10*/  SHFL.IDX P6, R14, R13, R12, R11 ;  /* 0x0000000c0d0e7389 */ /* 0x00006400000c000b */
[----:B01----:R-:W-:Y:S01]  /*26b20*/  ENDCOLLECTIVE ;  /* 0x000000000000791b */ /* 0x003fe20003800000 */
.L_x_2144:
[----:B------:R-:W-:Y:S02]  /*26b30*/  IMAD.MOV.U32 R13, RZ, RZ, R7 ;  /* 0x000000ffff0d7224 */ /* 0x000fe400078e0007 */
[----:B------:R-:W-:-:S07]  /*26b40*/  IMAD.MOV.U32 R4, RZ, RZ, R14 ;  /* 0x000000ffff047224 */ /* 0x000fce00078e000e */
[----:B------:R-:W-:Y:S05]  /*26b50*/  WARPSYNC.COLLECTIVE R15, `(.L_x_2145) ;  /* 0x000000000f087348 */ /* 0x000fea0003c00000 */
[----:B------:R0:W1:Y:S02]  /*26b60*/  SHFL.IDX P6, R14, R13, R12, R11 ;  /* 0x0000000c0d0e7389 */ /* 0x00006400000c000b */
[----:B01----:R-:W-:Y:S01]  /*26b70*/  ENDCOLLECTIVE ;  /* 0x000000000000791b */ /* 0x003fe20003800000 */
.L_x_2145:
[----:B------:R-:W-:Y:S05]  /*26b80*/  BRA `(.L_x_2146) ;  /* 0xfffffe2400c87947 */ /* 0x000fea000383ffff */
.L_x_1805:
[----:B------:R-:W-:Y:S01]  /*26b90*/  BSSY B1, `(.L_x_2147) ;  /* 0x0000008000017945 */ /* 0x000fe20003800000 */
[----:B-1----:R-:W-:Y:S01]  /*26ba0*/  MOV R13, R6 ;  /* 0x00000006000d7202 */ /* 0x002fe20000000f00 */
[----:B------:R-:W-:Y:S02]  /*26bb0*/  IMAD.MOV.U32 R12, RZ, RZ, 0x1 ;  /* 0x00000001ff0c7424 */ /* 0x000fe400078e00ff */
[----:B------:R-:W-:Y:S02]  /*26bc0*/  IMAD.MOV.U32 R11, RZ, RZ, 0x181f ;  /* 0x0000181fff0b7424 */ /* 0x000fe400078e00ff */
[----:B------:R-:W-:-:S07]  /*26bd0*/  IMAD.MOV.U32 R15, RZ, RZ, -0x1 ;  /* 0xffffffffff0f7424 */ /* 0x000fce00078e00ff */
[----:B--2---:R-:W-:Y:S05]  /*26be0*/  WARPSYNC.COLLECTIVE R15, `(.L_x_2148) ;  /* 0x000000000f087348 */ /* 0x004fea0003c00000 */
[----:B------:R0:W1:Y:S02]  /*26bf0*/  SHFL.IDX P6, R14, R13, R12, R11 ;  /* 0x0000000c0d0e7389 */ /* 0x00006400000c000b */
[----:B012---:R-:W-:Y:S01]  /*26c00*/  ENDCOLLECTIVE ;  /* 0x000000000000791b */ /* 0x007fe20003800000 */
.L_x_2148:
[----:B------:R-:W-:Y:S05]  /*26c10*/  BSYNC B1 ;  /* 0x0000000000017941 */ /* 0x000fea0003800000 */
.L_x_2147:
        /* <DEDUP_REMOVED lines=8> */
.L_x_2149:
[----:B------:R-:W-:Y:S02]  /*26ca0*/  IMAD.MOV.U32 R13, RZ, RZ, R8 ;  /* 0x000000ffff0d7224 */ /* 0x000fe400078e0008 */
[----:B------:R-:W-:-:S07]  /*26cb0*/  IMAD.MOV.U32 R3, RZ, RZ, R14 ;  /* 0x000000ffff037224 */ /* 0x000fce00078e000e */
[----:B------:R-:W-:Y:S05]  /*26cc0*/  WARPSYNC.COLLECTIVE R15, `(.L_x_2150) ;  /* 0x000000000f087348 */ /* 0x000fea0003c00000 */
[----:B------:R0:W1:Y:S02]  /*26cd0*/  SHFL.IDX P6, R14, R13, R12, R11 ;  /* 0x0000000c0d0e7389 */ /* 0x00006400000c000b */
[----:B01----:R-:W-:Y:S01]  /*26ce0*/  ENDCOLLECTIVE ;  /* 0x000000000000791b */ /* 0x003fe20003800000 */
.L_x_2150:
[----:B------:R-:W-:Y:S01]  /*26cf0*/  MOV R13, R7 ;  /* 0x00000007000d7202 */ /* 0x000fe20000000f00 */
[----:B------:R-:W-:-:S07]  /*26d00*/  IMAD.MOV.U32 R4, RZ, RZ, R14 ;  /* 0x000000ffff047224 */ /* 0x000fce00078e000e */
[----:B------:R-:W-:Y:S05]  /*26d10*/  WARPSYNC.COLLECTIVE R15, `(.L_x_2151) ;  /* 0x000000000f087348 */ /* 0x000fea0003c00000 */
[----:B------:R0:W1:Y:S02]  /*26d20*/  SHFL.IDX P6, R14, R13, R12, R11 ;  /* 0x0000000c0d0e7389 */ /* 0x00006400000c000b */
[----:B01----:R-:W-:Y:S01]  /*26d30*/  ENDCOLLECTIVE ;  /* 0x000000000000791b */ /* 0x003fe20003800000 */
.L_x_2151:
[----:B------:R-:W-:Y:S05]  /*26d40*/  BRA `(.L_x_2152) ;  /* 0xfffffe2800347947 */ /* 0x000fea000383ffff */
.L_x_1808:
[----:B------:R-:W-:Y:S01]  /*26d50*/  BSSY B1, `(.L_x_2153) ;  /* 0x0000008000017945 */ /* 0x000fe20003800000 */
[----:B------:R-:W-:Y:S01]  /*26d60*/  IMAD.MOV.U32 R13, RZ, RZ, R6 ;  /* 0x000000ffff0d7224 */ /* 0x000fe200078e0006 */
[----:B------:R-:W-:Y:S01]  /*26d70*/  MOV R15, 0xffffffff ;  /* 0xffffffff000f7802 */ /* 0x000fe20000000f00 */
[----:B------:R-:W-:Y:S02]  /*26d80*/  IMAD.MOV.U32 R12, RZ, RZ, 0x2 ;  /* 0x00000002ff0c7424 */ /* 0x000fe400078e00ff */
[----:B------:R-:W-:-:S07]  /*26d90*/  IMAD.MOV.U32 R11, RZ, RZ, 0x181f ;  /* 0x0000181fff0b7424 */ /* 0x000fce00078e00ff */
[----:B-12---:R-:W-:Y:S05]  /*26da0*/  WARPSYNC.COLLECTIVE R15, `(.L_x_2154) ;  /* 0x000000000f087348 */ /* 0x006fea0003c00000 */
[----:B------:R0:W3:Y:S02]  /*26db0*/  SHFL.IDX P6, R14, R13, R12, R11 ;  /* 0x0000000c0d0e7389 */ /* 0x0000e400000c000b */
[----:B0123--:R-:W-:Y:S01]  /*26dc0*/  ENDCOLLECTIVE ;  /* 0x000000000000791b */ /* 0x00ffe20003800000 */
.L_x_2154:
[----:B------:R-:W-:Y:S05]  /*26dd0*/  BSYNC B1 ;  /* 0x0000000000017941 */ /* 0x000fea0003800000 */
.L_x_2153:
        /* <DEDUP_REMOVED lines=8> */
.L_x_2155:
[----:B------:R-:W-:Y:S02]  /*26e60*/  IMAD.MOV.U32 R13, RZ, RZ, R8 ;  /* 0x000000ffff0d7224 */ /* 0x000fe400078e0008 */
[----:B------:R-:W-:-:S07]  /*26e70*/  IMAD.MOV.U32 R3, RZ, RZ, R14 ;  /* 0x000000ffff037224 */ /* 0x000fce00078e000e */
[----:B------:R-:W-:Y:S05]  /*26e80*/  WARPSYNC.COLLECTIVE R15, `(.L_x_2156) ;  /* 0x000000000f087348 */ /* 0x000fea0003c00000 */
[----:B------:R0:W1:Y:S02]  /*26e90*/  SHFL.IDX P6, R14, R13, R12, R11 ;  /* 0x0000000c0d0e7389 */ /* 0x00006400000c000b */
[----:B01----:R-:W-:Y:S01]  /*26ea0*/  ENDCOLLECTIVE ;  /* 0x000000000000791b */ /* 0x003fe20003800000 */
.L_x_2156:
[----:B------:R-:W-:Y:S01]  /*26eb0*/  IMAD.MOV.U32 R13, RZ, RZ, R7 ;  /* 0x000000ffff0d7224 */ /* 0x000fe200078e0007 */
[----:B------:R-:W-:-:S07]  /*26ec0*/  MOV R4, R14 ;  /* 0x0000000e00047202 */ /* 0x000fce0000000f00 */
[----:B------:R-:W-:Y:S05]  /*26ed0*/  WARPSYNC.COLLECTIVE R15, `(.L_x_2157) ;  /* 0x000000000f087348 */ /* 0x000fea0003c00000 */
[----:B------:R0:W1:Y:S02]  /*26ee0*/  SHFL.IDX P6, R14, R13, R12, R11 ;  /* 0x0000000c0d0e7389 */ /* 0x00006400000c000b */
[----:B01----:R-:W-:Y:S01]  /*26ef0*/  ENDCOLLECTIVE ;  /* 0x000000000000791b */ /* 0x003fe20003800000 */
.L_x_2157:
[----:B------:R-:W-:Y:S05]  /*26f00*/  BRA `(.L_x_2158) ;  /* 0xfffffe2800907947 */ /* 0x000fea000383ffff */
.L_x_1811:
[----:B------:R-:W-:Y:S01]  /*26f10*/  BSSY B1, `(.L_x_2159) ;  /* 0x0000008000017945 */ /* 0x000fe20003800000 */
[----:B------:R-:W-:Y:S01]  /*26f20*/  IMAD.MOV.U32 R13, RZ, RZ, R6 ;  /* 0x000000ffff0d7224 */ /* 0x000fe200078e0006 */
[----:B------:R-:W-:Y:S01]  /*26f30*/  MOV R11, 0x181f ;  /* 0x0000181f000b7802 */ /* 0x000fe20000000f00 */
[----:B------:R-:W-:Y:S02]  /*26f40*/  IMAD.MOV.U32 R12, RZ, RZ, 0x3 ;  /* 0x00000003ff0c7424 */ /* 0x000fe400078e00ff */
[----:B------:R-:W-:-:S07]  /*26f50*/  IMAD.MOV.U32 R15, RZ, RZ, -0x1 ;  /* 0xffffffffff0f7424 */ /* 0x000fce00078e00ff */
[----:B-12---:R-:W-:Y:S05]  /*26f60*/  WARPSYNC.COLLECTIVE R15, `(.L_x_2160) ;  /* 0x000000000f087348 */ /* 0x006fea0003c00000 */
[----:B------:R0:W3:Y:S02]  /*26f70*/  SHFL.IDX P6, R14, R13, R12, R11 ;  /* 0x0000000c0d0e7389 */ /* 0x0000e400000c000b */
[----:B0123--:R-:W-:Y:S01]  /*26f80*/  ENDCOLLECTIVE ;  /* 0x000000000000791b */ /* 0x00ffe20003800000 */
.L_x_2160:
[----:B------:R-:W-:Y:S05]  /*26f90*/  BSYNC B1 ;  /* 0x0000000000017941 */ /* 0x000fea0003800000 */
.L_x_2159:
        /* <DEDUP_REMOVED lines=8> */
.L_x_2161:
[----:B------:R-:W-:Y:S01]  /*27020*/  MOV R13, R8 ;  /* 0x00000008000d7202 */ /* 0x000fe20000000f00 */
[----:B------:R-:W-:-:S07]  /*27030*/  IMAD.MOV.U32 R3, RZ, RZ, R14 ;  /* 0x000000ffff037224 */ /* 0x000fce00078e000e */
[----:B------:R-:W-:Y:S05]  /*27040*/  WARPSYNC.COLLECTIVE R15, `(.L_x_2162) ;  /* 0x000000000f087348 */ /* 0x000fea0003c00000 */
[----:B------:R0:W1:Y:S02]  /*27050*/  SHFL.IDX P6, R14, R13, R12, R11 ;  /* 0x0000000c0d0e7389 */ /* 0x00006400000c000b */
[----:B01----:R-:W-:Y:S01]  /*27060*/  ENDCOLLECTIVE ;  /* 0x000000000000791b */ /* 0x003fe20003800000 */
.L_x_2162:
[----:B------:R-:W-:Y:S02]  /*27070*/  IMAD.MOV.U32 R13, RZ, RZ, R7 ;  /* 0x000000ffff0d7224 */ /* 0x000fe400078e0007 */
[----:B------:R-:W-:-:S07]  /*27080*/  IMAD.MOV.U32 R4, RZ, RZ, R14 ;  /* 0x000000ffff047224 */ /* 0x000fce00078e000e */
[----:B------:R-:W-:Y:S05]  /*27090*/  WARPSYNC.COLLECTIVE R15, `(.L_x_2163) ;  /* 0x000000000f087348 */ /* 0x000fea0003c00000 */
[----:B------:R0:W1:Y:S02]  /*270a0*/  SHFL.IDX P6, R14, R13, R12, R11 ;  /* 0x0000000c0d0e7389 */ /* 0x00006400000c000b */
[----:B01----:R-:W-:Y:S01]  /*270b0*/  ENDCOLLECTIVE ;  /* 0x000000000000791b */ /* 0x003fe20003800000 */
.L_x_2163:
[----:B------:R-:W-:Y:S05]  /*270c0*/  BRA `(.L_x_2164) ;  /* 0xfffffe2800ec7947 */ /* 0x000fea000383ffff */
.L_x_1815:
[----:B0-----:R0:W1:Y:S02]  /*270d0*/  SYNCS.PHASECHK.TRANS64.TRYWAIT P0, [R18+URZ+0x28800], R5 ;  /* 0x02880005120075a7 */ /* 0x001064000800017f */
[----:B-1----:R-:W-:Y:S05]  /*270e0*/  @!P0 NANOSLEEP.SYNCS 0x989680 ;  /* 0x009896800000895d */ /* 0x002fea0003900000 */
[----:B------:R-:W1:Y:S02]  /*270f0*/  @!P0 SYNCS.PHASECHK.TRANS64 P0, [R18+URZ+0x28800], R5 ;  /* 0x02880005120085a7 */ /* 0x000e64000800007f */
[----:B-1----:R-:W-:Y:S05]  /*27100*/  @!P0 BRA `(.L_x_1815) ;  /* 0xfffffffc00f08947 */ /* 0x002fea000383ffff */
[----:B------:R-:W-:Y:S05]  /*27110*/  BRA `(.L_x_2165) ;  /* 0xfffffe2c00a87947 */ /* 0x000fea000383ffff */
.L_x_1831:
[----:B------:R-:W3:Y:S01]  /*27120*/  LDC R56, c[0x0][0x3f4] ;  /* 0x0000fd00ff387b82 */ /* 0x000ee20000000800 */
[----:B------:R-:W-:Y:S01]  /*27130*/  BSSY B1, `(.L_x_2166) ;  /* 0x0000008000017945 */ /* 0x000fe20003800000 */
[----:B--2---:R-:W-:Y:S01]  /*27140*/  IMAD.MOV.U32 R13, RZ, RZ, R43 ;  /* 0x000000ffff0d7224 */ /* 0x004fe200078e002b */
[----:B------:R-:W-:Y:S01]  /*27150*/  MOV R12, RZ ;  /* 0x000000ff000c7202 */ /* 0x000fe20000000f00 */
[----:B------:R-:W-:Y:S02]  /*27160*/  IMAD.MOV.U32 R11, RZ, RZ, 0x181f ;  /* 0x0000181fff0b7424 */ /* 0x000fe400078e00ff */
[----:B------:R-:W-:-:S07]  /*27170*/  IMAD.MOV.U32 R15, RZ, RZ, -0x1 ;  /* 0xffffffffff0f7424 */ /* 0x000fce00078e00ff */
[----:B01-3--:R-:W-:Y:S05]  /*27180*/  WARPSYNC.COLLECTIVE R15, `(.L_x_2167) ;  /* 0x000000000f087348 */ /* 0x00bfea0003c00000 */
[----:B------:R2:W4:Y:S02]  /*27190*/  SHFL.IDX P6, R14, R13, R12, R11 ;  /* 0x0000000c0d0e7389 */ /* 0x00052400000c000b */
[----:B01234-:R-:W-:Y:S01]  /*271a0*/  ENDCOLLECTIVE ;  /* 0x000000000000791b */ /* 0x01ffe20003800000 */
.L_x_2167:
[----:B------:R-:W-:Y:S05]  /*271b0*/  BSYNC B1 ;  /* 0x0000000000017941 */ /* 0x000fea0003800000 */
.L_x_2166:
[----:B------:R-:W-:Y:S01]  /*271c0*/  MOV R13, R10 ;  /* 0x0000000a000d7202 */ /* 0x000fe20000000f00 */
[----:B------:R-:W-:Y:S01]  /*271d0*/  IMAD.MOV.U32 R12, RZ, RZ, RZ ;  /* 0x000000ffff0c7224 */ /* 0x000fe200078e00ff */
[----:B------:R-:W-:Y:S01]  /*271e0*/  ISETP.GE.AND P0, PT, R16, R56, PT ;  /* 0x000000381000720c */ /* 0x000fe20003f06270 */
[----:B------:R-:W-:Y:S02]  /*271f0*/  IMAD.MOV.U32 R11, RZ, RZ, 0x181f ;  /* 0x0000181fff0b7424 */ /* 0x000fe400078e00ff */
[----:B------:R-:W-:Y:S02]  /*27200*/  IMAD.MOV.U32 R15, RZ, RZ, -0x1 ;  /* 0xffffffffff0f7424 */ /* 0x000fe400078e00ff */
[----:B------:R-:W-:Y:S02]  /*27210*/  IMAD.MOV.U32 R3, RZ, RZ, R14 ;  /* 0x000000ffff037224 */ /* 0x000fe400078e000e */
[----:B------:R-:W-:-:S07]  /*27220*/  IMAD R0, R189, R0, RZ ;  /* 0x00000000bd007224 */ /* 0x000fce00078e02ff */
[----:B------:R-:W-:Y:S05]  /*27230*/  WARPSYNC.COLLECTIVE R15, `(.L_x_2168) ;  /* 0x000000000f087348 */ /* 0x000fea0003c00000 */
[----:B------:R0:W1:Y:S02]  /*27240*/  SHFL.IDX P6, R14, R13, R12, R11 ;  /* 0x0000000c0d0e7389 */ /* 0x00006400000c000b */
[----:B01----:R-:W-:Y:S01]  /*27250*/  ENDCOLLECTIVE ;  /* 0x000000000000791b */ /* 0x003fe20003800000 */
.L_x_2168:
[----:B------:R-:W-:Y:S01]  /*27260*/  ISETP.GE.OR P1, PT, R57, R0, P0 ;  /* 0x000000003900720c */ /* 0x000fe20000726670 */
[----:B------:R-:W-:-:S12]  /*27270*/  IMAD.MOV.U32 R13, RZ, RZ, R45 ;  /* 0x000000ffff0d7224 */ /* 0x000fd800078e002d */
[C---:B------:R-:W-:Y:S02]  /*27280*/  @!P1 SHF.L.U32 R7, R16.reuse, 0x1, RZ ;  /* 0x0000000110079819 */ /* 0x040fe400000006ff */
[----:B------:R-:W-:Y:S02]  /*27290*/  @!P1 SHF.L.U64.HI R6, R16, 0x1, R17 ;  /* 0x0000000110069819 */ /* 0x000fe40000010211 */
[----:B------:R-:W-:-:S07]  /*272a0*/  MOV R4, R14 ;  /* 0x0000000e00047202 */ /* 0x000fce0000000f00 */
[----:B------:R-:W-:Y:S05]  /*272b0*/  WARPSYNC.COLLECTIVE R15, `(.L_x_2169) ;  /* 0x000000000f087348 */ /* 0x000fea0003c00000 */
[----:B------:R0:W1:Y:S02]  /*272c0*/  SHFL.IDX P6, R14, R13, R12, R11 ;  /* 0x0000000c0d0e7389 */ /* 0x00006400000c000b */
[----:B01----:R-:W-:Y:S01]  /*272d0*/  ENDCOLLECTIVE ;  /* 0x000000000000791b */ /* 0x003fe20003800000 */
.L_x_2169:
[----:B------:R-:W-:-:S05]  /*272e0*/  @!P1 IADD3 R4, P2, R4, R7, RZ ;  /* 0x0000000704049210 */ /* 0x000fca0007f5e0ff */
[----:B------:R-:W-:Y:S02]  /*272f0*/  @!P1 IMAD.X R3, R3, 0x1, R6, P2 ;  /* 0x0000000103039824 */ /* 0x000fe400010e0606 */
[----:B------:R-:W-:Y:S02]  /*27300*/  @!P1 IMAD.MOV.U32 R24, RZ, RZ, R4 ;  /* 0x000000ffff189224 */ /* 0x000fe400078e0004 */
[----:B------:R-:W-:Y:S02]  /*27310*/  @!P1 IMAD.MOV.U32 R25, RZ, RZ, R3 ;  /* 0x000000ffff199224 */ /* 0x000fe400078e0003 */
[----:B------:R-:W-:-:S04]  /*27320*/  IMAD.MOV.U32 R13, RZ, RZ, R44 ;  /* 0x000000ffff0d7224 */ /* 0x000fc800078e002c */
[----:B------:R-:W5:Y:S01]  /*27330*/  @!P1 LD.E.128 R24, desc[UR54][R24.64] ;  /* 0x0000003618189980 */ /* 0x000f62000c101d00 */
[----:B------:R-:W-:-:S07]  /*27340*/  IMAD.MOV.U32 R5, RZ, RZ, R14 ;  /* 0x000000ffff057224 */ /* 0x000fce00078e000e */
[----:B-----5:R-:W-:Y:S05]  /*27350*/  WARPSYNC.COLLECTIVE R15, `(.L_x_2170) ;  /* 0x000000000f087348 */ /* 0x020fea0003c00000 */
[----:B------:R0:W1:Y:S02]  /*27360*/  SHFL.IDX P6, R14, R13, R12, R11 ;  /* 0x0000000c0d0e7389 */ /* 0x00006400000c000b */
[----:B01---5:R-:W-:Y:S01]  /*27370*/  ENDCOLLECTIVE ;  /* 0x000000000000791b */ /* 0x023fe20003800000 */
.L_x_2170:
[----:B------:R-:W-:-:S04]  /*27380*/  @!P1 IADD3 R14, P2, R14, R7, RZ ;  /* 0x000000070e0e9210 */ /* 0x000fc80007f5e0ff */
[----:B------:R-:W-:Y:S01]  /*27390*/  @!P1 IADD3.X R5, R5, R6, RZ, P2, !PT ;  /* 0x0000000605059210 */ /* 0x000fe200017fe4ff */
[----:B------:R-:W-:-:S06]  /*273a0*/  @!P1 IMAD.MOV.U32 R4, RZ, RZ, R14 ;  /* 0x000000ffff049224 */ /* 0x000fcc00078e000e */
[----:B------:R-:W5:Y:S01]  /*273b0*/  @!P1 LD.E.128 R4, desc[UR54][R4.64] ;  /* 0x0000003604049980 */ /* 0x000f62000c101d00 */
[----:B------:R-:W-:Y:S01]  /*273c0*/  MOV R13, R43 ;  /* 0x0000002b000d7202 */ /* 0x000fe20000000f00 */
[----:B------:R-:W-:-:S07]  /*273d0*/  IMAD.MOV.U32 R12, RZ, RZ, 0x1 ;  /* 0x00000001ff0c7424 */ /* 0x000fce00078e00ff */
[----:B-----5:R-:W-:Y:S05]  /*273e0*/  WARPSYNC.COLLECTIVE R15, `(.L_x_2171) ;  /* 0x000000000f087348 */ /* 0x020fea0003c00000 */
[----:B------:R0:W1:Y:S02]  /*273f0*/  SHFL.IDX P6, R14, R13, R12, R11 ;  /* 0x0000000c0d0e7389 */ /* 0x00006400000c000b */
[----:B01---5:R-:W-:Y:S01]  /*27400*/  ENDCOLLECTIVE ;  /* 0x000000000000791b */ /* 0x023fe20003800000 */
.L_x_2171:
[----:B------:R-:W-:Y:S01]  /*27410*/  CS2R R48, SRZ ;  /* 0x0000000000307805 */ /* 0x000fe2000001ff00 */
[----:B------:R-:W-:Y:S01]  /*27420*/  IMAD.MOV.U32 R13, RZ, RZ, R10 ;  /* 0x000000ffff0d7224 */ /* 0x000fe200078e000a */
[----:B------:R-:W-:Y:S02]  /*27430*/  CS2R R50, SRZ ;  /* 0x0000000000327805 */ /* 0x000fe4000001ff00 */
[----:B------:R-:W-:Y:S02]  /*27440*/  CS2R R20, SRZ ;  /* 0x0000000000147805 */ /* 0x000fe4000001ff00 */
[----:B------:R-:W-:Y:S01]  /*27450*/  CS2R R36, SRZ ;  /* 0x0000000000247805 */ /* 0x000fe2000001ff00 */
[----:B------:R-:W-:-:S05]  /*27460*/  @!P1 IMAD.MOV.U32 R48, RZ, RZ, R24 ;  /* 0x000000ffff309224 */ /* 0x000fca00078e0018 */
[----:B------:R-:W-:-:S04]  /*27470*/  MOV R3, R48 ;  /* 0x0000003000037202 */ /* 0x000fc80000000f00 */
[----:B------:R-:W-:Y:S01]  /*27480*/  PRMT R65, R65, 0x5410, R3 ;  /* 0x0000541041417816 */ /* 0x000fe20000000003 */
[----:B------:R-:W-:-:S07]  /*27490*/  IMAD.MOV.U32 R3, RZ, RZ, R14 ;  /* 0x000000ffff037224 */ /* 0x000fce00078e000e */
[----:B------:R-:W-:Y:S05]  /*274a0*/  WARPSYNC.COLLECTIVE R15, `(.L_x_2172) ;  /* 0x000000000f087348 */ /* 0x000fea0003c00000 */
[----:B------:R0:W1:Y:S02]  /*274b0*/  SHFL.IDX P6, R14, R13, R12, R11 ;  /* 0x0000000c0d0e7389 */ /* 0x00006400000c000b */
[----:B01----:R-:W-:Y:S01]  /*274c0*/  ENDCOLLECTIVE ;  /* 0x000000000000791b */ /* 0x003fe20003800000 */
.L_x_2172:
[----:B------:R-:W-:-:S04]  /*274d0*/  @!P1 IMAD.MOV.U32 R49, RZ, RZ, R25 ;  /* 0x000000ffff319224 */ /* 0x000fc800078e0019 */
[----:B------:R-:W-:-:S05]  /*274e0*/  IMAD.MOV.U32 R8, RZ, RZ, R49 ;  /* 0x000000ffff087224 */ /* 0x000fca00078e0031 */
[----:B------:R-:W-:Y:S01]  /*274f0*/  PRMT R67, R8, 0x7610, R67 ;  /* 0x0000761008437816 */ /* 0x000fe20000000043 */
[----:B------:R-:W-:Y:S01]  /*27500*/  IMAD.MOV.U32 R13, RZ, RZ, R45 ;  /* 0x000000ffff0d7224 */ /* 0x000fe200078e002d */
[----:B------:R-:W-:-:S07]  /*27510*/  MOV R8, R14 ;  /* 0x0000000e00087202 */ /* 0x000fce0000000f00 */
[----:B------:R-:W-:Y:S05]  /*27520*/  WARPSYNC.COLLECTIVE R15, `(.L_x_2173) ;  /* 0x000000000f087348 */ /* 0x000fea0003c00000 */
[----:B------:R0:W1:Y:S02]  /*27530*/  SHFL.IDX P6, R14, R13, R12, R11 ;  /* 0x0000000c0d0e7389 */ /* 0x00006400000c000b */
[----:B01----:R-:W-:Y:S01]  /*27540*/  ENDCOLLECTIVE ;  /* 0x000000000000791b */ /* 0x003fe20003800000 */
.L_x_2173:
[----:B------:R-:W-:Y:S02]  /*27550*/  IMAD.MOV.U32 R13, RZ, RZ, R44 ;  /* 0x000000ffff0d7224 */ /* 0x000fe400078e002c */
[----:B------:R-:W-:-:S07]  /*27560*/  IMAD.MOV.U32 R9, RZ, RZ, R14 ;  /* 0x000000ffff097224 */ /* 0x000fce00078e000e */
[----:B------:R-:W-:Y:S05]  /*27570*/  WARPSYNC.COLLECTIVE R15, `(.L_x_2174) ;  /* 0x000000000f087348 */ /* 0x000fea0003c00000 */
[----:B------:R0:W1:Y:S02]  /*27580*/  SHFL.IDX P6, R14, R13, R12, R11 ;  /* 0x0000000c0d0e7389 */ /* 0x00006400000c000b */
[----:B01----:R-:W-:Y:S01]  /*27590*/  ENDCOLLECTIVE ;  /* 0x000000000000791b */ /* 0x003fe20003800000 */
.L_x_2174:
[----:B------:R-:W-:Y:S02]  /*275a0*/  @!P1 IMAD.MOV.U32 R50, RZ, RZ, R26 ;  /* 0x000000ffff329224 */ /* 0x000fe400078e001a */
[----:B------:R-:W-:Y:S01]  /*275b0*/  @!P1 IMAD.MOV.U32 R51, RZ, RZ, R27 ;  /* 0x000000ffff339224 */ /* 0x000fe200078e001b */
[----:B------:R-:W-:Y:S01]  /*275c0*/  @!P1 MOV R36, R6 ;  /* 0x0000000600249202 */ /* 0x000fe20000000f00 */
[----:B------:R-:W-:Y:S02]  /*275d0*/  @!P1 IMAD.MOV.U32 R20, RZ, RZ, R4 ;  /* 0x000000ffff149224 */ /* 0x000fe400078e0004 */
[----:B------:R-:W-:Y:S02]  /*275e0*/  @!P1 IMAD.MOV.U32 R21, RZ, RZ, R5 ;  /* 0x000000ffff159224 */ /* 0x000fe400078e0005 */
[----:B------:R-:W-:Y:S01]  /*275f0*/  @!P1 IMAD.MOV.U32 R37, RZ, RZ, R7 ;  /* 0x000000ffff259224 */ /* 0x000fe200078e0007 */
[----:B------:R-:W-:Y:S01]  /*27600*/  MOV R24, R50 ;  /* 0x0000003200187202 */ /* 0x000fe20000000f00 */
[----:B------:R-:W-:Y:S01]  /*27610*/  IMAD.MOV.U32 R25, RZ, RZ, R51 ;  /* 0x000000ffff197224 */ /* 0x000fe200078e0033 */
[----:B------:R-:W-:Y:S01]  /*27620*/  MOV R6, R36 ;  /* 0x0000002400067202 */ /* 0x000fe20000000f00 */
[----:B------:R-:W-:-:S02]  /*27630*/  IMAD.MOV.U32 R4, RZ, RZ, R20 ;  /* 0x000000ffff047224 */ /* 0x000fc400078e0014 */
[----:B------:R-:W-:Y:S02]  /*27640*/  IMAD.MOV.U32 R5, RZ, RZ, R21 ;  /* 0x000000ffff057224 */ /* 0x000fe400078e0015 */
[----:B------:R-:W-:Y:S01]  /*27650*/  IMAD.MOV.U32 R7, RZ, RZ, R37 ;  /* 0x000000ffff077224 */ /* 0x000fe200078e0025 */
[----:B------:R-:W-:Y:S02]  /*27660*/  PRMT R46, R24, 0x5410, R25 ;  /* 0x00005410182e7816 */ /* 0x000fe40000000019 */
[----:B------:R-:W-:Y:S02]  /*27670*/  CS2R R24, SRZ ;  /* 0x0000000000187805 */ /* 0x000fe4000001ff00 */
[----:B------:R-:W-:Y:S02]  /*27680*/  PRMT R66, R6, 0x5410, R4 ;  /* 0x0000541006427816 */ /* 0x000fe40000000004 */
[----:B------:R-:W-:Y:S02]  /*27690*/  PRMT R67, R67, 0x5410, R5 ;  /* 0x0000541043437816 */ /* 0x000fe40000000005 */
[----:B------:R-:W-:Y:S01]  /*276a0*/  PRMT R65, R7, 0x7610, R65 ;  /* 0x0000761007417816 */ /* 0x000fe20000000041 */
[----:B------:R-:W-:Y:S06]  /*276b0*/  BRA `(.L_x_2175) ;  /* 0xfffffe4400647947 */ /* 0x000fec000383ffff */
.L_x_1834:
[----:B------:R-:W-:Y:S01]  /*276c0*/  BSSY B1, `(.L_x_2176) ;  /* 0x0000008000017945 */ /* 0x000fe20003800000 */
[----:B--2---:R-:W-:Y:S01]  /*276d0*/  IMAD.MOV.U32 R13, RZ, RZ, R43 ;  /* 0x000000ffff0d7224 */ /* 0x004fe200078e002b */
[----:B------:R-:W-:Y:S01]  /*276e0*/  MOV R11, 0x181f ;  /* 0x0000181f000b7802 */ /* 0x000fe20000000f00 */
[----:B------:R-:W-:Y:S02]  /*276f0*/  IMAD.MOV.U32 R12, RZ, RZ, 0x2 ;  /* 0x00000002ff0c7424 */ /* 0x000fe400078e00ff */
[----:B-1----:R-:W-:-:S07]  /*27700*/  IMAD.MOV.U32 R15, RZ, RZ, -0x1 ;  /* 0xffffffffff0f7424 */ /* 0x002fce00078e00ff */
[----:B------:R-:W-:Y:S05]  /*27710*/  WARPSYNC.COLLECTIVE R15, `(.L_x_2177) ;  /* 0x000000000f087348 */ /* 0x000fea0003c00000 */
[----:B------:R0:W1:Y:S02]  /*27720*/  SHFL.IDX P6, R14, R13, R12, R11 ;  /* 0x0000000c0d0e7389 */ /* 0x00006400000c000b */
[----:B01----:R-:W-:Y:S01]  /*27730*/  ENDCOLLECTIVE ;  /* 0x000000000000791b */ /* 0x003fe20003800000 */
.L_x_2177:
[----:B------:R-:W-:Y:S05]  /*27740*/  BSYNC B1 ;  /* 0x0000000000017941 */ /* 0x000fea0003800000 */
.L_x_2176:
[----:B------:R-:W-:Y:S01]  /*27750*/  IMAD.MOV.U32 R13, RZ, RZ, R10 ;  /* 0x000000ffff0d7224 */ /* 0x000fe200078e000a */
[----:B------:R-:W-:Y:S01]  /*27760*/  MOV R12, 0x2 ;  /* 0x00000002000c7802 */ /* 0x000fe20000000f00 */
[----:B------:R-:W-:Y:S01]  /*27770*/  IMAD.MOV.U32 R11, RZ, RZ, 0x181f ;  /* 0x0000181fff0b7424 */ /* 0x000fe200078e00ff */
[----:B------:R-:W-:Y:S01]  /*27780*/  IADD3 R9, R57, 0x40, RZ ;  /* 0x0000004039097810 */ /* 0x000fe20007ffe0ff */
[----:B------:R-:W-:Y:S02]  /*27790*/  IMAD.MOV.U32 R15, RZ, RZ, -0x1 ;  /* 0xffffffffff0f7424 */ /* 0x000fe400078e00ff */
[----:B------:R-:W-:Y:S01]  /*277a0*/  IMAD.MOV.U32 R3, RZ, RZ, R14 ;  /* 0x000000ffff037224 */ /* 0x000fe200078e000e */
[----:B------:R-:W-:-:S13]  /*277b0*/  ISETP.GE.OR P1, PT, R9, R0, P0 ;  /* 0x000000000900720c */ /* 0x000fda0000726670 */
[----:B------:R-:W-:Y:S05]  /*277c0*/  WARPSYNC.COLLECTIVE R15, `(.L_x_2178) ;  /* 0x000000000f087348 */ /* 0x000fea0003c00000 */
[----:B------:R0:W1:Y:S02]  /*277d0*/  SHFL.IDX P6, R14, R13, R12, R11 ;  /* 0x0000000c0d0e7389 */ /* 0x00006400000c000b */
[----:B01----:R-:W-:Y:S01]  /*277e0*/  ENDCOLLECTIVE ;  /* 0x000000000000791b */ /* 0x003fe20003800000 */
.L_x_2178:
[C---:B------:R-:W-:Y:S02]  /*277f0*/  @!P1 SHF.L.U32 R29, R16.reuse, 0x1, RZ ;  /* 0x00000001101d9819 */ /* 0x040fe400000006ff */
[----:B------:R-:W-:Y:S01]  /*27800*/  @!P1 SHF.L.U64.HI R28, R16, 0x1, R17 ;  /* 0x00000001101c9819 */ /* 0x000fe20000010211 */
[----:B------:R-:W-:Y:S02]  /*27810*/  IMAD.MOV.U32 R13, RZ, RZ, R45 ;  /* 0x000000ffff0d7224 */ /* 0x000fe400078e002d */
[----:B------:R-:W-:-:S07]  /*27820*/  IMAD.MOV.U32 R8, RZ, RZ, R14 ;  /* 0x000000ffff087224 */ /* 0x000fce00078e000e */
[----:B------:R-:W-:Y:S05]  /*27830*/  WARPSYNC.COLLECTIVE R15, `(.L_x_2179) ;  /* 0x000000000f087348 */ /* 0x000fea0003c00000 */
[----:B------:R0:W1:Y:S02]  /*27840*/  SHFL.IDX P6, R14, R13, R12, R11 ;  /* 0x0000000c0d0e7389 */ /* 0x00006400000c000b */
[----:B01----:R-:W-:Y:S01]  /*27850*/  ENDCOLLECTIVE ;  /* 0x000000000000791b */ /* 0x003fe20003800000 */
.L_x_2179:
        /* <DEDUP_REMOVED lines=10> */
.L_x_2180:
[----:B------:R-:W-:-:S04]  /*27900*/  @!P1 IADD3 R14, P2, R14, R29, RZ ;  /* 0x0000001d0e0e9210 */ /* 0x000fc80007f5e0ff */
[----:B------:R-:W-:-:S05]  /*27910*/  @!P1 IADD3.X R9, R9, R28, RZ, P2, !PT ;  /* 0x0000001c09099210 */ /* 0x000fca00017fe4ff */
[----:B------:R-:W-:-:S05]  /*27920*/  @!P1 IMAD.MOV.U32 R15, RZ, RZ, R9 ;  /* 0x000000ffff0f9224 */ /* 0x000fca00078e0009 */
[----:B------:R0:W5:Y:S01]  /*27930*/  @!P1 LD.E.128 R28, desc[UR54][R14.64] ;  /* 0x000000360e1c9980 */ /* 0x000162000c101d00 */
[----:B------:R-:W-:Y:S01]  /*27940*/  MOV R13, R43 ;  /* 0x0000002b000d7202 */ /* 0x000fe20000000f00 */
[----:B------:R-:W-:Y:S02]  /*27950*/  IMAD.MOV.U32 R12, RZ, RZ, 0x3 ;  /* 0x00000003ff0c7424 */ /* 0x000fe400078e00ff */
[----:B0-----:R-:W-:-:S07]  /*27960*/  IMAD.MOV.U32 R15, RZ, RZ, -0x1 ;  /* 0xffffffffff0f7424 */ /* 0x001fce00078e00ff */
[----:B-----5:R-:W-:Y:S05]  /*27970*/  WARPSYNC.COLLECTIVE R15, `(.L_x_2181) ;  /* 0x000000000f087348 */ /* 0x020fea0003c00000 */
[----:B------:R0:W1:Y:S02]  /*27980*/  SHFL.IDX P6, R14, R13, R12, R11 ;  /* 0x0000000c0d0e7389 */ /* 0x00006400000c000b */
[----:B01---5:R-:W-:Y:S01]  /*27990*/  ENDCOLLECTIVE ;  /* 0x000000000000791b */ /* 0x023fe20003800000 */
.L_x_2181:
[----:B------:R-:W-:Y:S02]  /*279a0*/  CS2R R52, SRZ ;  /* 0x0000000000347805 */ /* 0x000fe4000001ff00 */
[----:B------:R-:W-:Y:S02]  /*279b0*/  MOV R13, R10 ;  /* 0x0000000a000d7202 */ /* 0x000fe40000000f00 */
[----:B------:R-:W-:Y:S02]  /*279c0*/  CS2R R54, SRZ ;  /* 0x0000000000367805 */ /* 0x000fe4000001ff00 */
[----:B------:R-:W-:Y:S02]  /*279d0*/  CS2R R38, SRZ ;  /* 0x0000000000267805 */ /* 0x000fe4000001ff00 */
[----:B------:R-:W-:Y:S01]  /*279e0*/  CS2R R40, SRZ ;  /* 0x0000000000287805 */ /* 0x000fe2000001ff00 */
[----:B------:R-:W-:Y:S02]  /*279f0*/  @!P1 IMAD.MOV.U32 R52, RZ, RZ, R32 ;  /* 0x000000ffff349224 */ /* 0x000fe400078e0020 */
[----:B------:R-:W-:-:S03]  /*27a00*/  @!P1 IMAD.MOV.U32 R53, RZ, RZ, R33 ;  /* 0x000000ffff359224 */ /* 0x000fc600078e0021 */
[----:B------:R-:W-:Y:S01]  /*27a10*/  MOV R3, R52 ;  /* 0x0000003400037202 */ /* 0x000fe20000000f00 */
[----:B------:R-:W-:-:S05]  /*27a20*/  IMAD.MOV.U32 R8, RZ, RZ, R53 ;  /* 0x000000ffff087224 */ /* 0x000fca00078e0035 */
[----:B------:R-:W-:Y:S01]  /*27a30*/  PRMT R62, R3, 0x5410, R8 ;  /* 0x00005410033e7816 */ /* 0x000fe20000000008 */
[----:B------:R-:W-:-:S07]  /*27a40*/  IMAD.MOV.U32 R3, RZ, RZ, R14 ;  /* 0x000000ffff037224 */ /* 0x000fce00078e000e */
[----:B------:R-:W-:Y:S05]  /*27a50*/  WARPSYNC.COLLECTIVE R15, `(.L_x_2182) ;  /* 0x000000000f087348 */ /* 0x000fea0003c00000 */
[----:B------:R0:W1:Y:S02]  /*27a60*/  SHFL.IDX P6, R14, R13, R12, R11 ;  /* 0x0000000c0d0e7389 */ /* 0x00006400000c000b */
[----:B01----:R-:W-:Y:S01]  /*27a70*/  ENDCOLLECTIVE ;  /* 0x000000000000791b */ /* 0x003fe20003800000 */
.L_x_2182:
[----:B------:R-:W-:Y:S02]  /*27a80*/  IMAD.MOV.U32 R13, RZ, RZ, R45 ;  /* 0x000000ffff0d7224 */ /* 0x000fe400078e002d */
[----:B------:R-:W-:-:S07]  /*27a90*/  IMAD.MOV.U32 R32, RZ, RZ, R14 ;  /* 0x000000ffff207224 */ /* 0x000fce00078e000e */
[----:B------:R-:W-:Y:S05]  /*27aa0*/  WARPSYNC.COLLECTIVE R15, `(.L_x_2183) ;  /* 0x000000000f087348 */ /* 0x000fea0003c00000 */
[----:B------:R0:W1:Y:S02]  /*27ab0*/  SHFL.IDX P6, R14, R13, R12, R11 ;  /* 0x0000000c0d0e7389 */ /* 0x00006400000c000b */
[----:B01----:R-:W-:Y:S01]  /*27ac0*/  ENDCOLLECTIVE ;  /* 0x000000000000791b */ /* 0x003fe20003800000 */
.L_x_2183:
[----:B------:R-:W-:Y:S01]  /*27ad0*/  @!P1 IMAD.MOV.U32 R54, RZ, RZ, R34 ;  /* 0x000000ffff369224 */ /* 0x000fe200078e0022 */
[----:B------:R-:W-:Y:S01]  /*27ae0*/  MOV R13, R44 ;  /* 0x0000002c000d7202 */ /* 0x000fe20000000f00 */
[----:B------:R-:W-:Y:S02]  /*27af0*/  @!P1 IMAD.MOV.U32 R55, RZ, RZ, R35 ;  /* 0x000000ffff379224 */ /* 0x000fe400078e0023 */
[----:B------:R-:W-:-:S07]  /*27b00*/  IMAD.MOV.U32 R33, RZ, RZ, R14 ;  /* 0x000000ffff217224 */ /* 0x000fce00078e000e */
[----:B------:R-:W-:Y:S05]  /*27b10*/  WARPSYNC.COLLECTIVE R15, `(.L_x_2184) ;  /* 0x000000000f087348 */ /* 0x000fea0003c00000 */
[----:B------:R0:W1:Y:S02]  /*27b20*/  SHFL.IDX P6, R14, R13, R12, R11 ;  /* 0x0000000c0d0e7389 */ /* 0x00006400000c000b */
[----:B01----:R-:W-:Y:S01]  /*27b30*/  ENDCOLLECTIVE ;  /* 0x000000000000791b */ /* 0x003fe20003800000 */
.L_x_2184:
[----:B------:R-:W-:Y:S02]  /*27b40*/  IMAD.MOV.U32 R8, RZ, RZ, R54 ;  /* 0x000000ffff087224 */ /* 0x000fe400078e0036 */
[----:B------:R-:W-:Y:S01]  /*27b50*/  IMAD.MOV.U32 R9, RZ, RZ, R55 ;  /* 0x000000ffff097224 */ /* 0x000fe200078e0037 */
[----:B------:R-:W-:Y:S01]  /*27b60*/  @!P1 MOV R38, R28 ;  /* 0x0000001c00269202 */ /* 0x000fe20000000f00 */
[----:B------:R-:W-:Y:S02]  /*27b70*/  @!P1 IMAD.MOV.U32 R39, RZ, RZ, R29 ;  /* 0x000000ffff279224 */ /* 0x000fe400078e001d */
[----:B------:R-:W-:Y:S02]  /*27b80*/  @!P1 IMAD.MOV.U32 R40, RZ, RZ, R30 ;  /* 0x000000ffff289224 */ /* 0x000fe400078e001e */
[----:B------:R-:W-:Y:S01]  /*27b90*/  @!P1 IMAD.MOV.U32 R41, RZ, RZ, R31 ;  /* 0x000000ffff299224 */ /* 0x000fe200078e001f */
[----:B------:R-:W-:Y:S01]  /*27ba0*/  PRMT R47, R8, 0x5410, R9 ;  /* 0x00005410082f7816 */ /* 0x000fe20000000009 */
[----:B------:R-:W-:Y:S01]  /*27bb0*/  IMAD.MOV.U32 R9, RZ, RZ, R39 ;  /* 0x000000ffff097224 */ /* 0x000fe200078e0027 */
[----:B------:R-:W-:Y:S01]  /*27bc0*/  MOV R8, R38 ;  /* 0x0000002600087202 */ /* 0x000fe20000000f00 */
[----:B------:R-:W-:-:S02]  /*27bd0*/  IMAD.MOV.U32 R10, RZ, RZ, R40 ;  /* 0x000000ffff0a7224 */ /* 0x000fc400078e0028 */
[----:B------:R-:W-:Y:S01]  /*27be0*/  IMAD.MOV.U32 R11, RZ, RZ, R41 ;  /* 0x000000ffff0b7224 */ /* 0x000fe200078e0029 */
[----:B------:R-:W-:Y:S02]  /*27bf0*/  PRMT R63, R8, 0x5410, R9 ;  /* 0x00005410083f7816 */ /* 0x000fe40000000009 */
[----:B------:R-:W-:Y:S02]  /*27c00*/  CS2R R8, SRZ ;  /* 0x0000000000087805 */ /* 0x000fe4000001ff00 */
[----:B------:R-:W-:Y:S01]  /*27c10*/  PRMT R64, R10, 0x5410, R11 ;  /* 0x000054100a407816 */ /* 0x000fe2000000000b */
[----:B------:R-:W-:Y:S01]  /*27c20*/  IMAD.MOV.U32 R34, RZ, RZ, R14 ;  /* 0x000000ffff227224 */ /* 0x000fe200078e000e */
[----:B------:R-:W-:Y:S06]  /*27c30*/  BRA `(.L_x_2185) ;  /* 0xfffffe4400447947 */ /* 0x000fec000383ffff */
.L_x_1838:
[----:B0-----:R0:W2:Y:S02]  /*27c40*/  SYNCS.PHASECHK.TRANS64.TRYWAIT P4, [R18+URZ+0x28800], R29 ;  /* 0x0288001d120075a7 */ /* 0x0010a4000808017f */
[----:B--2---:R-:W-:Y:S05]  /*27c50*/  @!P4 NANOSLEEP.SYNCS 0x989680 ;  /* 0x009896800000c95d */ /* 0x004fea0003900000 */
[----:B------:R-:W2:Y:S02]  /*27c60*/  @!P4 SYNCS.PHASECHK.TRANS64 P4, [R18+URZ+0x28800], R29 ;  /* 0x0288001d1200c5a7 */ /* 0x000ea4000808007f */
[----:B--2---:R-:W-:Y:S05]  /*27c70*/  @!P4 BRA `(.L_x_1838) ;  /* 0xfffffffc00f0c947 */ /* 0x004fea000383ffff */
[----:B------:R-:W-:Y:S05]  /*27c80*/  BRA `(.L_x_2186) ;  /* 0xfffffe4400e07947 */ /* 0x000fea000383ffff */
.L_x_1848:
[----:B---3--:R3:W4:Y:S02]  /*27c90*/  SYNCS.PHASECHK.TRANS64.TRYWAIT P1, [R8+URZ+0x28830], R3 ;  /* 0x02883003080075a7 */ /* 0x008724000802017f */
[----:B----4-:R-:W-:Y:S05]  /*27ca0*/  @!P1 NANOSLEEP.SYNCS 0x989680 ;  /* 0x009896800000995d */ /* 0x010fea0003900000 */
[----:B------:R-:W4:Y:S02]  /*27cb0*/  @!P1 SYNCS.PHASECHK.TRANS64 P1, [R8+URZ+0x28830], R3 ;  /* 0x02883003080095a7 */ /* 0x000f24000802007f */
[----:B----4-:R-:W-:Y:S05]  /*27cc0*/  @!P1 BRA `(.L_x_1848) ;  /* 0xfffffffc00f09947 */ /* 0x010fea000383ffff */
[----:B------:R-:W-:Y:S05]  /*27cd0*/  BRA `(.L_x_1847) ;  /* 0xfffffe6000347947 */ /* 0x000fea000383ffff */
.L_x_1867:
[----:B-1----:R1:W2:Y:S02]  /*27ce0*/  SYNCS.PHASECHK.TRANS64.TRYWAIT P4, [R7+URZ+0x28830], R6 ;  /* 0x02883006070075a7 */ /* 0x0022a4000808017f */
[----:B--2---:R-:W-:Y:S05]  /*27cf0*/  @!P4 NANOSLEEP.SYNCS 0x989680 ;  /* 0x009896800000c95d */ /* 0x004fea0003900000 */
[----:B------:R-:W2:Y:S02]  /*27d00*/  @!P4 SYNCS.PHASECHK.TRANS64 P4, [R7+URZ+0x28830], R6 ;  /* 0x028830060700c5a7 */ /* 0x000ea4000808007f */
[----:B--2---:R-:W-:Y:S05]  /*27d10*/  @!P4 BRA `(.L_x_1867) ;  /* 0xfffffffc00f0c947 */ /* 0x004fea000383ffff */
[----:B------:R-:W-:Y:S05]  /*27d20*/  BRA `(.L_x_1866) ;  /* 0xfffffe9c001c7947 */ /* 0x000fea000383ffff */
.L_x_1871:
[----:B-1----:R1:W2:Y:S02]  /*27d30*/  SYNCS.PHASECHK.TRANS64.TRYWAIT P3, [R7+URZ+0x28850], R6 ;  /* 0x02885006070075a7 */ /* 0x0022a4000806017f */
[----:B--2---:R-:W-:Y:S05]  /*27d40*/  @!P3 NANOSLEEP.SYNCS 0x989680 ;  /* 0x009896800000b95d */ /* 0x004fea0003900000 */
[----:B------:R-:W2:Y:S02]  /*27d50*/  @!P3 SYNCS.PHASECHK.TRANS64 P3, [R7+URZ+0x28850], R6 ;  /* 0x028850060700b5a7 */ /* 0x000ea4000806007f */
[----:B--2---:R-:W-:Y:S05]  /*27d60*/  @!P3 BRA `(.L_x_1871) ;  /* 0xfffffffc00f0b947 */ /* 0x004fea000383ffff */
[----:B------:R-:W-:Y:S05]  /*27d70*/  BRA `(.L_x_1868) ;  /* 0xfffffea0002c7947 */ /* 0x000fea000383ffff */
.L_x_1892:
[----:B-1----:R1:W2:Y:S02]  /*27d80*/  SYNCS.PHASECHK.TRANS64.TRYWAIT P2, [R7+URZ+0x28830], R6 ;  /* 0x02883006070075a7 */ /* 0x0022a4000804017f */
[----:B--2---:R-:W-:Y:S05]  /*27d90*/  @!P2 NANOSLEEP.SYNCS 0x989680 ;  /* 0x009896800000a95d */ /* 0x004fea0003900000 */
[----:B------:R-:W2:Y:S02]  /*27da0*/  @!P2 SYNCS.PHASECHK.TRANS64 P2, [R7+URZ+0x28830], R6 ;  /* 0x028830060700a5a7 */ /* 0x000ea4000804007f */
[----:B--2---:R-:W-:Y:S05]  /*27db0*/  @!P2 BRA `(.L_x_1892) ;  /* 0xfffffffc00f0a947 */ /* 0x004fea000383ffff */
[----:B------:R-:W-:Y:S05]  /*27dc0*/  BRA `(.L_x_1891) ;  /* 0xfffffed800547947 */ /* 0x000fea000383ffff */
.L_x_1896:
[----:B-1----:R1:W2:Y:S02]  /*27dd0*/  SYNCS.PHASECHK.TRANS64.TRYWAIT P1, [R7+URZ+0x28850], R6 ;  /* 0x02885006070075a7 */ /* 0x0022a4000802017f */
[----:B--2---:R-:W-:Y:S05]  /*27de0*/  @!P1 NANOSLEEP.SYNCS 0x989680 ;  /* 0x009896800000995d */ /* 0x004fea0003900000 */
[----:B------:R-:W2:Y:S02]  /*27df0*/  @!P1 SYNCS.PHASECHK.TRANS64 P1, [R7+URZ+0x28850], R6 ;  /* 0x02885006070095a7 */ /* 0x000ea4000802007f */
[----:B--2---:R-:W-:Y:S05]  /*27e00*/  @!P1 BRA `(.L_x_1896) ;  /* 0xfffffffc00f09947 */ /* 0x004fea000383ffff */
[----:B------:R-:W-:Y:S05]  /*27e10*/  BRA `(.L_x_1893) ;  /* 0xfffffedc00707947 */ /* 0x000fea000383ffff */
.L_x_1905:
[----:B-1----:R1:W2:Y:S02]  /*27e20*/  SYNCS.PHASECHK.TRANS64.TRYWAIT P2, [R7+URZ+0x28830], R6 ;  /* 0x02883006070075a7 */ /* 0x0022a4000804017f */
[----:B--2---:R-:W-:Y:S05]  /*27e30*/  @!P2 NANOSLEEP.SYNCS 0x989680 ;  /* 0x009896800000a95d */ /* 0x004fea0003900000 */
[----:B------:R-:W2:Y:S02]  /*27e40*/  @!P2 SYNCS.PHASECHK.TRANS64 P2, [R7+URZ+0x28830], R6 ;  /* 0x028830060700a5a7 */ /* 0x000ea4000804007f */
[----:B--2---:R-:W-:Y:S05]  /*27e50*/  @!P2 BRA `(.L_x_1905) ;  /* 0xfffffffc00f0a947 */ /* 0x004fea000383ffff */
[----:B------:R-:W-:Y:S05]  /*27e60*/  BRA `(.L_x_1904) ;  /* 0xffffff0000e07947 */ /* 0x000fea000383ffff */
.L_x_1909:
[----:B-1----:R1:W2:Y:S02]  /*27e70*/  SYNCS.PHASECHK.TRANS64.TRYWAIT P1, [R7+URZ+0x28850], R6 ;  /* 0x02885006070075a7 */ /* 0x0022a4000802017f */
[----:B--2---:R-:W-:Y:S05]  /*27e80*/  @!P1 NANOSLEEP.SYNCS 0x989680 ;  /* 0x009896800000995d */ /* 0x004fea0003900000 */
[----:B------:R-:W2:Y:S02]  /*27e90*/  @!P1 SYNCS.PHASECHK.TRANS64 P1, [R7+URZ+0x28850], R6 ;  /* 0x02885006070095a7 */ /* 0x000ea4000802007f */
[----:B--2---:R-:W-:Y:S05]  /*27ea0*/  @!P1 BRA `(.L_x_1909) ;  /* 0xfffffffc00f09947 */ /* 0x004fea000383ffff */
[----:B------:R-:W-:Y:S05]  /*27eb0*/  BRA `(.L_x_1906) ;  /* 0xffffff0400fc7947 */ /* 0x000fea000383ffff */
.L_x_1924:
[----:B-1----:R1:W2:Y:S02]  /*27ec0*/  SYNCS.PHASECHK.TRANS64.TRYWAIT P1, [R13+URZ+0x28850], R0 ;  /* 0x028850000d0075a7 */ /* 0x0022a4000802017f */
[----:B--2---:R-:W-:Y:S05]  /*27ed0*/  @!P1 NANOSLEEP.SYNCS 0x989680 ;  /* 0x009896800000995d */ /* 0x004fea0003900000 */
[----:B------:R-:W2:Y:S02]  /*27ee0*/  @!P1 SYNCS.PHASECHK.TRANS64 P1, [R13+URZ+0x28850], R0 ;  /* 0x028850000d0095a7 */ /* 0x000ea4000802007f */
[----:B--2---:R-:W-:Y:S05]  /*27ef0*/  @!P1 BRA `(.L_x_1924) ;  /* 0xfffffffc00f09947 */ /* 0x004fea000383ffff */
[----:B------:R-:W-:Y:S05]  /*27f00*/  BRA `(.L_x_1923) ;  /* 0xffffff3c005c7947 */ /* 0x000fea000383ffff */
.L_x_1939:
[----:B------:R-:W-:Y:S01]  /*27f10*/  MOV R13, R4 ;  /* 0x00000004000d7202 */ /* 0x000fe20000000f00 */
[----:B------:R-:W-:Y:S02]  /*27f20*/  IMAD.MOV.U32 R12, RZ, RZ, RZ ;  /* 0x000000ffff0c7224 */ /* 0x000fe400078e00ff */
[----:B------:R-:W-:Y:S02]  /*27f30*/  IMAD.MOV.U32 R11, RZ, RZ, 0x181f ;  /* 0x0000181fff0b7424 */ /* 0x000fe400078e00ff */
[----:B------:R-:W-:-:S07]  /*27f40*/  IMAD.MOV.U32 R15, RZ, RZ, -0x1 ;  /* 0xffffffffff0f7424 */ /* 0x000fce00078e00ff */
[----:B---3--:R-:W-:Y:S05]  /*27f50*/  WARPSYNC.COLLECTIVE R15, `(.L_x_2187) ;  /* 0x000000000f087348 */ /* 0x008fea0003c00000 */
[----:B------:R0:W1:Y:S02]  /*27f60*/  SHFL.IDX P6, R14, R13, R12, R11 ;  /* 0x0000000c0d0e7389 */ /* 0x00006400000c000b */
[----:B01-3--:R-:W-:Y:S01]  /*27f70*/  ENDCOLLECTIVE ;  /* 0x000000000000791b */ /* 0x00bfe20003800000 */
.L_x_2187:
[----:B------:R-:W-:Y:S01]  /*27f80*/  IMAD.MOV.U32 R13, RZ, RZ, R0 ;  /* 0x000000ffff0d7224 */ /* 0x000fe200078e0000 */
[----:B------:R-:W-:-:S07]  /*27f90*/  MOV R3, R14 ;  /* 0x0000000e00037202 */ /* 0x000fce0000000f00 */
[----:B------:R-:W-:Y:S05]  /*27fa0*/  WARPSYNC.COLLECTIVE R15, `(.L_x_2188) ;  /* 0x000000000f087348 */ /* 0x000fea0003c00000 */
[----:B------:R0:W1:Y:S02]  /*27fb0*/  SHFL.IDX P6, R14, R13, R12, R11 ;  /* 0x0000000c0d0e7389 */ /* 0x00006400000c000b */
[----:B01----:R-:W-:Y:S01]  /*27fc0*/  ENDCOLLECTIVE ;  /* 0x000000000000791b */ /* 0x003fe20003800000 */
.L_x_2188:
[----:B------:R-:W-:Y:S05]  /*27fd0*/  BRA `(.L_x_2189) ;  /* 0xffffff60009c7947 */ /* 0x000fea000383ffff */
.L_x_1942:
[----:B------:R-:W-:Y:S01]  /*27fe0*/  BSSY B1, `(.L_x_2190) ;  /* 0x0000008000017945 */ /* 0x000fe20003800000 */
[----:B------:R-:W-:Y:S01]  /*27ff0*/  IMAD.MOV.U32 R13, RZ, RZ, R4 ;  /* 0x000000ffff0d7224 */ /* 0x000fe200078e0004 */
[----:B------:R-:W-:Y:S01]  /*28000*/  MOV R11, 0x181f ;  /* 0x0000181f000b7802 */ /* 0x000fe20000000f00 */
[----:B------:R-:W-:Y:S02]  /*28010*/  IMAD.MOV.U32 R12, RZ, RZ, 0x1 ;  /* 0x00000001ff0c7424 */ /* 0x000fe400078e00ff */
[----:B----4-:R-:W-:-:S07]  /*28020*/  IMAD.MOV.U32 R15, RZ, RZ, -0x1 ;  /* 0xffffffffff0f7424 */ /* 0x010fce00078e00ff */
[----:B0123--:R-:W-:Y:S05]  /*28030*/  WARPSYNC.COLLECTIVE R15, `(.L_x_2191) ;  /* 0x000000000f087348 */ /* 0x00ffea0003c00000 */
[----:B--2---:R2:W4:Y:S02]  /*28040*/  SHFL.IDX P6, R14, R13, R12, R11 ;  /* 0x0000000c0d0e7389 */ /* 0x00452400000c000b */
[----:B01234-:R-:W-:Y:S01]  /*28050*/  ENDCOLLECTIVE ;  /* 0x000000000000791b */ /* 0x01ffe20003800000 */
.L_x_2191:
[----:B------:R-:W-:Y:S05]  /*28060*/  BSYNC B1 ;  /* 0x0000000000017941 */ /* 0x000fea0003800000 */
.L_x_2190:
        /* <DEDUP_REMOVED lines=8> */
.L_x_2192:
[----:B------:R-:W-:Y:S05]  /*280f0*/  BRA `(.L_x_2193) ;  /* 0xffffff60009c7947 */ /* 0x000fea000383ffff */
.L_x_1945:
        /* <DEDUP_REMOVED lines=8> */
.L_x_2195:
[----:B------:R-:W-:Y:S05]  /*28180*/  BSYNC B1 ;  /* 0x0000000000017941 */ /* 0x000fea0003800000 */
.L_x_2194:
        /* <DEDUP_REMOVED lines=8> */
.L_x_2196:
[----:B------:R-:W-:Y:S05]  /*28210*/  BRA `(.L_x_2197) ;  /* 0xffffff60009c7947 */ /* 0x000fea000383ffff */
.L_x_1948:
[----:B------:R-:W-:Y:S01]  /*28220*/  BSSY B1, `(.L_x_2198) ;  /* 0x0000008000017945 */ /* 0x000fe20003800000 */
[----:B------:R-:W-:Y:S01]  /*28230*/  MOV R13, R4 ;  /* 0x00000004000d7202 */ /* 0x000fe20000000f00 */
[----:B------:R-:W-:Y:S02]  /*28240*/  IMAD.MOV.U32 R12, RZ, RZ, 0x3 ;  /* 0x00000003ff0c7424 */ /* 0x000fe400078e00ff */
[----:B------:R-:W-:Y:S02]  /*28250*/  IMAD.MOV.U32 R11, RZ, RZ, 0x181f ;  /* 0x0000181fff0b7424 */ /* 0x000fe400078e00ff */
[----:B0-----:R-:W-:-:S07]  /*28260*/  IMAD.MOV.U32 R15, RZ, RZ, -0x1 ;  /* 0xffffffffff0f7424 */ /* 0x001fce00078e00ff */
[----:B-1234-:R-:W-:Y:S05]  /*28270*/  WARPSYNC.COLLECTIVE R15, `(.L_x_2199) ;  /* 0x000000000f087348 */ /* 0x01efea0003c00000 */
[----:B----4-:R0:W4:Y:S02]  /*28280*/  SHFL.IDX P6, R14, R13, R12, R11 ;  /* 0x0000000c0d0e7389 */ /* 0x01012400000c000b */
[----:B01234-:R-:W-:Y:S01]  /*28290*/  ENDCOLLECTIVE ;  /* 0x000000000000791b */ /* 0x01ffe20003800000 */
.L_x_2199:
[----:B------:R-:W-:Y:S05]  /*282a0*/  BSYNC B1 ;  /* 0x0000000000017941 */ /* 0x000fea0003800000 */
.L_x_2198:
        /* <DEDUP_REMOVED lines=8> */
.L_x_2200:
[----:B------:R-:W-:Y:S05]  /*28330*/  BRA `(.L_x_2201) ;  /* 0xffffff60009c7947 */ /* 0x000fea000383ffff */
.L_x_1973:
[----:B------:R-:W0:Y:S01]  /*28340*/  S2R R12, SR_TID.X ;  /* 0x00000000000c7919 */ /* 0x000e220000002100 */
[----:B------:R-:W-:Y:S01]  /*28350*/  BSSY B1, `(.L_x_2202) ;  /* 0x000000a000017945 */ /* 0x000fe20003800000 */
[----:B------:R-:W-:Y:S01]  /*28360*/  IMAD.MOV.U32 R11, RZ, RZ, 0x1f ;  /* 0x0000001fff0b7424 */ /* 0x000fe200078e00ff */
[----:B------:R-:W-:Y:S02]  /*28370*/  MOV R15, 0xffffffff ;  /* 0xffffffff000f7802 */ /* 0x000fe40000000f00 */
[----:B0-----:R-:W-:-:S04]  /*28380*/  SHF.R.U32.HI R12, RZ, 0x5, R12 ;  /* 0x00000005ff0c7819 */ /* 0x001fc8000001160c */
[----:B------:R-:W-:-:S05]  /*28390*/  LOP3.LUT R12, R12, 0x3, RZ, 0xc0, !PT ;  /* 0x000000030c0c7812 */ /* 0x000fca00078ec0ff */
[----:B------:R-:W-:Y:S02]  /*283a0*/  IMAD.MOV.U32 R13, RZ, RZ, R12 ;  /* 0x000000ffff0d7224 */ /* 0x000fe400078e000c */
[----:B------:R-:W-:-:S07]  /*283b0*/  IMAD.MOV.U32 R12, RZ, RZ, RZ ;  /* 0x000000ffff0c7224 */ /* 0x000fce00078e00ff */
[----:B------:R-:W-:Y:S05]  /*283c0*/  WARPSYNC.COLLECTIVE R15, `(.L_x_2203) ;  /* 0x000000000f087348 */ /* 0x000fea0003c00000 */
[----:B------:R0:W1:Y:S02]  /*283d0*/  SHFL.IDX P6, R14, R13, R12, R11 ;  /* 0x0000000c0d0e7389 */ /* 0x00006400000c000b */
[----:B01----:R-:W-:Y:S01]  /*283e0*/  ENDCOLLECTIVE ;  /* 0x000000000000791b */ /* 0x003fe20003800000 */
.L_x_2203:
[----:B------:R-:W-:Y:S05]  /*283f0*/  BSYNC B1 ;  /* 0x0000000000017941 */ /* 0x000fea0003800000 */
.L_x_2202:
[----:B------:R-:W-:Y:S05]  /*28400*/  BRA `(.L_x_2204) ;  /* 0xffffff7800847947 */ /* 0x000fea000383ffff */
.L_x_1975:
[----:B------:R-:W-:Y:S01]  /*28410*/  BSSY B1, `(.L_x_2205) ;  /* 0x0000006000017945 */ /* 0x000fe20003800000 */
[----:B------:R-:W-:-:S07]  /*28420*/  IMAD.MOV.U32 R15, RZ, RZ, -0x1 ;  /* 0xffffffffff0f7424 */ /* 0x000fce00078e00ff */
[----:B0-----:R-:W-:Y:S05]  /*28430*/  WARPSYNC.COLLECTIVE R15, `(.L_x_2206) ;  /* 0x000000000f0c7348 */ /* 0x001fea0003c00000 */
[----:B------:R-:W-:Y:S02]  /*28440*/  ELECT P6, UR62, PT ;  /* 0x00000000003e782f */ /* 0x000fe400038c0000 */
[----:B------:R-:W-:Y:S01]  /*28450*/  MOV R14, UR62 ;  /* 0x0000003e000e7c02 */ /* 0x000fe20008000f00 */
[----:B0-----:R-:W-:Y:S10]  /*28460*/  ENDCOLLECTIVE ;  /* 0x000000000000791b */ /* 0x001ff40003800000 */
.L_x_2206:
[----:B------:R-:W-:Y:S05]  /*28470*/  BSYNC B1 ;  /* 0x0000000000017941 */ /* 0x000fea0003800000 */
.L_x_2205:
[----:B------:R-:W-:Y:S05]  /*28480*/  BRA `(.L_x_1974) ;  /* 0xffffff78007c7947 */ /* 0x000fea000383ffff */
.L_x_1977:
[----:B0-----:R0:W1:Y:S02]  /*28490*/  SYNCS.PHASECHK.TRANS64.TRYWAIT P0, [R22+URZ+0x28820], R3 ;  /* 0x02882003160075a7 */ /* 0x001064000800017f */
[----:B-1----:R-:W-:Y:S05]  /*284a0*/  @!P0 NANOSLEEP.SYNCS 0x989680 ;  /* 0x009896800000895d */ /* 0x002fea0003900000 */
[----:B------:R-:W1:Y:S02]  /*284b0*/  @!P0 SYNCS.PHASECHK.TRANS64 P0, [R22+URZ+0x28820], R3 ;  /* 0x02882003160085a7 */ /* 0x000e64000800007f */
[----:B-1----:R-:W-:Y:S05]  /*284c0*/  @!P0 BRA `(.L_x_1977) ;  /* 0xfffffffc00f08947 */ /* 0x002fea000383ffff */
[----:B------:R-:W-:Y:S05]  /*284d0*/  BRA `(.L_x_2207) ;  /* 0xffffff78008c7947 */ /* 0x000fea000383ffff */
.L_x_1981:
[----:B-1----:R1:W2:Y:S02]  /*284e0*/  SYNCS.PHASECHK.TRANS64.TRYWAIT P0, [R11+URZ+0x288a0], R14 ;  /* 0x0288a00e0b0075a7 */ /* 0x0022a4000800017f */
[----:B--2---:R-:W-:Y:S05]  /*284f0*/  @!P0 NANOSLEEP.SYNCS 0x989680 ;  /* 0x009896800000895d */ /* 0x004fea0003900000 */
[----:B------:R-:W2:Y:S02]  /*28500*/  @!P0 SYNCS.PHASECHK.TRANS64 P0, [R11+URZ+0x288a0], R14 ;  /* 0x0288a00e0b0085a7 */ /* 0x000ea4000800007f */
[----:B--2---:R-:W-:Y:S05]  /*28510*/  @!P0 BRA `(.L_x_1981) ;  /* 0xfffffffc00f08947 */ /* 0x004fea000383ffff */
[----:B------:R-:W-:Y:S05]  /*28520*/  BRA `(.L_x_2208) ;  /* 0xffffff7800a47947 */ /* 0x000fea000383ffff */
.L_x_1987:
[----:B0-----:R0:W2:Y:S02]  /*28530*/  SYNCS.PHASECHK.TRANS64.TRYWAIT P0, [R11+URZ+0x288c0], R14 ;  /* 0x0288c00e0b0075a7 */ /* 0x0010a4000800017f */
[----:B--2---:R-:W-:Y:S05]  /*28540*/  @!P0 NANOSLEEP.SYNCS 0x989680 ;  /* 0x009896800000895d */ /* 0x004fea0003900000 */
[----:B------:R-:W2:Y:S02]  /*28550*/  @!P0 SYNCS.PHASECHK.TRANS64 P0, [R11+URZ+0x288c0], R14 ;  /* 0x0288c00e0b0085a7 */ /* 0x000ea4000800007f */
[----:B--2---:R-:W-:Y:S05]  /*28560*/  @!P0 BRA `(.L_x_1987) ;  /* 0xfffffffc00f08947 */ /* 0x004fea000383ffff */
[----:B------:R-:W-:Y:S05]  /*28570*/  BRA `(.L_x_2209) ;  /* 0xffffff7c00647947 */ /* 0x000fea000383ffff */
.L_x_1995:
[----:B0-----:R0:W1:Y:S02]  /*28580*/  SYNCS.PHASECHK.TRANS64.TRYWAIT P1, [R12+URZ+0x288a0], R2 ;  /* 0x0288a0020c0075a7 */ /* 0x001064000802017f */
[----:B-1----:R-:W-:Y:S05]  /*28590*/  @!P1 NANOSLEEP.SYNCS 0x989680 ;  /* 0x009896800000995d */ /* 0x002fea0003900000 */
[----:B------:R-:W1:Y:S02]  /*285a0*/  @!P1 SYNCS.PHASECHK.TRANS64 P1, [R12+URZ+0x288a0], R2 ;  /* 0x0288a0020c0095a7 */ /* 0x000e64000802007f */
[----:B-1----:R-:W-:Y:S05]  /*285b0*/  @!P1 BRA `(.L_x_1995) ;  /* 0xfffffffc00f09947 */ /* 0x002fea000383ffff */
[----:B------:R-:W-:Y:S05]  /*285c0*/  BRA `(.L_x_2210) ;  /* 0xffffff8000607947 */ /* 0x000fea000383ffff */
.L_x_2001:
[----:B-1----:R1:W2:Y:S02]  /*285d0*/  SYNCS.PHASECHK.TRANS64.TRYWAIT P1, [R12+URZ+0x288c0], R2 ;  /* 0x0288c0020c0075a7 */ /* 0x0022a4000802017f */
[----:B--2---:R-:W-:Y:S05]  /*285e0*/  @!P1 NANOSLEEP.SYNCS 0x989680 ;  /* 0x009896800000995d */ /* 0x004fea0003900000 */
[----:B------:R-:W2:Y:S02]  /*285f0*/  @!P1 SYNCS.PHASECHK.TRANS64 P1, [R12+URZ+0x288c0], R2 ;  /* 0x0288c0020c0095a7 */ /* 0x000ea4000802007f */
[----:B--2---:R-:W-:Y:S05]  /*28600*/  @!P1 BRA `(.L_x_2001) ;  /* 0xfffffffc00f09947 */ /* 0x004fea000383ffff */
[----:B------:R-:W-:Y:S05]  /*28610*/  BRA `(.L_x_2211) ;  /* 0xffffff8400187947 */ /* 0x000fea000383ffff */
.L_x_2023:
        /* <DEDUP_REMOVED lines=11> */
.L_x_2213:
[----:B------:R-:W-:Y:S05]  /*286d0*/  BSYNC B0 ;  /* 0x0000000000007941 */ /* 0x000fea0003800000 */
.L_x_2212:
[----:B------:R-:W-:Y:S05]  /*286e0*/  BRA `(.L_x_2214) ;  /* 0xffffff9000e47947 */ /* 0x000fea000383ffff */
.L_x_2026:
[----:B0-----:R0:W1:Y:S02]  /*286f0*/  SYNCS.PHASECHK.TRANS64.TRYWAIT P0, [R7+URZ+0x28840], R2 ;  /* 0x02884002070075a7 */ /* 0x001064000800017f */
[----:B-1----:R-:W-:Y:S05]  /*28700*/  @!P0 NANOSLEEP.SYNCS 0x989680 ;  /* 0x009896800000895d */ /* 0x002fea0003900000 */
[----:B------:R-:W1:Y:S02]  /*28710*/  @!P0 SYNCS.PHASECHK.TRANS64 P0, [R7+URZ+0x28840], R2 ;  /* 0x02884002070085a7 */ /* 0x000e64000800007f */
[----:B-1----:R-:W-:Y:S05]  /*28720*/  @!P0 BRA `(.L_x_2026) ;  /* 0xfffffffc00f08947 */ /* 0x002fea000383ffff */
[----:B------:R-:W-:Y:S05]  /*28730*/  BRA `(.L_x_2215) ;  /* 0xffffff9400407947 */ /* 0x000fea000383ffff */
.L_x_2027:
        /* <DEDUP_REMOVED lines=8> */
.L_x_2217:
[----:B------:R-:W-:Y:S05]  /*287c0*/  BSYNC B0 ;  /* 0x0000000000007941 */ /* 0x000fea0003800000 */
.L_x_2216:
        /* <DEDUP_REMOVED lines=9> */
.L_x_2218:
[----:B------:R-:W-:Y:S02]  /*28860*/  IMAD.MOV.U32 R13, RZ, RZ, R0 ;  /* 0x000000ffff0d7224 */ /* 0x000fe400078e0000 */
[----:B------:R-:W-:Y:S02]  /*28870*/  IMAD.MOV.U32 R12, RZ, RZ, 0x1 ;  /* 0x00000001ff0c7424 */ /* 0x000fe400078e00ff */
[----:B------:R-:W-:-:S07]  /*28880*/  IMAD.MOV.U32 R3, RZ, RZ, R14 ;  /* 0x000000ffff037224 */ /* 0x000fce00078e000e */
[----:B------:R-:W-:Y:S05]  /*28890*/  WARPSYNC.COLLECTIVE R15, `(.L_x_2219) ;  /* 0x000000000f087348 */ /* 0x000fea0003c00000 */
[----:B------:R0:W1:Y:S02]  /*288a0*/  SHFL.IDX P6, R14, R13, R12, R11 ;  /* 0x0000000c0d0e7389 */ /* 0x00006400000c000b */
[----:B01----:R-:W-:Y:S01]  /*288b0*/  ENDCOLLECTIVE ;  /* 0x000000000000791b */ /* 0x003fe20003800000 */
.L_x_2219:
        /* <DEDUP_REMOVED lines=16> */
.L_x_2220:
[----:B------:R-:W-:Y:S01]  /*289c0*/  @P0 LEA R8, R5, R22, 0x1 ;  /* 0x0000001605080211 */ /* 0x000fe200078e08ff */
[----:B------:R-:W-:Y:S02]  /*289d0*/  IMAD.MOV.U32 R13, RZ, RZ, R0 ;  /* 0x000000ffff0d7224 */ /* 0x000fe400078e0000 */
[----:B------:R-:W-:Y:S02]  /*289e0*/  IMAD.MOV.U32 R12, RZ, RZ, 0x2 ;  /* 0x00000002ff0c7424 */ /* 0x000fe400078e00ff */
[----:B------:R-:W-:-:S07]  /*289f0*/  IMAD.MOV.U32 R3, RZ, RZ, R14 ;  /* 0x000000ffff037224 */ /* 0x000fce00078e000e */
[----:B------:R-:W-:Y:S05]  /*28a00*/  WARPSYNC.COLLECTIVE R15, `(.L_x_2221) ;  /* 0x000000000f087348 */ /* 0x000fea0003c00000 */
[----:B------:R0:W1:Y:S02]  /*28a10*/  SHFL.IDX P6, R14, R13, R12, R11 ;  /* 0x0000000c0d0e7389 */ /* 0x00006400000c000b */
[----:B01----:R-:W-:Y:S01]  /*28a20*/  ENDCOLLECTIVE ;  /* 0x000000000000791b */ /* 0x003fe20003800000 */
.L_x_2221:
        /* <DEDUP_REMOVED lines=16> */
.L_x_2222:
[----:B------:R-:W-:Y:S01]  /*28b30*/  @P0 IMAD R8, R5, 0x2, R22 ;  /* 0x0000000205080824 */ /* 0x000fe200078e0216 */
[----:B------:R-:W-:Y:S01]  /*28b40*/  MOV R13, R0 ;  /* 0x00000000000d7202 */ /* 0x000fe20000000f00 */
[----:B------:R-:W-:Y:S02]  /*28b50*/  IMAD.MOV.U32 R12, RZ, RZ, 0x3 ;  /* 0x00000003ff0c7424 */ /* 0x000fe400078e00ff */
[----:B------:R-:W-:-:S07]  /*28b60*/  IMAD.MOV.U32 R3, RZ, RZ, R14 ;  /* 0x000000ffff037224 */ /* 0x000fce00078e000e */
[----:B------:R-:W-:Y:S05]  /*28b70*/  WARPSYNC.COLLECTIVE R15, `(.L_x_2223) ;  /* 0x000000000f087348 */ /* 0x000fea0003c00000 */
[----:B------:R0:W1:Y:S02]  /*28b80*/  SHFL.IDX P6, R14, R13, R12, R11 ;  /* 0x0000000c0d0e7389 */ /* 0x00006400000c000b */
[----:B01----:R-:W-:Y:S01]  /*28b90*/  ENDCOLLECTIVE ;  /* 0x000000000000791b */ /* 0x003fe20003800000 */
.L_x_2223:
        /* <DEDUP_REMOVED lines=16> */
.L_x_2224:
[----:B------:R-:W-:Y:S02]  /*28ca0*/  @P0 IMAD R8, R5, 0x2, R22 ;  /* 0x0000000205080824 */ /* 0x000fe400078e0216 */
[----:B------:R-:W-:Y:S01]  /*28cb0*/  IMAD.MOV.U32 R13, RZ, RZ, R0 ;  /* 0x000000ffff0d7224 */ /* 0x000fe200078e0000 */
[----:B------:R-:W-:Y:S02]  /*28cc0*/  MOV R12, 0x4 ;  /* 0x00000004000c7802 */ /* 0x000fe40000000f00 */
[----:B------:R-:W-:-:S07]  /*28cd0*/  MOV R3, R14 ;  /* 0x0000000e00037202 */ /* 0x000fce0000000f00 */
[----:B------:R-:W-:Y:S05]  /*28ce0*/  WARPSYNC.COLLECTIVE R15, `(.L_x_2225) ;  /* 0x000000000f087348 */ /* 0x000fea0003c00000 */
[----:B------:R0:W1:Y:S02]  /*28cf0*/  SHFL.IDX P6, R14, R13, R12, R11 ;  /* 0x0000000c0d0e7389 */ /* 0x00006400000c000b */
[----:B01----:R-:W-:Y:S01]  /*28d00*/  ENDCOLLECTIVE ;  /* 0x000000000000791b */ /* 0x003fe20003800000 */
.L_x_2225:
        /* <DEDUP_REMOVED lines=16> */
.L_x_2226:
[----:B------:R-:W-:Y:S02]  /*28e10*/  @P0 IMAD R8, R5, 0x2, R22 ;  /* 0x0000000205080824 */ /* 0x000fe400078e0216 */
[----:B------:R-:W-:Y:S02]  /*28e20*/  IMAD.MOV.U32 R13, RZ, RZ, R0 ;  /* 0x000000ffff0d7224 */ /* 0x000fe400078e0000 */
[----:B------:R-:W-:Y:S02]  /*28e30*/  IMAD.MOV.U32 R12, RZ, RZ, 0x5 ;  /* 0x00000005ff0c7424 */ /* 0x000fe400078e00ff */
[----:B------:R-:W-:-:S07]  /*28e40*/  IMAD.MOV.U32 R3, RZ, RZ, R14 ;  /* 0x000000ffff037224 */ /* 0x000fce00078e000e */
[----:B------:R-:W-:Y:S05]  /*28e50*/  WARPSYNC.COLLECTIVE R15, `(.L_x_2227) ;  /* 0x000000000f087348 */ /* 0x000fea0003c00000 */
[----:B------:R0:W1:Y:S02]  /*28e60*/  SHFL.IDX P6, R14, R13, R12, R11 ;  /* 0x0000000c0d0e7389 */ /* 0x00006400000c000b */
[----:B01----:R-:W-:Y:S01]  /*28e70*/  ENDCOLLECTIVE ;  /* 0x000000000000791b */ /* 0x003fe20003800000 */
.L_x_2227:
        /* <DEDUP_REMOVED lines=16> */
.L_x_2228:
[----:B------:R-:W-:Y:S01]  /*28f80*/  @P0 LEA R8, R5, R22, 0x1 ;  /* 0x0000001605080211 */ /* 0x000fe200078e08ff */
[----:B------:R-:W-:Y:S02]  /*28f90*/  IMAD.MOV.U32 R13, RZ, RZ, R0 ;  /* 0x000000ffff0d7224 */ /* 0x000fe400078e0000 */
[----:B------:R-:W-:Y:S02]  /*28fa0*/  IMAD.MOV.U32 R12, RZ, RZ, 0x6 ;  /* 0x00000006ff0c7424 */ /* 0x000fe400078e00ff */
[----:B------:R-:W-:-:S07]  /*28fb0*/  IMAD.MOV.U32 R3, RZ, RZ, R14 ;  /* 0x000000ffff037224 */ /* 0x000fce00078e000e */
[----:B------:R-:W-:Y:S05]  /*28fc0*/  WARPSYNC.COLLECTIVE R15, `(.L_x_2229) ;  /* 0x000000000f087348 */ /* 0x000fea0003c00000 */
[----:B------:R0:W1:Y:S02]  /*28fd0*/  SHFL.IDX P6, R14, R13, R12, R11 ;  /* 0x0000000c0d0e7389 */ /* 0x00006400000c000b */
[----:B01----:R-:W-:Y:S01]  /*28fe0*/  ENDCOLLECTIVE ;  /* 0x000000000000791b */ /* 0x003fe20003800000 */
.L_x_2229:
        /* <DEDUP_REMOVED lines=16> */
.L_x_2230:
[----:B------:R-:W-:Y:S01]  /*290f0*/  @P0 IMAD R8, R5, 0x2, R22 ;  /* 0x0000000205080824 */ /* 0x000fe200078e0216 */
[----:B------:R-:W-:Y:S01]  /*29100*/  MOV R13, R0 ;  /* 0x00000000000d7202 */ /* 0x000fe20000000f00 */
[----:B------:R-:W-:Y:S02]  /*29110*/  IMAD.MOV.U32 R12, RZ, RZ, 0x7 ;  /* 0x00000007ff0c7424 */ /* 0x000fe400078e00ff */
[----:B------:R-:W-:-:S07]  /*29120*/  IMAD.MOV.U32 R3, RZ, RZ, R14 ;  /* 0x000000ffff037224 */ /* 0x000fce00078e000e */
[----:B------:R-:W-:Y:S05]  /*29130*/  WARPSYNC.COLLECTIVE R15, `(.L_x_2231) ;  /* 0x000000000f087348 */ /* 0x000fea0003c00000 */
[----:B------:R0:W1:Y:S02]  /*29140*/  SHFL.IDX P6, R14, R13, R12, R11 ;  /* 0x0000000c0d0e7389 */ /* 0x00006400000c000b */
[----:B01----:R-:W-:Y:S01]  /*29150*/  ENDCOLLECTIVE ;  /* 0x000000000000791b */ /* 0x003fe20003800000 */
.L_x_2231:
        /* <DEDUP_REMOVED lines=10> */
.L_x_2232:
[----:B------:R-:W-:Y:S01]  /*29200*/  @!PT LDS RZ, [RZ] ;  /* 0x00000000fffff984 */ /* 0x000fe20000000800 */
[----:B------:R-:W-:Y:S01]  /*29210*/  @!PT LDS RZ, [RZ] ;  /* 0x00000000fffff984 */ /* 0x000fe20000000800 */
[----:B------:R-:W-:Y:S01]  /*29220*/  @!PT LDS RZ, [RZ] ;  /* 0x00000000fffff984 */ /* 0x000fe20000000800 */
[----:B------:R-:W-:Y:S04]  /*29230*/  @P0 LDGSTS.E.BYPASS.LTC128B.128 [R8+0x1b400], desc[UR54][R2.64], !P3 ;  /* 0x1b40000002080fae */ /* 0x000fe8000d901d76 */
[----:B------:R0:W-:Y:S02]  /*29240*/  @P0 LDGSTS.E.BYPASS.LTC128B.128 [R8+0x1f400], desc[UR54][R2.64+0x80], !P2 ;  /* 0x1f40008002080fae */ /* 0x0001e4000d101d76 */
[----:B0-----:R-:W-:Y:S01]  /*29250*/  MOV R2, R14 ;  /* 0x0000000e00027202 */ /* 0x001fe20000000f00 */
[----:B------:R-:W-:Y:S06]  /*29260*/  BRA `(.L_x_2233) ;  /* 0xffffff9000247947 */ /* 0x000fec000383ffff */
.L_x_2032:
[----:B------:R-:W-:Y:S01]  /*29270*/  IMAD.MOV.U32 R13, RZ, RZ, R4 ;  /* 0x000000ffff0d7224 */ /* 0x000fe200078e0004 */
[----:B------:R-:W-:Y:S01]  /*29280*/  MOV R15, 0xffffffff ;  /* 0xffffffff000f7802 */ /* 0x000fe20000000f00 */
[----:B------:R-:W-:Y:S01]  /*29290*/  IMAD.MOV.U32 R12, RZ, RZ, RZ ;  /* 0x000000ffff0c7224 */ /* 0x000fe200078e00ff */
[----:B------:R-:W-:Y:S01]  /*292a0*/  IADD3 R27, R9, R27, RZ ;  /* 0x0000001b091b7210 */ /* 0x000fe20007ffe0ff */
[----:B------:R-:W-:Y:S02]  /*292b0*/  IMAD.MOV.U32 R11, RZ, RZ, 0x181f ;  /* 0x0000181fff0b7424 */ /* 0x000fe400078e00ff */
[----:B------:R-:W-:Y:S02]  /*292c0*/  IMAD R33, R33, R7, RZ ;  /* 0x0000000721217224 */ /* 0x000fe400078e02ff */
[----:B------:R-:W-:-:S07]  /*292d0*/  VIADD R6, R27, 0x10 ;  /* 0x000000101b067836 */ /* 0x000fce0000000000 */
[----:B-----5:R-:W-:Y:S05]  /*292e0*/  WARPSYNC.COLLECTIVE R15, `(.L_x_2234) ;  /* 0x000000000f087348 */ /* 0x020fea0003c00000 */
[----:B------:R0:W1:Y:S02]  /*292f0*/  SHFL.IDX P6, R14, R13, R12, R11 ;  /* 0x0000000c0d0e7389 */ /* 0x00006400000c000b */
[----:B01---5:R-:W-:Y:S01]  /*29300*/  ENDCOLLECTIVE ;  /* 0x000000000000791b */ /* 0x023fe20003800000 */
.L_x_2234:
[----:B------:R-:W-:Y:S01]  /*29310*/  ISETP.GE.AND P3, PT, R27, R33, PT ;  /* 0x000000211b00720c */ /* 0x000fe20003f66270 */
[----:B------:R-:W-:Y:S02]  /*29320*/  IMAD.MOV.U32 R13, RZ, RZ, R0 ;  /* 0x000000ffff0d7224 */ /* 0x000fe400078e0000 */
[----:B------:R-:W-:-:S10]  /*29330*/  IMAD.MOV.U32 R2, RZ, RZ, R14 ;  /* 0x000000ffff027224 */ /* 0x000fd400078e000e */
[----:B------:R-:W-:Y:S05]  /*29340*/  WARPSYNC.COLLECTIVE R15, `(.L_x_2235) ;  /* 0x000000000f087348 */ /* 0x000fea0003c00000 */
[----:B------:R0:W1:Y:S02]  /*29350*/  SHFL.IDX P6, R14, R13, R12, R11 ;  /* 0x0000000c0d0e7389 */ /* 0x00006400000c000b */
[----:B01----:R-:W-:Y:S01]  /*29360*/  ENDCOLLECTIVE ;  /* 0x000000000000791b */ /* 0x003fe20003800000 */
.L_x_2235:
[----:B------:R-:W-:Y:S01]  /*29370*/  MOV R13, R4 ;  /* 0x00000004000d7202 */ /* 0x000fe20000000f00 */
[----:B------:R-:W-:Y:S02]  /*29380*/  IMAD.MOV.U32 R12, RZ, RZ, 0x1 ;  /* 0x00000001ff0c7424 */ /* 0x000fe400078e00ff */
[----:B------:R-:W-:-:S07]  /*29390*/  IMAD.MOV.U32 R3, RZ, RZ, R14 ;  /* 0x000000ffff037224 */ /* 0x000fce00078e000e */
[----:B------:R-:W-:Y:S05]  /*293a0*/  WARPSYNC.COLLECTIVE R15, `(.L_x_2236) ;  /* 0x000000000f087348 */ /* 0x000fea0003c00000 */
[----:B------:R0:W1:Y:S02]  /*293b0*/  SHFL.IDX P6, R14, R13, R12, R11 ;  /* 0x0000000c0d0e7389 */ /* 0x00006400000c000b */
[----:B01----:R-:W-:Y:S01]  /*293c0*/  ENDCOLLECTIVE ;  /* 0x000000000000791b */ /* 0x003fe20003800000 */
.L_x_2236:
[----:B------:R-:W-:-:S05]  /*293d0*/  @!P3 LEA R5, P2, R31, R3, 0x1 ;  /* 0x000000031f05b211 */ /* 0x000fca00078408ff */
[----:B------:R-:W-:Y:S02]  /*293e0*/  @!P3 IMAD.X R3, RZ, RZ, R2, P2 ;  /* 0x000000ffff03b224 */ /* 0x000fe400010e0602 */
[----:B------:R-:W-:Y:S02]  /*293f0*/  @!P3 IMAD.MOV.U32 R2, RZ, RZ, R5 ;  /* 0x000000ffff02b224 */ /* 0x000fe400078e0005 */
[----:B------:R-:W-:-:S03]  /*29400*/  IMAD.MOV.U32 R13, RZ, RZ, R0 ;  /* 0x000000ffff0d7224 */ /* 0x000fc600078e0000 */
[----:B------:R-:W-:Y:S01]  /*29410*/  @!PT LDS RZ, [RZ] ;  /* 0x00000000fffff984 */ /* 0x000fe20000000800 */
[----:B------:R-:W-:Y:S01]  /*29420*/  @!PT LDS RZ, [RZ] ;  /* 0x00000000fffff984 */ /* 0x000fe20000000800 */
[----:B------:R-:W-:Y:S01]  /*29430*/  @!PT LDS RZ, [RZ] ;  /* 0x00000000fffff984 */ /* 0x000fe20000000800 */
[----:B------:R-:W-:Y:S04]  /*29440*/  @!P3 LDGSTS.E.BYPASS.LTC128B.128 [R8+0x10400], desc[UR54][R2.64], !P0 ;  /* 0x104000000208bfae */ /* 0x000fe8000c101d76 */
[----:B------:R0:W-:Y:S01]  /*29450*/  @!P3 LDGSTS.E.BYPASS.LTC128B.128 [R8+0x14400], desc[UR54][R2.64+0x80], !P1 ;  /* 0x144000800208bfae */ /* 0x0001e2000c901d76 */
[----:B------:R-:W-:Y:S01]  /*29460*/  ISETP.GE.AND P3, PT, R6, R33, PT ;  /* 0x000000210600720c */ /* 0x000fe20003f66270 */
[----:B0-----:R-:W-:-:S12]  /*29470*/  IMAD.MOV.U32 R2, RZ, RZ, R14 ;  /* 0x000000ffff027224 */ /* 0x001fd800078e000e */
[----:B------:R-:W-:Y:S05]  /*29480*/  WARPSYNC.COLLECTIVE R15, `(.L_x_2237) ;  /* 0x000000000f087348 */ /* 0x000fea0003c00000 */
[----:B------:R0:W1:Y:S02]  /*29490*/  SHFL.IDX P6, R14, R13, R12, R11 ;  /* 0x0000000c0d0e7389 */ /* 0x00006400000c000b */
[----:B01----:R-:W-:Y:S01]  /*294a0*/  ENDCOLLECTIVE ;  /* 0x000000000000791b */ /* 0x003fe20003800000 */
.L_x_2237:
[----:B------:R-:W-:Y:S01]  /*294b0*/  MOV R13, R4 ;  /* 0x00000004000d7202 */ /* 0x000fe20000000f00 */
[----:B------:R-:W-:Y:S01]  /*294c0*/  IMAD.MOV.U32 R12, RZ, RZ, 0x2 ;  /* 0x00000002ff0c7424 */ /* 0x000fe200078e00ff */
[----:B------:R-:W-:-:S13]  /*294d0*/  @!P3 LEA R5, P2, R31, R14, 0x1 ;  /* 0x0000000e1f05b211 */ /* 0x000fda00078408ff */
[----:B------:R-:W-:Y:S05]  /*294e0*/  WARPSYNC.COLLECTIVE R15, `(.L_x_2238) ;  /* 0x000000000f087348 */ /* 0x000fea0003c00000 */
[----:B------:R0:W1:Y:S02]  /*294f0*/  SHFL.IDX P6, R14, R13, R12, R11 ;  /* 0x0000000c0d0e7389 */ /* 0x00006400000c000b */
[----:B01----:R-:W-:Y:S01]  /*29500*/  ENDCOLLECTIVE ;  /* 0x000000000000791b */ /* 0x003fe20003800000 */
.L_x_2238:
[----:B------:R-:W-:Y:S01]  /*29510*/  @!P3 IADD3.X R6, RZ, R2, RZ, P2, !PT ;  /* 0x00000002ff06b210 */ /* 0x000fe200017fe4ff */
[----:B------:R-:W-:-:S04]  /*29520*/  @!P3 IMAD.MOV.U32 R2, RZ, RZ, R5 ;  /* 0x000000ffff02b224 */ /* 0x000fc800078e0005 */
[----:B------:R-:W-:Y:S02]  /*29530*/  @!P3 IMAD.MOV.U32 R3, RZ, RZ, R6 ;  /* 0x000000ffff03b224 */ /* 0x000fe400078e0006 */
[----:B------:R-:W-:-:S03]  /*29540*/  VIADD R6, R27, 0x20 ;  /* 0x000000201b067836 */ /* 0x000fc60000000000 */
[----:B------:R-:W-:Y:S01]  /*29550*/  @!PT LDS RZ, [RZ] ;  /* 0x00000000fffff984 */ /* 0x000fe20000000800 */
[----:B------:R-:W-:Y:S01]  /*29560*/  @!PT LDS RZ, [RZ] ;  /* 0x00000000fffff984 */ /* 0x000fe20000000800 */
[----:B------:R-:W-:Y:S01]  /*29570*/  @!PT LDS RZ, [RZ] ;  /* 0x00000000fffff984 */ /* 0x000fe20000000800 */
[----:B------:R-:W-:Y:S01]  /*29580*/  @!P3 LDGSTS.E.BYPASS.LTC128B.128 [R8+0x10c00], desc[UR54][R2.64], !P0 ;  /* 0x10c000000208bfae */ /* 0x000fe2000c101d76 */
[----:B------:R-:W-:-:S03]  /*29590*/  IMAD.MOV.U32 R13, RZ, RZ, R0 ;  /* 0x000000ffff0d7224 */ /* 0x000fc600078e0000 */
[----:B------:R0:W-:Y:S01]  /*295a0*/  @!P3 LDGSTS.E.BYPASS.LTC128B.128 [R8+0x14c00], desc[UR54][R2.64+0x80], !P1 ;  /* 0x14c000800208bfae */ /* 0x0001e2000c901d76 */
[----:B------:R-:W-:Y:S01]  /*295b0*/  ISETP.GE.AND P3, PT, R6, R33, PT ;  /* 0x000000210600720c */ /* 0x000fe20003f66270 */
[----:B0-----:R-:W-:-:S12]  /*295c0*/  IMAD.MOV.U32 R2, RZ, RZ, R14 ;  /* 0x000000ffff027224 */ /* 0x001fd800078e000e */
[----:B------:R-:W-:Y:S05]  /*295d0*/  WARPSYNC.COLLECTIVE R15, `(.L_x_2239) ;  /* 0x000000000f087348 */ /* 0x000fea0003c00000 */
[----:B------:R0:W1:Y:S02]  /*295e0*/  SHFL.IDX P6, R14, R13, R12, R11 ;  /* 0x0000000c0d0e7389 */ /* 0x00006400000c000b */
[----:B01----:R-:W-:Y:S01]  /*295f0*/  ENDCOLLECTIVE ;  /* 0x000000000000791b */ /* 0x003fe20003800000 */
.L_x_2239:
[----:B------:R-:W-:Y:S01]  /*29600*/  MOV R13, R4 ;  /* 0x00000004000d7202 */ /* 0x000fe20000000f00 */
[----:B------:R-:W-:Y:S01]  /*29610*/  IMAD.MOV.U32 R12, RZ, RZ, 0x3 ;  /* 0x00000003ff0c7424 */ /* 0x000fe200078e00ff */
[----:B------:R-:W-:-:S13]  /*29620*/  @!P3 LEA R5, P2, R31, R14, 0x1 ;  /* 0x0000000e1f05b211 */ /* 0x000fda00078408ff */
[----:B------:R-:W-:Y:S05]  /*29630*/  WARPSYNC.COLLECTIVE R15, `(.L_x_2240) ;  /* 0x000000000f087348 */ /* 0x000fea0003c00000 */
[----:B------:R0:W1:Y:S02]  /*29640*/  SHFL.IDX P6, R14, R13, R12, R11 ;  /* 0x0000000c0d0e7389 */ /* 0x00006400000c000b */
[----:B01----:R-:W-:Y:S01]  /*29650*/  ENDCOLLECTIVE ;  /* 0x000000000000791b */ /* 0x003fe20003800000 */
.L_x_2240:
        /* <DEDUP_REMOVED lines=15> */
.L_x_2241:
[----:B------:R-:W-:Y:S01]  /*29750*/  MOV R13, R4 ;  /* 0x00000004000d7202 */ /* 0x000fe20000000f00 */
[----:B------:R-:W-:Y:S01]  /*29760*/  IMAD.MOV.U32 R12, RZ, RZ, 0x4 ;  /* 0x00000004ff0c7424 */ /* 0x000fe200078e00ff */
[----:B------:R-:W-:-:S13]  /*29770*/  @!P3 LEA R5, P2, R31, R14, 0x1 ;  /* 0x0000000e1f05b211 */ /* 0x000fda00078408ff */
[----:B------:R-:W-:Y:S05]  /*29780*/  WARPSYNC.COLLECTIVE R15, `(.L_x_2242) ;  /* 0x000000000f087348 */ /* 0x000fea0003c00000 */
[----:B------:R0:W1:Y:S02]  /*29790*/  SHFL.IDX P6, R14, R13, R12, R11 ;  /* 0x0000000c0d0e7389 */ /* 0x00006400000c000b */
[----:B01----:R-:W-:Y:S01]  /*297a0*/  ENDCOLLECTIVE ;  /* 0x000000000000791b */ /* 0x003fe20003800000 */
.L_x_2242:
        /* <DEDUP_REMOVED lines=15> */
.L_x_2243:
[----:B------:R-:W-:Y:S01]  /*298a0*/  MOV R13, R4 ;  /* 0x00000004000d7202 */ /* 0x000fe20000000f00 */
[----:B------:R-:W-:Y:S01]  /*298b0*/  IMAD.MOV.U32 R12, RZ, RZ, 0x5 ;  /* 0x00000005ff0c7424 */ /* 0x000fe200078e00ff */
[----:B------:R-:W-:-:S13]  /*298c0*/  @!P3 LEA R5, P2, R31, R14, 0x1 ;  /* 0x0000000e1f05b211 */ /* 0x000fda00078408ff */
[----:B------:R-:W-:Y:S05]  /*298d0*/  WARPSYNC.COLLECTIVE R15, `(.L_x_2244) ;  /* 0x000000000f087348 */ /* 0x000fea0003c00000 */
[----:B------:R0:W1:Y:S02]  /*298e0*/  SHFL.IDX P6, R14, R13, R12, R11 ;  /* 0x0000000c0d0e7389 */ /* 0x00006400000c000b */
[----:B01----:R-:W-:Y:S01]  /*298f0*/  ENDCOLLECTIVE ;  /* 0x000000000000791b */ /* 0x003fe20003800000 */
.L_x_2244:
        /* <DEDUP_REMOVED lines=15> */
.L_x_2245:
[----:B------:R-:W-:Y:S01]  /*299f0*/  IMAD.MOV.U32 R13, RZ, RZ, R4 ;  /* 0x000000ffff0d7224 */ /* 0x000fe200078e0004 */
[----:B------:R-:W-:Y:S02]  /*29a00*/  MOV R12, 0x6 ;  /* 0x00000006000c7802 */ /* 0x000fe40000000f00 */
[----:B------:R-:W-:-:S13]  /*29a10*/  @!P3 LEA R5, P2, R31, R14, 0x1 ;  /* 0x0000000e1f05b211 */ /* 0x000fda00078408ff */
[----:B------:R-:W-:Y:S05]  /*29a20*/  WARPSYNC.COLLECTIVE R15, `(.L_x_2246) ;  /* 0x000000000f087348 */ /* 0x000fea0003c00000 */
[----:B------:R0:W1:Y:S02]  /*29a30*/  SHFL.IDX P6, R14, R13, R12, R11 ;  /* 0x0000000c0d0e7389 */ /* 0x00006400000c000b */
[----:B01----:R-:W-:Y:S01]  /*29a40*/  ENDCOLLECTIVE ;  /* 0x000000000000791b */ /* 0x003fe20003800000 */
.L_x_2246:
[----:B------:R-:W-:Y:S01]  /*29a50*/  @!P3 IADD3.X R6, RZ, R2, RZ, P2, !PT ;  /* 0x00000002ff06b210 */ /* 0x000fe200017fe4ff */
[----:B------:R-:W-:-:S04]  /*29a60*/  @!P3 IMAD.MOV.U32 R2, RZ, RZ, R5 ;  /* 0x000000ffff02b224 */ /* 0x000fc800078e0005 */
[----:B------:R-:W-:Y:S01]  /*29a70*/  @!P3 IMAD.MOV.U32 R3, RZ, RZ, R6 ;  /* 0x000000ffff03b224 */ /* 0x000fe200078e0006 */
[----:B------:R-:W-:-:S04]  /*29a80*/  IADD3 R6, R27, 0x60, RZ ;  /* 0x000000601b067810 */ /* 0x000fc80007ffe0ff */
        /* <DEDUP_REMOVED lines=11> */
.L_x_2247:
[----:B------:R-:W-:Y:S01]  /*29b40*/  MOV R13, R4 ;  /* 0x00000004000d7202 */ /* 0x000fe20000000f00 */
[----:B------:R-:W-:Y:S02]  /*29b50*/  IMAD.MOV.U32 R12, RZ, RZ, 0x7 ;  /* 0x00000007ff0c7424 */ /* 0x000fe400078e00ff */
[----:B------:R-:W-:-:S07]  /*29b60*/  IMAD.MOV.U32 R3, RZ, RZ, R14 ;  /* 0x000000ffff037224 */ /* 0x000fce00078e000e */
[----:B------:R-:W-:Y:S05]  /*29b70*/  WARPSYNC.COLLECTIVE R15, `(.L_x_2248) ;  /* 0x000000000f087348 */ /* 0x000fea0003c00000 */
[----:B------:R0:W1:Y:S02]  /*29b80*/  SHFL.IDX P6, R14, R13, R12, R11 ;  /* 0x0000000c0d0e7389 */ /* 0x00006400000c000b */
[----:B01----:R-:W-:Y:S01]  /*29b90*/  ENDCOLLECTIVE ;  /* 0x000000000000791b */ /* 0x003fe20003800000 */
.L_x_2248:
[----:B------:R-:W-:-:S05]  /*29ba0*/  @!P3 LEA R5, P2, R31, R3, 0x1 ;  /* 0x000000031f05b211 */ /* 0x000fca00078408ff */
[----:B------:R-:W-:Y:S02]  /*29bb0*/  @!P3 IMAD.X R6, RZ, RZ, R2, P2 ;  /* 0x000000ffff06b224 */ /* 0x000fe400010e0602 */
[----:B------:R-:W-:Y:S02]  /*29bc0*/  @!P3 IMAD.MOV.U32 R2, RZ, RZ, R5 ;  /* 0x000000ffff02b224 */ /* 0x000fe400078e0005 */
[----:B------:R-:W-:Y:S02]  /*29bd0*/  @!P3 IMAD.MOV.U32 R3, RZ, RZ, R6 ;  /* 0x000000ffff03b224 */ /* 0x000fe400078e0006 */
[----:B------:R-:W-:-:S03]  /*29be0*/  IMAD.MOV.U32 R13, RZ, RZ, R0 ;  /* 0x000000ffff0d7224 */ /* 0x000fc600078e0000 */
[----:B------:R-:W-:Y:S01]  /*29bf0*/  @!PT LDS RZ, [RZ] ;  /* 0x00000000fffff984 */ /* 0x000fe20000000800 */
[----:B------:R-:W-:Y:S01]  /*29c00*/  @!PT LDS RZ, [RZ] ;  /* 0x00000000fffff984 */ /* 0x000fe20000000800 */
[----:B------:R-:W-:Y:S01]  /*29c10*/  @!PT LDS RZ, [RZ] ;  /* 0x00000000fffff984 */ /* 0x000fe20000000800 */
[----:B------:R0:W-:Y:S04]  /*29c20*/  @!P3 LDGSTS.E.BYPASS.LTC128B.128 [R8+0x13400], desc[UR54][R2.64], !P0 ;  /* 0x134000000208bfae */ /* 0x0001e8000c101d76 */
[----:B------:R0:W-:Y:S01]  /*29c30*/  @!P3 LDGSTS.E.BYPASS.LTC128B.128 [R8+0x17400], desc[UR54][R2.64+0x80], !P1 ;  /* 0x174000800208bfae */ /* 0x0001e2000c901d76 */
[----:B------:R-:W-:-:S07]  /*29c40*/  IMAD.MOV.U32 R4, RZ, RZ, R14 ;  /* 0x000000ffff047224 */ /* 0x000fce00078e000e */
[----:B0-----:R-:W-:Y:S05]  /*29c50*/  WARPSYNC.COLLECTIVE R15, `(.L_x_2249) ;  /* 0x000000000f087348 */ /* 0x001fea0003c00000 */
[----:B------:R1:W2:Y:S02]  /*29c60*/  SHFL.IDX P6, R14, R13, R12, R11 ;  /* 0x0000000c0d0e7389 */ /* 0x0002a400000c000b */
[----:B012---:R-:W-:Y:S01]  /*29c70*/  ENDCOLLECTIVE ;  /* 0x000000000000791b */ /* 0x007fe20003800000 */
.L_x_2249:
[----:B------:R-:W-:Y:S05]  /*29c80*/  BRA `(.L_x_2250) ;  /* 0xffffff9000987947 */ /* 0x000fea000383ffff */
.L_x_2037:
[----:B0-----:R0:W1:Y:S02]  /*29c90*/  SYNCS.PHASECHK.TRANS64.TRYWAIT P0, [R22+URZ+0x28820], R3 ;  /* 0x02882003160075a7 */ /* 0x001064000800017f */
[----:B-1----:R-:W-:Y:S05]  /*29ca0*/  @!P0 NANOSLEEP.SYNCS 0x989680 ;  /* 0x009896800000895d */ /* 0x002fea0003900000 */
[----:B------:R-:W1:Y:S02]  /*29cb0*/  @!P0 SYNCS.PHASECHK.TRANS64 P0, [R22+URZ+0x28820], R3 ;  /* 0x02882003160085a7 */ /* 0x000e64000800007f */
[----:B-1----:R-:W-:Y:S05]  /*29cc0*/  @!P0 BRA `(.L_x_2037) ;  /* 0xfffffffc00f08947 */ /* 0x002fea000383ffff */
[----:B------:R-:W-:Y:S05]  /*29cd0*/  BRA `(.L_x_2251) ;  /* 0xffffff9400147947 */ /* 0x000fea000383ffff */
.L_x_2042:
[----:B0-----:R0:W1:Y:S02]  /*29ce0*/  SYNCS.PHASECHK.TRANS64.TRYWAIT P0, [R6+URZ+0x28840], R2 ;  /* 0x02884002060075a7 */ /* 0x001064000800017f */
[----:B-1----:R-:W-:Y:S05]  /*29cf0*/  @!P0 NANOSLEEP.SYNCS 0x989680 ;  /* 0x009896800000895d */ /* 0x002fea0003900000 */
[----:B------:R-:W1:Y:S02]  /*29d00*/  @!P0 SYNCS.PHASECHK.TRANS64 P0, [R6+URZ+0x28840], R2 ;  /* 0x02884002060085a7 */ /* 0x000e64000800007f */
[----:B-1----:R-:W-:Y:S05]  /*29d10*/  @!P0 BRA `(.L_x_2042) ;  /* 0xfffffffc00f08947 */ /* 0x002fea000383ffff */
[----:B------:R-:W-:Y:S05]  /*29d20*/  BRA `(.L_x_2252) ;  /* 0xffffff9400dc7947 */ /* 0x000fea000383ffff */
.L_x_2043:
[----:B------:R-:W-:Y:S01]  /*29d30*/  BSSY B1, `(.L_x_2253) ;  /* 0x0000008000017945 */ /* 0x000fe20003800000 */
[----:B------:R-:W-:Y:S01]  /*29d40*/  MOV R13, R9 ;  /* 0x00000009000d7202 */ /* 0x000fe20000000f00 */
[----:B------:R-:W-:Y:S02]  /*29d50*/  IMAD.MOV.U32 R12, RZ, RZ, RZ ;  /* 0x000000ffff0c7224 */ /* 0x000fe400078e00ff */
[----:B------:R-:W-:Y:S02]  /*29d60*/  IMAD.MOV.U32 R11, RZ, RZ, 0x181f ;  /* 0x0000181fff0b7424 */ /* 0x000fe400078e00ff */
[----:B------:R-:W-:-:S07]  /*29d70*/  IMAD.MOV.U32 R15, RZ, RZ, -0x1 ;  /* 0xffffffffff0f7424 */ /* 0x000fce00078e00ff */
[----:B------:R-:W-:Y:S05]  /*29d80*/  WARPSYNC.COLLECTIVE R15, `(.L_x_2254) ;  /* 0x000000000f087348 */ /* 0x000fea0003c00000 */
[----:B------:R0:W1:Y:S02]  /*29d90*/  SHFL.IDX P6, R14, R13, R12, R11 ;  /* 0x0000000c0d0e7389 */ /* 0x00006400000c000b */
[----:B01----:R-:W-:Y:S01]  /*29da0*/  ENDCOLLECTIVE ;  /* 0x000000000000791b */ /* 0x003fe20003800000 */
.L_x_2254:
[----:B------:R-:W-:Y:S05]  /*29db0*/  BSYNC B1 ;  /* 0x0000000000017941 */ /* 0x000fea0003800000 */
.L_x_2253:
[----:B------:R-:W-:Y:S01]  /*29dc0*/  IMAD.MOV.U32 R13, RZ, RZ, R7 ;  /* 0x000000ffff0d7224 */ /* 0x000fe200078e0007 */
[----:B------:R-:W-:Y:S01]  /*29dd0*/  MOV R15, 0xffffffff ;  /* 0xffffffff000f7802 */ /* 0x000fe20000000f00 */
[----:B------:R-:W-:Y:S01]  /*29de0*/  IMAD.MOV.U32 R12, RZ, RZ, RZ ;  /* 0x000000ffff0c7224 */ /* 0x000fe200078e00ff */
[----:B------:R-:W-:Y:S01]  /*29df0*/  MOV R3, R14 ;  /* 0x0000000e00037202 */ /* 0x000fe20000000f00 */
[----:B------:R-:W-:Y:S01]  /*29e00*/  IMAD.MOV.U32 R11, RZ, RZ, 0x181f ;  /* 0x0000181fff0b7424 */ /* 0x000fe200078e00ff */
[----:B------:R-:W-:Y:S01]  /*29e10*/  LEA R8, R8, R22, 0x1 ;  /* 0x0000001608087211 */ /* 0x000fe200078e08ff */
[----:B------:R-:W-:-:S07]  /*29e20*/  IMAD.SHL.U32 R5, R31, 0x2, RZ ;  /* 0x000000021f057824 */ /* 0x000fce00078e00ff */
[----:B------:R-:W-:Y:S05]  /*29e30*/  WARPSYNC.COLLECTIVE R15, `(.L_x_2255) ;  /* 0x000000000f087348 */ /* 0x000fea0003c00000 */
[----:B------:R0:W1:Y:S02]  /*29e40*/  SHFL.IDX P6, R14, R13, R12, R11 ;  /* 0x0000000c0d0e7389 */ /* 0x00006400000c000b */
[----:B01----:R-:W-:Y:S01]  /*29e50*/  ENDCOLLECTIVE ;  /* 0x000000000000791b */ /* 0x003fe20003800000 */
.L_x_2255:
[----:B------:R-:W-:Y:S02]  /*29e60*/  IMAD.MOV.U32 R13, RZ, RZ, R9 ;  /* 0x000000ffff0d7224 */ /* 0x000fe400078e0009 */
[----:B------:R-:W-:Y:S02]  /*29e70*/  IMAD.MOV.U32 R12, RZ, RZ, 0x1 ;  /* 0x00000001ff0c7424 */ /* 0x000fe400078e00ff */
[----:B------:R-:W-:-:S07]  /*29e80*/  IMAD.MOV.U32 R2, RZ, RZ, R14 ;  /* 0x000000ffff027224 */ /* 0x000fce00078e000e */
[----:B------:R-:W-:Y:S05]  /*29e90*/  WARPSYNC.COLLECTIVE R15, `(.L_x_2256) ;  /* 0x000000000f087348 */ /* 0x000fea0003c00000 */
[----:B------:R0:W1:Y:S02]  /*29ea0*/  SHFL.IDX P6, R14, R13, R12, R11 ;  /* 0x0000000c0d0e7389 */ /* 0x00006400000c000b */
[----:B01----:R-:W-:Y:S01]  /*29eb0*/  ENDCOLLECTIVE ;  /* 0x000000000000791b */ /* 0x003fe20003800000 */
.L_x_2256:
        /* <DEDUP_REMOVED lines=12> */
.L_x_2257:
[----:B------:R-:W-:Y:S01]  /*29f80*/  IMAD.MOV.U32 R13, RZ, RZ, R9 ;  /* 0x000000ffff0d7224 */ /* 0x000fe200078e0009 */
[----:B------:R-:W-:Y:S01]  /*29f90*/  MOV R12, 0x2 ;  /* 0x00000002000c7802 */ /* 0x000fe20000000f00 */
[----:B------:R-:W-:-:S07]  /*29fa0*/  IMAD.MOV.U32 R2, RZ, RZ, R14 ;  /* 0x000000ffff027224 */ /* 0x000fce00078e000e */
[----:B------:R-:W-:Y:S05]  /*29fb0*/  WARPSYNC.COLLECTIVE R15, `(.L_x_2258) ;  /* 0x000000000f087348 */ /* 0x000fea0003c00000 */
[----:B------:R0:W1:Y:S02]  /*29fc0*/  SHFL.IDX P6, R14, R13, R12, R11 ;  /* 0x0000000c0d0e7389 */ /* 0x00006400000c000b */
[----:B01----:R-:W-:Y:S01]  /*29fd0*/  ENDCOLLECTIVE ;  /* 0x000000000000791b */ /* 0x003fe20003800000 */
.L_x_2258:
        /* <DEDUP_REMOVED lines=12> */
.L_x_2259:
[----:B------:R-:W-:Y:S02]  /*2a0a0*/  IMAD.MOV.U32 R13, RZ, RZ, R9 ;  /* 0x000000ffff0d7224 */ /* 0x000fe400078e0009 */
[----:B------:R-:W-:Y:S02]  /*2a0b0*/  IMAD.MOV.U32 R12, RZ, RZ, 0x3 ;  /* 0x00000003ff0c7424 */ /* 0x000fe400078e00ff */
[----:B------:R-:W-:-:S07]  /*2a0c0*/  IMAD.MOV.U32 R2, RZ, RZ, R14 ;  /* 0x000000ffff027224 */ /* 0x000fce00078e000e */
[----:B------:R-:W-:Y:S05]  /*2a0d0*/  WARPSYNC.COLLECTIVE R15, `(.L_x_2260) ;  /* 0x000000000f087348 */ /* 0x000fea0003c00000 */
[----:B------:R0:W1:Y:S02]  /*2a0e0*/  SHFL.IDX P6, R14, R13, R12, R11 ;  /* 0x0000000c0d0e7389 */ /* 0x00006400000c000b */
[----:B01----:R-:W-:Y:S01]  /*2a0f0*/  ENDCOLLECTIVE ;  /* 0x000000000000791b */ /* 0x003fe20003800000 */
.L_x_2260:
        /* <DEDUP_REMOVED lines=12> */
.L_x_2261:
[----:B------:R-:W-:Y:S01]  /*2a1c0*/  IMAD.MOV.U32 R13, RZ, RZ, R9 ;  /* 0x000000ffff0d7224 */ /* 0x000fe200078e0009 */
[----:B------:R-:W-:Y:S01]  /*2a1d0*/  MOV R12, 0x4 ;  /* 0x00000004000c7802 */ /* 0x000fe20000000f00 */
[----:B------:R-:W-:-:S07]  /*2a1e0*/  IMAD.MOV.U32 R2, RZ, RZ, R14 ;  /* 0x000000ffff027224 */ /* 0x000fce00078e000e */
[----:B------:R-:W-:Y:S05]  /*2a1f0*/  WARPSYNC.COLLECTIVE R15, `(.L_x_2262) ;  /* 0x000000000f087348 */ /* 0x000fea0003c00000 */
[----:B------:R0:W1:Y:S02]  /*2a200*/  SHFL.IDX P6, R14, R13, R12, R11 ;  /* 0x0000000c0d0e7389 */ /* 0x00006400000c000b */
[----:B01----:R-:W-:Y:S01]  /*2a210*/  ENDCOLLECTIVE ;  /* 0x000000000000791b */ /* 0x003fe20003800000 */
.L_x_2262:
        /* <DEDUP_REMOVED lines=12> */
.L_x_2263:
[----:B------:R-:W-:Y:S02]  /*2a2e0*/  IMAD.MOV.U32 R13, RZ, RZ, R9 ;  /* 0x000000ffff0d7224 */ /* 0x000fe400078e0009 */
[----:B------:R-:W-:Y:S02]  /*2a2f0*/  IMAD.MOV.U32 R12, RZ, RZ, 0x5 ;  /* 0x00000005ff0c7424 */ /* 0x000fe400078e00ff */
[----:B------:R-:W-:-:S07]  /*2a300*/  IMAD.MOV.U32 R2, RZ, RZ, R14 ;  /* 0x000000ffff027224 */ /* 0x000fce00078e000e */
[----:B------:R-:W-:Y:S05]  /*2a310*/  WARPSYNC.COLLECTIVE R15, `(.L_x_2264) ;  /* 0x000000000f087348 */ /* 0x000fea0003c00000 */
[----:B------:R0:W1:Y:S02]  /*2a320*/  SHFL.IDX P6, R14, R13, R12, R11 ;  /* 0x0000000c0d0e7389 */ /* 0x00006400000c000b */
[----:B01----:R-:W-:Y:S01]  /*2a330*/  ENDCOLLECTIVE ;  /* 0x000000000000791b */ /* 0x003fe20003800000 */
.L_x_2264:
        /* <DEDUP_REMOVED lines=12> */
.L_x_2265:
[----:B------:R-:W-:Y:S01]  /*2a400*/  IMAD.MOV.U32 R13, RZ, RZ, R9 ;  /* 0x000000ffff0d7224 */ /* 0x000fe200078e0009 */
[----:B------:R-:W-:Y:S01]  /*2a410*/  MOV R12, 0x6 ;  /* 0x00000006000c7802 */ /* 0x000fe20000000f00 */
[----:B------:R-:W-:-:S07]  /*2a420*/  IMAD.MOV.U32 R2, RZ, RZ, R14 ;  /* 0x000000ffff027224 */ /* 0x000fce00078e000e */
[----:B------:R-:W-:Y:S05]  /*2a430*/  WARPSYNC.COLLECTIVE R15, `(.L_x_2266) ;  /* 0x000000000f087348 */ /* 0x000fea0003c00000 */
[----:B------:R0:W1:Y:S02]  /*2a440*/  SHFL.IDX P6, R14, R13, R12, R11 ;  /* 0x0000000c0d0e7389 */ /* 0x00006400000c000b */
[----:B01----:R-:W-:Y:S01]  /*2a450*/  ENDCOLLECTIVE ;  /* 0x000000000000791b */ /* 0x003fe20003800000 */
.L_x_2266:
        /* <DEDUP_REMOVED lines=12> */
.L_x_2267:
[----:B------:R-:W-:Y:S02]  /*2a520*/  IMAD.MOV.U32 R13, RZ, RZ, R9 ;  /* 0x000000ffff0d7224 */ /* 0x000fe400078e0009 */
[----:B------:R-:W-:Y:S02]  /*2a530*/  IMAD.MOV.U32 R12, RZ, RZ, 0x7 ;  /* 0x00000007ff0c7424 */ /* 0x000fe400078e00ff */
[----:B------:R-:W-:-:S07]  /*2a540*/  IMAD.MOV.U32 R2, RZ, RZ, R14 ;  /* 0x000000ffff027224 */ /* 0x000fce00078e000e */
[----:B------:R-:W-:Y:S05]  /*2a550*/  WARPSYNC.COLLECTIVE R15, `(.L_x_2268) ;  /* 0x000000000f087348 */ /* 0x000fea0003c00000 */
[----:B------:R0:W1:Y:S02]  /*2a560*/  SHFL.IDX P6, R14, R13, R12, R11 ;  /* 0x0000000c0d0e7389 */ /* 0x00006400000c000b */
[----:B01----:R-:W-:Y:S01]  /*2a570*/  ENDCOLLECTIVE ;  /* 0x000000000000791b */ /* 0x003fe20003800000 */
.L_x_2268:
[----:B------:R-:W-:-:S04]  /*2a580*/  IADD3 R2, P0, R2, R5, RZ ;  /* 0x0000000502027210 */ /* 0x000fc80007f1e0ff */
[----:B------:R-:W-:-:S05]  /*2a590*/  IADD3.X R3, RZ, R3, RZ, P0, !PT ;  /* 0x00000003ff037210 */ /* 0x000fca00007fe4ff */
[----:B------:R-:W-:Y:S01]  /*2a5a0*/  @!PT LDS RZ, [RZ] ;  /* 0x00000000fffff984 */ /* 0x000fe20000000800 */
[----:B------:R-:W-:Y:S01]  /*2a5b0*/  @!PT LDS RZ, [RZ] ;  /* 0x00000000fffff984 */ /* 0x000fe20000000800 */
[----:B------:R-:W-:Y:S01]  /*2a5c0*/  @!PT LDS RZ, [RZ] ;  /* 0x00000000fffff984 */ /* 0x000fe20000000800 */
[----:B------:R0:W-:Y:S01]  /*2a5d0*/  LDGSTS.E.BYPASS.LTC128B.128 [R8+0x1b400], desc[UR54][R2.64], !P4 ;  /* 0x1b40000002087fae */ /* 0x0001e2000e101d76 */
[----:B------:R-:W-:-:S03]  /*2a5e0*/  MOV R13, R7 ;  /* 0x00000007000d7202 */ /* 0x000fc60000000f00 */
[----:B------:R0:W-:Y:S01]  /*2a5f0*/  LDGSTS.E.BYPASS.LTC128B.128 [R8+0x1f400], desc[UR54][R2.64+0x80], !P3 ;  /* 0x1f40008002087fae */ /* 0x0001e2000d901d76 */
[----:B------:R-:W-:-:S07]  /*2a600*/  IMAD.MOV.U32 R9, RZ, RZ, R14 ;  /* 0x000000ffff097224 */ /* 0x000fce00078e000e */
[----:B0-----:R-:W-:Y:S05]  /*2a610*/  WARPSYNC.COLLECTIVE R15, `(.L_x_2269) ;  /* 0x000000000f087348 */ /* 0x001fea0003c00000 */
[----:B------:R1:W2:Y:S02]  /*2a620*/  SHFL.IDX P6, R14, R13, R12, R11 ;  /* 0x0000000c0d0e7389 */ /* 0x0002a400000c000b */
[----:B012---:R-:W-:Y:S01]  /*2a630*/  ENDCOLLECTIVE ;  /* 0x000000000000791b */ /* 0x007fe20003800000 */
.L_x_2269:
[----:B------:R-:W-:Y:S01]  /*2a640*/  IMAD.MOV.U32 R2, RZ, RZ, R14 ;  /* 0x000000ffff027224 */ /* 0x000fe200078e000e */
[----:B------:R-:W-:Y:S06]  /*2a650*/  BRA `(.L_x_2270) ;  /* 0xffffff9000b07947 */ /* 0x000fec000383ffff */
.L_x_2048:
[----:B-1----:R1:W2:Y:S02]  /*2a660*/  SYNCS.PHASECHK.TRANS64.TRYWAIT P0, [R6+URZ+0x28860], R2 ;  /* 0x02886002060075a7 */ /* 0x0022a4000800017f */
[----:B--2---:R-:W-:Y:S05]  /*2a670*/  @!P0 NANOSLEEP.SYNCS 0x989680 ;  /* 0x009896800000895d */ /* 0x004fea0003900000 */
[----:B------:R-:W2:Y:S02]  /*2a680*/  @!P0 SYNCS.PHASECHK.TRANS64 P0, [R6+URZ+0x28860], R2 ;  /* 0x02886002060085a7 */ /* 0x000ea4000800007f */
[----:B--2---:R-:W-:Y:S05]  /*2a690*/  @!P0 BRA `(.L_x_2048) ;  /* 0xfffffffc00f08947 */ /* 0x004fea000383ffff */
[----:B------:R-:W-:Y:S05]  /*2a6a0*/  BRA `(.L_x_2271) ;  /* 0xffffff94000c7947 */ /* 0x000fea000383ffff */
.L_x_2049:
        /* <DEDUP_REMOVED lines=8> */
.L_x_2273:
[----:B------:R-:W-:Y:S05]  /*2a730*/  BSYNC B1 ;  /* 0x0000000000017941 */ /* 0x000fea0003800000 */
.L_x_2272:
[----:B------:R-:W-:Y:S01]  /*2a740*/  IMAD.MOV.U32 R13, RZ, RZ, R17 ;  /* 0x000000ffff0d7224 */ /* 0x000fe200078e0011 */
[----:B------:R-:W-:Y:S01]  /*2a750*/  MOV R12, RZ ;  /* 0x000000ff000c7202 */ /* 0x000fe20000000f00 */
[----:B------:R-:W-:Y:S02]  /*2a760*/  IMAD.MOV.U32 R11, RZ, RZ, 0x181f ;  /* 0x0000181fff0b7424 */ /* 0x000fe400078e00ff */
[----:B------:R-:W-:Y:S02]  /*2a770*/  IMAD.MOV.U32 R15, RZ, RZ, -0x1 ;  /* 0xffffffffff0f7424 */ /* 0x000fe400078e00ff */
[----:B------:R-:W-:Y:S02]  /*2a780*/  IMAD.MOV.U32 R3, RZ, RZ, R14 ;  /* 0x000000ffff037224 */ /* 0x000fe400078e000e */
[----:B------:R-:W-:-:S07]  /*2a790*/  IMAD R7, R7, 0x2, R22 ;  /* 0x0000000207077824 */ /* 0x000fce00078e0216 */
[----:B------:R-:W-:Y:S05]  /*2a7a0*/  WARPSYNC.COLLECTIVE R15, `(.L_x_2274) ;  /* 0x000000000f087348 */ /* 0x000fea0003c00000 */
[----:B------:R0:W1:Y:S02]  /*2a7b0*/  SHFL.IDX P6, R14, R13, R12, R11 ;  /* 0x0000000c0d0e7389 */ /* 0x00006400000c000b */
[----:B01----:R-:W-:Y:S01]  /*2a7c0*/  ENDCOLLECTIVE ;  /* 0x000000000000791b */ /* 0x003fe20003800000 */
.L_x_2274:
[----:B------:R-:W-:Y:S02]  /*2a7d0*/  IMAD.MOV.U32 R13, RZ, RZ, R23 ;  /* 0x000000ffff0d7224 */ /* 0x000fe400078e0017 */
[----:B------:R-:W-:Y:S02]  /*2a7e0*/  IMAD.MOV.U32 R12, RZ, RZ, 0x1 ;  /* 0x00000001ff0c7424 */ /* 0x000fe400078e00ff */
[----:B------:R-:W-:-:S07]  /*2a7f0*/  IMAD.MOV.U32 R2, RZ, RZ, R14 ;  /* 0x000000ffff027224 */ /* 0x000fce00078e000e */
[----:B------:R-:W-:Y:S05]  /*2a800*/  WARPSYNC.COLLECTIVE R15, `(.L_x_2275) ;  /* 0x000000000f087348 */ /* 0x000fea0003c00000 */
[----:B------:R0:W1:Y:S02]  /*2a810*/  SHFL.IDX P6, R14, R13, R12, R11 ;  /* 0x0000000c0d0e7389 */ /* 0x00006400000c000b */
[----:B01----:R-:W-:Y:S01]  /*2a820*/  ENDCOLLECTIVE ;  /* 0x000000000000791b */ /* 0x003fe20003800000 */
.L_x_2275:
[----:B------:R-:W-:-:S04]  /*2a830*/  IADD3 R2, P0, R2, R5, RZ ;  /* 0x0000000502027210 */ /* 0x000fc80007f1e0ff */
        /* <DEDUP_REMOVED lines=13> */
.L_x_2276:
[----:B------:R-:W-:Y:S01]  /*2a910*/  MOV R13, R23 ;  /* 0x00000017000d7202 */ /* 0x000fe20000000f00 */
[----:B------:R-:W-:Y:S02]  /*2a920*/  IMAD.MOV.U32 R12, RZ, RZ, 0x2 ;  /* 0x00000002ff0c7424 */ /* 0x000fe400078e00ff */
[----:B------:R-:W-:-:S07]  /*2a930*/  IMAD.MOV.U32 R2, RZ, RZ, R14 ;  /* 0x000000ffff027224 */ /* 0x000fce00078e000e */
[----:B------:R-:W-:Y:S05]  /*2a940*/  WARPSYNC.COLLECTIVE R15, `(.L_x_2277) ;  /* 0x000000000f087348 */ /* 0x000fea0003c00000 */
[----:B------:R0:W1:Y:S02]  /*2a950*/  SHFL.IDX P6, R14, R13, R12, R11 ;  /* 0x0000000c0d0e7389 */ /* 0x00006400000c000b */
[----:B01----:R-:W-:Y:S01]  /*2a960*/  ENDCOLLECTIVE ;  /* 0x000000000000791b */ /* 0x003fe20003800000 */
.L_x_2277:
        /* <DEDUP_REMOVED lines=14> */
.L_x_2278:
[----:B------:R-:W-:Y:S02]  /*2aa50*/  IMAD.MOV.U32 R13, RZ, RZ, R23 ;  /* 0x000000ffff0d7224 */ /* 0x000fe400078e0017 */
[----:B------:R-:W-:Y:S01]  /*2aa60*/  IMAD.MOV.U32 R12, RZ, RZ, 0x3 ;  /* 0x00000003ff0c7424 */ /* 0x000fe200078e00ff */
[----:B------:R-:W-:-:S07]  /*2aa70*/  MOV R2, R14 ;  /* 0x0000000e00027202 */ /* 0x000fce0000000f00 */
[----:B------:R-:W-:Y:S05]  /*2aa80*/  WARPSYNC.COLLECTIVE R15, `(.L_x_2279) ;  /* 0x000000000f087348 */ /* 0x000fea0003c00000 */
[----:B------:R0:W1:Y:S02]  /*2aa90*/  SHFL.IDX P6, R14, R13, R12, R11 ;  /* 0x0000000c0d0e7389 */ /* 0x00006400000c000b */
[----:B01----:R-:W-:Y:S01]  /*2aaa0*/  ENDCOLLECTIVE ;  /* 0x000000000000791b */ /* 0x003fe20003800000 */
.L_x_2279:
        /* <DEDUP_REMOVED lines=14> */
.L_x_2280:
[----:B------:R-:W-:Y:S01]  /*2ab90*/  MOV R13, R23 ;  /* 0x00000017000d7202 */ /* 0x000fe20000000f00 */
[----:B------:R-:W-:Y:S02]  /*2aba0*/  IMAD.MOV.U32 R12, RZ, RZ, 0x4 ;  /* 0x00000004ff0c7424 */ /* 0x000fe400078e00ff */
[----:B------:R-:W-:-:S07]  /*2abb0*/  IMAD.MOV.U32 R2, RZ, RZ, R14 ;  /* 0x000000ffff027224 */ /* 0x000fce00078e000e */
[----:B------:R-:W-:Y:S05]  /*2abc0*/  WARPSYNC.COLLECTIVE R15, `(.L_x_2281) ;  /* 0x000000000f087348 */ /* 0x000fea0003c00000 */
[----:B------:R0:W1:Y:S02]  /*2abd0*/  SHFL.IDX P6, R14, R13, R12, R11 ;  /* 0x0000000c0d0e7389 */ /* 0x00006400000c000b */
[----:B01----:R-:W-:Y:S01]  /*2abe0*/  ENDCOLLECTIVE ;  /* 0x000000000000791b */ /* 0x003fe20003800000 */
.L_x_2281:
        /* <DEDUP_REMOVED lines=14> */
.L_x_2282:
[----:B------:R-:W-:Y:S02]  /*2acd0*/  IMAD.MOV.U32 R13, RZ, RZ, R23 ;  /* 0x000000ffff0d7224 */ /* 0x000fe400078e0017 */
[----:B------:R-:W-:Y:S01]  /*2ace0*/  IMAD.MOV.U32 R12, RZ, RZ, 0x5 ;  /* 0x00000005ff0c7424 */ /* 0x000fe200078e00ff */
[----:B------:R-:W-:-:S07]  /*2acf0*/  MOV R2, R14 ;  /* 0x0000000e00027202 */ /* 0x000fce0000000f00 */
[----:B------:R-:W-:Y:S05]  /*2ad00*/  WARPSYNC.COLLECTIVE R15, `(.L_x_2283) ;  /* 0x000000000f087348 */ /* 0x000fea0003c00000 */
[----:B------:R0:W1:Y:S02]  /*2ad10*/  SHFL.IDX P6, R14, R13, R12, R11 ;  /* 0x0000000c0d0e7389 */ /* 0x00006400000c000b */
[----:B01----:R-:W-:Y:S01]  /*2ad20*/  ENDCOLLECTIVE ;  /* 0x000000000000791b */ /* 0x003fe20003800000 */
.L_x_2283:
        /* <DEDUP_REMOVED lines=14> */
.L_x_2284:
[----:B------:R-:W-:Y:S01]  /*2ae10*/  MOV R13, R23 ;  /* 0x00000017000d7202 */ /* 0x000fe20000000f00 */
[----:B------:R-:W-:Y:S02]  /*2ae20*/  IMAD.MOV.U32 R12, RZ, RZ, 0x6 ;  /* 0x00000006ff0c7424 */ /* 0x000fe400078e00ff */
[----:B------:R-:W-:-:S07]  /*2ae30*/  IMAD.MOV.U32 R2, RZ, RZ, R14 ;  /* 0x000000ffff027224 */ /* 0x000fce00078e000e */
[----:B------:R-:W-:Y:S05]  /*2ae40*/  WARPSYNC.COLLECTIVE R15, `(.L_x_2285) ;  /* 0x000000000f087348 */ /* 0x000fea0003c00000 */
[----:B------:R0:W1:Y:S02]  /*2ae50*/  SHFL.IDX P6, R14, R13, R12, R11 ;  /* 0x0000000c0d0e7389 */ /* 0x00006400000c000b */
[----:B01----:R-:W-:Y:S01]  /*2ae60*/  ENDCOLLECTIVE ;  /* 0x000000000000791b */ /* 0x003fe20003800000 */
.L_x_2285:
        /* <DEDUP_REMOVED lines=14> */
.L_x_2286:
[----:B------:R-:W-:Y:S02]  /*2af50*/  IMAD.MOV.U32 R13, RZ, RZ, R23 ;  /* 0x000000ffff0d7224 */ /* 0x000fe400078e0017 */
[----:B------:R-:W-:Y:S01]  /*2af60*/  IMAD.MOV.U32 R12, RZ, RZ, 0x7 ;  /* 0x00000007ff0c7424 */ /* 0x000fe200078e00ff */
[----:B------:R-:W-:-:S07]  /*2af70*/  MOV R2, R14 ;  /* 0x0000000e00027202 */ /* 0x000fce0000000f00 */
[----:B------:R-:W-:Y:S05]  /*2af80*/  WARPSYNC.COLLECTIVE R15, `(.L_x_2287) ;  /* 0x000000000f087348 */ /* 0x000fea0003c00000 */
[----:B------:R0:W1:Y:S02]  /*2af90*/  SHFL.IDX P6, R14, R13, R12, R11 ;  /* 0x0000000c0d0e7389 */ /* 0x00006400000c000b */
[----:B01----:R-:W-:Y:S01]  /*2afa0*/  ENDCOLLECTIVE ;  /* 0x000000000000791b */ /* 0x003fe20003800000 */
.L_x_2287:
        /* <DEDUP_REMOVED lines=13> */
.L_x_2288:
[----:B------:R-:W-:Y:S01]  /*2b080*/  @!PT LDS RZ, [RZ] ;  /* 0x00000000fffff984 */ /* 0x000fe20000000800 */
[----:B------:R-:W-:Y:S01]  /*2b090*/  @!PT LDS RZ, [RZ] ;  /* 0x00000000fffff984 */ /* 0x000fe20000000800 */
[----:B------:R-:W-:Y:S01]  /*2b0a0*/  @!PT LDS RZ, [RZ] ;  /* 0x00000000fffff984 */ /* 0x000fe20000000800 */
[----:B------:R0:W-:Y:S02]  /*2b0b0*/  LDGSTS.E.BYPASS.LTC128B.128 [R7+0x7400], desc[UR54][R2.64+0x80], !P0 ;  /* 0x0740008002077fae */ /* 0x0001e4000c101d76 */
[----:B0-----:R-:W-:Y:S01]  /*2b0c0*/  IMAD.MOV.U32 R2, RZ, RZ, R14 ;  /* 0x000000ffff027224 */ /* 0x001fe200078e000e */
[----:B------:R-:W-:Y:S06]  /*2b0d0*/  BRA `(.L_x_2289) ;  /* 0xffffff8c00947947 */ /* 0x000fec000383ffff */
.L_x_2057:
[----:B0-----:R0:W1:Y:S02]  /*2b0e0*/  SYNCS.PHASECHK.TRANS64.TRYWAIT P0, [R0+URZ+0x28860], R3 ;  /* 0x02886003000075a7 */ /* 0x001064000800017f */
[----:B-1----:R-:W-:Y:S05]  /*2b0f0*/  @!P0 NANOSLEEP.SYNCS 0x989680 ;  /* 0x009896800000895d */ /* 0x002fea0003900000 */
[----:B------:R-:W1:Y:S02]  /*2b100*/  @!P0 SYNCS.PHASECHK.TRANS64 P0, [R0+URZ+0x28860], R3 ;  /* 0x02886003000085a7 */ /* 0x000e64000800007f */
[----:B-1----:R-:W-:Y:S05]  /*2b110*/  @!P0 BRA `(.L_x_2057) ;  /* 0xfffffffc00f08947 */ /* 0x002fea000383ffff */
[----:B------:R-:W-:Y:S05]  /*2b120*/  BRA `(.L_x_2290) ;  /* 0xffffff9000b47947 */ /* 0x000fea000383ffff */
.L_x_2058:
        /* <DEDUP_REMOVED lines=8> */
.L_x_2292:
[----:B------:R-:W-:Y:S05]  /*2b1b0*/  BSYNC B0 ;  /* 0x0000000000007941 */ /* 0x000fea0003800000 */
.L_x_2291:
[----:B------:R-:W-:Y:S01]  /*2b1c0*/  MOV R13, R17 ;  /* 0x00000011000d7202 */ /* 0x000fe20000000f00 */
[----:B------:R-:W-:Y:S01]  /*2b1d0*/  IMAD.MOV.U32 R12, RZ, RZ, RZ ;  /* 0x000000ffff0c7224 */ /* 0x000fe200078e00ff */
[----:B------:R-:W-:Y:S01]  /*2b1e0*/  SHF.L.U32 R5, R31, 0x1, RZ ;  /* 0x000000011f057819 */ /* 0x000fe200000006ff */
[----:B------:R-:W-:Y:S02]  /*2b1f0*/  IMAD.MOV.U32 R11, RZ, RZ, 0x181f ;  /* 0x0000181fff0b7424 */ /* 0x000fe400078e00ff */
[----:B------:R-:W-:Y:S02]  /*2b200*/  IMAD.MOV.U32 R15, RZ, RZ, -0x1 ;  /* 0xffffffffff0f7424 */ /* 0x000fe400078e00ff */
[----:B------:R-:W-:Y:S02]  /*2b210*/  IMAD.MOV.U32 R3, RZ, RZ, R14 ;  /* 0x000000ffff037224 */ /* 0x000fe400078e000e */
[----:B------:R-:W-:-:S07]  /*2b220*/  IMAD R4, R9, 0x2, R22 ;  /* 0x0000000209047824 */ /* 0x000fce00078e0216 */
[----:B------:R-:W-:Y:S05]  /*2b230*/  WARPSYNC.COLLECTIVE R15, `(.L_x_2293) ;  /* 0x000000000f087348 */ /* 0x000fea0003c00000 */
[----:B------:R0:W1:Y:S02]  /*2b240*/  SHFL.IDX P6, R14, R13, R12, R11 ;  /* 0x0000000c0d0e7389 */ /* 0x00006400000c000b */
[----:B01----:R-:W-:Y:S01]  /*2b250*/  ENDCOLLECTIVE ;  /* 0x000000000000791b */ /* 0x003fe20003800000 */
.L_x_2293:
        /* <DEDUP_REMOVED lines=11> */
.L_x_2294:
        /* <DEDUP_REMOVED lines=13> */
.L_x_2295:
[----:B------:R-:W-:Y:S02]  /*2b3e0*/  IMAD.MOV.U32 R13, RZ, RZ, R23 ;  /* 0x000000ffff0d7224 */ /* 0x000fe400078e0017 */
[----:B------:R-:W-:Y:S02]  /*2b3f0*/  IMAD.MOV.U32 R12, RZ, RZ, 0x2 ;  /* 0x00000002ff0c7424 */ /* 0x000fe400078e00ff */
[----:B------:R-:W-:-:S07]  /*2b400*/  IMAD.MOV.U32 R10, RZ, RZ, R14 ;  /* 0x000000ffff0a7224 */ /* 0x000fce00078e000e */
[----:B------:R-:W-:Y:S05]  /*2b410*/  WARPSYNC.COLLECTIVE R15, `(.L_x_2296) ;  /* 0x000000000f087348 */ /* 0x000fea0003c00000 */
[----:B------:R0:W1:Y:S02]  /*2b420*/  SHFL.IDX P6, R14, R13, R12, R11 ;  /* 0x0000000c0d0e7389 */ /* 0x00006400000c000b */
[----:B01----:R-:W-:Y:S01]  /*2b430*/  ENDCOLLECTIVE ;  /* 0x000000000000791b */ /* 0x003fe20003800000 */
.L_x_2296:
        /* <DEDUP_REMOVED lines=14> */
.L_x_2297:
[----:B------:R-:W-:Y:S02]  /*2b520*/  IMAD.MOV.U32 R13, RZ, RZ, R23 ;  /* 0x000000ffff0d7224 */ /* 0x000fe400078e0017 */
[----:B------:R-:W-:Y:S01]  /*2b530*/  IMAD.MOV.U32 R12, RZ, RZ, 0x3 ;  /* 0x00000003ff0c7424 */ /* 0x000fe200078e00ff */
[----:B------:R-:W-:-:S13]  /*2b540*/  IADD3 R2, P2, R14, R5, RZ ;  /* 0x000000050e027210 */ /* 0x000fda0007f5e0ff */
[----:B------:R-:W-:Y:S05]  /*2b550*/  WARPSYNC.COLLECTIVE R15, `(.L_x_2298) ;  /* 0x000000000f087348 */ /* 0x000fea0003c00000 */
[----:B------:R0:W1:Y:S02]  /*2b560*/  SHFL.IDX P6, R14, R13, R12, R11 ;  /* 0x0000000c0d0e7389 */ /* 0x00006400000c000b */
[----:B01----:R-:W-:Y:S01]  /*2b570*/  ENDCOLLECTIVE ;  /* 0x000000000000791b */ /* 0x003fe20003800000 */
.L_x_2298:
        /* <DEDUP_REMOVED lines=13> */
.L_x_2299:
[----:B------:R-:W-:Y:S01]  /*2b650*/  IMAD.MOV.U32 R13, RZ, RZ, R23 ;  /* 0x000000ffff0d7224 */ /* 0x000fe200078e0017 */
[----:B------:R-:W-:Y:S02]  /*2b660*/  MOV R12, 0x4 ;  /* 0x00000004000c7802 */ /* 0x000fe40000000f00 */
[----:B------:R-:W-:-:S13]  /*2b670*/  IADD3 R2, P2, R14, R5, RZ ;  /* 0x000000050e027210 */ /* 0x000fda0007f5e0ff */
[----:B------:R-:W-:Y:S05]  /*2b680*/  WARPSYNC.COLLECTIVE R15, `(.L_x_2300) ;  /* 0x000000000f087348 */ /* 0x000fea0003c00000 */
[----:B------:R0:W1:Y:S02]  /*2b690*/  SHFL.IDX P6, R14, R13, R12, R11 ;  /* 0x0000000c0d0e7389 */ /* 0x00006400000c000b */
[----:B01----:R-:W-:Y:S01]  /*2b6a0*/  ENDCOLLECTIVE ;  /* 0x000000000000791b */ /* 0x003fe20003800000 */
.L_x_2300:
        /* <DEDUP_REMOVED lines=13> */
.L_x_2301:
[----:B------:R-:W-:Y:S02]  /*2b780*/  IMAD.MOV.U32 R13, RZ, RZ, R23 ;  /* 0x000000ffff0d7224 */ /* 0x000fe400078e0017 */
[----:B------:R-:W-:Y:S02]  /*2b790*/  IMAD.MOV.U32 R12, RZ, RZ, 0x5 ;  /* 0x00000005ff0c7424 */ /* 0x000fe400078e00ff */
[----:B------:R-:W-:-:S07]  /*2b7a0*/  IMAD.MOV.U32 R10, RZ, RZ, R14 ;  /* 0x000000ffff0a7224 */ /* 0x000fce00078e000e */
[----:B------:R-:W-:Y:S05]  /*2b7b0*/  WARPSYNC.COLLECTIVE R15, `(.L_x_2302) ;  /* 0x000000000f087348 */ /* 0x000fea0003c00000 */
[----:B------:R0:W1:Y:S02]  /*2b7c0*/  SHFL.IDX P6, R14, R13, R12, R11 ;  /* 0x0000000c0d0e7389 */ /* 0x00006400000c000b */
[----:B01----:R-:W-:Y:S01]  /*2b7d0*/  ENDCOLLECTIVE ;  /* 0x000000000000791b */ /* 0x003fe20003800000 */
.L_x_2302:
        /* <DEDUP_REMOVED lines=14> */
.L_x_2303:
[----:B------:R-:W-:Y:S02]  /*2b8c0*/  IMAD.MOV.U32 R13, RZ, RZ, R23 ;  /* 0x000000ffff0d7224 */ /* 0x000fe400078e0017 */
[----:B------:R-:W-:Y:S01]  /*2b8d0*/  IMAD.MOV.U32 R12, RZ, RZ, 0x6 ;  /* 0x00000006ff0c7424 */ /* 0x000fe200078e00ff */
[----:B------:R-:W-:-:S13]  /*2b8e0*/  IADD3 R2, P2, R14, R5, RZ ;  /* 0x000000050e027210 */ /* 0x000fda0007f5e0ff */
[----:B------:R-:W-:Y:S05]  /*2b8f0*/  WARPSYNC.COLLECTIVE R15, `(.L_x_2304) ;  /* 0x000000000f087348 */ /* 0x000fea0003c00000 */
[----:B------:R0:W1:Y:S02]  /*2b900*/  SHFL.IDX P6, R14, R13, R12, R11 ;  /* 0x0000000c0d0e7389 */ /* 0x00006400000c000b */
[----:B01----:R-:W-:Y:S01]  /*2b910*/  ENDCOLLECTIVE ;  /* 0x000000000000791b */ /* 0x003fe20003800000 */
.L_x_2304:
        /* <DEDUP_REMOVED lines=13> */
.L_x_2305:
[----:B------:R-:W-:Y:S01]  /*2b9f0*/  MOV R13, R23 ;  /* 0x00000017000d7202 */ /* 0x000fe20000000f00 */
[----:B------:R-:W-:Y:S02]  /*2ba00*/  IMAD.MOV.U32 R12, RZ, RZ, 0x7 ;  /* 0x00000007ff0c7424 */ /* 0x000fe400078e00ff */
[----:B------:R-:W-:-:S07]  /*2ba10*/  IMAD.MOV.U32 R10, RZ, RZ, R14 ;  /* 0x000000ffff0a7224 */ /* 0x000fce00078e000e */
[----:B------:R-:W-:Y:S05]  /*2ba20*/  WARPSYNC.COLLECTIVE R15, `(.L_x_2306) ;  /* 0x000000000f087348 */ /* 0x000fea0003c00000 */
[----:B------:R0:W1:Y:S02]  /*2ba30*/  SHFL.IDX P6, R14, R13, R12, R11 ;  /* 0x0000000c0d0e7389 */ /* 0x00006400000c000b */
[----:B01----:R-:W-:Y:S01]  /*2ba40*/  ENDCOLLECTIVE ;  /* 0x000000000000791b */ /* 0x003fe20003800000 */
.L_x_2306:
        /* <DEDUP_REMOVED lines=12> */
.L_x_2307:
[----:B------:R-:W-:Y:S05]  /*2bb10*/  BRA `(.L_x_2308) ;  /* 0xffffff8c00547947 */ /* 0x000fea000383ffff */
.L_x_2063:
[----:B------:R-:W-:Y:S01]  /*2bb20*/  BSSY B0, `(.L_x_2309) ;  /* 0x0000008000007945 */ /* 0x000fe20003800000 */
[----:B------:R-:W-:Y:S01]  /*2bb30*/  MOV R13, R16 ;  /* 0x00000010000d7202 */ /* 0x000fe20000000f00 */
[----:B------:R-:W-:Y:S02]  /*2bb40*/  IMAD.MOV.U32 R12, RZ, RZ, RZ ;  /* 0x000000ffff0c7224 */ /* 0x000fe400078e00ff */
[----:B------:R-:W-:Y:S02]  /*2bb50*/  IMAD.MOV.U32 R11, RZ, RZ, 0x1f ;  /* 0x0000001fff0b7424 */ /* 0x000fe400078e00ff */
[----:B------:R-:W-:-:S07]  /*2bb60*/  IMAD.MOV.U32 R15, RZ, RZ, -0x1 ;  /* 0xffffffffff0f7424 */ /* 0x000fce00078e00ff */
[----:B0-----:R-:W-:Y:S05]  /*2bb70*/  WARPSYNC.COLLECTIVE R15, `(.L_x_2310) ;  /* 0x000000000f087348 */ /* 0x001fea0003c00000 */
[----:B------:R1:W2:Y:S02]  /*2bb80*/  SHFL.IDX P6, R14, R13, R12, R11 ;  /* 0x0000000c0d0e7389 */ /* 0x0002a400000c000b */
[----:B012---:R-:W-:Y:S01]  /*2bb90*/  ENDCOLLECTIVE ;  /* 0x000000000000791b */ /* 0x007fe20003800000 */
.L_x_2310:
[----:B------:R-:W-:Y:S05]  /*2bba0*/  BSYNC B0 ;  /* 0x0000000000007941 */ /* 0x000fea0003800000 */
.L_x_2309:
[----:B------:R-:W-:Y:S01]  /*2bbb0*/  IMAD.MOV.U32 R13, RZ, RZ, R16 ;  /* 0x000000ffff0d7224 */ /* 0x000fe200078e0010 */
[----:B------:R-:W-:Y:S01]  /*2bbc0*/  MOV R15, 0xffffffff ;  /* 0xffffffff000f7802 */ /* 0x000fe20000000f00 */
[----:B------:R-:W-:Y:S01]  /*2bbd0*/  IMAD.MOV.U32 R12, RZ, RZ, 0x1 ;  /* 0x00000001ff0c7424 */ /* 0x000fe200078e00ff */
[----:B------:R-:W-:Y:S01]  /*2bbe0*/  MOV R0, R14 ;  /* 0x0000000e00007202 */ /* 0x000fe20000000f00 */
[----:B------:R-:W-:Y:S02]  /*2bbf0*/  IMAD.MOV.U32 R11, RZ, RZ, 0x1f ;  /* 0x0000001fff0b7424 */ /* 0x000fe400078e00ff */
[----:B------:R-:W-:-:S07]  /*2bc00*/  IMAD.IADD R5, R19, 0x1, R8 ;  /* 0x0000000113057824 */ /* 0x000fce00078e0208 */
[----:B------:R-:W-:Y:S05]  /*2bc10*/  WARPSYNC.COLLECTIVE R15, `(.L_x_2311) ;  /* 0x000000000f087348 */ /* 0x000fea0003c00000 */
[----:B------:R0:W1:Y:S02]  /*2bc20*/  SHFL.IDX P6, R14, R13, R12, R11 ;  /* 0x0000000c0d0e7389 */ /* 0x00006400000c000b */
[----:B01----:R-:W-:Y:S01]  /*2bc30*/  ENDCOLLECTIVE ;  /* 0x000000000000791b */ /* 0x003fe20003800000 */
.L_x_2311:
[----:B------:R-:W-:Y:S02]  /*2bc40*/  ULDC UR4, c[0x0][0xc3c] ;  /* 0x00030f0000047ab9 */ /* 0x000fe40000000800 */
[----:B------:R-:W-:-:S13]  /*2bc50*/  ISETP.GE.OR P1, PT, R5, UR4, !P0 ;  /* 0x0000000405007c0c */ /* 0x000fda000c726670 */
[----:B------:R-:W0:Y:S01]  /*2bc60*/  @!P1 LDC.64 R2, c[0x0][0xc80] ;  /* 0x00032000ff029b82 */ /* 0x000e220000000a00 */
[----:B------:R-:W-:Y:S02]  /*2bc70*/  IMAD.MOV.U32 R11, RZ, RZ, RZ ;  /* 0x000000ffff0b7224 */ /* 0x000fe400078e00ff */
[----:B------:R-:W-:Y:S02]  /*2bc80*/  IMAD.MOV.U32 R4, RZ, RZ, R14 ;  /* 0x000000ffff047224 */ /* 0x000fe400078e000e */
[----:B0-----:R-:W-:-:S06]  /*2bc90*/  @!P1 IMAD.WIDE R2, R5, 0x4, R2 ;  /* 0x0000000405029825 */ /* 0x001fcc00078e0202 */
[----:B------:R-:W2:Y:S01]  /*2bca0*/  @!P1 LDG.E R2, desc[UR54][R2.64] ;  /* 0x0000003602029981 */ /* 0x000ea2000c1e1900 */
[----:B------:R-:W-:Y:S01]  /*2bcb0*/  IMAD.MOV.U32 R5, RZ, RZ, RZ ;  /* 0x000000ffff057224 */ /* 0x000fe200078e00ff */
[C---:B------:R-:W-:Y:S02]  /*2bcc0*/  ISETP.GE.U32.AND P2, PT, R8.reuse, 0x2, PT ;  /* 0x000000020800780c */ /* 0x040fe40003f46070 */
[C---:B------:R-:W-:Y:S02]  /*2bcd0*/  ISETP.GE.U32.AND P3, PT, R8.reuse, 0x4, PT ;  /* 0x000000040800780c */ /* 0x040fe40003f66070 */
[C---:B------:R-:W-:Y:S02]  /*2bce0*/  ISETP.GE.U32.AND P4, PT, R8.reuse, 0x8, PT ;  /* 0x000000080800780c */ /* 0x040fe40003f86070 */
[----:B------:R-:W-:Y:S02]  /*2bcf0*/  ISETP.GE.U32.AND P5, PT, R8, 0x10, PT ;  /* 0x000000100800780c */ /* 0x000fe40003fa6070 */
[----:B--2---:R-:W-:-:S02]  /*2bd00*/  @!P1 MOV R5, R2 ;  /* 0x0000000200059202 */ /* 0x004fc40000000f00 */
[----:B------:R-:W-:-:S03]  /*2bd10*/  ISETP.NE.AND P1, PT, R8, RZ, PT ;  /* 0x000000ff0800720c */ /* 0x000fc60003f25270 */
[----:B------:R-:W-:-:S10]  /*2bd20*/  IMAD.MOV.U32 R13, RZ, RZ, R5 ;  /* 0x000000ffff0d7224 */ /* 0x000fd400078e0005 */
[----:B------:R-:W-:Y:S05]  /*2bd30*/  WARPSYNC.COLLECTIVE R15, `(.L_x_2312) ;  /* 0x000000000f087348 */ /* 0x000fea0003c00000 */
[----:B------:R0:W1:Y:S02]  /*2bd40*/  SHFL.UP P6, R14, R13, R12, R11 ;  /* 0x0400000c0d0e7389 */ /* 0x00006400000c000b */
[----:B01----:R-:W-:Y:S01]  /*2bd50*/  ENDCOLLECTIVE ;  /* 0x000000000000791b */ /* 0x003fe20003800000 */
.L_x_2312:
[----:B------:R-:W-:Y:S01]  /*2bd60*/  IMAD.MOV.U32 R12, RZ, RZ, 0x2 ;  /* 0x00000002ff0c7424 */ /* 0x000fe200078e00ff */
[----:B------:R-:W-:-:S05]  /*2bd70*/  SEL R6, R14, RZ, P1 ;  /* 0x000000ff0e067207 */ /* 0x000fca0000800000 */
[----:B------:R-:W-:-:S05]  /*2bd80*/  IMAD.IADD R6, R5, 0x1, R6 ;  /* 0x0000000105067824 */ /* 0x000fca00078e0206 */
[----:B------:R-:W-:-:S07]  /*2bd90*/  MOV R13, R6 ;  /* 0x00000006000d7202 */ /* 0x000fce0000000f00 */
[----:B------:R-:W-:Y:S05]  /*2bda0*/  WARPSYNC.COLLECTIVE R15, `(.L_x_2313) ;  /* 0x000000000f087348 */ /* 0x000fea0003c00000 */
[----:B------:R0:W1:Y:S02]  /*2bdb0*/  SHFL.UP P6, R14, R13, R12, R11 ;  /* 0x0400000c0d0e7389 */ /* 0x00006400000c000b */
[----:B01----:R-:W-:Y:S01]  /*2bdc0*/  ENDCOLLECTIVE ;  /* 0x000000000000791b */ /* 0x003fe20003800000 */
.L_x_2313:
[----:B------:R-:W-:Y:S02]  /*2bdd0*/  MOV R12, 0x4 ;  /* 0x00000004000c7802 */ /* 0x000fe40000000f00 */
[----:B------:R-:W-:-:S05]  /*2bde0*/  SEL R7, R14, RZ, P2 ;  /* 0x000000ff0e077207 */ /* 0x000fca0001000000 */
[----:B------:R-:W-:-:S04]  /*2bdf0*/  IMAD.IADD R7, R6, 0x1, R7 ;  /* 0x0000000106077824 */ /* 0x000fc800078e0207 */
[----:B------:R-:W-:-:S07]  /*2be00*/  IMAD.MOV.U32 R13, RZ, RZ, R7 ;  /* 0x000000ffff0d7224 */ /* 0x000fce00078e0007 */
[----:B------:R-:W-:Y:S05]  /*2be10*/  WARPSYNC.COLLECTIVE R15, `(.L_x_2314) ;  /* 0x000000000f087348 */ /* 0x000fea0003c00000 */
[----:B------:R0:W1:Y:S02]  /*2be20*/  SHFL.UP P6, R14, R13, R12, R11 ;  /* 0x0400000c0d0e7389 */ /* 0x00006400000c000b */
[----:B01----:R-:W-:Y:S01]  /*2be30*/  ENDCOLLECTIVE ;  /* 0x000000000000791b */ /* 0x003fe20003800000 */
.L_x_2314:
[----:B------:R-:W-:Y:S01]  /*2be40*/  IMAD.MOV.U32 R12, RZ, RZ, 0x8 ;  /* 0x00000008ff0c7424 */ /* 0x000fe200078e00ff */
[----:B------:R-:W-:-:S05]  /*2be50*/  SEL R2, R14, RZ, P3 ;  /* 0x000000ff0e027207 */ /* 0x000fca0001800000 */
[----:B------:R-:W-:-:S04]  /*2be60*/  IMAD.IADD R2, R7, 0x1, R2 ;  /* 0x0000000107027824 */ /* 0x000fc800078e0202 */
[----:B------:R-:W-:-:S07]  /*2be70*/  IMAD.MOV.U32 R13, RZ, RZ, R2 ;  /* 0x000000ffff0d7224 */ /* 0x000fce00078e0002 */
[----:B------:R-:W-:Y:S05]  /*2be80*/  WARPSYNC.COLLECTIVE R15, `(.L_x_2315) ;  /* 0x000000000f087348 */ /* 0x000fea0003c00000 */
[----:B------:R0:W1:Y:S02]  /*2be90*/  SHFL.UP P6, R14, R13, R12, R11 ;  /* 0x0400000c0d0e7389 */ /* 0x00006400000c000b */
[----:B01----:R-:W-:Y:S01]  /*2bea0*/  ENDCOLLECTIVE ;  /* 0x000000000000791b */ /* 0x003fe20003800000 */
.L_x_2315:
[----:B------:R-:W-:Y:S01]  /*2beb0*/  IMAD.MOV.U32 R12, RZ, RZ, 0x10 ;  /* 0x00000010ff0c7424 */ /* 0x000fe200078e00ff */
[----:B------:R-:W-:-:S04]  /*2bec0*/  SEL R3, R14, RZ, P4 ;  /* 0x000000ff0e037207 */ /* 0x000fc80002000000 */
[----:B------:R-:W-:-:S05]  /*2bed0*/  IADD3 R3, R2, R3, RZ ;  /* 0x0000000302037210 */ /* 0x000fca0007ffe0ff */
[----:B------:R-:W-:-:S07]  /*2bee0*/  IMAD.MOV.U32 R13, RZ, RZ, R3 ;  /* 0x000000ffff0d7224 */ /* 0x000fce00078e0003 */
[----:B------:R-:W-:Y:S05]  /*2bef0*/  WARPSYNC.COLLECTIVE R15, `(.L_x_2316) ;  /* 0x000000000f087348 */ /* 0x000fea0003c00000 */
[----:B------:R0:W1:Y:S02]  /*2bf00*/  SHFL.UP P6, R14, R13, R12, R11 ;  /* 0x0400000c0d0e7389 */ /* 0x00006400000c000b */
[----:B01----:R-:W-:Y:S01]  /*2bf10*/  ENDCOLLECTIVE ;  /* 0x000000000000791b */ /* 0x003fe20003800000 */
.L_x_2316:
        /* <DEDUP_REMOVED lines=8> */
.L_x_2317:
[----:B------:R-:W-:Y:S05]  /*2bfa0*/  BRA `(.L_x_2318) ;  /* 0xffffff8c00607947 */ /* 0x000fea000383ffff */
.L_x_2068:
        /* <DEDUP_REMOVED lines=8> */
.L_x_2320:
[----:B------:R-:W-:Y:S05]  /*2c030*/  BSYNC B0 ;  /* 0x0000000000007941 */ /* 0x000fea0003800000 */
.L_x_2319:
        /* <DEDUP_REMOVED lines=8> */
.L_x_2321:
[----:B------:R-:W-:Y:S01]  /*2c0c0*/  IMAD.MOV.U32 R12, RZ, RZ, 0x4 ;  /* 0x00000004ff0c7424 */ /* 0x000fe200078e00ff */
[----:B------:R-:W-:-:S05]  /*2c0d0*/  SEL R2, R14, RZ, P2 ;  /* 0x000000ff0e027207 */ /* 0x000fca0001000000 */
[----:B------:R-:W-:-:S05]  /*2c0e0*/  IMAD.IADD R2, R13, 0x1, R2 ;  /* 0x000000010d027824 */ /* 0x000fca00078e0202 */
[----:B------:R-:W-:-:S07]  /*2c0f0*/  MOV R13, R2 ;  /* 0x00000002000d7202 */ /* 0x000fce0000000f00 */
[----:B------:R-:W-:Y:S05]  /*2c100*/  WARPSYNC.COLLECTIVE R15, `(.L_x_2322) ;  /* 0x000000000f087348 */ /* 0x000fea0003c00000 */
[----:B------:R0:W1:Y:S02]  /*2c110*/  SHFL.UP P6, R14, R13, R12, R11 ;  /* 0x0400000c0d0e7389 */ /* 0x00006400000c000b */
[----:B01----:R-:W-:Y:S01]  /*2c120*/  ENDCOLLECTIVE ;  /* 0x000000000000791b */ /* 0x003fe20003800000 */
.L_x_2322:
[----:B------:R-:W-:Y:S02]  /*2c130*/  MOV R12, 0x8 ;  /* 0x00000008000c7802 */ /* 0x000fe40000000f00 */
[----:B------:R-:W-:-:S05]  /*2c140*/  SEL R3, R14, RZ, P3 ;  /* 0x000000ff0e037207 */ /* 0x000fca0001800000 */
[----:B------:R-:W-:-:S04]  /*2c150*/  IMAD.IADD R3, R2, 0x1, R3 ;  /* 0x0000000102037824 */ /* 0x000fc800078e0203 */
[----:B------:R-:W-:-:S07]  /*2c160*/  IMAD.MOV.U32 R13, RZ, RZ, R3 ;  /* 0x000000ffff0d7224 */ /* 0x000fce00078e0003 */
[----:B------:R-:W-:Y:S05]  /*2c170*/  WARPSYNC.COLLECTIVE R15, `(.L_x_2323) ;  /* 0x000000000f087348 */ /* 0x000fea0003c00000 */
[----:B------:R0:W1:Y:S02]  /*2c180*/  SHFL.UP P6, R14, R13, R12, R11 ;  /* 0x0400000c0d0e7389 */ /* 0x00006400000c000b */
[----:B01----:R-:W-:Y:S01]  /*2c190*/  ENDCOLLECTIVE ;  /* 0x000000000000791b */ /* 0x003fe20003800000 */
.L_x_2323:
[----:B------:R-:W-:Y:S01]  /*2c1a0*/  IMAD.MOV.U32 R12, RZ, RZ, 0x10 ;  /* 0x00000010ff0c7424 */ /* 0x000fe200078e00ff */
[----:B------:R-:W-:-:S05]  /*2c1b0*/  SEL R4, R14, RZ, P4 ;  /* 0x000000ff0e047207 */ /* 0x000fca0002000000 */
[----:B------:R-:W-:-:S04]  /*2c1c0*/  IMAD.IADD R4, R3, 0x1, R4 ;  /* 0x0000000103047824 */ /* 0x000fc800078e0204 */
[----:B------:R-:W-:-:S07]  /*2c1d0*/  IMAD.MOV.U32 R13, RZ, RZ, R4 ;  /* 0x000000ffff0d7224 */ /* 0x000fce00078e0004 */
[----:B------:R-:W-:Y:S05]  /*2c1e0*/  WARPSYNC.COLLECTIVE R15, `(.L_x_2324) ;  /* 0x000000000f087348 */ /* 0x000fea0003c00000 */
[----:B------:R0:W1:Y:S02]  /*2c1f0*/  SHFL.UP P6, R14, R13, R12, R11 ;  /* 0x0400000c0d0e7389 */ /* 0x00006400000c000b */
[----:B01----:R-:W-:Y:S01]  /*2c200*/  ENDCOLLECTIVE ;  /* 0x000000000000791b */ /* 0x003fe20003800000 */
.L_x_2324:
        /* <DEDUP_REMOVED lines=8> */
.L_x_2325:
[----:B------:R-:W-:Y:S05]  /*2c290*/  BRA `(.L_x_2326) ;  /* 0xffffff8c00407947 */ /* 0x000fea000383ffff */
.L_x_2070:
[----:B------:R-:W-:Y:S01]  /*2c2a0*/  BSSY B0, `(.L_x_2327) ;  /* 0x0000006000007945 */ /* 0x000fe20003800000 */
[----:B------:R-:W-:Y:S02]  /*2c2b0*/  PLOP3.LUT P6, PT, P6, PT, PT, 0x8, 0x0 ;  /* 0x000000000000781c */ /* 0x000fe400037ce170 */
[----:B------:R-:W-:-:S11]  /*2c2c0*/  MOV R15, 0xffffffff ;  /* 0xffffffff000f7802 */ /* 0x000fd60000000f00 */
[----:B01----:R-:W-:Y:S05]  /*2c2d0*/  WARPSYNC.COLLECTIVE R15, `(.L_x_2328) ;  /* 0x000000000f087348 */ /* 0x003fea0003c00000 */
[----:B------:R-:W-:Y:S01]  /*2c2e0*/  VOTE.ANY R14, PT, P6 ;  /* 0x00000000000e7806 */ /* 0x000fe200030e0100 */
[----:B01----:R-:W-:Y:S06]  /*2c2f0*/  ENDCOLLECTIVE ;  /* 0x000000000000791b */ /* 0x003fec0003800000 */
.L_x_2328:
[----:B------:R-:W-:Y:S05]  /*2c300*/  BSYNC B0 ;  /* 0x0000000000007941 */ /* 0x000fea0003800000 */
.L_x_2327:
        /* <DEDUP_REMOVED lines=9> */
.L_x_2329:
[----:B------:R-:W-:Y:S01]  /*2c3a0*/  IMAD.MOV.U32 R5, RZ, RZ, R14 ;  /* 0x000000ffff057224 */ /* 0x000fe200078e000e */
[----:B------:R-:W-:Y:S06]  /*2c3b0*/  BRA `(.L_x_2330) ;  /* 0xffffff8c00307947 */ /* 0x000fec000383ffff */
.L_x_2072:
[----:B------:R-:W-:Y:S01]  /*2c3c0*/  BSSY B0, `(.L_x_2331) ;  /* 0x0000007000007945 */ /* 0x000fe20003800000 */
[----:B------:R-:W-:Y:S01]  /*2c3d0*/  IMAD.MOV.U32 R13, RZ, RZ, R6 ;  /* 0x000000ffff0d7224 */ /* 0x000fe200078e0006 */
[----:B------:R-:W-:Y:S01]  /*2c3e0*/  MOV R11, 0x1f ;  /* 0x0000001f000b7802 */ /* 0x000fe20000000f00 */
[----:B------:R-:W-:-:S07]  /*2c3f0*/  IMAD.MOV.U32 R15, RZ, RZ, -0x1 ;  /* 0xffffffffff0f7424 */ /* 0x000fce00078e00ff */
[----:B0123--:R-:W-:Y:S05]  /*2c400*/  WARPSYNC.COLLECTIVE R15, `(.L_x_2332) ;  /* 0x000000000f087348 */ /* 0x00ffea0003c00000 */
[----:B------:R4:W0:Y:S02]  /*2c410*/  SHFL.IDX P6, R14, R13, R12, R11 ;  /* 0x0000000c0d0e7389 */ /* 0x00082400000c000b */
[----:B01234-:R-:W-:Y:S01]  /*2c420*/  ENDCOLLECTIVE ;  /* 0x000000000000791b */ /* 0x01ffe20003800000 */
.L_x_2332:
[----:B------:R-:W-:Y:S05]  /*2c430*/  BSYNC B0 ;  /* 0x0000000000007941 */ /* 0x000fea0003800000 */
.L_x_2331:
[----:B------:R-:W-:Y:S05]  /*2c440*/  BRA `(.L_x_2071) ;  /* 0xffffff8c00287947 */ /* 0x000fea000383ffff */
.L_x_2076:
[----:B0-----:R0:W2:Y:S02]  /*2c450*/  SYNCS.PHASECHK.TRANS64.TRYWAIT P0, [R7+URZ+0x28820], R0 ;  /* 0x02882000070075a7 */ /* 0x0010a4000800017f */
[----:B--2---:R-:W-:Y:S05]  /*2c460*/  @!P0 NANOSLEEP.SYNCS 0x989680 ;  /* 0x009896800000895d */ /* 0x004fea0003900000 */
[----:B------:R-:W2:Y:S02]  /*2c470*/  @!P0 SYNCS.PHASECHK.TRANS64 P0, [R7+URZ+0x28820], R0 ;  /* 0x02882000070085a7 */ /* 0x000ea4000800007f */
[----:B--2---:R-:W-:Y:S05]  /*2c480*/  @!P0 BRA `(.L_x_2076) ;  /* 0xfffffffc00f08947 */ /* 0x004fea000383ffff */
[----:B------:R-:W-:Y:S05]  /*2c490*/  BRA `(.L_x_2333) ;  /* 0xffffff9000a07947 */ /* 0x000fea000383ffff */
.L_x_2077:
        /* <DEDUP_REMOVED lines=11> */
.L_x_2335:
[----:B------:R-:W-:Y:S05]  /*2c550*/  BSYNC B0 ;  /* 0x0000000000007941 */ /* 0x000fea0003800000 */
.L_x_2334:
[----:B------:R-:W-:Y:S05]  /*2c560*/  BRA `(.L_x_2336) ;  /* 0xffffff9000887947 */ /* 0x000fea000383ffff */
.L_x_2078:
[----:B------:R-:W-:Y:S01]  /*2c570*/  BSSY B0, `(.L_x_2337) ;  /* 0x0000006000007945 */ /* 0x000fe20003800000 */
[----:B------:R-:W-:-:S07]  /*2c580*/  IMAD.MOV.U32 R15, RZ, RZ, -0x1 ;  /* 0xffffffffff0f7424 */ /* 0x000fce00078e00ff */
[----:B01-3--:R-:W-:Y:S05]  /*2c590*/  WARPSYNC.COLLECTIVE R15, `(.L_x_2338) ;  /* 0x000000000f0c7348 */ /* 0x00bfea0003c00000 */
[----:B------:R-:W-:Y:S02]  /*2c5a0*/  ELECT P6, UR62, PT ;  /* 0x00000000003e782f */ /* 0x000fe400038c0000 */
[----:B------:R-:W-:Y:S01]  /*2c5b0*/  MOV R14, UR62 ;  /* 0x0000003e000e7c02 */ /* 0x000fe20008000f00 */
[----:B01-3--:R-:W-:Y:S10]  /*2c5c0*/  ENDCOLLECTIVE ;  /* 0x000000000000791b */ /* 0x00bff40003800000 */
.L_x_2338:
[----:B------:R-:W-:Y:S05]  /*2c5d0*/  BSYNC B0 ;  /* 0x0000000000007941 */ /* 0x000fea0003800000 */
.L_x_2337:
[----:B------:R-:W-:Y:S05]  /*2c5e0*/  BRA `(.L_x_2339) ;  /* 0xffffff90007c7947 */ /* 0x000fea000383ffff */
.L_x_2080:
[----:B0-----:R0:W2:Y:S02]  /*2c5f0*/  SYNCS.PHASECHK.TRANS64.TRYWAIT P1, [R5+URZ+0x28840], R0 ;  /* 0x02884000050075a7 */ /* 0x0010a4000802017f */
[----:B--2---:R-:W-:Y:S05]  /*2c600*/  @!P1 NANOSLEEP.SYNCS 0x989680 ;  /* 0x009896800000995d */ /* 0x004fea0003900000 */
[----:B------:R-:W2:Y:S02]  /*2c610*/  @!P1 SYNCS.PHASECHK.TRANS64 P1, [R5+URZ+0x28840], R0 ;  /* 0x02884000050095a7 */ /* 0x000ea4000802007f */
[----:B--2---:R-:W-:Y:S05]  /*2c620*/  @!P1 BRA `(.L_x_2080) ;  /* 0xfffffffc00f09947 */ /* 0x004fea000383ffff */
[----:B------:R-:W-:Y:S05]  /*2c630*/  BRA `(.L_x_2340) ;  /* 0xffffff90009c7947 */ /* 0x000fea000383ffff */
.L_x_2082:
[----:B--2---:R2:W4:Y:S02]  /*2c640*/  SYNCS.PHASECHK.TRANS64.TRYWAIT P1, [R3+URZ+0x28840], R2 ;  /* 0x02884002030075a7 */ /* 0x004524000802017f */
[----:B----4-:R-:W-:Y:S05]  /*2c650*/  @!P1 NANOSLEEP.SYNCS 0x989680 ;  /* 0x009896800000995d */ /* 0x010fea0003900000 */
[----:B------:R-:W4:Y:S02]  /*2c660*/  @!P1 SYNCS.PHASECHK.TRANS64 P1, [R3+URZ+0x28840], R2 ;  /* 0x02884002030095a7 */ /* 0x000f24000802007f */
[----:B----4-:R-:W-:Y:S05]  /*2c670*/  @!P1 BRA `(.L_x_2082) ;  /* 0xfffffffc00f09947 */ /* 0x010fea000383ffff */
[----:B------:R-:W-:Y:S05]  /*2c680*/  BRA `(.L_x_2341) ;  /* 0xffffff9000a87947 */ /* 0x000fea000383ffff */
.L_x_2084:
[----:B----4-:R4:W0:Y:S02]  /*2c690*/  SYNCS.PHASECHK.TRANS64.TRYWAIT P1, [R5+URZ+0x28860], R0 ;  /* 0x02886000050075a7 */ /* 0x010824000802017f */
[----:B0-----:R-:W-:Y:S05]  /*2c6a0*/  @!P1 NANOSLEEP.SYNCS 0x989680 ;  /* 0x009896800000995d */ /* 0x001fea0003900000 */
[----:B------:R-:W0:Y:S02]  /*2c6b0*/  @!P1 SYNCS.PHASECHK.TRANS64 P1, [R5+URZ+0x28860], R0 ;  /* 0x02886000050095a7 */ /* 0x000e24000802007f */
[----:B0-----:R-:W-:Y:S05]  /*2c6c0*/  @!P1 BRA `(.L_x_2084) ;  /* 0xfffffffc00f09947 */ /* 0x001fea000383ffff */
[----:B------:R-:W-:Y:S05]  /*2c6d0*/  BRA `(.L_x_2342) ;  /* 0xffffff9000a47947 */ /* 0x000fea000383ffff */
.L_x_2343:
        /* <DEDUP_REMOVED lines=10> */
.L_x_3483:


//--------------------- .text._ZN7cutlass13device_kernelIN5flash11enable_sm90INS1_16FlashAttnFwdSm90INS1_25CollectiveMainloopFwdSm90ILi2EN4cute5tupleIJNS5_1CILi1EEES8_S8_EEENS6_IJNS7_ILi128EEESA_SA_EEELi128ENS_6half_tEfNS_4arch4Sm90ELb1ELb0ELb1ELb0ELb1ELb0ELb0ELb1ELb1ELb1ELb0ELb0EEENS1_21CollectiveEpilogueFwdISB_S9_SC_SE_Li256ELb0ELb1ELb0ELb0EEENS1_30DynamicPersistentTileSchedulerILi256ELi128ELb0ELb1ELb1EEEEEEEEEvNT_6ParamsE --------------------------
	.section	.text._ZN7cutlass13device_kernelIN5flash11enable_sm90INS1_16FlashAttnFwdSm90INS1_25CollectiveMainloopFwdSm90ILi2EN4cute5tupleIJNS5_1CILi1EEES8_S8_EEENS6_IJNS7_ILi128EEESA_SA_EEELi128ENS_6half_tEfNS_4arch4Sm90ELb1ELb0ELb1ELb0ELb1ELb0ELb0ELb1ELb1ELb1ELb0ELb0EEENS1_21CollectiveEpilogueFwdISB_S9_SC_SE_Li256ELb0ELb1ELb0ELb0EEENS1_30DynamicPersistentTileSchedulerILi256ELi128ELb0ELb1ELb1EEEEEEEEEvNT_6ParamsE,"ax",@progbits
	.align	128
.text._ZN7cutlass13device_kernelIN5flash11enable_sm90INS1_16FlashAttnFwdSm90INS1_25CollectiveMainloopFwdSm90ILi2EN4cute5tupleIJNS5_1CILi1EEES8_S8_EEENS6_IJNS7_ILi128EEESA_SA_EEELi128ENS_6half_tEfNS_4arch4Sm90ELb1ELb0ELb1ELb0ELb1ELb0ELb0ELb1ELb1ELb1ELb0ELb0EEENS1_21CollectiveEpilogueFwdISB_S9_SC_SE_Li256ELb0ELb1ELb0ELb0EEENS1_30DynamicPersistentTileSchedulerILi256ELi128ELb0ELb1ELb1EEEEEEEEEvNT_6ParamsE:
        .type           _ZN7cutlass13device_kernelIN5flash11enable_sm90INS1_16FlashAttnFwdSm90INS1_25CollectiveMainloopFwdSm90ILi2EN4cute5tupleIJNS5_1CILi1EEES8_S8_EEENS6_IJNS7_ILi128EEESA_SA_EEELi128ENS_6half_tEfNS_4arch4Sm90ELb1ELb0ELb1ELb0ELb1ELb0ELb0ELb1ELb1ELb1ELb0ELb0EEENS1_21CollectiveEpilogueFwdISB_S9_SC_SE_Li256ELb0ELb1ELb0ELb0EEENS1_30DynamicPersistentTileSchedulerILi256ELi128ELb0ELb1ELb1EEEEEEEEEvNT_6ParamsE,@function
        .size           _ZN7cutlass13device_kernelIN5flash11enable_sm90INS1_16FlashAttnFwdSm90INS1_25CollectiveMainloopFwdSm90ILi2EN4cute5tupleIJNS5_1CILi1EEES8_S8_EEENS6_IJNS7_ILi128EEESA_SA_EEELi128ENS_6half_tEfNS_4arch4Sm90ELb1ELb0ELb1ELb0ELb1ELb0ELb0ELb1ELb1ELb1ELb0ELb0EEENS1_21CollectiveEpilogueFwdISB_S9_SC_SE_Li256ELb0ELb1ELb0ELb0EEENS1_30DynamicPersistentTileSchedulerILi256ELi128ELb0ELb1ELb1EEEEEEEEEvNT_6ParamsE,(.L_x_3484 - _ZN7cutlass13device_kernelIN5flash11enable_sm90INS1_16FlashAttnFwdSm90INS1_25CollectiveMainloopFwdSm90ILi2EN4cute5tupleIJNS5_1CILi1EEES8_S8_EEENS6_IJNS7_ILi128EEESA_SA_EEELi128ENS_6half_tEfNS_4arch4Sm90ELb1ELb0ELb1ELb0ELb1ELb0ELb0ELb1ELb1ELb1ELb0ELb0EEENS1_21CollectiveEpilogueFwdISB_S9_SC_SE_Li256ELb0ELb1ELb0ELb0EEENS1_30DynamicPersistentTileSchedulerILi256ELi128ELb0ELb1ELb1EEEEEEEEEvNT_6ParamsE)
        .other          _ZN7cutlass13device_kernelIN5flash11enable_sm90INS1_16FlashAttnFwdSm90INS1_25CollectiveMainloopFwdSm90ILi2EN4cute5tupleIJNS5_1CILi1EEES8_S8_EEENS6_IJNS7_ILi128EEESA_SA_EEELi128ENS_6half_tEfNS_4arch4Sm90ELb1ELb0ELb1ELb0ELb1ELb0ELb0ELb1ELb1ELb1ELb0ELb0EEENS1_21CollectiveEpilogueFwdISB_S9_SC_SE_Li256ELb0ELb1ELb0ELb0EEENS1_30DynamicPersistentTileSchedulerILi256ELi128ELb0ELb1ELb1EEEEEEEEEvNT_6ParamsE,@"STO_CUDA_ENTRY STV_DEFAULT"
_ZN7cutlass13device_kernelIN5flash11enable_sm90INS1_16FlashAttnFwdSm90INS1_25CollectiveMainloopFwdSm90ILi2EN4cute5tupleIJNS5_1CILi1EEES8_S8_EEENS6_IJNS7_ILi128EEESA_SA_EEELi128ENS_6half_tEfNS_4arch4Sm90ELb1ELb0ELb1ELb0ELb1ELb0ELb0ELb1ELb1ELb1ELb0ELb0EEENS1_21CollectiveEpilogueFwdISB_S9_SC_SE_Li256ELb0ELb1ELb0ELb0EEENS1_30DynamicPersistentTileSchedulerILi256ELi128ELb0ELb1ELb1EEEEEEEEEvNT_6ParamsE:
        /* <DEDUP_REMOVED lines=44> */
.L_x_2344:
        /* <DEDUP_REMOVED lines=22> */
.L_x_2345:
        /* <DEDUP_REMOVED lines=18> */
.L_x_2346:
        /* <DEDUP_REMOVED lines=22> */
.L_x_2347:
        /* <DEDUP_REMOVED lines=23> */
.L_x_2348:
        /* <DEDUP_REMOVED lines=8> */
.L_x_2350:
        /* <DEDUP_REMOVED lines=21> */
[CC--:B------:R-:W-:Y:S02]  /*09e0*/  LEA.HI R4, R3.reuse, R190.reuse, RZ, 0x5 ;  /* 0x000000be03047211 */ /* 0x0c0fe400078f28ff */
[----:B------:R-:W-:Y:S02]  /*09f0*/  LOP3.LUT R5, R0, 0xffffff80, RZ, 0xc0, !PT ;  /* 0xffffff8000057812 */ /* 0x000fe400078ec0ff */
[----:B------:R-:W-:Y:S01]  /*0a00*/  LEA.HI R2, R3, R190, RZ, 0x4 ;  /* 0x000000be03027211 */ /* 0x000fe200078f20ff */
[----:B------:R-:W-:Y:S01]  /*0a10*/  IMAD.SHL.U32 R4, R4, 0x20, RZ ;  /* 0x0000002004047824 */ /* 0x000fe200078e00ff */
[----:B------:R-:W-:Y:S01]  /*0a20*/  SHF.R.S32.HI R185, RZ, 0x7, R0 ;  /* 0x00000007ffb97819 */ /* 0x000fe20000011400 */
[----:B------:R-:W-:Y:S01]  /*0a30*/  IMAD.IADD R184, R190, 0x1, -R5 ;  /* 0x00000001beb87824 */ /* 0x000fe200078e0a05 */
[----:B------:R-:W-:-:S02]  /*0a40*/  LOP3.LUT R5, R2, 0x3fffff0, RZ, 0xc0, !PT ;  /* 0x03fffff002057812 */ /* 0x000fc400078ec0ff */
[----:B------:R-:W-:Y:S02]  /*0a50*/  SHF.R.S32.HI R7, RZ, 0x4, R2 ;  /* 0x00000004ff077819 */ /* 0x000fe40000011402 */
[----:B------:R-:W-:Y:S01]  /*0a60*/  LOP3.LUT R4, R4, 0xfffffc00, RZ, 0xc0, !PT ;  /* 0xfffffc0004047812 */ /* 0x000fe200078ec0ff */
[----:B------:R-:W-:Y:S01]  /*0a70*/  IMAD.IADD R5, R190, 0x1, -R5 ;  /* 0x00000001be057824 */ /* 0x000fe200078e0a05 */
[----:B------:R-:W-:Y:S02]  /*0a80*/  LEA.HI R2, R2, R7, RZ, 0x1 ;  /* 0x0000000702027211 */ /* 0x000fe400078f08ff */
[----:B------:R-:W-:Y:S02]  /*0a90*/  SHF.R.S32.HI R9, RZ, 0x1f, R184 ;  /* 0x0000001fff097819 */ /* 0x000fe400000114b8 */
[----:B------:R-:W-:Y:S02]  /*0aa0*/  LOP3.LUT R2, R2, 0x1ffffffe, RZ, 0xc0, !PT ;  /* 0x1ffffffe02027812 */ /* 0x000fe400078ec0ff */
[----:B------:R-:W-:-:S02]  /*0ab0*/  LEA R5, R5, R4, 0x6 ;  /* 0x0000000405057211 */ /* 0x000fc400078e30ff */
[----:B------:R-:W-:Y:S01]  /*0ac0*/  LEA.HI R4, R3, R190, RZ, 0x2 ;  /* 0x000000be03047211 */ /* 0x000fe200078f10ff */
[----:B------:R-:W-:Y:S01]  /*0ad0*/  IMAD.IADD R2, R7, 0x1, -R2 ;  /* 0x0000000107027824 */ /* 0x000fe200078e0a02 */
[----:B------:R-:W-:Y:S02]  /*0ae0*/  LEA.HI R6, R9, R184, RZ, 0x2 ;  /* 0x000000b809067211 */ /* 0x000fe400078f10ff */
[----:B------:R-:W-:Y:S01]  /*0af0*/  LOP3.LUT R7, R4, 0xfffffffc, RZ, 0xc0, !PT ;  /* 0xfffffffc04077812 */ /* 0x000fe200078ec0ff */
[----:B------:R-:W-:Y:S01]  /*0b00*/  IMAD R187, R2, 0x8, R5 ;  /* 0x0000000802bb7824 */ /* 0x000fe200078e0205 */
[--C-:B------:R-:W-:Y:S02]  /*0b10*/  SHF.R.S32.HI R8, RZ, 0x2, R6.reuse ;  /* 0x00000002ff087819 */ /* 0x100fe40000011406 */
[----:B------:R-:W-:Y:S01]  /*0b20*/  SHF.R.S32.HI R11, RZ, 0x1f, R6 ;  /* 0x0000001fff0b7819 */ /* 0x000fe20000011406 */
[----:B------:R-:W-:Y:S01]  /*0b30*/  IMAD.IADD R7, R190, 0x1, -R7 ;  /* 0x00000001be077824 */ /* 0x000fe200078e0a07 */
[----:B------:R-:W-:-:S02]  /*0b40*/  LEA.HI R3, R3, R190, RZ, 0x3 ;  /* 0x000000be03037211 */ /* 0x000fc400078f18ff */
[----:B------:R-:W-:Y:S02]  /*0b50*/  LEA.HI R11, R11, R8, RZ, 0x3 ;  /* 0x000000080b0b7211 */ /* 0x000fe400078f18ff */
[----:B------:R-:W-:Y:S02]  /*0b60*/  LEA.HI R0, R0, R185, RZ, 0x1 ;  /* 0x000000b900007211 */ /* 0x000fe400078f08ff */
[----:B------:R-:W-:Y:S02]  /*0b70*/  LOP3.LUT R11, R11, 0xfffffff8, RZ, 0xc0, !PT ;  /* 0xfffffff80b0b7812 */ /* 0x000fe400078ec0ff */
[----:B------:R-:W-:Y:S02]  /*0b80*/  LEA.HI R2, R7, R7, RZ, 0x1 ;  /* 0x0000000707027211 */ /* 0x000fe400078f08ff */
[----:B------:R-:W-:Y:S01]  /*0b90*/  LOP3.LUT R19, R3, 0xfffffff8, RZ, 0xc0, !PT ;  /* 0xfffffff803137812 */ /* 0x000fe200078ec0ff */
[----:B------:R-:W-:Y:S01]  /*0ba0*/  IMAD.IADD R8, R8, 0x1, -R11 ;  /* 0x0000000108087824 */ /* 0x000fe200078e0a0b */
[----:B------:R-:W-:-:S02]  /*0bb0*/  LEA.HI R9, R9, R184, RZ, 0x5 ;  /* 0x000000b809097211 */ /* 0x000fc400078f28ff */
[----:B------:R-:W-:Y:S01]  /*0bc0*/  LOP3.LUT R0, R0, 0x3fffffe, RZ, 0xc0, !PT ;  /* 0x03fffffe00007812 */ /* 0x000fe200078ec0ff */
[----:B------:R-:W-:Y:S01]  /*0bd0*/  IMAD.IADD R19, R190, 0x1, -R19 ;  /* 0x00000001be137824 */ /* 0x000fe200078e0a13 */
[----:B------:R-:W-:Y:S02]  /*0be0*/  LOP3.LUT R2, R2, 0x1ffffffe, RZ, 0xc0, !PT ;  /* 0x1ffffffe02027812 */ /* 0x000fe400078ec0ff */
[----:B------:R-:W-:Y:S01]  /*0bf0*/  SHF.R.S32.HI R9, RZ, 0x5, R9 ;  /* 0x00000005ff097819 */ /* 0x000fe20000011409 */
[----:B------:R-:W-:Y:S01]  /*0c00*/  IMAD.IADD R0, R185, 0x1, -R0 ;  /* 0x00000001b9007824 */ /* 0x000fe200078e0a00 */
[----:B------:R-:W-:Y:S01]  /*0c10*/  LOP3.LUT R5, R6, 0x7ffffffc, RZ, 0xc0, !PT ;  /* 0x7ffffffc06057812 */ /* 0x000fe200078ec0ff */
[----:B------:R-:W-:Y:S01]  /*0c20*/  IMAD.IADD R17, R7, 0x1, -R2 ;  /* 0x0000000107117824 */ /* 0x000fe200078e0a02 */
[----:B------:R-:W-:Y:S01]  /*0c30*/  LEA R9, R9, R8, 0x4 ;  /* 0x0000000809097211 */ /* 0x000fe200078e20ff */
[----:B------:R-:W-:Y:S01]  /*0c40*/  IMAD.SHL.U32 R2, R19, 0x8, RZ ;  /* 0x0000000813027824 */ /* 0x000fe200078e00ff */
[----:B------:R-:W-:Y:S01]  /*0c50*/  SHF.R.S32.HI R22, RZ, 0x3, R3 ;  /* 0x00000003ff167819 */ /* 0x000fe20000011403 */
[----:B------:R-:W-:Y:S01]  /*0c60*/  IMAD.IADD R16, R184, 0x1, -R5 ;  /* 0x00000001b8107824 */ /* 0x000fe200078e0a05 */
[----:B------:R-:W-:Y:S01]  /*0c70*/  LEA R186, R0, R9, 0x6 ;  /* 0x0000000900ba7211 */ /* 0x000fe200078e30ff */
[----:B------:R-:W-:Y:S01]  /*0c80*/  VIADD R18, R2, 0x40 ;  /* 0x0000004002127836 */ /* 0x000fe20000000000 */
[----:B------:R-:W-:-:S03]  /*0c90*/  SHF.R.S32.HI R189, RZ, 0x1f, R2 ;  /* 0x0000001fffbd7819 */ /* 0x000fc60000011402 */
[----:B------:R-:W-:Y:S01]  /*0ca0*/  IMAD R17, R17, 0x8, R186 ;  /* 0x0000000811117824 */ /* 0x000fe200078e02ba */
[----:B------:R-:W-:-:S07]  /*0cb0*/  SHF.R.S32.HI R188, RZ, 0x1f, R18 ;  /* 0x0000001fffbc7819 */ /* 0x000fce0000011412 */
.L_x_2407:
        /* <DEDUP_REMOVED lines=12> */
[----:B01234-:R-:W-:Y:S05]  /*0d80*/  @!P0 BRA `(.L_x_2351) ;  /* 0x0000000000208947 */ /* 0x01ffea0003800000 */
        /* <DEDUP_REMOVED lines=8> */
.L_x_2351:
[----:B------:R-:W-:Y:S01]  /*0e10*/  ULDC UR7, c[0x0][0xc54] ;  /* 0x0003150000077ab9 */ /* 0x000fe20000000800 */
[----:B------:R-:W-:Y:S01]  /*0e20*/  UMOV UR6, UR9 ;  /* 0x0000000900067c82 */ /* 0x000fe20008000000 */
[----:B------:R-:W-:-:S11]  /*0e30*/  UISETP.NE.AND UP0, UPT, UR7, 0x1, UPT ;  /* 0x000000010700788c */ /* 0x000fd6000bf05270 */
[----:B------:R-:W-:Y:S02]  /*0e40*/  @UP0 ULDC.64 UR10, c[0x0][0xc58] ;  /* 0x00031600000a0ab9 */ /* 0x000fe40000000a00 */
[----:B------:R-:W-:-:S04]  /*0e50*/  UIMAD.WIDE.U32 UR4, UR9, UR10, URZ ;  /* 0x0000000a090472a5 */ /* 0x000fc8000f8e003f */
[----:B------:R-:W-:-:S04]  /*0e60*/  @UP0 USHF.R.U32.HI UR6, URZ, UR11, UR5 ;  /* 0x0000000b3f060299 */ /* 0x000fc80008011605 */
[----:B------:R-:W-:-:S12]  /*0e70*/  UIMAD UR4, UR6, UR7, URZ ;  /* 0x00000007060472a4 */ /* 0x000fd8000f8e023f */
.L_x_2352:
[----:B------:R-:W-:Y:S01]  /*0e80*/  ULDC.64 UR10, c[0x0][0x418] ;  /* 0x00010600000a7ab9 */ /* 0x000fe20000000a00 */
[----:B------:R-:W-:Y:S01]  /*0e90*/  ULOP3.LUT UR6, URZ, UR6, URZ, 0x33, !UPT ;  /* 0x000000063f067292 */ /* 0x000fe2000f8e333f */
[----:B------:R-:W-:Y:S01]  /*0ea0*/  PLOP3.LUT P0, PT, PT, PT, PT, 0x80, 0x0 ;  /* 0x000000000000781c */ /* 0x000fe20003f0f070 */
[----:B------:R-:W-:Y:S01]  /*0eb0*/  UISETP.NE.U32.AND UP0, UPT, UR10, URZ, UPT ;  /* 0x0000003f0a00728c */ /* 0x000fe2000bf05070 */
[----:B------:R-:W-:Y:S01]  /*0ec0*/  IMAD.MOV.U32 R0, RZ, RZ, RZ ;  /* 0x000000ffff007224 */ /* 0x000fe200078e00ff */
[----:B------:R-:W-:Y:S01]  /*0ed0*/  ULDC UR5, c[0x0][0xc3c] ;  /* 0x00030f0000057ab9 */ /* 0x000fe20000000800 */
[----:B------:R-:W-:Y:S01]  /*0ee0*/  UIADD3 UR4, UR9, -UR4, URZ ;  /* 0x8000000409047290 */ /* 0x000fe2000fffe03f */
[----:B------:R-:W-:Y:S01]  /*0ef0*/  MOV R3, RZ ;  /* 0x000000ff00037202 */ /* 0x000fe20000000f00 */
[----:B------:R-:W-:Y:S01]  /*0f00*/  UISETP.NE.AND.EX UP0, UPT, UR11, URZ, UPT, UP0 ;  /* 0x0000003f0b00728c */ /* 0x000fe2000bf05300 */
[----:B------:R-:W-:Y:S01]  /*0f10*/  CS2R R150, SRZ ;  /* 0x0000000000967805 */ /* 0x000fe2000001ff00 */
[----:B------:R-:W-:Y:S01]  /*0f20*/  UIADD3 UR6, UR6, UR5, URZ ;  /* 0x0000000506067290 */ /* 0x000fe2000fffe03f */
[----:B------:R-:W-:Y:S01]  /*0f30*/  CS2R R148, SRZ ;  /* 0x0000000000947805 */ /* 0x000fe2000001ff00 */
[----:B------:R-:W-:Y:S01]  /*0f40*/  ULDC UR11, c[0x0][0x448] ;  /* 0x00011200000b7ab9 */ /* 0x000fe20000000800 */
[----:B------:R-:W-:Y:S01]  /*0f50*/  ULDC UR10, c[0x0][0xc54] ;  /* 0x00031500000a7ab9 */ /* 0x000fe20000000800 */
[----:B------:R-:W-:Y:S01]  /*0f60*/  UISETP.NE.AND UP2, UPT, UR11, 0x1, UPT ;  /* 0x000000010b00788c */ /* 0x000fe2000bf45270 */
[----:B------:R-:W-:Y:S01]  /*0f70*/  CS2R R146, SRZ ;  /* 0x0000000000927805 */ /* 0x000fe2000001ff00 */
[----:B------:R-:W-:Y:S01]  /*0f80*/  USHF.L.U32 UR37, UR6, 0x7, URZ ;  /* 0x0000000706257899 */ /* 0x000fe2000800063f */
[----:B------:R-:W-:Y:S01]  /*0f90*/  CS2R R144, SRZ ;  /* 0x0000000000907805 */ /* 0x000fe2000001ff00 */
[----:B------:R-:W-:Y:S01]  /*0fa0*/  UIMAD UR10, UR8, UR10, UR4 ;  /* 0x0000000a080a72a4 */ /* 0x000fe2000f8e0204 */
[----:B------:R-:W-:Y:S01]  /*0fb0*/  CS2R R142, SRZ ;  /* 0x00000000008e7805 */ /* 0x000fe2000001ff00 */
[----:B------:R-:W-:Y:S01]  /*0fc0*/  UIADD3 UR6, UR37, 0x7f, URZ ;  /* 0x0000007f25067890 */ /* 0x000fe2000fffe03f */
[----:B------:R-:W-:Y:S01]  /*0fd0*/  CS2R R140, SRZ ;  /* 0x00000000008c7805 */ /* 0x000fe2000001ff00 */
[----:B------:R-:W-:Y:S01]  /*0fe0*/  ULDC UR48, c[0x0][0x424] ;  /* 0x0001090000307ab9 */ /* 0x000fe20000000800 */
[----:B------:R-:W-:Y:S01]  /*0ff0*/  ULDC UR7, c[0x0][0x288] ;  /* 0x0000a20000077ab9 */ /* 0x000fe20000000800 */
[----:B------:R-:W-:Y:S01]  /*1000*/  USEL UR48, UR48, 0x1, UP0 ;  /* 0x0000000130307887 */ /* 0x000fe20008000000 */
[----:B------:R-:W-:Y:S01]  /*1010*/  CS2R R138, SRZ ;  /* 0x00000000008a7805 */ /* 0x000fe2000001ff00 */
[----:B------:R-:W-:Y:S01]  /*1020*/  @UP2 ULDC UR4, c[0x0][0x44c] ;  /* 0x0001130000042ab9 */ /* 0x000fe20000000800 */
[----:B------:R-:W-:Y:S01]  /*1030*/  UIADD3 UR7, -UR7, 0x80, URZ ;  /* 0x0000008007077890 */ /* 0x000fe2000fffe13f */
[----:B------:R-:W-:Y:S01]  /*1040*/  CS2R R136, SRZ ;  /* 0x0000000000887805 */ /* 0x000fe2000001ff00 */
[----:B------:R-:W-:Y:S01]  /*1050*/  UIMAD.WIDE.U32 UR4, UR6, UR4, URZ ;  /* 0x00000004060472a5 */ /* 0x000fe2000f8e003f */
[----:B------:R-:W-:Y:S01]  /*1060*/  CS2R R134, SRZ ;  /* 0x0000000000867805 */ /* 0x000fe2000001ff00 */
[----:B------:R-:W-:Y:S01]  /*1070*/  ULDC UR9, c[0x0][0x2f0] ;  /* 0x0000bc0000097ab9 */ /* 0x000fe20000000800 */
[----:B------:R-:W-:Y:S01]  /*1080*/  @UP2 ULDC UR11, c[0x0][0x450] ;  /* 0x00011400000b2ab9 */ /* 0x000fe20000000800 */
[----:B------:R-:W-:Y:S01]  /*1090*/  UIMAD UR7, UR48, UR9, UR7 ;  /* 0x00000009300772a4 */ /* 0x000fe2000f8e0207 */
[----:B------:R-:W-:Y:S01]  /*10a0*/  CS2R R132, SRZ ;  /* 0x0000000000847805 */ /* 0x000fe2000001ff00 */
[----:B------:R-:W-:Y:S01]  /*10b0*/  @UP2 USHF.R.U32.HI UR6, URZ, UR11, UR5 ;  /* 0x0000000b3f062299 */ /* 0x000fe20008011605 */
[----:B------:R-:W-:Y:S01]  /*10c0*/  CS2R R130, SRZ ;  /* 0x0000000000827805 */ /* 0x000fe2000001ff00 */
[----:B------:R-:W-:Y:S01]  /*10d0*/  UIMAD UR4, UR48, UR9, 0x7f ;  /* 0x0000007f300474a4 */ /* 0x000fe2000f8e0209 */
[----:B------:R-:W-:Y:S01]  /*10e0*/  CS2R R128, SRZ ;  /* 0x0000000000807805 */ /* 0x000fe2000001ff00 */
[----:B------:R-:W-:Y:S01]  /*10f0*/  UIADD3 UR6, UR7, UR6, URZ ;  /* 0x0000000607067290 */ /* 0x000fe2000fffe03f */
[----:B------:R-:W-:Y:S01]  /*1100*/  CS2R R126, SRZ ;  /* 0x00000000007e7805 */ /* 0x000fe2000001ff00 */
[----:B------:R-:W-:Y:S01]  /*1110*/  USHF.R.S32.HI UR5, URZ, 0x1f, UR4 ;  /* 0x0000001f3f057899 */ /* 0x000fe20008011404 */
[----:B------:R-:W-:Y:S01]  /*1120*/  CS2R R124, SRZ ;  /* 0x00000000007c7805 */ /* 0x000fe2000001ff00 */
[----:B------:R-:W-:Y:S01]  /*1130*/  USHF.R.S32.HI UR7, URZ, 0x1f, UR6 ;  /* 0x0000001f3f077899 */ /* 0x000fe20008011406 */
[----:B------:R-:W-:Y:S01]  /*1140*/  CS2R R122, SRZ ;  /* 0x00000000007a7805 */ /* 0x000fe2000001ff00 */
[----:B------:R-:W-:Y:S01]  /*1150*/  ULEA.HI UR5, UR5, UR4, URZ, 0x7 ;  /* 0x0000000405057291 */ /* 0x000fe2000f8f383f */
[----:B------:R-:W-:Y:S01]  /*1160*/  CS2R R120, SRZ ;  /* 0x0000000000787805 */ /* 0x000fe2000001ff00 */
[----:B------:R-:W-:Y:S01]  /*1170*/  ULEA.HI UR7, UR7, UR6, URZ, 0x7 ;  /* 0x0000000607077291 */ /* 0x000fe2000f8f383f */
[----:B------:R-:W-:Y:S01]  /*1180*/  CS2R R118, SRZ ;  /* 0x0000000000767805 */ /* 0x000fe2000001ff00 */
[----:B------:R-:W-:Y:S01]  /*1190*/  USHF.R.S32.HI UR56, URZ, 0x7, UR5 ;  /* 0x000000073f387899 */ /* 0x000fe20008011405 */
[----:B------:R-:W-:Y:S01]  /*11a0*/  CS2R R116, SRZ ;  /* 0x0000000000747805 */ /* 0x000fe2000001ff00 */
[----:B------:R-:W-:Y:S01]  /*11b0*/  USHF.R.S32.HI UR7, URZ, 0x7, UR7 ;  /* 0x000000073f077899 */ /* 0x000fe20008011407 */
[----:B------:R-:W-:Y:S01]  /*11c0*/  CS2R R114, SRZ ;  /* 0x0000000000727805 */ /* 0x000fe2000001ff00 */
[----:B------:R-:W-:Y:S01]  /*11d0*/  ULDC UR38, c[0x0][0xc48] ;  /* 0x0003120000267ab9 */ /* 0x000fe20000000800 */
[----:B------:R-:W-:Y:S01]  /*11e0*/  UMOV UR42, UR10 ;  /* 0x0000000a002a7c82 */ /* 0x000fe20008000000 */
[----:B------:R-:W-:Y:S01]  /*11f0*/  UISETP.LT.AND UP0, UPT, UR56, UR7, UPT ;  /* 0x000000073800728c */ /* 0x000fe2000bf01270 */
[----:B------:R-:W-:Y:S01]  /*1200*/  CS2R R112, SRZ ;  /* 0x0000000000707805 */ /* 0x000fe2000001ff00 */
[----:B------:R-:W-:Y:S01]  /*1210*/  UISETP.NE.AND UP1, UPT, UR38, 0x1, UPT ;  /* 0x000000012600788c */ /* 0x000fe2000bf25270 */
[----:B------:R-:W-:Y:S01]  /*1220*/  CS2R R110, SRZ ;  /* 0x00000000006e7805 */ /* 0x000fe2000001ff00 */
[----:B------:R-:W-:Y:S01]  /*1230*/  USEL UR56, UR56, UR7, UP0 ;  /* 0x0000000738387287 */ /* 0x000fe20008000000 */
[----:B------:R-:W-:Y:S01]  /*1240*/  CS2R R108, SRZ ;  /* 0x00000000006c7805 */ /* 0x000fe2000001ff00 */
[----:B------:R-:W-:Y:S01]  /*1250*/  UP2UR UR49, UPR, URZ, 0x4 ;  /* 0x000000043f317883 */ /* 0x000fe20008000000 */
[----:B------:R-:W-:Y:S01]  /*1260*/  CS2R R106, SRZ ;  /* 0x00000000006a7805 */ /* 0x000fe2000001ff00 */
[----:B------:R-:W-:Y:S01]  /*1270*/  UISETP.GE.AND UP0, UPT, UR56, 0x1, UPT ;  /* 0x000000013800788c */ /* 0x000fe2000bf06270 */
[----:B------:R-:W-:-:S02]  /*1280*/  CS2R R104, SRZ ;  /* 0x0000000000687805 */ /* 0x000fc4000001ff00 */
[----:B------:R-:W-:Y:S02]  /*1290*/  CS2R R102, SRZ ;  /* 0x0000000000667805 */ /* 0x000fe4000001ff00 */
[----:B------:R-:W-:Y:S02]  /*12a0*/  CS2R R100, SRZ ;  /* 0x0000000000647805 */ /* 0x000fe4000001ff00 */
[----:B------:R-:W-:Y:S01]  /*12b0*/  CS2R R98, SRZ ;  /* 0x0000000000627805 */ /* 0x000fe2000001ff00 */
[----:B------:R-:W-:Y:S01]  /*12c0*/  @UP1 ULDC UR8, c[0x0][0xc4c] ;  /* 0x0003130000081ab9 */ /* 0x000fe20000000800 */
[----:B------:R-:W-:Y:S01]  /*12d0*/  PLOP3.LUT P1, PT, PT, PT, UP0, 0x80, 0x0 ;  /* 0x000000000000781c */ /* 0x000fe20003f2f008 */
[----:B------:R-:W-:Y:S01]  /*12e0*/  UIMAD.WIDE.U32 UR4, UR10, UR8, URZ ;  /* 0x000000080a0472a5 */ /* 0x000fe2000f8e003f */
[----:B------:R-:W-:Y:S01]  /*12f0*/  CS2R R96, SRZ ;  /* 0x0000000000607805 */ /* 0x000fe2000001ff00 */
[----:B------:R-:W-:Y:S01]  /*1300*/  @UP1 ULDC UR6, c[0x0][0xc50] ;  /* 0x0003140000061ab9 */ /* 0x000fe20000000800 */
[----:B------:R-:W-:Y:S01]  /*1310*/  CS2R R6, SRZ ;  /* 0x0000000000067805 */ /* 0x000fe2000001ff00 */
[----:B------:R-:W-:Y:S01]  /*1320*/  @UP1 USHF.R.U32.HI UR42, URZ, UR6, UR5 ;  /* 0x000000063f2a1299 */ /* 0x000fe20008011605 */
[----:B------:R-:W-:Y:S01]  /*1330*/  IMAD.MOV.U32 R94, RZ, RZ, RZ ;  /* 0x000000ffff5e7224 */ /* 0x000fe200078e00ff */
[----:B------:R-:W-:Y:S01]  /*1340*/  CS2R R90, SRZ ;  /* 0x00000000005a7805 */ /* 0x000fe2000001ff00 */
[----:B------:R-:W-:Y:S01]  /*1350*/  IMAD.MOV.U32 R93, RZ, RZ, RZ ;  /* 0x000000ffff5d7224 */ /* 0x000fe200078e00ff */
[----:B------:R-:W-:Y:S01]  /*1360*/  UIADD3 UR4, -UR42, URZ, URZ ;  /* 0x0000003f2a047290 */ /* 0x000fe2000fffe13f */
[----:B------:R-:W-:-:S03]  /*1370*/  CS2R R88, SRZ ;  /* 0x0000000000587805 */ /* 0x000fc6000001ff00 */
[----:B------:R-:W-:Y:S01]  /*1380*/  UIMAD UR38, UR38, UR4, UR10 ;  /* 0x00000004262672a4 */ /* 0x000fe2000f8e020a */
[----:B------:R-:W-:Y:S11]  /*1390*/  @!P1 BRA `(.L_x_2353) ;  /* 0x0000009000d09947 */ /* 0x000ff60003800000 */
        /* <DEDUP_REMOVED lines=28> */
[----:B0-----:R-:W-:-:S07]  /*1560*/  IMAD.MOV.U32 R13, RZ, RZ, RZ ;  /* 0x000000ffff0d7224 */ /* 0x001fce00078e00ff */
[----:B------:R-:W-:-:S07]  /*1570*/  LEPC R20, `(.L_x_2354) ;  /* 0x000000001014794e */ /* 0x000fce0000000000 */
[----:B-1----:R-:W-:Y:S05]  /*1580*/  CALL.ABS.NOINC R14 ;  /* 0x000000000e007343 */ /* 0x002fea0003c00000 */
.L_x_2354:
        /* <DEDUP_REMOVED lines=9> */
.L_x_2471:
[----:B------:R-:W-:Y:S05]  /*1620*/  @!P0 BRA `(.L_x_2356) ;  /* 0x0000000000048947 */ /* 0x000fea0003800000 */
[----:B------:R-:W-:Y:S01]  /*1630*/  BPT.TRAP 0x1 ;  /* 0x000000040000795c */ /* 0x000fe20000300000 */
.L_x_2356:
[----:B0-----:R-:W-:Y:S01]  /*1640*/  IMAD.U32 R0, RZ, RZ, UR43 ;  /* 0x0000002bff007e24 */ /* 0x001fe2000f8e00ff */
[----:B------:R-:W-:-:S04]  /*1650*/  MOV R3, UR44 ;  /* 0x0000002c00037c02 */ /* 0x000fc80008000f00 */
[----:B------:R-:W-:Y:S02]  /*1660*/  LEA R0, R0, UR41, 0x3 ;  /* 0x0000002900007c11 */ /* 0x000fe4000f8e18ff */
[----:B------:R-:W-:-:S04]  /*1670*/  SHF.L.U32 R3, R3, 0x1f, RZ ;  /* 0x0000001f03037819 */ /* 0x000fc800000006ff */
[----:B------:R0:W1:Y:S01]  /*1680*/  SYNCS.PHASECHK.TRANS64.TRYWAIT P1, [R0+URZ+0x28830], R3 ;  /* 0x02883003000075a7 */ /* 0x000062000802017f */
[----:B------:R-:W-:Y:S05]  /*1690*/  @!P0 BRA `(.L_x_2357) ;  /* 0x0000000000048947 */ /* 0x000fea0003800000 */
[----:B------:R-:W-:Y:S01]  /*16a0*/  BPT.TRAP 0x1 ;  /* 0x000000040000795c */ /* 0x000fe20000300000 */
.L_x_2357:
[----:B-1----:R-:W-:Y:S05]  /*16b0*/  @P1 BRA `(.L_x_2358) ;  /* 0x0000000000081947 */ /* 0x002fea0003800000 */
[----:B------:R-:W1:Y:S02]  /*16c0*/  SYNCS.PHASECHK.TRANS64.TRYWAIT P1, [R0+URZ+0x28830], R3 ;  /* 0x02883003000075a7 */ /* 0x000e64000802017f */
[----:B-1----:R-:W-:Y:S05]  /*16d0*/  @!P1 BRA `(.L_x_2359) ;  /* 0x000000ec00f09947 */ /* 0x002fea0003800000 */
.L_x_2358:
        /* <DEDUP_REMOVED lines=63> */
.L_x_2360:
[----:B------:R-:W-:Y:S01]  /*1ad0*/  UISETP.NE.AND UP0, UPT, UR49, URZ, UPT ;  /* 0x0000003f3100728c */ /* 0x000fe2000bf05270 */
[----:B------:R-:W-:Y:S01]  /*1ae0*/  R2UR UR15, R0 ;  /* 0x00000000000f72ca */ /* 0x000fe200000e0000 */
[----:B------:R-:W-:Y:S01]  /*1af0*/  ULDC UR10, c[0x0][0x9d8] ;  /* 0x00027600000a7ab9 */ /* 0x000fe20000000800 */
[----:B------:R-:W-:Y:S01]  /*1b00*/  ULDC UR11, c[0x0][0x2f0] ;  /* 0x0000bc00000b7ab9 */ /* 0x000fe20000000800 */
[----:B01----:R-:W-:Y:S01]  /*1b10*/  FMUL.FTZ R3, R24, UR10 ;  /* 0x0000000a18037c20 */ /* 0x003fe20008410000 */
[----:B------:R-:W-:Y:S01]  /*1b20*/  VIADD R24, R17, UR37 ;  /* 0x0000002511187c36 */ /* 0x000fe20008000000 */
[----:B------:R-:W-:Y:S01]  /*1b30*/  PLOP3.LUT P1, PT, PT, PT, UP0, 0x80, 0x0 ;  /* 0x000000000000781c */ /* 0x000fe20003f2f008 */
[----:B------:R-:W-:Y:S01]  /*1b40*/  FMUL.FTZ R26, R26, UR10 ;  /* 0x0000000a1a1a7c20 */ /* 0x000fe20008410000 */
[----:B------:R-:W-:Y:S01]  /*1b50*/  PLOP3.LUT P2, PT, PT, PT, UP0, 0x80, 0x0 ;  /* 0x000000000000781c */ /* 0x000fe20003f4f008 */
[----:B------:R-:W-:Y:S01]  /*1b60*/  FMUL.FTZ R5, R25, UR10 ;  /* 0x0000000a19057c20 */ /* 0x000fe20008410000 */
[----:B------:R-:W-:Y:S01]  /*1b70*/  FMUL.FTZ R39, R39, UR10 ;  /* 0x0000000a27277c20 */ /* 0x000fe20008410000 */
[----:B------:R-:W-:Y:S01]  /*1b80*/  @UP0 ULDC UR6, c[0x0][0x44c] ;  /* 0x0001130000060ab9 */ /* 0x000fe20000000800 */
[----:B------:R0:W1:Y:S01]  /*1b90*/  MUFU.TANH R96, R26 ;  /* 0x0000001a00607308 */ /* 0x0000620000002400 */
[----:B------:R-:W-:Y:S01]  /*1ba0*/  FMUL.FTZ R27, R27, UR10 ;  /* 0x0000000a1b1b7c20 */ /* 0x000fe20008410000 */
[----:B------:R-:W-:-:S02]  /*1bb0*/  IMAD.U32 R25, RZ, RZ, UR11 ;  /* 0x0000000bff197e24 */ /* 0x000fc4000f8e00ff */
[----:B------:R-:W-:Y:S01]  /*1bc0*/  FMUL.FTZ R30, R30, UR10 ;  /* 0x0000000a1e1e7c20 */ /* 0x000fe20008410000 */
[----:B------:R-:W-:Y:S01]  /*1bd0*/  ULDC UR14, c[0x0][0x288] ;  /* 0x0000a200000e7ab9 */ /* 0x000fe20000000800 */
[----:B------:R-:W-:Y:S01]  /*1be0*/  FMUL.FTZ R31, R31, UR10 ;  /* 0x0000000a1f1f7c20 */ /* 0x000fe20008410000 */
[----:B------:R-:W-:Y:S01]  /*1bf0*/  FMUL.FTZ R34, R34, UR10 ;  /* 0x0000000a22227c20 */ /* 0x000fe20008410000 */
[----:B------:R-:W-:Y:S01]  /*1c00*/  @P1 IMAD.HI.U32 R4, R24, UR6, RZ ;  /* 0x0000000618041c27 */ /* 0x000fe2000f8e00ff */
[----:B------:R-:W-:Y:S01]  /*1c10*/  @UP0 ULDC UR6, c[0x0][0x450] ;  /* 0x0001140000060ab9 */ /* 0x000fe20000000800 */
[----:B------:R2:W-:Y:S02]  /*1c20*/  MUFU.TANH R94, R39 ;  /* 0x00000027005e7308 */ /* 0x0005e40000002400 */
[----:B------:R-:W-:Y:S01]  /*1c30*/  FMUL.FTZ R35, R35, UR10 ;  /* 0x0000000a23237c20 */ /* 0x000fe20008410000 */
[----:B------:R-:W-:Y:S01]  /*1c40*/  FMUL.FTZ R38, R38, UR10 ;  /* 0x0000000a26267c20 */ /* 0x000fe20008410000 */
[----:B------:R-:W-:Y:S01]  /*1c50*/  @P2 SHF.R.U32.HI R24, RZ, UR6, R4 ;  /* 0x00000006ff182c19 */ /* 0x000fe20008011604 */
[----:B------:R-:W-:Y:S01]  /*1c60*/  UMOV UR6, 0xffffff80 ;  /* 0xffffff8000067882 */ /* 0x000fe20000000000 */
[----:B------:R-:W-:Y:S01]  /*1c70*/  FMUL.FTZ R42, R42, UR10 ;  /* 0x0000000a2a2a7c20 */ /* 0x000fe20008410000 */
[----:B------:R-:W-:Y:S01]  /*1c80*/  UIMAD UR6, UR56, UR6, 0x80 ;  /* 0x00000080380674a4 */ /* 0x000fe2000f8e0206 */
[----:B------:R-:W-:Y:S01]  /*1c90*/  FMUL.FTZ R43, R43, UR10 ;  /* 0x0000000a2b2b7c20 */ /* 0x000fe20008410000 */
[----:B0-----:R-:W0:Y:S01]  /*1ca0*/  SHFL.IDX PT, R26, R24, 0x1, 0x1c1f ;  /* 0x003c1f00181a7f89 */ /* 0x001e2200000e0000 */
[----:B------:R-:W3:Y:S01]  /*1cb0*/  MUFU.TANH R98, R27 ;  /* 0x0000001b00627308 */ /* 0x000ee20000002400 */
[----:B------:R-:W-:Y:S01]  /*1cc0*/  UIADD3 UR7, UR6, 0x1, URZ ;  /* 0x0000000106077890 */ /* 0x000fe2000fffe03f */
[----:B------:R-:W-:Y:S01]  /*1cd0*/  FMUL.FTZ R46, R46, UR10 ;  /* 0x0000000a2e2e7c20 */ /* 0x000fe20008410000 */
[----:B------:R-:W-:Y:S01]  /*1ce0*/  UIMAD UR6, UR48, UR11, UR6 ;  /* 0x0000000b300672a4 */ /* 0x000fe2000f8e0206 */
[----:B------:R-:W-:Y:S01]  /*1cf0*/  FMUL.FTZ R47, R47, UR10 ;  /* 0x0000000a2f2f7c20 */ /* 0x000fe20008410000 */
[----:B------:R-:W-:Y:S01]  /*1d00*/  FMUL.FTZ R50, R50, UR10 ;  /* 0x0000000a32327c20 */ /* 0x000fe20008410000 */
[----:B------:R-:W-:Y:S01]  /*1d10*/  FMUL.FTZ R51, R51, UR10 ;  /* 0x0000000a33337c20 */ /* 0x000fe20008410000 */
[----:B------:R-:W-:Y:S01]  /*1d20*/  IMAD.U32 R9, RZ, RZ, UR7 ;  /* 0x00000007ff097e24 */ /* 0x000fe2000f8e00ff */
[----:B------:R-:W4:Y:S01]  /*1d30*/  MUFU.TANH R30, R30 ;  /* 0x0000001e001e7308 */ /* 0x000f220000002400 */
[----:B--2---:R-:W-:-:S02]  /*1d40*/  IMAD.U32 R39, RZ, RZ, UR6 ;  /* 0x00000006ff277e24 */ /* 0x004fc4000f8e00ff */
[----:B------:R-:W-:Y:S01]  /*1d50*/  FMUL.FTZ R54, R54, UR10 ;  /* 0x0000000a36367c20 */ /* 0x000fe20008410000 */
[C---:B------:R-:W-:Y:S02]  /*1d60*/  IMAD R4, R16.reuse, -0x2, R9 ;  /* 0xfffffffe10047824 */ /* 0x040fe400078e0209 */
[----:B------:R-:W-:Y:S01]  /*1d70*/  FMUL.FTZ R55, R55, UR10 ;  /* 0x0000000a37377c20 */ /* 0x000fe20008410000 */
[----:B------:R-:W-:Y:S02]  /*1d80*/  IMAD R39, R16, -0x2, R39 ;  /* 0xfffffffe10277824 */ /* 0x000fe400078e0227 */
[----:B------:R-:W-:Y:S01]  /*1d90*/  FMUL.FTZ R58, R58, UR10 ;  /* 0x0000000a3a3a7c20 */ /* 0x000fe20008410000 */
[----:B------:R-:W-:Y:S01]  /*1da0*/  IMAD R25, R25, UR48, R4 ;  /* 0x0000003019197c24 */ /* 0x000fe2000f8e0204 */
[----:B------:R-:W2:Y:S01]  /*1db0*/  MUFU.TANH R102, R31 ;  /* 0x0000001f00667308 */ /* 0x000ea20000002400 */
[----:B------:R-:W-:Y:S01]  /*1dc0*/  FMUL.FTZ R66, R66, UR10 ;  /* 0x0000000a42427c20 */ /* 0x000fe20008410000 */
[----:B------:R-:W-:Y:S01]  /*1dd0*/  FMUL.FTZ R4, R70, UR10 ;  /* 0x0000000a46047c20 */ /* 0x000fe20008410000 */
[----:B------:R-:W-:Y:S01]  /*1de0*/  FMUL.FTZ R59, R59, UR10 ;  /* 0x0000000a3b3b7c20 */ /* 0x000fe20008410000 */
[----:B------:R-:W-:Y:S01]  /*1df0*/  FMUL.FTZ R7, R28, UR10 ;  /* 0x0000000a1c077c20 */ /* 0x000fe20008410000 */
[----:B------:R-:W-:Y:S01]  /*1e00*/  FMUL.FTZ R62, R62, UR10 ;  /* 0x0000000a3e3e7c20 */ /* 0x000fe20008410000 */
[----:B------:R-:W-:Y:S01]  /*1e10*/  FMUL.FTZ R10, R32, UR10 ;  /* 0x0000000a200a7c20 */ /* 0x000fe20008410000 */
[----:B0-----:R-:W-:Y:S01]  /*1e20*/  IADD3 R26, R26, -UR14, R25 ;  /* 0x8000000e1a1a7c10 */ /* 0x001fe2000fffe019 */
[----:B------:R-:W0:Y:S01]  /*1e30*/  MUFU.TANH R34, R34 ;  /* 0x0000002200227308 */ /* 0x000e220000002400 */
[----:B------:R-:W-:Y:S01]  /*1e40*/  FMUL.FTZ R63, R63, UR10 ;  /* 0x0000000a3f3f7c20 */ /* 0x000fe20008410000 */
[----:B------:R-:W-:Y:S01]  /*1e50*/  FMUL.FTZ R11, R37, UR10 ;  /* 0x0000000a250b7c20 */ /* 0x000fe20008410000 */
[----:B------:R-:W-:Y:S01]  /*1e60*/  VIMNMX R9, R39, R26, PT ;  /* 0x0000001a27097248 */ /* 0x000fe20003fe0100 */
[----:B------:R-:W-:Y:S01]  /*1e70*/  FMUL.FTZ R37, R56, UR10 ;  /* 0x0000000a38257c20 */ /* 0x000fe20008410000 */
[----:B------:R-:W-:Y:S01]  /*1e80*/  FMUL.FTZ R67, R67, UR10 ;  /* 0x0000000a43437c20 */ /* 0x000fe20008410000 */
[----:B------:R-:W-:Y:S01]  /*1e90*/  FMUL.FTZ R12, R36, UR10 ;  /* 0x0000000a240c7c20 */ /* 0x000fe20008410000 */
[C---:B------:R-:W-:Y:S01]  /*1ea0*/  ISETP.GT.AND P1, PT, R9.reuse, RZ, PT ;  /* 0x000000ff0900720c */ /* 0x040fe20003f24270 */
[----:B------:R-:W5:Y:S01]  /*1eb0*/  MUFU.TANH R106, R35 ;  /* 0x00000023006a7308 */ /* 0x000f620000002400 */
[----:B------:R-:W-:Y:S01]  /*1ec0*/  ISETP.GT.AND P2, PT, R9, 0x1, PT ;  /* 0x000000010900780c */ /* 0x000fe20003f44270 */
[----:B------:R-:W-:Y:S01]  /*1ed0*/  FMUL.FTZ R71, R71, UR10 ;  /* 0x0000000a47477c20 */ /* 0x000fe20008410000 */
[C---:B------:R-:W-:Y:S01]  /*1ee0*/  ISETP.GT.AND P3, PT, R9.reuse, 0x8, PT ;  /* 0x000000080900780c */ /* 0x040fe20003f64270 */
[----:B------:R-:W-:Y:S01]  /*1ef0*/  FMUL.FTZ R74, R74, UR10 ;  /* 0x0000000a4a4a7c20 */ /* 0x000fe20008410000 */
[----:B-1----:R-:W-:Y:S01]  /*1f00*/  FSEL R96, R96, -INF , P1 ;  /* 0xff80000060607808 */ /* 0x002fe20000800000 */
[----:B------:R-:W-:Y:S01]  /*1f10*/  FMUL.FTZ R15, R40, UR10 ;  /* 0x0000000a280f7c20 */ /* 0x000fe20008410000 */
[----:B---3--:R-:W-:Y:S01]  /*1f20*/  FSEL R98, R98, -INF , P2 ;  /* 0xff80000062627808 */ /* 0x008fe20001000000 */
[----:B------:R-:W1:Y:S01]  /*1f30*/  MUFU.TANH R38, R38 ;  /* 0x0000002600267308 */ /* 0x000e620000002400 */
[----:B------:R-:W-:Y:S01]  /*1f40*/  ISETP.GT.AND P1, PT, R9, 0x9, PT ;  /* 0x000000090900780c */ /* 0x000fe20003f24270 */
[----:B------:R-:W-:Y:S01]  /*1f50*/  FMUL.FTZ R75, R75, UR10 ;  /* 0x0000000a4b4b7c20 */ /* 0x000fe20008410000 */
[----:B----4-:R-:W-:Y:S01]  /*1f60*/  FSEL R100, R30, -INF , P3 ;  /* 0xff8000001e647808 */ /* 0x010fe20001800000 */
[----:B------:R-:W-:Y:S01]  /*1f70*/  FMUL.FTZ R21, R44, UR10 ;  /* 0x0000000a2c157c20 */ /* 0x000fe20008410000 */
[----:B------:R-:W-:Y:S01]  /*1f80*/  FMNMX.FTZ R13, R96, R98, !PT ;  /* 0x00000062600d7209 */ /* 0x000fe20007810000 */
[----:B------:R-:W-:Y:S01]  /*1f90*/  FMUL.FTZ R78, R78, UR10 ;  /* 0x0000000a4e4e7c20 */ /* 0x000fe20008410000 */
[----:B------:R-:W-:Y:S01]  /*1fa0*/  ISETP.GT.AND P2, PT, R9, 0x10, PT ;  /* 0x000000100900780c */ /* 0x000fe20003f44270 */
[----:B------:R-:W3:Y:S01]  /*1fb0*/  MUFU.TANH R42, R42 ;  /* 0x0000002a002a7308 */ /* 0x000ee20000002400 */
[----:B--2---:R-:W-:Y:S01]  /*1fc0*/  FSEL R102, R102, -INF , P1 ;  /* 0xff80000066667808 */ /* 0x004fe20000800000 */
[----:B------:R-:W-:Y:S01]  /*1fd0*/  FMUL.FTZ R79, R79, UR10 ;  /* 0x0000000a4f4f7c20 */ /* 0x000fe20008410000 */
[----:B------:R-:W-:Y:S01]  /*1fe0*/  FMNMX.FTZ R13, R100, R13, !PT ;  /* 0x0000000d640d7209 */ /* 0x000fe20007810000 */
[----:B------:R-:W-:Y:S01]  /*1ff0*/  FMUL.FTZ R8, R33, UR10 ;  /* 0x0000000a21087c20 */ /* 0x000fe20008410000 */
[C---:B------:R-:W-:Y:S01]  /*2000*/  ISETP.GT.AND P1, PT, R9.reuse, 0x11, PT ;  /* 0x000000110900780c */ /* 0x040fe20003f24270 */
[----:B------:R-:W-:Y:S01]  /*2010*/  FMUL.FTZ R33, R52, UR10 ;  /* 0x0000000a34217c20 */ /* 0x000fe20008410000 */
[----:B0-----:R-:W-:Y:S01]  /*2020*/  FSEL R104, R34, -INF , P2 ;  /* 0xff80000022687808 */ /* 0x001fe20001000000 */
[----:B------:R-:W0:Y:S01]  /*2030*/  MUFU.TANH R43, R43 ;  /* 0x0000002b002b7308 */ /* 0x000e220000002400 */
[----:B------:R-:W-:Y:S01]  /*2040*/  FMNMX.FTZ R13, R102, R13, !PT ;  /* 0x0000000d660d7209 */ /* 0x000fe20007810000 */
[----:B------:R-:W-:Y:S01]  /*2050*/  FMUL.FTZ R82, R82, UR10 ;  /* 0x0000000a52527c20 */ /* 0x000fe20008410000 */
[----:B------:R-:W-:Y:S01]  /*2060*/  ISETP.GT.AND P2, PT, R9, 0x18, PT ;  /* 0x000000180900780c */ /* 0x000fe20003f44270 */
[----:B------:R-:W-:Y:S01]  /*2070*/  FMUL.FTZ R6, R29, UR10 ;  /* 0x0000000a1d067c20 */ /* 0x000fe20008410000 */
[----:B-----5:R-:W-:Y:S01]  /*2080*/  FSEL R106, R106, -INF , P1 ;  /* 0xff8000006a6a7808 */ /* 0x020fe20000800000 */
[----:B------:R-:W-:Y:S01]  /*2090*/  FMUL.FTZ R29, R48, UR10 ;  /* 0x0000000a301d7c20 */ /* 0x000fe20008410000 */
[----:B------:R-:W-:Y:S01]  /*20a0*/  FMNMX.FTZ R13, R104, R13, !PT ;  /* 0x0000000d680d7209 */ /* 0x000fe20007810000 */
[----:B------:R-:W2:Y:S01]  /*20b0*/  MUFU.TANH R46, R46 ;  /* 0x0000002e002e7308 */ /* 0x000ea20000002400 */
[----:B------:R-:W-:Y:S01]  /*20c0*/  ISETP.GT.AND P1, PT, R9, 0x19, PT ;  /* 0x000000190900780c */ /* 0x000fe20003f24270 */
[----:B------:R-:W-:Y:S01]  /*20d0*/  FMUL.FTZ R83, R83, UR10 ;  /* 0x0000000a53537c20 */ /* 0x000fe20008410000 */
[----:B-1----:R-:W-:Y:S01]  /*20e0*/  FSEL R108, R38, -INF , P2 ;  /* 0xff800000266c7808 */ /* 0x002fe20001000000 */
[----:B------:R-:W-:Y:S01]  /*20f0*/  FMUL.FTZ R86, R86, UR10 ;  /* 0x0000000a56567c20 */ /* 0x000fe20008410000 */
[----:B------:R-:W-:Y:S01]  /*2100*/  FMNMX.FTZ R13, R106, R13, !PT ;  /* 0x0000000d6a0d7209 */ /* 0x000fe20007810000 */
[----:B------:R-:W-:Y:S01]  /*2110*/  FMUL.FTZ R87, R87, UR10 ;  /* 0x0000000a57577c20 */ /* 0x000fe20008410000 */
[----:B------:R-:W-:Y:S01]  /*2120*/  ISETP.GT.AND P2, PT, R9, 0x20, PT ;  /* 0x000000200900780c */ /* 0x000fe20003f44270 */
[----:B------:R-:W1:Y:S01]  /*2130*/  MUFU.TANH R47, R47 ;  /* 0x0000002f002f7308 */ /* 0x000e620000002400 */
[----:B------:R-:W-:Y:S01]  /*2140*/  FSEL R94, R94, -INF , P1 ;  /* 0xff8000005e5e7808 */ /* 0x000fe20000800000 */
[----:B------:R-:W-:Y:S01]  /*2150*/  FMUL.FTZ R14, R41, UR10 ;  /* 0x0000000a290e7c20 */ /* 0x000fe20008410000 */
[----:B------:R-:W-:Y:S01]  /*2160*/  FMNMX.FTZ R13, R108, R13, !PT ;  /* 0x0000000d6c0d7209 */ /* 0x000fe20007810000 */
[----:B------:R4:W5:Y:S01]  /*2170*/  SHFL.IDX PT, R41, R24, RZ, 0x1c1f ;  /* 0x001c1fff18297589 */ /* 0x00096200000e0000 */
[C---:B------:R-:W-:Y:S01]  /*2180*/  ISETP.GT.AND P1, PT, R9.reuse, 0x21, PT ;  /* 0x000000210900780c */ /* 0x040fe20003f24270 */
[----:B------:R-:W-:Y:S01]  /*2190*/  ULDC UR6, c[0x0][0x988] ;  /* 0x0002620000067ab9 */ /* 0x000fe20000000800 */
[----:B---3--:R-:W-:Y:S01]  /*21a0*/  FSEL R92, R42, -INF , P2 ;  /* 0xff8000002a5c7808 */ /* 0x008fe20001000000 */
[----:B------:R-:W3:Y:S01]  /*21b0*/  MUFU.TANH R50, R50 ;  /* 0x0000003200327308 */ /* 0x000ee20000002400 */
[----:B------:R-:W-:Y:S01]  /*21c0*/  FMNMX.FTZ R13, R94, R13, !PT ;  /* 0x0000000d5e0d7209 */ /* 0x000fe20007810000 */
[----:B------:R-:W-:Y:S01]  /*21d0*/  FMUL.FTZ R60, R60, UR10 ;  /* 0x0000000a3c3c7c20 */ /* 0x000fe20008410000 */
[----:B------:R-:W-:Y:S01]  /*21e0*/  ISETP.GT.AND P2, PT, R9, 0x28, PT ;  /* 0x000000280900780c */ /* 0x000fe20003f44270 */
[----:B----4-:R-:W-:Y:S01]  /*21f0*/  VIADD R24, R25, -UR14 ;  /* 0x8000000e19187c36 */ /* 0x010fe20008000000 */
[----:B0-----:R-:W-:Y:S01]  /*2200*/  FSEL R90, R43, -INF , P1 ;  /* 0xff8000002b5a7808 */ /* 0x001fe20000800000 */
[----:B------:R-:W-:Y:S01]  /*2210*/  FMUL.FTZ R20, R45, UR10 ;  /* 0x0000000a2d147c20 */ /* 0x000fe20008410000 */
[----:B------:R-:W-:Y:S01]  /*2220*/  FMNMX.FTZ R13, R92, R13, !PT ;  /* 0x0000000d5c0d7209 */ /* 0x000fe20007810000 */
[----:B------:R-:W-:Y:S01]  /*2230*/  MUFU.TANH R51, R51 ;  /* 0x0000003300337308 */ /* 0x000fe20000002400 */
[----:B------:R-:W-:Y:S01]  /*2240*/  ISETP.GT.AND P1, PT, R9, 0x29, PT ;  /* 0x000000290900780c */ /* 0x000fe20003f24270 */
[----:B------:R-:W-:Y:S01]  /*2250*/  FMUL.FTZ R27, R49, UR10 ;  /* 0x0000000a311b7c20 */ /* 0x000fe20008410000 */
[----:B--2---:R-:W-:Y:S01]  /*2260*/  FSEL R88, R46, -INF , P2 ;  /* 0xff8000002e587808 */ /* 0x004fe20001000000 */
[----:B------:R-:W-:Y:S01]  /*2270*/  FMUL.FTZ R31, R53, UR10 ;  /* 0x0000000a351f7c20 */ /* 0x000fe20008410000 */
[----:B------:R-:W-:Y:S01]  /*2280*/  FMNMX.FTZ R13, R90, R13, !PT ;  /* 0x0000000d5a0d7209 */ /* 0x000fe20007810000 */
[----:B------:R-:W-:Y:S01]  /*2290*/  FMUL.FTZ R35, R57, UR10 ;  /* 0x0000000a39237c20 */ /* 0x000fe20008410000 */
[----:B------:R-:W-:Y:S01]  /*22a0*/  ISETP.GT.AND P2, PT, R9, 0x30, PT ;  /* 0x000000300900780c */ /* 0x000fe20003f44270 */
[----:B------:R-:W0:Y:S01]  /*22b0*/  MUFU.TANH R54, R54 ;  /* 0x0000003600367308 */ /* 0x000e220000002400 */
[----:B-1----:R-:W-:Y:S01]  /*22c0*/  FSEL R70, R47, -INF , P1 ;  /* 0xff8000002f467808 */ /* 0x002fe20000800000 */
[----:B------:R-:W-:Y:S01]  /*22d0*/  FMUL.FTZ R61, R61, UR10 ;  /* 0x0000000a3d3d7c20 */ /* 0x000fe20008410000 */
[----:B------:R-:W-:Y:S01]  /*22e0*/  FMNMX.FTZ R13, R88, R13, !PT ;  /* 0x0000000d580d7209 */ /* 0x000fe20007810000 */
[----:B------:R-:W-:Y:S01]  /*22f0*/  FMUL.FTZ R64, R64, UR10 ;  /* 0x0000000a40407c20 */ /* 0x000fe20008410000 */
[----:B------:R-:W-:Y:S01]  /*2300*/  ISETP.GT.AND P1, PT, R9, 0x31, PT ;  /* 0x000000310900780c */ /* 0x000fe20003f24270 */
[----:B------:R-:W-:Y:S01]  /*2310*/  FMUL.FTZ R65, R65, UR10 ;  /* 0x0000000a41417c20 */ /* 0x000fe20008410000 */
[----:B------:R-:W-:Y:S01]  /*2320*/  FMNMX.FTZ R13, R70, R13, !PT ;  /* 0x0000000d460d7209 */ /* 0x000fe20007810000 */
[----:B------:R-:W-:Y:S01]  /*2330*/  MUFU.TANH R55, R55 ;  /* 0x0000003700377308 */ /* 0x000fe20000002400 */
[----:B-----5:R-:W-:Y:S01]  /*2340*/  VIADDMNMX R41, R41, R24, R39, PT ;  /* 0x0000001829297246 */ /* 0x020fe20003800127 */
[----:B------:R-:W-:Y:S01]  /*2350*/  FMUL.FTZ R68, R68, UR10 ;  /* 0x0000000a44447c20 */ /* 0x000fe20008410000 */
[----:B------:R-:W-:Y:S01]  /*2360*/  FMUL.FTZ R69, R69, UR10 ;  /* 0x0000000a45457c20 */ /* 0x000fe20008410000 */
[----:B------:R-:W-:Y:S01]  /*2370*/  FMUL.FTZ R72, R72, UR10 ;  /* 0x0000000a48487c20 */ /* 0x000fe20008410000 */
[----:B------:R-:W-:Y:S01]  /*2380*/  ISETP.GT.AND P3, PT, R41, 0x8, PT ;  /* 0x000000082900780c */ /* 0x000fe20003f64270 */
        /* <DEDUP_REMOVED lines=8> */
[----:B------:R-:W-:Y:S01]  /*2410*/  @UP0 ULDC UR18, c[0x0][0x450] ;  /* 0x0001140000120ab9 */ /* 0x000fe20000000800 */
[----:B------:R-:W-:Y:S01]  /*2420*/  UMOV UR10, UR37 ;  /* 0x00000025000a7c82 */ /* 0x000fe20008000000 */
[----:B------:R3:W-:Y:S01]  /*2430*/  MUFU.TANH R34, R66 ;  /* 0x0000004200227308 */ /* 0x0007e20000002400 */
[----:B------:R-:W-:Y:S01]  /*2440*/  UIMAD UR11, UR48, UR11, -UR14 ;  /* 0x0000000b300b72a4 */ /* 0x000fe2000f8e0a0e */
[----:B------:R-:W-:Y:S01]  /*2450*/  CS2R R150, SRZ ;  /* 0x0000000000967805 */ /* 0x000fe2000001ff00 */
[----:B------:R-:W-:Y:S01]  /*2460*/  UIADD3 UR56, UR56, -0x2, URZ ;  /* 0xfffffffe38387890 */ /* 0x000fe2000fffe03f */
[----:B------:R-:W-:-:S02]  /*2470*/  CS2R R148, SRZ ;  /* 0x0000000000947805 */ /* 0x000fc4000001ff00 */
[----:B------:R-:W-:Y:S02]  /*2480*/  CS2R R146, SRZ ;  /* 0x0000000000927805 */ /* 0x000fe4000001ff00 */
[----:B------:R-:W-:Y:S02]  /*2490*/  CS2R R144, SRZ ;  /* 0x0000000000907805 */ /* 0x000fe4000001ff00 */
[----:B------:R-:W-:Y:S01]  /*24a0*/  CS2R R142, SRZ ;  /* 0x00000000008e7805 */ /* 0x000fe2000001ff00 */
[----:B------:R-:W2:Y:S01]  /*24b0*/  MUFU.TANH R59, R59 ;  /* 0x0000003b003b7308 */ /* 0x000ea20000002400 */
[----:B---3--:R-:W-:Y:S02]  /*24c0*/  FSEL R66, R50, -INF , P2 ;  /* 0xff80000032427808 */ /* 0x008fe40001000000 */
[----:B------:R-:W-:Y:S02]  /*24d0*/  CS2R R140, SRZ ;  /* 0x00000000008c7805 */ /* 0x000fe4000001ff00 */
[----:B------:R-:W-:-:S02]  /*24e0*/  ISETP.GT.AND P2, PT, R9, 0x38, PT ;  /* 0x000000380900780c */ /* 0x000fc40003f44270 */
[----:B------:R-:W-:Y:S02]  /*24f0*/  CS2R R138, SRZ ;  /* 0x00000000008a7805 */ /* 0x000fe4000001ff00 */
[----:B------:R-:W-:Y:S02]  /*2500*/  FMNMX.FTZ R13, R66, R13, !PT ;  /* 0x0000000d420d7209 */ /* 0x000fe40007810000 */
[----:B------:R-:W-:Y:S02]  /*2510*/  CS2R R136, SRZ ;  /* 0x0000000000887805 */ /* 0x000fe4000001ff00 */
[----:B0-----:R-:W-:Y:S01]  /*2520*/  FSEL R58, R54, -INF , P2 ;  /* 0xff800000363a7808 */ /* 0x001fe20001000000 */
[----:B------:R0:W3:Y:S01]  /*2530*/  MUFU.TANH R32, R62 ;  /* 0x0000003e00207308 */ /* 0x0000e20000002400 */
[----:B------:R-:W-:Y:S02]  /*2540*/  ISETP.GT.AND P2, PT, R9, 0x40, PT ;  /* 0x000000400900780c */ /* 0x000fe40003f44270 */
[----:B------:R-:W-:-:S02]  /*2550*/  CS2R R134, SRZ ;  /* 0x0000000000867805 */ /* 0x000fc4000001ff00 */
[----:B------:R-:W-:Y:S02]  /*2560*/  CS2R R132, SRZ ;  /* 0x0000000000847805 */ /* 0x000fe4000001ff00 */
[----:B------:R-:W-:Y:S02]  /*2570*/  CS2R R130, SRZ ;  /* 0x0000000000827805 */ /* 0x000fe4000001ff00 */
[----:B-1----:R-:W-:Y:S02]  /*2580*/  FSEL R30, R28, -INF , P2 ;  /* 0xff8000001c1e7808 */ /* 0x002fe40001000000 */
[----:B------:R-:W-:Y:S02]  /*2590*/  CS2R R128, SRZ ;  /* 0x0000000000807805 */ /* 0x000fe4000001ff00 */
[----:B------:R-:W-:Y:S01]  /*25a0*/  ISETP.GT.AND P2, PT, R9, 0x48, PT ;  /* 0x000000480900780c */ /* 0x000fe20003f44270 */
[----:B------:R-:W1:Y:S01]  /*25b0*/  MUFU.TANH R63, R63 ;  /* 0x0000003f003f7308 */ /* 0x000e620000002400 */
[----:B0-----:R-:W-:-:S02]  /*25c0*/  FSEL R62, R51, -INF , P1 ;  /* 0xff800000333e7808 */ /* 0x001fc40000800000 */
[----:B------:R-:W-:Y:S02]  /*25d0*/  CS2R R126, SRZ ;  /* 0x00000000007e7805 */ /* 0x000fe4000001ff00 */
[----:B------:R-:W-:Y:S02]  /*25e0*/  ISETP.GT.AND P1, PT, R9, 0x39, PT ;  /* 0x000000390900780c */ /* 0x000fe40003f24270 */
[----:B------:R-:W-:Y:S02]  /*25f0*/  CS2R R124, SRZ ;  /* 0x00000000007c7805 */ /* 0x000fe4000001ff00 */
[----:B------:R-:W-:Y:S02]  /*2600*/  FMNMX.FTZ R13, R62, R13, !PT ;  /* 0x0000000d3e0d7209 */ /* 0x000fe40007810000 */
[----:B------:R-:W-:Y:S02]  /*2610*/  CS2R R122, SRZ ;  /* 0x00000000007a7805 */ /* 0x000fe4000001ff00 */
[----:B------:R-:W-:Y:S01]  /*2620*/  FSEL R56, R55, -INF , P1 ;  /* 0xff80000037387808 */ /* 0x000fe20000800000 */
[----:B------:R-:W0:Y:S01]  /*2630*/  MUFU.TANH R36, R67 ;  /* 0x0000004300247308 */ /* 0x000e220000002400 */
[----:B------:R-:W-:-:S02]  /*2640*/  FMNMX.FTZ R13, R58, R13, !PT ;  /* 0x0000000d3a0d7209 */ /* 0x000fc40007810000 */
[----:B------:R-:W-:Y:S02]  /*2650*/  CS2R R120, SRZ ;  /* 0x0000000000787805 */ /* 0x000fe4000001ff00 */
[----:B------:R-:W-:Y:S02]  /*2660*/  ISETP.GT.AND P1, PT, R9, 0x41, PT ;  /* 0x000000410900780c */ /* 0x000fe40003f24270 */
[----:B------:R-:W-:Y:S02]  /*2670*/  CS2R R118, SRZ ;  /* 0x0000000000767805 */ /* 0x000fe4000001ff00 */
[----:B------:R-:W-:Y:S02]  /*2680*/  FMNMX.FTZ R13, R56, R13, !PT ;  /* 0x0000000d380d7209 */ /* 0x000fe40007810000 */
[----:B------:R-:W-:Y:S02]  /*2690*/  CS2R R116, SRZ ;  /* 0x0000000000747805 */ /* 0x000fe4000001ff00 */
[----:B--2---:R-:W-:Y:S01]  /*26a0*/  FSEL R26, R59, -INF , P1 ;  /* 0xff8000003b1a7808 */ /* 0x004fe20000800000 */
[----:B------:R-:W2:Y:S01]  /*26b0*/  MUFU.TANH R4, R4 ;  /* 0x0000000400047308 */ /* 0x000ea20000002400 */
[----:B------:R-:W-:-:S02]  /*26c0*/  FMNMX.FTZ R13, R30, R13, !PT ;  /* 0x0000000d1e0d7209 */ /* 0x000fc40007810000 */
[----:B------:R-:W-:Y:S02]  /*26d0*/  CS2R R114, SRZ ;  /* 0x0000000000727805 */ /* 0x000fe4000001ff00 */
[C---:B------:R-:W-:Y:S02]  /*26e0*/  ISETP.GT.AND P1, PT, R9.reuse, 0x49, PT ;  /* 0x000000490900780c */ /* 0x040fe40003f24270 */
[----:B------:R-:W-:Y:S02]  /*26f0*/  CS2R R112, SRZ ;  /* 0x0000000000707805 */ /* 0x000fe4000001ff00 */
[----:B---3--:R-:W-:Y:S02]  /*2700*/  FSEL R28, R32, -INF , P2 ;  /* 0xff800000201c7808 */ /* 0x008fe40001000000 */
[----:B------:R-:W-:Y:S02]  /*2710*/  CS2R R110, SRZ ;  /* 0x00000000006e7805 */ /* 0x000fe4000001ff00 */
[----:B------:R-:W-:Y:S01]  /*2720*/  FMNMX.FTZ R13, R26, R13, !PT ;  /* 0x0000000d1a0d7209 */ /* 0x000fe20007810000 */
[----:B------:R-:W3:Y:S01]  /*2730*/  MUFU.TANH R42, R71 ;  /* 0x00000047002a7308 */ /* 0x000ee20000002400 */
[----:B------:R-:W-:-:S02]  /*2740*/  ISETP.GT.AND P2, PT, R9, 0x50, PT ;  /* 0x000000500900780c */ /* 0x000fc40003f44270 */
[----:B-1----:R-:W-:Y:S02]  /*2750*/  FSEL R32, R63, -INF , P1 ;  /* 0xff8000003f207808 */ /* 0x002fe40000800000 */
[----:B------:R-:W-:Y:S02]  /*2760*/  FMNMX.FTZ R13, R28, R13, !PT ;  /* 0x0000000d1c0d7209 */ /* 0x000fe40007810000 */
[C---:B------:R-:W-:Y:S01]  /*2770*/  ISETP.GT.AND P1, PT, R9.reuse, 0x51, PT ;  /* 0x000000510900780c */ /* 0x040fe20003f24270 */
[----:B------:R-:W1:Y:S01]  /*2780*/  MUFU.TANH R40, R74 ;  /* 0x0000004a00287308 */ /* 0x000e620000002400 */
[----:B------:R-:W-:Y:S02]  /*2790*/  FSEL R34, R34, -INF , P2 ;  /* 0xff80000022227808 */ /* 0x000fe40001000000 */
[----:B------:R-:W-:Y:S02]  /*27a0*/  FMNMX.FTZ R13, R32, R13, !PT ;  /* 0x0000000d200d7209 */ /* 0x000fe40007810000 */
[----:B------:R-:W-:-:S02]  /*27b0*/  ISETP.GT.AND P2, PT, R9, 0x58, PT ;  /* 0x000000580900780c */ /* 0x000fc40003f44270 */
[----:B0-----:R-:W-:Y:S01]  /*27c0*/  FSEL R36, R36, -INF , P1 ;  /* 0xff80000024247808 */ /* 0x001fe20000800000 */
[----:B------:R-:W0:Y:S01]  /*27d0*/  MUFU.TANH R44, R75 ;  /* 0x0000004b002c7308 */ /* 0x000e220000002400 */
[----:B------:R-:W-:Y:S02]  /*27e0*/  FMNMX.FTZ R13, R34, R13, !PT ;  /* 0x0000000d220d7209 */ /* 0x000fe40007810000 */
[C---:B------:R-:W-:Y:S02]  /*27f0*/  ISETP.GT.AND P1, PT, R9.reuse, 0x59, PT ;  /* 0x000000590900780c */ /* 0x040fe40003f24270 */
[----:B--2---:R-:W-:Y:S02]  /*2800*/  FSEL R38, R4, -INF , P2 ;  /* 0xff80000004267808 */ /* 0x004fe40001000000 */
[----:B------:R-:W-:Y:S01]  /*2810*/  FMNMX.FTZ R13, R36, R13, !PT ;  /* 0x0000000d240d7209 */ /* 0x000fe20007810000 */
[----:B------:R-:W2:Y:S01]  /*2820*/  MUFU.TANH R46, R78 ;  /* 0x0000004e002e7308 */ /* 0x000ea20000002400 */
[----:B------:R-:W-:-:S02]  /*2830*/  ISETP.GT.AND P2, PT, R9, 0x60, PT ;  /* 0x000000600900780c */ /* 0x000fc40003f44270 */
[----:B---3--:R-:W-:Y:S02]  /*2840*/  FSEL R42, R42, -INF , P1 ;  /* 0xff8000002a2a7808 */ /* 0x008fe40000800000 */
[----:B------:R-:W-:Y:S02]  /*2850*/  FMNMX.FTZ R13, R38, R13, !PT ;  /* 0x0000000d260d7209 */ /* 0x000fe40007810000 */
[C---:B------:R-:W-:Y:S01]  /*2860*/  ISETP.GT.AND P1, PT, R9.reuse, 0x61, PT ;  /* 0x000000610900780c */ /* 0x040fe20003f24270 */
[----:B------:R-:W3:Y:S01]  /*2870*/  MUFU.TANH R52, R79 ;  /* 0x0000004f00347308 */ /* 0x000ee20000002400 */
[----:B-1----:R-:W-:Y:S02]  /*2880*/  FSEL R40, R40, -INF , P2 ;  /* 0xff80000028287808 */ /* 0x002fe40001000000 */
        /* <DEDUP_REMOVED lines=8> */
[----:B------:R-:W1:Y:S01]  /*2910*/  MUFU.TANH R50, R83 ;  /* 0x0000005300327308 */ /* 0x000e620000002400 */
[----:B------:R-:W-:-:S02]  /*2920*/  ISETP.GT.AND P2, PT, R9, 0x70, PT ;  /* 0x000000700900780c */ /* 0x000fc40003f44270 */
[----:B---3--:R-:W-:Y:S02]  /*2930*/  FSEL R52, R52, -INF , P1 ;  /* 0xff80000034347808 */ /* 0x008fe40000800000 */
[----:B------:R-:W-:Y:S02]  /*2940*/  FMNMX.FTZ R13, R46, R13, !PT ;  /* 0x0000000d2e0d7209 */ /* 0x000fe40007810000 */
[C---:B------:R-:W-:Y:S01]  /*2950*/  ISETP.GT.AND P1, PT, R9.reuse, 0x71, PT ;  /* 0x000000710900780c */ /* 0x040fe20003f24270 */
[----:B------:R-:W2:Y:S01]  /*2960*/  MUFU.TANH R54, R86 ;  /* 0x0000005600367308 */ /* 0x000ea20000002400 */
[----:B0-----:R-:W-:Y:S02]  /*2970*/  FSEL R48, R48, -INF , P2 ;  /* 0xff80000030307808 */ /* 0x001fe40001000000 */
[----:B------:R-:W-:Y:S02]  /*2980*/  FMNMX.FTZ R13, R52, R13, !PT ;  /* 0x0000000d340d7209 */ /* 0x000fe40007810000 */
[----:B------:R-:W-:-:S02]  /*2990*/  ISETP.GT.AND P2, PT, R9, 0x78, PT ;  /* 0x000000780900780c */ /* 0x000fc40003f44270 */
[----:B------:R-:W-:Y:S01]  /*29a0*/  FMNMX.FTZ R13, R48, R13, !PT ;  /* 0x0000000d300d7209 */ /* 0x000fe20007810000 */
[----:B------:R-:W0:Y:S01]  /*29b0*/  MUFU.TANH R87, R87 ;  /* 0x0000005700577308 */ /* 0x000e220000002400 */
[----:B-1----:R-:W-:Y:S02]  /*29c0*/  FSEL R50, R50, -INF , P1 ;  /* 0xff80000032327808 */ /* 0x002fe40000800000 */
[----:B------:R-:W-:Y:S02]  /*29d0*/  ISETP.GT.AND P1, PT, R9, 0x79, PT ;  /* 0x000000790900780c */ /* 0x000fe40003f24270 */
[----:B------:R-:W-:-:S03]  /*29e0*/  FMNMX.FTZ R9, R50, R13, !PT ;  /* 0x0000000d32097209 */ /* 0x000fc60007810000 */
[----:B------:R-:W-:Y:S01]  /*29f0*/  MUFU.TANH R3, R3 ;  /* 0x0000000300037308 */ /* 0x000fe20000002400 */
[----:B--2---:R-:W-:Y:S02]  /*2a00*/  FSEL R54, R54, -INF , P2 ;  /* 0xff80000036367808 */ /* 0x004fe40001000000 */
[----:B------:R-:W-:Y:S02]  /*2a10*/  ISETP.GT.AND P2, PT, R41, 0x1, PT ;  /* 0x000000012900780c */ /* 0x000fe40003f44270 */
[----:B------:R-:W-:-:S03]  /*2a20*/  FMNMX.FTZ R4, R54, R9, !PT ;  /* 0x0000000936047209 */ /* 0x000fc60007810000 */
[----:B------:R-:W1:Y:S01]  /*2a30*/  MUFU.TANH R5, R5 ;  /* 0x0000000500057308 */ /* 0x000e620000002400 */
[----:B0-----:R-:W-:-:S04]  /*2a40*/  FSEL R13, R87, -INF , P1 ;  /* 0xff800000570d7808 */ /* 0x001fc80000800000 */
[----:B------:R-:W-:-:S03]  /*2a50*/  FMNMX.FTZ R4, R13, R4, !PT ;  /* 0x000000040d047209 */ /* 0x000fc60007810000 */
[----:B------:R-:W0:Y:S02]  /*2a60*/  MUFU.TANH R7, R7 ;  /* 0x0000000700077308 */ /* 0x000e240000002400 */
[----:B------:R-:W2:Y:S06]  /*2a70*/  SHFL.BFLY PT, R9, R4, 0x2, 0x1f ;  /* 0x0c401f0004097f89 */ /* 0x000eac00000e0000 */
[----:B------:R-:W-:Y:S01]  /*2a80*/  MUFU.TANH R6, R6 ;  /* 0x0000000600067308 */ /* 0x000fe20000002400 */
[----:B-1----:R-:W-:Y:S02]  /*2a90*/  FSEL R5, R5, -INF , P2 ;  /* 0xff80000005057808 */ /* 0x002fe40001000000 */
[----:B------:R-:W-:-:S05]  /*2aa0*/  ISETP.GT.AND P2, PT, R41, 0x10, PT ;  /* 0x000000102900780c */ /* 0x000fca0003f44270 */
[----:B------:R-:W1:Y:S01]  /*2ab0*/  MUFU.TANH R10, R10 ;  /* 0x0000000a000a7308 */ /* 0x000e620000002400 */
[----:B0-----:R-:W-:-:S07]  /*2ac0*/  FSEL R39, R7, -INF , P3 ;  /* 0xff80000007277808 */ /* 0x001fce0001800000 */
[----:B------:R-:W-:Y:S01]  /*2ad0*/  MUFU.TANH R8, R8 ;  /* 0x0000000800087308 */ /* 0x000fe20000002400 */
[----:B--2---:R-:W-:-:S05]  /*2ae0*/  FMNMX.FTZ R43, R4, R9, !PT ;  /* 0x00000009042b7209 */ /* 0x004fca0007810000 */
[----:B------:R-:W0:Y:S02]  /*2af0*/  SHFL.BFLY PT, R4, R43, 0x1, 0x1f ;  /* 0x0c201f002b047f89 */ /* 0x000e2400000e0000 */
[----:B------:R-:W2:Y:S01]  /*2b00*/  MUFU.TANH R12, R12 ;  /* 0x0000000c000c7308 */ /* 0x000ea20000002400 */
[----:B-1----:R-:W-:Y:S02]  /*2b10*/  FSEL R45, R10, -INF , P2 ;  /* 0xff8000000a2d7808 */ /* 0x002fe40001000000 */
[----:B------:R-:W-:-:S05]  /*2b20*/  ISETP.GT.AND P2, PT, R41, 0x18, PT ;  /* 0x000000182900780c */ /* 0x000fca0003f44270 */
[----:B------:R1:W-:Y:S08]  /*2b30*/  MUFU.TANH R55, R60 ;  /* 0x0000003c00377308 */ /* 0x0003f00000002400 */
[----:B------:R-:W3:Y:S01]  /*2b40*/  MUFU.TANH R11, R11 ;  /* 0x0000000b000b7308 */ /* 0x000ee20000002400 */
[----:B--2---:R-:W-:Y:S02]  /*2b50*/  FSEL R49, R12, -INF , P2 ;  /* 0xff8000000c317808 */ /* 0x004fe40001000000 */
[----:B------:R-:W-:-:S02]  /*2b60*/  ISETP.GT.AND P2, PT, R41, 0x20, PT ;  /* 0x000000202900780c */ /* 0x000fc40003f44270 */
[----:B0-----:R-:W-:-:S03]  /*2b70*/  FMNMX.FTZ R9, R43, R4, !PT ;  /* 0x000000042b097209 */ /* 0x001fc60007810000 */
[----:B------:R-:W0:Y:S01]  /*2b80*/  MUFU.TANH R15, R15 ;  /* 0x0000000f000f7308 */ /* 0x000e220000002400 */
[----:B------:R-:W-:Y:S01]  /*2b90*/  MOV R4, UR6 ;  /* 0x0000000600047c02 */ /* 0x000fe20008000f00 */
[----:B------:R-:W-:Y:S01]  /*2ba0*/  @UP0 ULDC UR6, c[0x0][0x44c] ;  /* 0x0001130000060ab9 */ /* 0x000fe20000000800 */
[C---:B------:R-:W-:Y:S01]  /*2bb0*/  FSETP.NEU.FTZ.AND P1, PT, R9.reuse, -INF , PT ;  /* 0xff8000000900780b */ /* 0x040fe20003f3d000 */
[----:B------:R-:W-:Y:S02]  /*2bc0*/  UIMAD.WIDE.U32 UR6, UR37, UR6, URZ ;  /* 0x00000006250672a5 */ /* 0x000fe4000f8e003f */
[----:B------:R-:W-:Y:S01]  /*2bd0*/  FMUL.FTZ R43, R9, R4 ;  /* 0x00000004092b7220 */ /* 0x000fe20000410000 */
[----:B------:R-:W-:Y:S01]  /*2be0*/  UIADD3 UR6, UR15, 0x28840, URZ ;  /* 0x000288400f067890 */ /* 0x000fe2000fffe03f */
[----:B------:R-:W2:Y:S01]  /*2bf0*/  MUFU.TANH R14, R14 ;  /* 0x0000000e000e7308 */ /* 0x000ea20000002400 */
[----:B------:R-:W-:Y:S02]  /*2c00*/  @UP0 USHF.R.U32.HI UR10, URZ, UR18, UR7 ;  /* 0x000000123f0a0299 */ /* 0x000fe40008011607 */
[----:B------:R-:W-:Y:S01]  /*2c10*/  FSEL R25, R43, RZ, P1 ;  /* 0x000000ff2b197208 */ /* 0x000fe20000800000 */
[----:B------:R-:W-:Y:S01]  /*2c20*/  UPRMT UR6, UR39, 0x654, UR6 ;  /* 0x0000065427067896 */ /* 0x000fe20008000006 */
[----:B------:R-:W-:Y:S01]  /*2c30*/  ISETP.GT.AND P1, PT, R41, RZ, PT ;  /* 0x000000ff2900720c */ /* 0x000fe20003f24270 */
[----:B------:R-:W-:-:S02]  /*2c40*/  UIADD3 UR11, UR11, UR10, URZ ;  /* 0x0000000a0b0b7290 */ /* 0x000fc4000fffe03f */
[----:B------:R-:W4:Y:S01]  /*2c50*/  MUFU.TANH R21, R21 ;  /* 0x0000001500157308 */ /* 0x000f220000002400 */
[----:B------:R-:W-:Y:S01]  /*2c60*/  FSEL R3, R3, -INF , P1 ;  /* 0xff80000003037808 */ /* 0x000fe20000800000 */
[-CC-:B------:R-:W-:Y:S01]  /*2c70*/  FFMA.FTZ R171, R58, R4.reuse, -R25.reuse ;  /* 0x000000043aab7223 */ /* 0x180fe20000010819 */
[----:B------:R-:W-:Y:S01]  /*2c80*/  ISETP.GT.AND P1, PT, R41, 0x9, PT ;  /* 0x000000092900780c */ /* 0x000fe20003f24270 */
[-CC-:B------:R-:W-:Y:S01]  /*2c90*/  FFMA.FTZ R58, R56, R4.reuse, -R25.reuse ;  /* 0x00000004383a7223 */ /* 0x180fe20000010819 */
[----:B-1----:R-:W-:Y:S01]  /*2ca0*/  FMNMX.FTZ R60, R3, R5, !PT ;  /* 0x00000005033c7209 */ /* 0x002fe20007810000 */
[--C-:B------:R-:W-:Y:S01]  /*2cb0*/  FFMA.FTZ R163, R38, R4, -R25.reuse ;  /* 0x0000000426a37223 */ /* 0x100fe20000010819 */
[----:B------:R-:W-:Y:S01]  /*2cc0*/  FSEL R43, R6, -INF , P1 ;  /* 0xff800000062b7808 */ /* 0x000fe20000800000 */
[----:B------:R-:W1:Y:S01]  /*2cd0*/  MUFU.TANH R20, R20 ;  /* 0x0000001400147308 */ /* 0x000e620000002400 */
[----:B------:R-:W-:Y:S01]  /*2ce0*/  FMNMX.FTZ R60, R39, R60, !PT ;  /* 0x0000003c273c7209 */ /* 0x000fe20007810000 */
[-CC-:B------:R-:W-:Y:S01]  /*2cf0*/  FFMA.FTZ R153, R40, R4.reuse, -R25.reuse ;  /* 0x0000000428997223 */ /* 0x180fe20000010819 */
[----:B------:R-:W-:Y:S01]  /*2d00*/  ISETP.GT.AND P1, PT, R41, 0x11, PT ;  /* 0x000000112900780c */ /* 0x000fe20003f24270 */
[--C-:B------:R-:W-:Y:S01]  /*2d10*/  FFMA.FTZ R181, R96, R4, -R25.reuse ;  /* 0x0000000460b57223 */ /* 0x100fe20000010819 */
[----:B------:R-:W-:Y:S01]  /*2d20*/  FMNMX.FTZ R60, R43, R60, !PT ;  /* 0x0000003c2b3c7209 */ /* 0x000fe20007810000 */
[--C-:B------:R-:W-:Y:S01]  /*2d30*/  FFMA.FTZ R24, R98, R4, -R25.reuse ;  /* 0x0000000462187223 */ /* 0x100fe20000010819 */
[----:B------:R-:W-:Y:S01]  /*2d40*/  FSEL R47, R8, -INF , P1 ;  /* 0xff800000082f7808 */ /* 0x000fe20000800000 */
[----:B------:R-:W5:Y:S01]  /*2d50*/  MUFU.TANH R29, R29 ;  /* 0x0000001d001d7308 */ /* 0x000f620000002400 */
[----:B------:R-:W-:Y:S01]  /*2d60*/  FMNMX.FTZ R60, R45, R60, !PT ;  /* 0x0000003c2d3c7209 */ /* 0x000fe20007810000 */
[-CC-:B------:R-:W-:Y:S01]  /*2d70*/  FFMA.FTZ R183, R100, R4.reuse, -R25.reuse ;  /* 0x0000000464b77223 */ /* 0x180fe20000010819 */
[----:B------:R-:W-:Y:S01]  /*2d80*/  ISETP.GT.AND P1, PT, R41, 0x19, PT ;  /* 0x000000192900780c */ /* 0x000fe20003f24270 */
[--C-:B------:R-:W-:Y:S01]  /*2d90*/  FFMA.FTZ R6, R102, R4, -R25.reuse ;  /* 0x0000000466067223 */ /* 0x100fe20000010819 */
[----:B------:R-:W-:Y:S01]  /*2da0*/  FMNMX.FTZ R60, R47, R60, !PT ;  /* 0x0000003c2f3c7209 */ /* 0x000fe20007810000 */
[--C-:B------:R-:W-:Y:S01]  /*2db0*/  FFMA.FTZ R177, R104, R4, -R25.reuse ;  /* 0x0000000468b17223 */ /* 0x100fe20000010819 */
[----:B---3--:R-:W-:Y:S01]  /*2dc0*/  FSEL R11, R11, -INF , P1 ;  /* 0xff8000000b0b7808 */ /* 0x008fe20000800000 */
[----:B------:R-:W3:Y:S01]  /*2dd0*/  MUFU.TANH R27, R27 ;  /* 0x0000001b001b7308 */ /* 0x000ee20000002400 */
[----:B------:R-:W-:Y:S01]  /*2de0*/  FMNMX.FTZ R60, R49, R60, !PT ;  /* 0x0000003c313c7209 */ /* 0x000fe20007810000 */
[-CC-:B------:R-:W-:Y:S01]  /*2df0*/  FFMA.FTZ R8, R106, R4.reuse, -R25.reuse ;  /* 0x000000046a087223 */ /* 0x180fe20000010819 */
[----:B------:R-:W-:Y:S01]  /*2e00*/  ISETP.GT.AND P1, PT, R41, 0x21, PT ;  /* 0x000000212900780c */ /* 0x000fe20003f24270 */
[-CC-:B------:R-:W-:Y:S01]  /*2e10*/  FFMA.FTZ R167, R28, R4.reuse, -R25.reuse ;  /* 0x000000041ca77223 */ /* 0x180fe20000010819 */
[----:B0-----:R-:W-:Y:S01]  /*2e20*/  FSEL R15, R15, -INF , P2 ;  /* 0xff8000000f0f7808 */ /* 0x001fe20001000000 */
[--C-:B------:R-:W-:Y:S01]  /*2e30*/  FFMA.FTZ R179, R108, R4, -R25.reuse ;  /* 0x000000046cb37223 */ /* 0x100fe20000010819 */
[----:B------:R-:W-:Y:S01]  /*2e40*/  FMNMX.FTZ R60, R11, R60, !PT ;  /* 0x0000003c0b3c7209 */ /* 0x000fe20007810000 */
[----:B------:R-:W0:Y:S01]  /*2e50*/  MUFU.TANH R33, R33 ;  /* 0x0000002100217308 */ /* 0x000e220000002400 */
[----:B------:R-:W-:Y:S01]  /*2e60*/  ISETP.GT.AND P2, PT, R41, 0x28, PT ;  /* 0x000000282900780c */ /* 0x000fe20003f44270 */
[-CC-:B------:R-:W-:Y:S01]  /*2e70*/  FFMA.FTZ R28, R32, R4.reuse, -R25.reuse ;  /* 0x00000004201c7223 */ /* 0x180fe20000010819 */
[----:B--2---:R-:W-:Y:S01]  /*2e80*/  FSEL R51, R14, -INF , P1 ;  /* 0xff8000000e337808 */ /* 0x004fe20000800000 */
[--C-:B------:R-:W-:Y:S01]  /*2e90*/  FFMA.FTZ R161, R34, R4, -R25.reuse ;  /* 0x0000000422a17223 */ /* 0x100fe20000010819 */
[----:B------:R-:W-:Y:S01]  /*2ea0*/  FMNMX.FTZ R60, R15, R60, !PT ;  /* 0x0000003c0f3c7209 */ /* 0x000fe20007810000 */
[-CC-:B------:R-:W-:Y:S01]  /*2eb0*/  FFMA.FTZ R32, R42, R4.reuse, -R25.reuse ;  /* 0x000000042a207223 */ /* 0x180fe20000010819 */
[----:B------:R-:W-:Y:S01]  /*2ec0*/  ISETP.GT.AND P1, PT, R41, 0x29, PT ;  /* 0x000000292900780c */ /* 0x000fe20003f24270 */
[----:B------:R-:W2:Y:S01]  /*2ed0*/  MUFU.TANH R31, R31 ;  /* 0x0000001f001f7308 */ /* 0x000ea20000002400 */
[----:B----4-:R-:W-:Y:S01]  /*2ee0*/  FSEL R21, R21, -INF , P2 ;  /* 0xff80000015157808 */ /* 0x010fe20001000000 */
[--C-:B------:R-:W-:Y:S01]  /*2ef0*/  FFMA.FTZ R34, R44, R4, -R25.reuse ;  /* 0x000000042c227223 */ /* 0x100fe20000010819 */
[----:B------:R-:W-:Y:S01]  /*2f00*/  FMNMX.FTZ R60, R51, R60, !PT ;  /* 0x0000003c333c7209 */ /* 0x000fe20007810000 */
[-CC-:B------:R-:W-:Y:S01]  /*2f10*/  FFMA.FTZ R10, R94, R4.reuse, -R25.reuse ;  /* 0x000000045e0a7223 */ /* 0x180fe20000010819 */
[----:B------:R-:W-:Y:S01]  /*2f20*/  ISETP.GT.AND P2, PT, R41, 0x30, PT ;  /* 0x000000302900780c */ /* 0x000fe20003f44270 */
[--C-:B------:R-:W-:Y:S01]  /*2f30*/  FFMA.FTZ R173, R92, R4, -R25.reuse ;  /* 0x000000045cad7223 */ /* 0x100fe20000010819 */
[----:B-1----:R-:W-:Y:S01]  /*2f40*/  FSEL R53, R20, -INF , P1 ;  /* 0xff80000014357808 */ /* 0x002fe20000800000 */
[----:B------:R-:W1:Y:S01]  /*2f50*/  MUFU.TANH R37, R37 ;  /* 0x0000002500257308 */ /* 0x000e620000002400 */
[----:B------:R-:W-:Y:S01]  /*2f60*/  FMNMX.FTZ R60, R21, R60, !PT ;  /* 0x0000003c153c7209 */ /* 0x000fe20007810000 */
[-CC-:B------:R-:W-:Y:S01]  /*2f70*/  FFMA.FTZ R12, R90, R4.reuse, -R25.reuse ;  /* 0x000000045a0c7223 */ /* 0x180fe20000010819 */
[----:B------:R-:W-:Y:S01]  /*2f80*/  ISETP.GT.AND P1, PT, R41, 0x31, PT ;  /* 0x000000312900780c */ /* 0x000fe20003f24270 */
[-CC-:B------:R-:W-:Y:S01]  /*2f90*/  FFMA.FTZ R175, R88, R4.reuse, -R25.reuse ;  /* 0x0000000458af7223 */ /* 0x180fe20000010819 */
[----:B-----5:R-:W-:Y:S01]  /*2fa0*/  FSEL R29, R29, -INF , P2 ;  /* 0xff8000001d1d7808 */ /* 0x020fe20001000000 */
[--C-:B------:R-:W-:Y:S01]  /*2fb0*/  FFMA.FTZ R14, R70, R4, -R25.reuse ;  /* 0x00000004460e7223 */ /* 0x100fe20000010819 */
[----:B------:R-:W-:Y:S01]  /*2fc0*/  FMNMX.FTZ R60, R53, R60, !PT ;  /* 0x0000003c353c7209 */ /* 0x000fe20007810000 */
[----:B------:R-:W4:Y:S01]  /*2fd0*/  MUFU.TANH R35, R35 ;  /* 0x0000002300237308 */ /* 0x000f220000002400 */
[----:B------:R-:W-:Y:S01]  /*2fe0*/  ISETP.GT.AND P2, PT, R41, 0x38, PT ;  /* 0x000000382900780c */ /* 0x000fe20003f44270 */
[-CC-:B------:R-:W-:Y:S01]  /*2ff0*/  FFMA.FTZ R169, R66, R4.reuse, -R25.reuse ;  /* 0x0000000442a97223 */ /* 0x180fe20000010819 */
[----:B---3--:R-:W-:Y:S01]  /*3000*/  FSEL R27, R27, -INF , P1 ;  /* 0xff8000001b1b7808 */ /* 0x008fe20000800000 */
[--C-:B------:R-:W-:Y:S01]  /*3010*/  FFMA.FTZ R62, R62, R4, -R25.reuse ;  /* 0x000000043e3e7223 */ /* 0x100fe20000010819 */
[----:B------:R-:W-:Y:S01]  /*3020*/  FMNMX.FTZ R60, R29, R60, !PT ;  /* 0x0000003c1d3c7209 */ /* 0x000fe20007810000 */
[-CC-:B------:R-:W-:Y:S01]  /*3030*/  FFMA.FTZ R165, R30, R4.reuse, -R25.reuse ;  /* 0x000000041ea57223 */ /* 0x180fe20000010819 */
[----:B------:R-:W-:Y:S01]  /*3040*/  ISETP.GT.AND P1, PT, R41, 0x39, PT ;  /* 0x000000392900780c */ /* 0x000fe20003f24270 */
[----:B------:R-:W3:Y:S01]  /*3050*/  MUFU.TANH R57, R61 ;  /* 0x0000003d00397308 */ /* 0x000ee20000002400 */
[----:B0-----:R-:W-:Y:S01]  /*3060*/  FSEL R33, R33, -INF , P2 ;  /* 0xff80000021217808 */ /* 0x001fe20001000000 */
[--C-:B------:R-:W-:Y:S01]  /*3070*/  FFMA.FTZ R26, R26, R4, -R25.reuse ;  /* 0x000000041a1a7223 */ /* 0x100fe20000010819 */
[----:B------:R-:W-:Y:S01]  /*3080*/  FMNMX.FTZ R60, R27, R60, !PT ;  /* 0x0000003c1b3c7209 */ /* 0x000fe20007810000 */
[-CC-:B------:R-:W-:Y:S01]  /*3090*/  FFMA.FTZ R30, R36, R4.reuse, -R25.reuse ;  /* 0x00000004241e7223 */ /* 0x180fe20000010819 */
[----:B------:R-:W-:Y:S01]  /*30a0*/  ISETP.GT.AND P2, PT, R41, 0x40, PT ;  /* 0x000000402900780c */ /* 0x000fe20003f44270 */
[--C-:B------:R-:W-:Y:S01]  /*30b0*/  FFMA.FTZ R155, R46, R4, -R25.reuse ;  /* 0x000000042e9b7223 */ /* 0x100fe20000010819 */
[----:B--2---:R-:W-:Y:S01]  /*30c0*/  FSEL R31, R31, -INF , P1 ;  /* 0xff8000001f1f7808 */ /* 0x004fe20000800000 */
[----:B------:R-:W0:Y:S01]  /*30d0*/  MUFU.TANH R59, R64 ;  /* 0x00000040003b7308 */ /* 0x000e220000002400 */
[----:B------:R-:W-:Y:S01]  /*30e0*/  FMNMX.FTZ R60, R33, R60, !PT ;  /* 0x0000003c213c7209 */ /* 0x000fe20007810000 */
[----:B------:R-:W-:Y:S01]  /*30f0*/  USHF.R.S32.HI UR7, URZ, 0x1f, UR11 ;  /* 0x0000001f3f077899 */ /* 0x000fe2000801140b */
[----:B------:R-:W-:Y:S01]  /*3100*/  ISETP.GT.AND P1, PT, R41, 0x41, PT ;  /* 0x000000412900780c */ /* 0x000fe20003f24270 */
[--C-:B------:R-:W-:Y:S01]  /*3110*/  FFMA.FTZ R36, R52, R4, -R25.reuse ;  /* 0x0000000434247223 */ /* 0x100fe20000010819 */
[----:B-1----:R-:W-:Y:S01]  /*3120*/  FSEL R37, R37, -INF , P2 ;  /* 0xff80000025257808 */ /* 0x002fe20001000000 */
[----:B------:R-:W-:Y:S01]  /*3130*/  ULEA.HI UR7, UR7, UR11, URZ, 0x7 ;  /* 0x0000000b07077291 */ /* 0x000fe2000f8f383f */
[----:B------:R-:W-:Y:S01]  /*3140*/  FMNMX.FTZ R60, R31, R60, !PT ;  /* 0x0000003c1f3c7209 */ /* 0x000fe20007810000 */
[----:B------:R-:W1:Y:S01]  /*3150*/  MUFU.TANH R65, R65 ;  /* 0x0000004100417308 */ /* 0x000e620000002400 */
[----:B------:R-:W-:Y:S01]  /*3160*/  ISETP.GT.AND P2, PT, R41, 0x48, PT ;  /* 0x000000482900780c */ /* 0x000fe20003f44270 */
[--C-:B------:R-:W-:Y:S01]  /*3170*/  FFMA.FTZ R157, R48, R4, -R25.reuse ;  /* 0x00000004309d7223 */ /* 0x100fe20000010819 */
[----:B----4-:R-:W-:Y:S01]  /*3180*/  FSEL R35, R35, -INF , P1 ;  /* 0xff80000023237808 */ /* 0x010fe20000800000 */
[----:B------:R-:W-:Y:S01]  /*3190*/  USHF.R.S32.HI UR7, URZ, 0x7, UR7 ;  /* 0x000000073f077899 */ /* 0x000fe20008011407 */
[----:B------:R-:W-:Y:S01]  /*31a0*/  FMNMX.FTZ R60, R37, R60, !PT ;  /* 0x0000003c253c7209 */ /* 0x000fe20007810000 */
[--C-:B------:R-:W-:Y:S01]  /*31b0*/  FFMA.FTZ R159, R54, R4, -R25.reuse ;  /* 0x00000004369f7223 */ /* 0x100fe20000010819 */
[----:B------:R-:W-:Y:S01]  /*31c0*/  ISETP.GT.AND P1, PT, R41, 0x49, PT ;  /* 0x000000492900780c */ /* 0x000fe20003f24270 */
[----:B------:R-:W2:Y:S01]  /*31d0*/  MUFU.TANH R63, R68 ;  /* 0x00000044003f7308 */ /* 0x000ea20000002400 */
[----:B------:R-:W-:Y:S01]  /*31e0*/  FSEL R55, R55, -INF , P2 ;  /* 0xff80000037377808 */ /* 0x000fe20001000000 */
[----:B------:R-:W-:Y:S01]  /*31f0*/  UISETP.LT.AND UP0, UPT, URZ, UR7, UPT ;  /* 0x000000073f00728c */ /* 0x000fe2000bf01270 */
[----:B------:R-:W-:Y:S01]  /*3200*/  FMNMX.FTZ R60, R35, R60, !PT ;  /* 0x0000003c233c7209 */ /* 0x000fe20007810000 */
[----:B------:R-:W-:Y:S01]  /*3210*/  FFMA.FTZ R13, R13, R4, -R25 ;  /* 0x000000040d0d7223 */ /* 0x000fe20000010819 */
[----:B------:R-:W-:Y:S01]  /*3220*/  ISETP.GT.AND P2, PT, R41, 0x50, PT ;  /* 0x000000502900780c */ /* 0x000fe20003f44270 */
[----:B------:R-:W-:Y:S01]  /*3230*/  USEL UR54, URZ, UR7, !UP0 ;  /* 0x000000073f367287 */ /* 0x000fe2000c000000 */
[----:B---3--:R-:W-:Y:S01]  /*3240*/  FSEL R57, R57, -INF , P1 ;  /* 0xff80000039397808 */ /* 0x008fe20000800000 */
[----:B------:R-:W3:Y:S01]  /*3250*/  MUFU.TANH R69, R69 ;  /* 0x0000004500457308 */ /* 0x000ee20000002400 */
[----:B------:R-:W-:Y:S01]  /*3260*/  FMNMX.FTZ R60, R55, R60, !PT ;  /* 0x0000003c373c7209 */ /* 0x000fe20007810000 */
[----:B------:R-:W-:Y:S01]  /*3270*/  UISETP.GE.AND UP0, UPT, UR56, UR54, UPT ;  /* 0x000000363800728c */ /* 0x000fe2000bf06270 */
[----:B------:R-:W-:Y:S01]  /*3280*/  ISETP.GT.AND P1, PT, R41, 0x51, PT ;  /* 0x000000512900780c */ /* 0x000fe20003f24270 */
[----:B------:R-:W-:Y:S01]  /*3290*/  SYNCS.ARRIVE.TRANS64.RED.A1T0 RZ, [UR6], RZ ;  /* 0x000000ffffff79a7 */ /* 0x000fe20008100406 */
[----:B0-----:R-:W-:-:S02]  /*32a0*/  FSEL R59, R59, -INF , P2 ;  /* 0xff8000003b3b7808 */ /* 0x001fc40001000000 */
[----:B------:R-:W-:Y:S02]  /*32b0*/  CS2R R108, SRZ ;  /* 0x00000000006c7805 */ /* 0x000fe4000001ff00 */
[----:B------:R-:W-:Y:S01]  /*32c0*/  FMNMX.FTZ R60, R57, R60, !PT ;  /* 0x0000003c393c7209 */ /* 0x000fe20007810000 */
[----:B------:R-:W0:Y:S01]  /*32d0*/  MUFU.TANH R67, R72 ;  /* 0x0000004800437308 */ /* 0x000e220000002400 */
[----:B------:R-:W-:Y:S02]  /*32e0*/  ISETP.GT.AND P2, PT, R41, 0x58, PT ;  /* 0x000000582900780c */ /* 0x000fe40003f44270 */
[----:B------:R-:W-:Y:S02]  /*32f0*/  CS2R R106, SRZ ;  /* 0x00000000006a7805 */ /* 0x000fe4000001ff00 */
[----:B-1----:R-:W-:Y:S02]  /*3300*/  FSEL R61, R65, -INF , P1 ;  /* 0xff800000413d7808 */ /* 0x002fe40000800000 */
[----:B------:R-:W-:-:S02]  /*3310*/  CS2R R104, SRZ ;  /* 0x0000000000687805 */ /* 0x000fc4000001ff00 */
[----:B------:R-:W-:Y:S02]  /*3320*/  FMNMX.FTZ R60, R59, R60, !PT ;  /* 0x0000003c3b3c7209 */ /* 0x000fe40007810000 */
[----:B------:R-:W-:Y:S02]  /*3330*/  CS2R R102, SRZ ;  /* 0x0000000000667805 */ /* 0x000fe4000001ff00 */
[----:B------:R-:W-:Y:S01]  /*3340*/  ISETP.GT.AND P1, PT, R41, 0x59, PT ;  /* 0x000000592900780c */ /* 0x000fe20003f24270 */
[----:B------:R-:W1:Y:S01]  /*3350*/  MUFU.TANH R73, R73 ;  /* 0x0000004900497308 */ /* 0x000e620000002400 */
[----:B--2---:R-:W-:Y:S02]  /*3360*/  FSEL R63, R63, -INF , P2 ;  /* 0xff8000003f3f7808 */ /* 0x004fe40001000000 */
[----:B------:R-:W-:Y:S02]  /*3370*/  CS2R R100, SRZ ;  /* 0x0000000000647805 */ /* 0x000fe4000001ff00 */
[----:B------:R-:W-:-:S02]  /*3380*/  FMNMX.FTZ R60, R61, R60, !PT ;  /* 0x0000003c3d3c7209 */ /* 0x000fc40007810000 */
[----:B------:R-:W-:Y:S02]  /*3390*/  CS2R R98, SRZ ;  /* 0x0000000000627805 */ /* 0x000fe4000001ff00 */
[----:B------:R-:W-:Y:S02]  /*33a0*/  ISETP.GT.AND P2, PT, R41, 0x60, PT ;  /* 0x000000602900780c */ /* 0x000fe40003f44270 */
[----:B------:R-:W-:Y:S02]  /*33b0*/  CS2R R96, SRZ ;  /* 0x0000000000607805 */ /* 0x000fe4000001ff00 */
[----:B---3--:R-:W-:Y:S01]  /*33c0*/  FSEL R65, R69, -INF , P1 ;  /* 0xff80000045417808 */ /* 0x008fe20000800000 */
[----:B------:R-:W2:Y:S01]  /*33d0*/  MUFU.TANH R71, R76 ;  /* 0x0000004c00477308 */ /* 0x000ea20000002400 */
[----:B------:R-:W-:Y:S02]  /*33e0*/  FMNMX.FTZ R60, R63, R60, !PT ;  /* 0x0000003c3f3c7209 */ /* 0x000fe40007810000 */
[----:B------:R-:W-:-:S02]  /*33f0*/  CS2R R94, SRZ ;  /* 0x00000000005e7805 */ /* 0x000fc4000001ff00 */
[----:B------:R-:W-:Y:S02]  /*3400*/  ISETP.GT.AND P1, PT, R41, 0x61, PT ;  /* 0x000000612900780c */ /* 0x000fe40003f24270 */
[----:B------:R-:W-:Y:S02]  /*3410*/  CS2R R92, SRZ ;  /* 0x00000000005c7805 */ /* 0x000fe4000001ff00 */
[----:B0-----:R-:W-:Y:S02]  /*3420*/  FSEL R67, R67, -INF , P2 ;  /* 0xff80000043437808 */ /* 0x001fe40001000000 */
[----:B------:R-:W-:Y:S02]  /*3430*/  CS2R R90, SRZ ;  /* 0x00000000005a7805 */ /* 0x000fe4000001ff00 */
[----:B------:R-:W-:Y:S01]  /*3440*/  FMNMX.FTZ R60, R65, R60, !PT ;  /* 0x0000003c413c7209 */ /* 0x000fe20007810000 */
[----:B------:R-:W0:Y:S01]  /*3450*/  MUFU.TANH R77, R77 ;  /* 0x0000004d004d7308 */ /* 0x000e220000002400 */
[----:B------:R-:W-:-:S02]  /*3460*/  ISETP.GT.AND P2, PT, R41, 0x68, PT ;  /* 0x000000682900780c */ /* 0x000fc40003f44270 */
[----:B------:R-:W-:Y:S02]  /*3470*/  CS2R R88, SRZ ;  /* 0x0000000000587805 */ /* 0x000fe4000001ff00 */
[----:B-1----:R-:W-:Y:S02]  /*3480*/  FSEL R69, R73, -INF , P1 ;  /* 0xff80000049457808 */ /* 0x002fe40000800000 */
[----:B------:R-:W-:Y:S02]  /*3490*/  FMNMX.FTZ R20, R67, R60, !PT ;  /* 0x0000003c43147209 */ /* 0x000fe40007810000 */
[----:B------:R-:W-:Y:S01]  /*34a0*/  ISETP.GT.AND P1, PT, R41, 0x69, PT ;  /* 0x000000692900780c */ /* 0x000fe20003f24270 */
[----:B------:R-:W1:Y:S01]  /*34b0*/  MUFU.TANH R75, R80 ;  /* 0x00000050004b7308 */ /* 0x000e620000002400 */
[----:B--2---:R-:W-:Y:S02]  /*34c0*/  FSEL R71, R71, -INF , P2 ;  /* 0xff80000047477808 */ /* 0x004fe40001000000 */
[----:B------:R-:W-:-:S02]  /*34d0*/  FMNMX.FTZ R20, R69, R20, !PT ;  /* 0x0000001445147209 */ /* 0x000fc40007810000 */
[----:B------:R-:W-:Y:S02]  /*34e0*/  ISETP.GT.AND P2, PT, R41, 0x70, PT ;  /* 0x000000702900780c */ /* 0x000fe40003f44270 */
[----:B------:R-:W-:Y:S01]  /*34f0*/  FMNMX.FTZ R20, R71, R20, !PT ;  /* 0x0000001447147209 */ /* 0x000fe20007810000 */
[----:B------:R-:W2:Y:S01]  /*3500*/  MUFU.TANH R81, R81 ;  /* 0x0000005100517308 */ /* 0x000ea20000002400 */
[----:B0-----:R-:W-:Y:S02]  /*3510*/  FSEL R73, R77, -INF , P1 ;  /* 0xff8000004d497808 */ /* 0x001fe40000800000 */
[----:B------:R-:W-:Y:S02]  /*3520*/  ISETP.GT.AND P1, PT, R41, 0x71, PT ;  /* 0x000000712900780c */ /* 0x000fe40003f24270 */
[----:B------:R-:W-:-:S03]  /*3530*/  FMNMX.FTZ R20, R73, R20, !PT ;  /* 0x0000001449147209 */ /* 0x000fc60007810000 */
[----:B------:R-:W0:Y:S01]  /*3540*/  MUFU.TANH R84, R84 ;  /* 0x0000005400547308 */ /* 0x000e220000002400 */
[----:B-1----:R-:W-:Y:S02]  /*3550*/  FSEL R75, R75, -INF , P2 ;  /* 0xff8000004b4b7808 */ /* 0x002fe40001000000 */
[----:B------:R-:W-:Y:S02]  /*3560*/  ISETP.GT.AND P2, PT, R41, 0x78, PT ;  /* 0x000000782900780c */ /* 0x000fe40003f44270 */
[----:B------:R-:W-:-:S03]  /*3570*/  FMNMX.FTZ R56, R75, R20, !PT ;  /* 0x000000144b387209 */ /* 0x000fc60007810000 */
[----:B------:R-:W1:Y:S01]  /*3580*/  MUFU.TANH R79, R85 ;  /* 0x00000055004f7308 */ /* 0x000e620000002400 */
[----:B--2---:R-:W-:Y:S02]  /*3590*/  FSEL R77, R81, -INF , P1 ;  /* 0xff800000514d7808 */ /* 0x004fe40000800000 */
[----:B------:R-:W-:Y:S02]  /*35a0*/  ISETP.GT.AND P1, PT, R41, 0x79, PT ;  /* 0x000000792900780c */ /* 0x000fe40003f24270 */
[----:B------:R-:W-:-:S03]  /*35b0*/  FMNMX.FTZ R56, R77, R56, !PT ;  /* 0x000000384d387209 */ /* 0x000fc60007810000 */
[----:B------:R-:W-:Y:S01]  /*35c0*/  MUFU.EX2 R181, R181 ;  /* 0x000000b500b57308 */ /* 0x000fe20000000800 */
[----:B0-----:R-:W-:-:S04]  /*35d0*/  FSEL R41, R84, -INF , P2 ;  /* 0xff80000054297808 */ /* 0x001fc80001000000 */
[----:B------:R-:W-:-:S03]  /*35e0*/  FMNMX.FTZ R56, R41, R56, !PT ;  /* 0x0000003829387209 */ /* 0x000fc60007810000 */
[----:B------:R-:W0:Y:S01]  /*35f0*/  MUFU.EX2 R24, R24 ;  /* 0x0000001800187308 */ /* 0x000e220000000800 */
[----:B-1----:R-:W-:-:S04]  /*3600*/  FSEL R79, R79, -INF , P1 ;  /* 0xff8000004f4f7808 */ /* 0x002fc80000800000 */
[----:B------:R-:W-:-:S03]  /*3610*/  FMNMX.FTZ R56, R79, R56, !PT ;  /* 0x000000384f387209 */ /* 0x000fc60007810000 */
[----:B------:R-:W-:Y:S02]  /*3620*/  MUFU.EX2 R183, R183 ;  /* 0x000000b700b77308 */ /* 0x000fe40000000800 */
[----:B------:R-:W1:Y:S06]  /*3630*/  SHFL.BFLY PT, R7, R56, 0x2, 0x1f ;  /* 0x0c401f0038077f89 */ /* 0x000e6c00000e0000 */
[----:B------:R-:W-:Y:S01]  /*3640*/  MUFU.EX2 R6, R6 ;  /* 0x0000000600067308 */ /* 0x000fe20000000800 */
[----:B0-----:R-:W-:Y:S01]  /*3650*/  FADD.FTZ R44, R181, R24 ;  /* 0x00000018b52c7221 */ /* 0x001fe20000010000 */
[----:B------:R-:W-:-:S06]  /*3660*/  F2FP.F16.F32.PACK_AB R181, R24, R181 ;  /* 0x000000b518b5723e */ /* 0x000fcc00000000ff */
[----:B------:R-:W-:Y:S08]  /*3670*/  MUFU.EX2 R177, R177 ;  /* 0x000000b100b17308 */ /* 0x000ff00000000800 */
[----:B------:R-:W-:Y:S01]  /*3680*/  MUFU.EX2 R8, R8 ;  /* 0x0000000800087308 */ /* 0x000fe20000000800 */
[----:B-1----:R-:W-:-:S05]  /*3690*/  FMNMX.FTZ R38, R56, R7, !PT ;  /* 0x0000000738267209 */ /* 0x002fca0007810000 */
[----:B------:R-:W0:Y:S02]  /*36a0*/  SHFL.BFLY PT, R7, R38, 0x1, 0x1f ;  /* 0x0c201f0026077f89 */ /* 0x000e2400000e0000 */
[----:B------:R-:W-:Y:S08]  /*36b0*/  MUFU.EX2 R179, R179 ;  /* 0x000000b300b37308 */ /* 0x000ff00000000800 */
[----:B------:R-:W-:Y:S08]  /*36c0*/  MUFU.EX2 R10, R10 ;  /* 0x0000000a000a7308 */ /* 0x000ff00000000800 */
[----:B------:R-:W-:Y:S01]  /*36d0*/  MUFU.EX2 R173, R173 ;  /* 0x000000ad00ad7308 */ /* 0x000fe20000000800 */
[----:B0-----:R-:W-:-:S07]  /*36e0*/  FMNMX.FTZ R7, R38, R7, !PT ;  /* 0x0000000726077209 */ /* 0x001fce0007810000 */
[----:B------:R-:W-:Y:S01]  /*36f0*/  MUFU.EX2 R12, R12 ;  /* 0x0000000c000c7308 */ /* 0x000fe20000000800 */
[-C--:B------:R-:W-:Y:S01]  /*3700*/  FFMA.FTZ R38, R50, R4.reuse, -R25 ;  /* 0x0000000432267223 */ /* 0x080fe20000010819 */
[C---:B------:R-:W-:Y:S01]  /*3710*/  FSETP.NEU.FTZ.AND P1, PT, R7.reuse, -INF , PT ;  /* 0xff8000000700780b */ /* 0x040fe20003f3d000 */
[----:B------:R-:W-:-:S05]  /*3720*/  FMUL.FTZ R40, R7, R4 ;  /* 0x0000000407287220 */ /* 0x000fca0000410000 */
[----:B------:R-:W-:Y:S01]  /*3730*/  MUFU.EX2 R175, R175 ;  /* 0x000000af00af7308 */ /* 0x000fe20000000800 */
[----:B------:R-:W-:Y:S02]  /*3740*/  FSEL R40, R40, RZ, P1 ;  /* 0x000000ff28287208 */ /* 0x000fe40000800000 */
[----:B------:R-:W-:-:S03]  /*3750*/  PLOP3.LUT P1, PT, PT, PT, UP0, 0x80, 0x0 ;  /* 0x000000000000781c */ /* 0x000fc60003f2f008 */
        /* <DEDUP_REMOVED lines=28> */
[-C--:B------:R-:W-:Y:S01]  /*3920*/  FFMA.FTZ R69, R69, R4.reuse, -R40 ;  /* 0x0000000445457223 */ /* 0x080fe20000010828 */
[----:B------:R-:W2:Y:S01]  /*3930*/  MUFU.EX2 R182, R43 ;  /* 0x0000002b00b67308 */ /* 0x000ea20000000800 */
[----:B0-----:R-:W-:Y:S01]  /*3940*/  FADD.FTZ R42, R3, R180 ;  /* 0x000000b4032a7221 */ /* 0x001fe20000010000 */
[----:B------:R-:W-:Y:S01]  /*3950*/  F2FP.F16.F32.PACK_AB R180, R180, R3 ;  /* 0x00000003b4b4723e */ /* 0x000fe200000000ff */
[-CC-:B------:R-:W-:Y:S01]  /*3960*/  FFMA.FTZ R71, R71, R4.reuse, -R40.reuse ;  /* 0x0000000447477223 */ /* 0x180fe20000010828 */
[-CC-:B------:R-:W-:Y:S01]  /*3970*/  FFMA.FTZ R73, R73, R4.reuse, -R40.reuse ;  /* 0x0000000449497223 */ /* 0x180fe20000010828 */
[-CC-:B------:R-:W-:Y:S01]  /*3980*/  FFMA.FTZ R75, R75, R4.reuse, -R40.reuse ;  /* 0x000000044b4b7223 */ /* 0x180fe20000010828 */
[-CC-:B------:R-:W-:Y:S01]  /*3990*/  FFMA.FTZ R77, R77, R4.reuse, -R40.reuse ;  /* 0x000000044d4d7223 */ /* 0x180fe20000010828 */
[-C--:B------:R-:W-:Y:S01]  /*39a0*/  FFMA.FTZ R41, R41, R4.reuse, -R40 ;  /* 0x0000000429297223 */ /* 0x080fe20000010828 */
[----:B------:R-:W0:Y:S01]  /*39b0*/  MUFU.EX2 R45, R45 ;  /* 0x0000002d002d7308 */ /* 0x000e220000000800 */
[----:B-1----:R-:W-:Y:S01]  /*39c0*/  FADD.FTZ R5, R39, R42 ;  /* 0x0000002a27057221 */ /* 0x002fe20000010000 */
[----:B------:R-:W-:-:S06]  /*39d0*/  FFMA.FTZ R40, R79, R4, -R40 ;  /* 0x000000044f287223 */ /* 0x000fcc0000010828 */
[----:B------:R-:W1:Y:S01]  /*39e0*/  MUFU.EX2 R176, R47 ;  /* 0x0000002f00b07308 */ /* 0x000e620000000800 */
[C---:B--2---:R-:W-:Y:S01]  /*39f0*/  FADD.FTZ R42, R182.reuse, R5 ;  /* 0x00000005b62a7221 */ /* 0x044fe20000010000 */
[----:B------:R-:W-:-:S06]  /*3a00*/  F2FP.F16.F32.PACK_AB R182, R182, R39 ;  /* 0x00000027b6b6723e */ /* 0x000fcc00000000ff */
[----:B------:R-:W2:Y:S01]  /*3a10*/  MUFU.EX2 R49, R49 ;  /* 0x0000003100317308 */ /* 0x000ea20000000800 */
[----:B0-----:R-:W-:-:S07]  /*3a20*/  FADD.FTZ R5, R45, R42 ;  /* 0x0000002a2d057221 */ /* 0x001fce0000010000 */
[----:B------:R0:W3:Y:S01]  /*3a30*/  MUFU.EX2 R178, R11 ;  /* 0x0000000b00b27308 */ /* 0x0000e20000000800 */
[C---:B-1----:R-:W-:Y:S01]  /*3a40*/  FADD.FTZ R0, R176.reuse, R5 ;  /* 0x00000005b0007221 */ /* 0x042fe20000010000 */
[----:B------:R-:W-:-:S06]  /*3a50*/  F2FP.F16.F32.PACK_AB R176, R176, R45 ;  /* 0x0000002db0b0723e */ /* 0x000fcc00000000ff */
[----:B------:R-:W1:Y:S01]  /*3a60*/  MUFU.EX2 R15, R15 ;  /* 0x0000000f000f7308 */ /* 0x000e620000000800 */
[----:B0-----:R-:W-:Y:S01]  /*3a70*/  FADD.FTZ R11, R183, R44 ;  /* 0x0000002cb70b7221 */ /* 0x001fe20000010000 */
[----:B--2---:R-:W-:Y:S01]  /*3a80*/  FADD.FTZ R5, R49, R0 ;  /* 0x0000000031057221 */ /* 0x004fe20000010000 */
[C---:B------:R-:W-:Y:S02]  /*3a90*/  F2FP.F16.F32.PACK_AB R183, R6.reuse, R183 ;  /* 0x000000b706b7723e */ /* 0x040fe400000000ff */
[----:B------:R-:W-:-:S03]  /*3aa0*/  FADD.FTZ R44, R6, R11 ;  /* 0x0000000b062c7221 */ /* 0x000fc60000010000 */
[----:B------:R-:W0:Y:S01]  /*3ab0*/  MUFU.EX2 R172, R51 ;  /* 0x0000003300ac7308 */ /* 0x000e220000000800 */
[----:B------:R-:W-:Y:S01]  /*3ac0*/  FADD.FTZ R11, R177, R44 ;  /* 0x0000002cb10b7221 */ /* 0x000fe20000010000 */
[----:B---3--:R-:W-:Y:S01]  /*3ad0*/  FADD.FTZ R0, R178, R5 ;  /* 0x00000005b2007221 */ /* 0x008fe20000010000 */
[C---:B------:R-:W-:Y:S02]  /*3ae0*/  F2FP.F16.F32.PACK_AB R177, R8.reuse, R177 ;  /* 0x000000b108b1723e */ /* 0x040fe400000000ff */
[----:B------:R-:W-:Y:S01]  /*3af0*/  FADD.FTZ R42, R8, R11 ;  /* 0x0000000b082a7221 */ /* 0x000fe20000010000 */
[----:B------:R-:W-:Y:S02]  /*3b00*/  F2FP.F16.F32.PACK_AB R178, R178, R49 ;  /* 0x00000031b2b2723e */ /* 0x000fe400000000ff */
[----:B------:R-:W2:Y:S01]  /*3b10*/  MUFU.EX2 R21, R21 ;  /* 0x0000001500157308 */ /* 0x000ea20000000800 */
[----:B------:R-:W-:Y:S01]  /*3b20*/  FADD.FTZ R11, R179, R42 ;  /* 0x0000002ab30b7221 */ /* 0x000fe20000010000 */
[----:B-1----:R-:W-:Y:S01]  /*3b30*/  FADD.FTZ R5, R15, R0 ;  /* 0x000000000f057221 */ /* 0x002fe20000010000 */
[----:B------:R-:W-:-:S02]  /*3b40*/  F2FP.F16.F32.PACK_AB R179, R10, R179 ;  /* 0x000000b30ab3723e */ /* 0x000fc400000000ff */
[----:B------:R-:W-:-:S03]  /*3b50*/  FADD.FTZ R42, R10, R11 ;  /* 0x0000000b0a2a7221 */ /* 0x000fc60000010000 */
[----:B------:R-:W1:Y:S01]  /*3b60*/  MUFU.EX2 R174, R53 ;  /* 0x0000003500ae7308 */ /* 0x000e620000000800 */
[----:B------:R-:W-:Y:S01]  /*3b70*/  FADD.FTZ R11, R173, R42 ;  /* 0x0000002aad0b7221 */ /* 0x000fe20000010000 */
[----:B0-----:R-:W-:Y:S01]  /*3b80*/  FADD.FTZ R0, R172, R5 ;  /* 0x00000005ac007221 */ /* 0x001fe20000010000 */
[C---:B------:R-:W-:Y:S02]  /*3b90*/  F2FP.F16.F32.PACK_AB R173, R12.reuse, R173 ;  /* 0x000000ad0cad723e */ /* 0x040fe400000000ff */
[----:B------:R-:W-:Y:S01]  /*3ba0*/  FADD.FTZ R42, R12, R11 ;  /* 0x0000000b0c2a7221 */ /* 0x000fe20000010000 */
[----:B------:R-:W-:Y:S02]  /*3bb0*/  F2FP.F16.F32.PACK_AB R172, R172, R15 ;  /* 0x0000000facac723e */ /* 0x000fe400000000ff */
[----:B------:R-:W0:Y:S01]  /*3bc0*/  MUFU.EX2 R14, R14 ;  /* 0x0000000e000e7308 */ /* 0x000e220000000800 */
[----:B--2---:R-:W-:Y:S01]  /*3bd0*/  FADD.FTZ R5, R21, R0 ;  /* 0x0000000015057221 */ /* 0x004fe20000010000 */
[----:B------:R-:W-:-:S06]  /*3be0*/  FADD.FTZ R11, R175, R42 ;  /* 0x0000002aaf0b7221 */ /* 0x000fcc0000010000 */
        /* <DEDUP_REMOVED lines=99> */
[----:B-1----:R-:W-:Y:S01]  /*4220*/  FADD.FTZ R5, R159, R8 ;  /* 0x000000089f057221 */ /* 0x002fe20000010000 */
[C---:B0-----:R-:W-:Y:S01]  /*4230*/  FADD.FTZ R0, R40.reuse, R3 ;  /* 0x0000000328007221 */ /* 0x041fe20000010000 */
[----:B------:R-:W-:Y:S02]  /*4240*/  F2FP.F16.F32.PACK_AB R158, R40, R41 ;  /* 0x00000029289e723e */ /* 0x000fe400000000ff */
[C---:B--2---:R-:W-:Y:S01]  /*4250*/  FADD.FTZ R3, R6.reuse, R5 ;  /* 0x0000000506037221 */ /* 0x044fe20000010000 */
[----:B------:R-:W-:Y:S01]  /*4260*/  F2FP.F16.F32.PACK_AB R159, R6, R159 ;  /* 0x0000009f069f723e */ /* 0x000fe200000000ff */
[----:B------:R-:W-:Y:S06]  /*4270*/  @!P1 BRA `(.L_x_2361) ;  /* 0x0000003000849947 */ /* 0x000fec0003800000 */
[----:B------:R-:W-:Y:S01]  /*4280*/  IMAD.MOV.U32 R6, RZ, RZ, R9 ;  /* 0x000000ffff067224 */ /* 0x000fe200078e0009 */
[----:B------:R-:W-:Y:S01]  /*4290*/  UMOV UR57, UR44 ;  /* 0x0000002c00397c82 */ /* 0x000fe20008000000 */
[----:B------:R-:W-:Y:S01]  /*42a0*/  IMAD.MOV.U32 R5, RZ, RZ, R7 ;  /* 0x000000ffff057224 */ /* 0x000fe200078e0007 */
[----:B------:R-:W-:Y:S01]  /*42b0*/  UMOV UR55, UR43 ;  /* 0x0000002b00377c82 */ /* 0x000fe20008000000 */
[----:B------:R-:W-:Y:S01]  /*42c0*/  IMAD.MOV.U32 R151, RZ, RZ, RZ ;  /* 0x000000ffff977224 */ /* 0x000fe200078e00ff */
[----:B------:R-:W-:Y:S01]  /*42d0*/  ULDC UR52, c[0x0][0x288] ;  /* 0x0000a20000347ab9 */ /* 0x000fe20000000800 */
[----:B------:R-:W-:-:S05]  /*42e0*/  ULDC UR53, c[0x0][0x9d8] ;  /* 0x0002760000357ab9 */ /* 0x000fca0000000800 */
.L_x_2372:
[----:B------:R-:W-:Y:S01]  /*42f0*/  ISETP.NE.AND P2, PT, RZ, UR40, PT ;  /* 0x00000028ff007c0c */ /* 0x000fe2000bf45270 */
[----:B------:R-:W-:-:S04]  /*4300*/  UISETP.NE.AND UP0, UPT, UR55, 0x1, UPT ;  /* 0x000000013700788c */ /* 0x000fc8000bf05270 */
[----:B------:R-:W-:-:S04]  /*4310*/  USEL UR44, URZ, 0x1, UP0 ;  /* 0x000000013f2c7887 */ /* 0x000fc80008000000 */
[----:B------:R-:W-:-:S04]  /*4320*/  ULOP3.LUT UR44, UR57, UR44, URZ, 0x3c, !UPT ;  /* 0x0000002c392c7292 */ /* 0x000fc8000f8e3c3f */
[----:B------:R-:W-:Y:S08]  /*4330*/  @P2 BRA `(.L_x_2362) ;  /* 0x0000000000382947 */ /* 0x000ff00003800000 */
[----:B------:R-:W-:Y:S05]  /*4340*/  @!P0 BRA `(.L_x_2363) ;  /* 0x0000000000048947 */ /* 0x000fea0003800000 */
[----:B------:R-:W-:Y:S01]  /*4350*/  BPT.TRAP 0x1 ;  /* 0x000000040000795c */ /* 0x000fe20000300000 */
.L_x_2363:
[----:B------:R-:W-:Y:S01]  /*4360*/  UIADD3 UR6, UR55, 0x1, URZ ;  /* 0x0000000137067890 */ /* 0x000fe2000fffe03f */
[----:B------:R-:W-:-:S03]  /*4370*/  MOV R4, UR44 ;  /* 0x0000002c00047c02 */ /* 0x000fc60008000f00 */
[----:B------:R-:W-:Y:S01]  /*4380*/  UISETP.NE.AND UP0, UPT, UR6, 0x2, UPT ;  /* 0x000000020600788c */ /* 0x000fe2000bf05270 */
[----:B------:R-:W-:-:S03]  /*4390*/  SHF.L.U32 R4, R4, 0x1f, RZ ;  /* 0x0000001f04047819 */ /* 0x000fc600000006ff */
[----:B------:R-:W-:-:S04]  /*43a0*/  USEL UR6, UR6, URZ, UP0 ;  /* 0x0000003f06067287 */ /* 0x000fc80008000000 */
[----:B------:R-:W-:-:S09]  /*43b0*/  ULEA UR6, UR6, UR41, 0x3 ;  /* 0x0000002906067291 */ /* 0x000fd2000f8e183f */
[----:B------:R0:W1:Y:S01]  /*43c0*/  SYNCS.PHASECHK.TRANS64.TRYWAIT P1, [UR6+0x28830], R4 ;  /* 0x02883004ff0075a7 */ /* 0x0000620008020146 */
[----:B------:R-:W-:Y:S05]  /*43d0*/  @!P0 BRA `(.L_x_2364) ;  /* 0x0000000000048947 */ /* 0x000fea0003800000 */
[----:B------:R-:W-:Y:S01]  /*43e0*/  BPT.TRAP 0x1 ;  /* 0x000000040000795c */ /* 0x000fe20000300000 */
.L_x_2364:
[----:B-1----:R-:W-:Y:S05]  /*43f0*/  @P1 BRA `(.L_x_2362) ;  /* 0x0000000000081947 */ /* 0x002fea0003800000 */
[----:B------:R-:W1:Y:S02]  /*4400*/  SYNCS.PHASECHK.TRANS64.TRYWAIT P1, [UR6+0x28830], R4 ;  /* 0x02883004ff0075a7 */ /* 0x000e640008020146 */
[----:B-1----:R-:W-:Y:S05]  /*4410*/  @!P1 BRA `(.L_x_2365) ;  /* 0x000000c000b49947 */ /* 0x002fea0003800000 */
.L_x_2362:
        /* <DEDUP_REMOVED lines=48> */
.L_x_2367:
[----:B------:R-:W-:Y:S01]  /*4720*/  ULEA UR6, UR55, UR41, 0x3 ;  /* 0x0000002937067291 */ /* 0x000fe2000f8e183f */
[----:B------:R-:W-:-:S05]  /*4730*/  IMAD.U32 R4, RZ, RZ, UR57 ;  /* 0x00000039ff047e24 */ /* 0x000fca000f8e00ff */
[----:B------:R-:W-:-:S04]  /*4740*/  SHF.L.U32 R4, R4, 0x1f, RZ ;  /* 0x0000001f04047819 */ /* 0x000fc800000006ff */
[----:B------:R0:W1:Y:S01]  /*4750*/  SYNCS.PHASECHK.TRANS64.TRYWAIT P1, [UR6+0x28850], R4 ;  /* 0x02885004ff0075a7 */ /* 0x0000620008020146 */
[----:B------:R-:W-:Y:S05]  /*4760*/  @!P0 BRA `(.L_x_2368) ;  /* 0x0000000000048947 */ /* 0x000fea0003800000 */
[----:B------:R-:W-:Y:S01]  /*4770*/  BPT.TRAP 0x1 ;  /* 0x000000040000795c */ /* 0x000fe20000300000 */
.L_x_2368:
[----:B-1----:R-:W-:Y:S05]  /*4780*/  @P1 BRA `(.L_x_2366) ;  /* 0x0000000000081947 */ /* 0x002fea0003800000 */
[----:B------:R-:W1:Y:S02]  /*4790*/  SYNCS.PHASECHK.TRANS64.TRYWAIT P1, [UR6+0x28850], R4 ;  /* 0x02885004ff0075a7 */ /* 0x000e640008020146 */
[----:B-1----:R-:W-:Y:S05]  /*47a0*/  @!P1 BRA `(.L_x_2369) ;  /* 0x000000bc00e89947 */ /* 0x002fea0003800000 */
.L_x_2366:
        /* <DEDUP_REMOVED lines=49> */
.L_x_2370:
[----:B------:R-:W-:Y:S01]  /*4ac0*/  UISETP.NE.AND UP0, UPT, UR49, URZ, UPT ;  /* 0x0000003f3100728c */ /* 0x000fe2000bf05270 */
[----:B------:R-:W-:Y:S02]  /*4ad0*/  VIADD R13, R17, UR37 ;  /* 0x00000025110d7c36 */ /* 0x000fe40008000000 */
[----:B------:R-:W-:Y:S01]  /*4ae0*/  FMUL.FTZ R12, R31, UR53 ;  /* 0x000000351f0c7c20 */ /* 0x000fe20008410000 */
[----:B------:R-:W-:Y:S01]  /*4af0*/  FMUL.FTZ R24, R24, UR53 ;  /* 0x0000003518187c20 */ /* 0x000fe20008410000 */
[----:B------:R-:W1:Y:S01]  /*4b00*/  LDC R31, c[0x0][0x2f0] ;  /* 0x0000bc00ff1f7b82 */ /* 0x000e620000000800 */
[----:B------:R-:W-:Y:S01]  /*4b10*/  FMUL.FTZ R15, R35, UR53 ;  /* 0x00000035230f7c20 */ /* 0x000fe20008410000 */
[----:B------:R-:W-:Y:S01]  /*4b20*/  PLOP3.LUT P1, PT, PT, PT, UP0, 0x80, 0x0 ;  /* 0x000000000000781c */ /* 0x000fe20003f2f008 */
[----:B------:R2:W3:Y:S01]  /*4b30*/  MUFU.TANH R11, R24 ;  /* 0x00000018000b7308 */ /* 0x0004e20000002400 */
[----:B------:R-:W-:Y:S01]  /*4b40*/  PLOP3.LUT P2, PT, PT, PT, UP0, 0x80, 0x0 ;  /* 0x000000000000781c */ /* 0x000fe20003f4f008 */
[----:B------:R-:W-:Y:S01]  /*4b50*/  FMUL.FTZ R25, R25, UR53 ;  /* 0x0000003519197c20 */ /* 0x000fe20008410000 */
[----:B------:R-:W-:Y:S01]  /*4b60*/  FMUL.FTZ R28, R28, UR53 ;  /* 0x000000351c1c7c20 */ /* 0x000fe20008410000 */
[----:B------:R-:W-:Y:S01]  /*4b70*/  @UP0 ULDC UR6, c[0x0][0x44c] ;  /* 0x0001130000060ab9 */ /* 0x000fe20000000800 */
[----:B------:R-:W-:Y:S01]  /*4b80*/  FMUL.FTZ R29, R29, UR53 ;  /* 0x000000351d1d7c20 */ /* 0x000fe20008410000 */
[----:B------:R-:W-:Y:S01]  /*4b90*/  FMUL.FTZ R32, R32, UR53 ;  /* 0x0000003520207c20 */ /* 0x000fe20008410000 */
[----:B------:R-:W-:Y:S01]  /*4ba0*/  FMUL.FTZ R33, R33, UR53 ;  /* 0x0000003521217c20 */ /* 0x000fe20008410000 */
[----:B------:R-:W4:Y:S01]  /*4bb0*/  MUFU.TANH R175, R25 ;  /* 0x0000001900af7308 */ /* 0x000f220000002400 */
[----:B--2---:R-:W-:Y:S01]  /*4bc0*/  FMUL.FTZ R24, R42, UR53 ;  /* 0x000000352a187c20 */ /* 0x004fe20008410000 */
[----:B------:R-:W-:Y:S01]  /*4bd0*/  FMUL.FTZ R40, R40, UR53 ;  /* 0x0000003528287c20 */ /* 0x000fe20008410000 */
[----:B------:R-:W-:Y:S01]  /*4be0*/  FMUL.FTZ R36, R36, UR53 ;  /* 0x0000003524247c20 */ /* 0x000fe20008410000 */
[----:B0-----:R-:W-:Y:S01]  /*4bf0*/  @P1 IMAD.HI.U32 R4, R13, UR6, RZ ;  /* 0x000000060d041c27 */ /* 0x001fe2000f8e00ff */
[----:B------:R-:W-:-:S03]  /*4c00*/  @UP0 ULDC UR6, c[0x0][0x450] ;  /* 0x0001140000060ab9 */ /* 0x000fc60000000800 */
[----:B------:R-:W-:Y:S01]  /*4c10*/  FMUL.FTZ R37, R37, UR53 ;  /* 0x0000003525257c20 */ /* 0x000fe20008410000 */
[----:B------:R-:W-:Y:S01]  /*4c20*/  FMUL.FTZ R41, R41, UR53 ;  /* 0x0000003529297c20 */ /* 0x000fe20008410000 */
[----:B------:R-:W0:Y:S01]  /*4c30*/  MUFU.TANH R173, R28 ;  /* 0x0000001c00ad7308 */ /* 0x000e220000002400 */
[----:B------:R-:W-:Y:S01]  /*4c40*/  @P2 SHF.R.U32.HI R13, RZ, UR6, R4 ;  /* 0x00000006ff0d2c19 */ /* 0x000fe20008011604 */
[----:B------:R-:W-:Y:S01]  /*4c50*/  UMOV UR6, 0xffffff80 ;  /* 0xffffff8000067882 */ /* 0x000fe20000000000 */
[----:B------:R-:W-:Y:S01]  /*4c60*/  FMUL.FTZ R44, R44, UR53 ;  /* 0x000000352c2c7c20 */ /* 0x000fe20008410000 */
[----:B------:R-:W-:Y:S01]  /*4c70*/  UIMAD UR6, UR56, UR6, 0x1 ;  /* 0x00000001380674a4 */ /* 0x000fe2000f8e0206 */
[----:B------:R-:W-:Y:S01]  /*4c80*/  FMUL.FTZ R45, R45, UR53 ;  /* 0x000000352d2d7c20 */ /* 0x000fe20008410000 */
[----:B------:R-:W2:Y:S01]  /*4c90*/  SHFL.IDX PT, R7, R13, RZ, 0x1c1f ;  /* 0x001c1fff0d077589 */ /* 0x000ea200000e0000 */
[----:B------:R-:W-:Y:S01]  /*4ca0*/  FMUL.FTZ R48, R48, UR53 ;  /* 0x0000003530307c20 */ /* 0x000fe20008410000 */
[----:B------:R-:W5:Y:S01]  /*4cb0*/  MUFU.TANH R29, R29 ;  /* 0x0000001d001d7308 */ /* 0x000f620000002400 */
[----:B------:R-:W-:Y:S01]  /*4cc0*/  FMUL.FTZ R49, R49, UR53 ;  /* 0x0000003531317c20 */ /* 0x000fe20008410000 */
[----:B------:R-:W-:-:S02]  /*4cd0*/  IMAD.U32 R35, RZ, RZ, UR6 ;  /* 0x00000006ff237e24 */ /* 0x000fc4000f8e00ff */
[----:B------:R-:W-:Y:S01]  /*4ce0*/  FMUL.FTZ R52, R52, UR53 ;  /* 0x0000003534347c20 */ /* 0x000fe20008410000 */
[----:B------:R-:W-:Y:S01]  /*4cf0*/  FMUL.FTZ R53, R53, UR53 ;  /* 0x0000003535357c20 */ /* 0x000fe20008410000 */
[----:B------:R-:W-:Y:S01]  /*4d00*/  FMUL.FTZ R56, R56, UR53 ;  /* 0x0000003538387c20 */ /* 0x000fe20008410000 */
[----:B------:R-:W-:Y:S02]  /*4d10*/  IMAD R42, R16, -0x2, R35 ;  /* 0xfffffffe102a7824 */ /* 0x000fe400078e0223 */
[----:B------:R-:W-:Y:S01]  /*4d20*/  FMUL.FTZ R57, R57, UR53 ;  /* 0x0000003539397c20 */ /* 0x000fe20008410000 */
[----:B------:R-:W5:Y:S01]  /*4d30*/  MUFU.TANH R169, R32 ;  /* 0x0000002000a97308 */ /* 0x000f620000002400 */
[----:B------:R-:W-:Y:S01]  /*4d40*/  FMUL.FTZ R60, R60, UR53 ;  /* 0x000000353c3c7c20 */ /* 0x000fe20008410000 */
[----:B-1----:R-:W-:Y:S02]  /*4d50*/  IMAD R42, R31, UR48, R42 ;  /* 0x000000301f2a7c24 */ /* 0x002fe4000f8e022a */
        /* <DEDUP_REMOVED lines=11> */
[----:B--2---:R-:W-:Y:S01]  /*4e10*/  IADD3 R4, R7, -UR52, R42 ;  /* 0x8000003407047c10 */ /* 0x004fe2000fffe02a */
[----:B------:R-:W-:Y:S01]  /*4e20*/  FMUL.FTZ R7, R69, UR53 ;  /* 0x0000003545077c20 */ /* 0x000fe20008410000 */
[----:B------:R2:W-:Y:S01]  /*4e30*/  MUFU.TANH R161, R40 ;  /* 0x0000002800a17308 */ /* 0x0005e20000002400 */
[----:B------:R-:W-:Y:S01]  /*4e40*/  FMUL.FTZ R38, R59, UR53 ;  /* 0x000000353b267c20 */ /* 0x000fe20008410000 */
[----:B------:R-:W-:Y:S01]  /*4e50*/  ISETP.GT.AND P1, PT, R4, RZ, PT ;  /* 0x000000ff0400720c */ /* 0x000fe20003f24270 */
[----:B------:R-:W-:Y:S01]  /*4e60*/  FMUL.FTZ R68, R68, UR53 ;  /* 0x0000003544447c20 */ /* 0x000fe20008410000 */
[----:B------:R-:W-:Y:S01]  /*4e70*/  ISETP.GT.AND P2, PT, R4, 0x1, PT ;  /* 0x000000010400780c */ /* 0x000fe20003f44270 */
[----:B------:R-:W-:Y:S01]  /*4e80*/  FMUL.FTZ R72, R72, UR53 ;  /* 0x0000003548487c20 */ /* 0x000fe20008410000 */
[----:B---3--:R-:W-:Y:S01]  /*4e90*/  FSEL R11, R11, -INF , P1 ;  /* 0xff8000000b0b7808 */ /* 0x008fe20000800000 */
[----:B------:R-:W-:Y:S01]  /*4ea0*/  FMUL.FTZ R73, R73, UR53 ;  /* 0x0000003549497c20 */ /* 0x000fe20008410000 */
[----:B------:R-:W-:Y:S01]  /*4eb0*/  ISETP.GT.AND P1, PT, R4, 0x8, PT ;  /* 0x000000080400780c */ /* 0x000fe20003f24270 */
[----:B------:R-:W3:Y:S01]  /*4ec0*/  MUFU.TANH R165, R36 ;  /* 0x0000002400a57308 */ /* 0x000ee20000002400 */
[----:B----4-:R-:W-:Y:S01]  /*4ed0*/  FSEL R175, R175, -INF , P2 ;  /* 0xff800000afaf7808 */ /* 0x010fe20001000000 */
[----:B------:R-:W-:Y:S01]  /*4ee0*/  FMUL.FTZ R21, R39, UR53 ;  /* 0x0000003527157c20 */ /* 0x000fe20008410000 */
[----:B--2---:R-:W-:Y:S01]  /*4ef0*/  FMNMX.FTZ R40, R11, R5, !PT ;  /* 0x000000050b287209 */ /* 0x004fe20007810000 */
        /* <DEDUP_REMOVED lines=15> */
[----:B------:R-:W-:Y:S01]  /*4ff0*/  FSEL R169, R169, -INF , P1 ;  /* 0xff800000a9a97808 */ /* 0x000fe20000800000 */
[----:B------:R-:W-:Y:S01]  /*5000*/  FMUL.FTZ R85, R85, UR53 ;  /* 0x0000003555557c20 */ /* 0x000fe20008410000 */
[----:B------:R-:W-:Y:S01]  /*5010*/  FMNMX.FTZ R40, R171, R40, !PT ;  /* 0x00000028ab287209 */ /* 0x000fe20007810000 */
[----:B------:R-:W4:Y:S01]  /*5020*/  SHFL.IDX PT, R13, R13, 0x1, 0x1c1f ;  /* 0x003c1f000d0d7f89 */ /* 0x000f2200000e0000 */
[----:B------:R-:W-:Y:S01]  /*5030*/  ISETP.GT.AND P1, PT, R4, 0x18, PT ;  /* 0x000000180400780c */ /* 0x000fe20003f24270 */
[----:B------:R-:W5:Y:S01]  /*5040*/  MUFU.TANH R44, R44 ;  /* 0x0000002c002c7308 */ /* 0x000f620000002400 */
[----:B-1----:R-:W-:Y:S01]  /*5050*/  FSEL R167, R33, -INF , P2 ;  /* 0xff80000021a77808 */ /* 0x002fe20001000000 */
[----:B------:R-:W-:Y:S01]  /*5060*/  FMUL.FTZ R8, R26, UR53 ;  /* 0x000000351a087c20 */ /* 0x000fe20008410000 */
[----:B------:R-:W-:Y:S01]  /*5070*/  FMNMX.FTZ R40, R169, R40, !PT ;  /* 0x00000028a9287209 */ /* 0x000fe20007810000 */
[----:B------:R-:W-:Y:S01]  /*5080*/  FMUL.FTZ R26, R46, UR53 ;  /* 0x000000352e1a7c20 */ /* 0x000fe20008410000 */
[----:B------:R-:W-:Y:S01]  /*5090*/  ISETP.GT.AND P2, PT, R4, 0x19, PT ;  /* 0x000000190400780c */ /* 0x000fe20003f44270 */
[----:B------:R-:W-:Y:S01]  /*50a0*/  FMUL.FTZ R28, R50, UR53 ;  /* 0x00000035321c7c20 */ /* 0x000fe20008410000 */
[----:B---3--:R-:W-:Y:S01]  /*50b0*/  FSEL R165, R165, -INF , P1 ;  /* 0xff800000a5a57808 */ /* 0x008fe20000800000 */
[----:B------:R-:W1:Y:S01]  /*50c0*/  MUFU.TANH R45, R45 ;  /* 0x0000002d002d7308 */ /* 0x000e620000002400 */
[----:B------:R-:W-:Y:S01]  /*50d0*/  FMNMX.FTZ R40, R167, R40, !PT ;  /* 0x00000028a7287209 */ /* 0x000fe20007810000 */
[----:B------:R-:W-:Y:S01]  /*50e0*/  FMUL.FTZ R50, R83, UR53 ;  /* 0x0000003553327c20 */ /* 0x000fe20008410000 */
[----:B------:R-:W-:Y:S01]  /*50f0*/  ISETP.GT.AND P1, PT, R4, 0x20, PT ;  /* 0x000000200400780c */ /* 0x000fe20003f24270 */
[----:B------:R-:W-:Y:S01]  /*5100*/  FMUL.FTZ R32, R54, UR53 ;  /* 0x0000003536207c20 */ /* 0x000fe20008410000 */
[----:B0-----:R-:W-:Y:S01]  /*5110*/  FSEL R163, R37, -INF , P2 ;  /* 0xff80000025a37808 */ /* 0x001fe20001000000 */
[----:B------:R-:W-:Y:S01]  /*5120*/  FMUL.FTZ R54, R87, UR53 ;  /* 0x0000003557367c20 */ /* 0x000fe20008410000 */
[----:B------:R-:W-:Y:S01]  /*5130*/  FMNMX.FTZ R40, R165, R40, !PT ;  /* 0x00000028a5287209 */ /* 0x000fe20007810000 */
[----:B------:R-:W0:Y:S01]  /*5140*/  MUFU.TANH R48, R48 ;  /* 0x0000003000307308 */ /* 0x000e220000002400 */
[----:B------:R-:W-:Y:S01]  /*5150*/  ISETP.GT.AND P2, PT, R4, 0x21, PT ;  /* 0x000000210400780c */ /* 0x000fe20003f44270 */
[----:B------:R-:W-:Y:S01]  /*5160*/  FMUL.FTZ R36, R58, UR53 ;  /* 0x000000353a247c20 */ /* 0x000fe20008410000 */
[----:B------:R-:W-:Y:S01]  /*5170*/  FSEL R161, R161, -INF , P1 ;  /* 0xff800000a1a17808 */ /* 0x000fe20000800000 */
[----:B------:R-:W-:Y:S01]  /*5180*/  FMUL.FTZ R58, R74, UR53 ;  /* 0x000000354a3a7c20 */ /* 0x000fe20008410000 */
[----:B------:R-:W-:Y:S01]  /*5190*/  FMNMX.FTZ R40, R163, R40, !PT ;  /* 0x00000028a3287209 */ /* 0x000fe20007810000 */
[----:B------:R-:W-:Y:S01]  /*51a0*/  FMUL.FTZ R46, R82, UR53 ;  /* 0x00000035522e7c20 */ /* 0x000fe20008410000 */
[----:B------:R-:W-:Y:S01]  /*51b0*/  ISETP.GT.AND P1, PT, R4, 0x28, PT ;  /* 0x000000280400780c */ /* 0x000fe20003f24270 */
[----:B------:R-:W3:Y:S01]  /*51c0*/  MUFU.TANH R49, R49 ;  /* 0x0000003100317308 */ /* 0x000ee20000002400 */
[----:B--2---:R-:W-:Y:S01]  /*51d0*/  FSEL R159, R41, -INF , P2 ;  /* 0xff800000299f7808 */ /* 0x004fe20001000000 */
[----:B------:R-:W-:Y:S01]  /*51e0*/  ULEA UR6, UR43, UR41, 0x3 ;  /* 0x000000292b067291 */ /* 0x000fe2000f8e183f */
[----:B------:R-:W-:-:S02]  /*51f0*/  FMNMX.FTZ R40, R161, R40, !PT ;  /* 0x00000028a1287209 */ /* 0x000fc40007810000 */
[----:B------:R-:W-:Y:S01]  /*5200*/  ISETP.GT.AND P2, PT, R4, 0x29, PT ;  /* 0x000000290400780c */ /* 0x000fe20003f44270 */
[----:B------:R-:W-:Y:S01]  /*5210*/  UIADD3 UR6, UR6, 0x28840, URZ ;  /* 0x0002884006067890 */ /* 0x000fe2000fffe03f */
[----:B-----5:R-:W-:Y:S01]  /*5220*/  FSEL R157, R44, -INF , P1 ;  /* 0xff8000002c9d7808 */ /* 0x020fe20000800000 */
[----:B------:R-:W2:Y:S01]  /*5230*/  MUFU.TANH R52, R52 ;  /* 0x0000003400347308 */ /* 0x000ea20000002400 */
[----:B------:R-:W-:Y:S01]  /*5240*/  FMNMX.FTZ R40, R159, R40, !PT ;  /* 0x000000289f287209 */ /* 0x000fe20007810000 */
[----:B------:R-:W-:Y:S01]  /*5250*/  FMUL.FTZ R44, R78, UR53 ;  /* 0x000000354e2c7c20 */ /* 0x000fe20008410000 */
[C---:B------:R-:W-:Y:S01]  /*5260*/  ISETP.GT.AND P1, PT, R4.reuse, 0x30, PT ;  /* 0x000000300400780c */ /* 0x040fe20003f24270 */
[----:B------:R-:W-:Y:S01]  /*5270*/  UPRMT UR6, UR39, 0x654, UR6 ;  /* 0x0000065427067896 */ /* 0x000fe20008000006 */
[----:B-1----:R-:W-:Y:S02]  /*5280*/  FSEL R155, R45, -INF , P2 ;  /* 0xff8000002d9b7808 */ /* 0x002fe40001000000 */
[----:B------:R-:W-:Y:S01]  /*5290*/  FMNMX.FTZ R40, R157, R40, !PT ;  /* 0x000000289d287209 */ /* 0x000fe20007810000 */
[----:B------:R-:W-:Y:S01]  /*52a0*/  MUFU.TANH R53, R53 ;  /* 0x0000003500357308 */ /* 0x000fe20000002400 */
[----:B------:R-:W-:-:S02]  /*52b0*/  ISETP.GT.AND P2, PT, R4, 0x31, PT ;  /* 0x000000310400780c */ /* 0x000fc40003f44270 */
[----:B0-----:R-:W-:Y:S01]  /*52c0*/  FSEL R153, R48, -INF , P1 ;  /* 0xff80000030997808 */ /* 0x001fe20000800000 */
[----:B------:R-:W-:Y:S01]  /*52d0*/  FMUL.FTZ R48, R79, UR53 ;  /* 0x000000354f307c20 */ /* 0x000fe20008410000 */
[----:B------:R-:W-:Y:S01]  /*52e0*/  FMNMX.FTZ R40, R155, R40, !PT ;  /* 0x000000289b287209 */ /* 0x000fe20007810000 */
[----:B------:R-:W-:Y:S01]  /*52f0*/  SYNCS.ARRIVE.TRANS64.RED.A1T0 RZ, [UR6], RZ ;  /* 0x000000ffffff79a7 */ /* 0x000fe20008100406 */
[C---:B------:R-:W-:Y:S01]  /*5300*/  ISETP.GT.AND P1, PT, R4.reuse, 0x38, PT ;  /* 0x000000380400780c */ /* 0x040fe20003f24270 */
[----:B------:R-:W0:Y:S01]  /*5310*/  MUFU.TANH R56, R56 ;  /* 0x0000003800387308 */ /* 0x000e220000002400 */
[----:B---3--:R-:W-:Y:S02]  /*5320*/  FSEL R69, R49, -INF , P2 ;  /* 0xff80000031457808 */ /* 0x008fe40001000000 */
[----:B------:R-:W-:Y:S02]  /*5330*/  FMNMX.FTZ R40, R153, R40, !PT ;  /* 0x0000002899287209 */ /* 0x000fe40007810000 */
[----:B------:R-:W-:-:S02]  /*5340*/  ISETP.GT.AND P2, PT, R4, 0x39, PT ;  /* 0x000000390400780c */ /* 0x000fc40003f44270 */
[----:B------:R-:W-:Y:S01]  /*5350*/  FMNMX.FTZ R40, R69, R40, !PT ;  /* 0x0000002845287209 */ /* 0x000fe20007810000 */
[----:B------:R-:W1:Y:S01]  /*5360*/  MUFU.TANH R57, R57 ;  /* 0x0000003900397308 */ /* 0x000e620000002400 */
[----:B----4-:R-:W-:-:S04]  /*5370*/  IADD3 R42, R13, -UR52, R42 ;  /* 0x800000340d2a7c10 */ /* 0x010fc8000fffe02a */
[----:B------:R-:W-:-:S03]  /*5380*/  ISETP.GT.AND P3, PT, R42, 0x1, PT ;  /* 0x000000012a00780c */ /* 0x000fc60003f64270 */
[----:B------:R3:W4:Y:S08]  /*5390*/  MUFU.TANH R55, R60 ;  /* 0x0000003c00377308 */ /* 0x0007300000002400 */
[----:B------:R2:W-:Y:S01]  /*53a0*/  MUFU.TANH R47, R65 ;  /* 0x00000041002f7308 */ /* 0x0005e20000002400 */
[----:B---3--:R-:W-:-:S07]  /*53b0*/  FMUL.FTZ R60, R63, UR53 ;  /* 0x000000353f3c7c20 */ /* 0x008fce0008410000 */
[----:B------:R3:W5:Y:S01]  /*53c0*/  MUFU.TANH R51, R61 ;  /* 0x0000003d00337308 */ /* 0x0007620000002400 */
[----:B--2---:R-:W-:Y:S01]  /*53d0*/  FSEL R65, R52, -INF , P1 ;  /* 0xff80000034417808 */ /* 0x004fe20000800000 */
[----:B------:R-:W-:Y:S01]  /*53e0*/  FMUL.FTZ R52, R86, UR53 ;  /* 0x0000003556347c20 */ /* 0x000fe20008410000 */
[----:B------:R-:W-:Y:S02]  /*53f0*/  ISETP.GT.AND P1, PT, R4, 0x40, PT ;  /* 0x000000400400780c */ /* 0x000fe40003f24270 */
[----:B------:R-:W-:Y:S02]  /*5400*/  FMNMX.FTZ R40, R65, R40, !PT ;  /* 0x0000002841287209 */ /* 0x000fe40007810000 */
[----:B0-----:R-:W-:Y:S01]  /*5410*/  FSEL R59, R56, -INF , P1 ;  /* 0xff800000383b7808 */ /* 0x001fe20000800000 */
[----:B------:R-:W0:Y:S01]  /*5420*/  MUFU.TANH R64, R64 ;  /* 0x0000004000407308 */ /* 0x000e220000002400 */
[----:B---3--:R-:W-:Y:S01]  /*5430*/  FSEL R61, R53, -INF , P2 ;  /* 0xff800000353d7808 */ /* 0x008fe20001000000 */
[----:B------:R-:W-:Y:S01]  /*5440*/  FMUL.FTZ R56, R62, UR53 ;  /* 0x000000353e387c20 */ /* 0x000fe20008410000 */
[----:B------:R-:W-:Y:S01]  /*5450*/  ISETP.GT.AND P2, PT, R4, 0x41, PT ;  /* 0x000000410400780c */ /* 0x000fe20003f44270 */
[----:B------:R-:W-:Y:S01]  /*5460*/  FMUL.FTZ R62, R70, UR53 ;  /* 0x00000035463e7c20 */ /* 0x000fe20008410000 */
[----:B------:R-:W-:Y:S01]  /*5470*/  FMNMX.FTZ R40, R61, R40, !PT ;  /* 0x000000283d287209 */ /* 0x000fe20007810000 */
[----:B------:R-:W-:Y:S01]  /*5480*/  FMUL.FTZ R70, R75, UR53 ;  /* 0x000000354b467c20 */ /* 0x000fe20008410000 */
[----:B------:R-:W-:Y:S01]  /*5490*/  ISETP.GT.AND P1, PT, R4, 0x48, PT ;  /* 0x000000480400780c */ /* 0x000fe20003f24270 */
[----:B------:R-:W2:Y:S01]  /*54a0*/  MUFU.TANH R68, R68 ;  /* 0x0000004400447308 */ /* 0x000ea20000002400 */
[----:B-1----:R-:W-:-:S02]  /*54b0*/  FSEL R57, R57, -INF , P2 ;  /* 0xff80000039397808 */ /* 0x002fc40001000000 */
[----:B------:R-:W-:Y:S02]  /*54c0*/  FMNMX.FTZ R40, R59, R40, !PT ;  /* 0x000000283b287209 */ /* 0x000fe40007810000 */
[C---:B------:R-:W-:Y:S02]  /*54d0*/  ISETP.GT.AND P2, PT, R4.reuse, 0x49, PT ;  /* 0x000000490400780c */ /* 0x040fe40003f44270 */
[----:B----4-:R-:W-:Y:S01]  /*54e0*/  FSEL R55, R55, -INF , P1 ;  /* 0xff80000037377808 */ /* 0x010fe20000800000 */
[----:B------:R-:W1:Y:S01]  /*54f0*/  MUFU.TANH R7, R7 ;  /* 0x0000000700077308 */ /* 0x000e620000002400 */
[----:B------:R-:W-:Y:S02]  /*5500*/  FMNMX.FTZ R40, R57, R40, !PT ;  /* 0x0000002839287209 */ /* 0x000fe40007810000 */
[----:B------:R-:W-:Y:S02]  /*5510*/  ISETP.GT.AND P1, PT, R4, 0x50, PT ;  /* 0x000000500400780c */ /* 0x000fe40003f24270 */
[----:B-----5:R-:W-:-:S02]  /*5520*/  FSEL R51, R51, -INF , P2 ;  /* 0xff80000033337808 */ /* 0x020fc40001000000 */
[----:B------:R-:W-:Y:S01]  /*5530*/  FMNMX.FTZ R40, R55, R40, !PT ;  /* 0x0000002837287209 */ /* 0x000fe20007810000 */
[----:B------:R-:W3:Y:S01]  /*5540*/  MUFU.TANH R45, R72 ;  /* 0x00000048002d7308 */ /* 0x000ee20000002400 */
[----:B------:R-:W-:Y:S02]  /*5550*/  ISETP.GT.AND P2, PT, R4, 0x51, PT ;  /* 0x000000510400780c */ /* 0x000fe40003f44270 */
[----:B0-----:R-:W-:Y:S01]  /*5560*/  FSEL R53, R64, -INF , P1 ;  /* 0xff80000040357808 */ /* 0x001fe20000800000 */
[----:B------:R-:W-:Y:S01]  /*5570*/  FMUL.FTZ R64, R71, UR53 ;  /* 0x0000003547407c20 */ /* 0x000fe20008410000 */
[----:B------:R-:W-:Y:S02]  /*5580*/  FMNMX.FTZ R40, R51, R40, !PT ;  /* 0x0000002833287209 */ /* 0x000fe40007810000 */
[----:B------:R-:W-:Y:S01]  /*5590*/  ISETP.GT.AND P1, PT, R4, 0x58, PT ;  /* 0x000000580400780c */ /* 0x000fe20003f24270 */
[----:B------:R-:W0:Y:S01]  /*55a0*/  MUFU.TANH R39, R73 ;  /* 0x0000004900277308 */ /* 0x000e220000002400 */
[----:B------:R-:W-:-:S02]  /*55b0*/  FSEL R47, R47, -INF , P2 ;  /* 0xff8000002f2f7808 */ /* 0x000fc40001000000 */
[----:B------:R-:W-:Y:S02]  /*55c0*/  FMNMX.FTZ R40, R53, R40, !PT ;  /* 0x0000002835287209 */ /* 0x000fe40007810000 */
[----:B------:R-:W-:Y:S02]  /*55d0*/  ISETP.GT.AND P2, PT, R4, 0x59, PT ;  /* 0x000000590400780c */ /* 0x000fe40003f44270 */
[----:B--2---:R-:W-:Y:S01]  /*55e0*/  FSEL R49, R68, -INF , P1 ;  /* 0xff80000044317808 */ /* 0x004fe20000800000 */
[----:B------:R-:W2:Y:S01]  /*55f0*/  MUFU.TANH R41, R76 ;  /* 0x0000004c00297308 */ /* 0x000ea20000002400 */
[----:B------:R-:W-:Y:S01]  /*5600*/  FMNMX.FTZ R40, R47, R40, !PT ;  /* 0x000000282f287209 */ /* 0x000fe20007810000 */
[----:B------:R-:W-:Y:S01]  /*5610*/  FMUL.FTZ R68, R66, UR53 ;  /* 0x0000003542447c20 */ /* 0x000fe20008410000 */
[----:B------:R-:W-:Y:S01]  /*5620*/  ISETP.GT.AND P1, PT, R4, 0x60, PT ;  /* 0x000000600400780c */ /* 0x000fe20003f24270 */
[----:B------:R-:W-:Y:S01]  /*5630*/  FMUL.FTZ R66, R67, UR53 ;  /* 0x0000003543427c20 */ /* 0x000fe20008410000 */
[----:B-1----:R-:W-:-:S02]  /*5640*/  FSEL R43, R7, -INF , P2 ;  /* 0xff800000072b7808 */ /* 0x002fc40001000000 */
[----:B------:R-:W-:Y:S01]  /*5650*/  FMNMX.FTZ R40, R49, R40, !PT ;  /* 0x0000002831287209 */ /* 0x000fe20007810000 */
[----:B------:R-:W1:Y:S01]  /*5660*/  MUFU.TANH R31, R77 ;  /* 0x0000004d001f7308 */ /* 0x000e620000002400 */
[C---:B------:R-:W-:Y:S02]  /*5670*/  ISETP.GT.AND P2, PT, R4.reuse, 0x61, PT ;  /* 0x000000610400780c */ /* 0x040fe40003f44270 */
[----:B---3--:R-:W-:Y:S02]  /*5680*/  FSEL R45, R45, -INF , P1 ;  /* 0xff8000002d2d7808 */ /* 0x008fe40000800000 */
[----:B------:R-:W-:Y:S02]  /*5690*/  FMNMX.FTZ R40, R43, R40, !PT ;  /* 0x000000282b287209 */ /* 0x000fe40007810000 */
[----:B------:R-:W-:Y:S01]  /*56a0*/  ISETP.GT.AND P1, PT, R4, 0x68, PT ;  /* 0x000000680400780c */ /* 0x000fe20003f24270 */
[----:B------:R-:W3:Y:S01]  /*56b0*/  MUFU.TANH R33, R80 ;  /* 0x0000005000217308 */ /* 0x000ee20000002400 */
[----:B0-----:R-:W-:-:S02]  /*56c0*/  FSEL R39, R39, -INF , P2 ;  /* 0xff80000027277808 */ /* 0x001fc40001000000 */
[----:B------:R-:W-:Y:S02]  /*56d0*/  FMNMX.FTZ R40, R45, R40, !PT ;  /* 0x000000282d287209 */ /* 0x000fe40007810000 */
[C---:B------:R-:W-:Y:S02]  /*56e0*/  ISETP.GT.AND P2, PT, R4.reuse, 0x69, PT ;  /* 0x000000690400780c */ /* 0x040fe40003f44270 */
[----:B--2---:R-:W-:Y:S01]  /*56f0*/  FSEL R41, R41, -INF , P1 ;  /* 0xff80000029297808 */ /* 0x004fe20000800000 */
[----:B------:R-:W0:Y:S01]  /*5700*/  MUFU.TANH R35, R81 ;  /* 0x0000005100237308 */ /* 0x000e220000002400 */
[----:B------:R-:W-:Y:S02]  /*5710*/  FMNMX.FTZ R40, R39, R40, !PT ;  /* 0x0000002827287209 */ /* 0x000fe40007810000 */
[----:B------:R-:W-:Y:S02]  /*5720*/  ISETP.GT.AND P1, PT, R4, 0x70, PT ;  /* 0x000000700400780c */ /* 0x000fe40003f24270 */
[----:B-1----:R-:W-:-:S02]  /*5730*/  FSEL R31, R31, -INF , P2 ;  /* 0xff8000001f1f7808 */ /* 0x002fc40001000000 */
[----:B------:R-:W-:Y:S01]  /*5740*/  FMNMX.FTZ R40, R41, R40, !PT ;  /* 0x0000002829287209 */ /* 0x000fe20007810000 */
[----:B------:R-:W1:Y:S01]  /*5750*/  MUFU.TANH R37, R84 ;  /* 0x0000005400257308 */ /* 0x000e620000002400 */
[C---:B------:R-:W-:Y:S02]  /*5760*/  ISETP.GT.AND P2, PT, R4.reuse, 0x71, PT ;  /* 0x000000710400780c */ /* 0x040fe40003f44270 */
[----:B---3--:R-:W-:Y:S02]  /*5770*/  FSEL R33, R33, -INF , P1 ;  /* 0xff80000021217808 */ /* 0x008fe40000800000 */
[----:B------:R-:W-:Y:S02]  /*5780*/  FMNMX.FTZ R40, R31, R40, !PT ;  /* 0x000000281f287209 */ /* 0x000fe40007810000 */
[----:B------:R-:W-:Y:S01]  /*5790*/  ISETP.GT.AND P1, PT, R4, 0x78, PT ;  /* 0x000000780400780c */ /* 0x000fe20003f24270 */
[----:B------:R-:W2:Y:S01]  /*57a0*/  MUFU.TANH R29, R85 ;  /* 0x00000055001d7308 */ /* 0x000ea20000002400 */
[----:B0-----:R-:W-:-:S02]  /*57b0*/  FSEL R35, R35, -INF , P2 ;  /* 0xff80000023237808 */ /* 0x001fc40001000000 */
[----:B------:R-:W-:Y:S02]  /*57c0*/  FMNMX.FTZ R40, R33, R40, !PT ;  /* 0x0000002821287209 */ /* 0x000fe40007810000 */
[----:B------:R-:W-:Y:S02]  /*57d0*/  ISETP.GT.AND P2, PT, R4, 0x79, PT ;  /* 0x000000790400780c */ /* 0x000fe40003f44270 */
[----:B------:R-:W-:Y:S01]  /*57e0*/  FMNMX.FTZ R40, R35, R40, !PT ;  /* 0x0000002823287209 */ /* 0x000fe20007810000 */
[----:B------:R-:W0:Y:S01]  /*57f0*/  MUFU.TANH R8, R8 ;  /* 0x0000000800087308 */ /* 0x000e220000002400 */
[----:B-1----:R-:W-:Y:S01]  /*5800*/  FSEL R37, R37, -INF , P1 ;  /* 0xff80000025257808 */ /* 0x002fe20000800000 */
[----:B------:R-:W1:Y:S03]  /*5810*/  LDC R4, c[0x0][0x988] ;  /* 0x00026200ff047b82 */ /* 0x000e660000000800 */
[----:B------:R-:W-:-:S03]  /*5820*/  FMNMX.FTZ R40, R37, R40, !PT ;  /* 0x0000002825287209 */ /* 0x000fc60007810000 */
[----:B------:R-:W3:Y:S01]  /*5830*/  MUFU.TANH R9, R9 ;  /* 0x0000000900097308 */ /* 0x000ee20000002400 */
[----:B--2---:R-:W-:Y:S02]  /*5840*/  FSEL R29, R29, -INF , P2 ;  /* 0xff8000001d1d7808 */ /* 0x004fe40001000000 */
[----:B------:R-:W-:Y:S02]  /*5850*/  ISETP.GT.AND P2, PT, R42, RZ, PT ;  /* 0x000000ff2a00720c */ /* 0x000fe40003f44270 */
[----:B------:R-:W-:-:S03]  /*5860*/  FMNMX.FTZ R40, R29, R40, !PT ;  /* 0x000000281d287209 */ /* 0x000fc60007810000 */
[----:B------:R-:W2:Y:S01]  /*5870*/  MUFU.TANH R10, R10 ;  /* 0x0000000a000a7308 */ /* 0x000ea20000002400 */
[----:B0-----:R-:W-:Y:S01]  /*5880*/  FSEL R63, R8, -INF , P2 ;  /* 0xff800000083f7808 */ /* 0x001fe20001000000 */
[----:B------:R-:W0:Y:S01]  /*5890*/  SHFL.BFLY PT, R7, R40, 0x2, 0x1f ;  /* 0x0c401f0028077f89 */ /* 0x000e2200000e0000 */
[----:B------:R-:W-:Y:S02]  /*58a0*/  ISETP.GT.AND P2, PT, R42, 0x8, PT ;  /* 0x000000082a00780c */ /* 0x000fe40003f44270 */
[----:B------:R-:W-:-:S03]  /*58b0*/  FMNMX.FTZ R8, R63, R6, !PT ;  /* 0x000000063f087209 */ /* 0x000fc60007810000 */
[----:B------:R-:W4:Y:S01]  /*58c0*/  MUFU.TANH R12, R12 ;  /* 0x0000000c000c7308 */ /* 0x000f220000002400 */
[----:B---3--:R-:W-:Y:S02]  /*58d0*/  FSEL R67, R9, -INF , P3 ;  /* 0xff80000009437808 */ /* 0x008fe40001800000 */
[----:B------:R-:W-:Y:S02]  /*58e0*/  ISETP.GT.AND P3, PT, R42, 0x9, PT ;  /* 0x000000092a00780c */ /* 0x000fe40003f64270 */
[----:B------:R-:W-:-:S03]  /*58f0*/  FMNMX.FTZ R8, R67, R8, !PT ;  /* 0x0000000843087209 */ /* 0x000fc60007810000 */
[----:B------:R-:W3:Y:S01]  /*5900*/  MUFU.TANH R14, R14 ;  /* 0x0000000e000e7308 */ /* 0x000ee20000002400 */
[----:B--2---:R-:W-:Y:S02]  /*5910*/  FSEL R71, R10, -INF , P2 ;  /* 0xff8000000a477808 */ /* 0x004fe40001000000 */
[----:B------:R-:W-:Y:S02]  /*5920*/  ISETP.GT.AND P2, PT, R42, 0x10, PT ;  /* 0x000000102a00780c */ /* 0x000fe40003f44270 */
[----:B------:R-:W-:-:S03]  /*5930*/  FMNMX.FTZ R8, R71, R8, !PT ;  /* 0x0000000847087209 */ /* 0x000fc60007810000 */
[----:B------:R-:W2:Y:S01]  /*5940*/  MUFU.TANH R15, R15 ;  /* 0x0000000f000f7308 */ /* 0x000ea20000002400 */
[----:B----4-:R-:W-:Y:S02]  /*5950*/  FSEL R73, R12, -INF , P3 ;  /* 0xff8000000c497808 */ /* 0x010fe40001800000 */
[----:B0-----:R-:W-:Y:S02]  /*5960*/  FMNMX.FTZ R7, R40, R7, !PT ;  /* 0x0000000728077209 */ /* 0x001fe40007810000 */
[----:B------:R-:W-:Y:S02]  /*5970*/  ISETP.GT.AND P3, PT, R42, 0x11, PT ;  /* 0x000000112a00780c */ /* 0x000fe40003f64270 */
[----:B------:R-:W-:Y:S01]  /*5980*/  FMNMX.FTZ R8, R73, R8, !PT ;  /* 0x0000000849087209 */ /* 0x000fe20007810000 */
[----:B------:R-:W0:Y:S01]  /*5990*/  SHFL.BFLY PT, R40, R7, 0x1, 0x1f ;  /* 0x0c201f0007287f89 */ /* 0x000e2200000e0000 */
[----:B------:R-:W4:Y:S01]  /*59a0*/  MUFU.TANH R20, R20 ;  /* 0x0000001400147308 */ /* 0x000f220000002400 */
[----:B---3--:R-:W-:-:S02]  /*59b0*/  FSEL R75, R14, -INF , P2 ;  /* 0xff8000000e4b7808 */ /* 0x008fc40001000000 */
        /* <DEDUP_REMOVED lines=8> */
[C---:B------:R-:W-:Y:S02]  /*5a40*/  ISETP.GT.AND P2, PT, R42.reuse, 0x20, PT ;  /* 0x000000202a00780c */ /* 0x040fe40003f44270 */
[----:B------:R-:W-:Y:S02]  /*5a50*/  FMNMX.FTZ R8, R79, R8, !PT ;  /* 0x000000084f087209 */ /* 0x000fe40007810000 */
[----:B0-----:R-:W-:Y:S01]  /*5a60*/  FMNMX.FTZ R7, R7, R40, !PT ;  /* 0x0000002807077209 */ /* 0x001fe20007810000 */
[----:B------:R-:W0:Y:S01]  /*5a70*/  MUFU.TANH R25, R25 ;  /* 0x0000001900197308 */ /* 0x000e220000002400 */
[----:B---3--:R-:W-:Y:S02]  /*5a80*/  FSEL R81, R21, -INF , P3 ;  /* 0xff80000015517808 */ /* 0x008fe40001800000 */
[----:B------:R-:W-:Y:S01]  /*5a90*/  ISETP.GT.AND P3, PT, R42, 0x21, PT ;  /* 0x000000212a00780c */ /* 0x000fe20003f64270 */
[----:B-1----:R-:W-:Y:S01]  /*5aa0*/  FMUL.FTZ R40, R7, R4 ;  /* 0x0000000407287220 */ /* 0x002fe20000410000 */
[----:B------:R-:W-:-:S02]  /*5ab0*/  FMNMX.FTZ R8, R81, R8, !PT ;  /* 0x0000000851087209 */ /* 0x000fc40007810000 */
[----:B------:R-:W-:Y:S01]  /*5ac0*/  FSETP.NEU.FTZ.AND P1, PT, R7, -INF , PT ;  /* 0xff8000000700780b */ /* 0x000fe20003f3d000 */
[----:B------:R-:W1:Y:S01]  /*5ad0*/  MUFU.TANH R26, R26 ;  /* 0x0000001a001a7308 */ /* 0x000e620000002400 */
[----:B--2---:R-:W-:Y:S02]  /*5ae0*/  FSEL R83, R24, -INF , P2 ;  /* 0xff80000018537808 */ /* 0x004fe40001000000 */
[----:B------:R-:W-:Y:S02]  /*5af0*/  ISETP.GT.AND P2, PT, R42, 0x28, PT ;  /* 0x000000282a00780c */ /* 0x000fe40003f44270 */
[----:B------:R-:W-:Y:S02]  /*5b00*/  FMNMX.FTZ R8, R83, R8, !PT ;  /* 0x0000000853087209 */ /* 0x000fe40007810000 */
[----:B------:R-:W-:Y:S01]  /*5b10*/  FSEL R40, R40, RZ, P1 ;  /* 0x000000ff28287208 */ /* 0x000fe20000800000 */
[----:B------:R-:W2:Y:S01]  /*5b20*/  MUFU.TANH R27, R27 ;  /* 0x0000001b001b7308 */ /* 0x000ea20000002400 */
[----:B0-----:R-:W-:-:S02]  /*5b30*/  FSEL R85, R25, -INF , P3 ;  /* 0xff80000019557808 */ /* 0x001fc40001800000 */
[----:B------:R-:W-:Y:S01]  /*5b40*/  ISETP.GT.AND P3, PT, R42, 0x29, PT ;  /* 0x000000292a00780c */ /* 0x000fe20003f64270 */
[--C-:B------:R-:W-:Y:S01]  /*5b50*/  FFMA.FTZ R21, R163, R4, -R40.reuse ;  /* 0x00000004a3157223 */ /* 0x100fe20000010828 */
[----:B------:R-:W-:Y:S01]  /*5b60*/  FMNMX.FTZ R8, R85, R8, !PT ;  /* 0x0000000855087209 */ /* 0x000fe20007810000 */
[-CC-:B------:R-:W-:Y:S01]  /*5b70*/  FFMA.FTZ R178, R165, R4.reuse, -R40.reuse ;  /* 0x00000004a5b27223 */ /* 0x180fe20000010828 */
[-CC-:B------:R-:W-:Y:S01]  /*5b80*/  FFMA.FTZ R172, R161, R4.reuse, -R40.reuse ;  /* 0x00000004a1ac7223 */ /* 0x180fe20000010828 */
[----:B------:R-:W0:Y:S01]  /*5b90*/  MUFU.TANH R28, R28 ;  /* 0x0000001c001c7308 */ /* 0x000e220000002400 */
[----:B-1----:R-:W-:Y:S01]  /*5ba0*/  FSEL R87, R26, -INF , P2 ;  /* 0xff8000001a577808 */ /* 0x002fe20001000000 */
[-CC-:B------:R-:W-:Y:S01]  /*5bb0*/  FFMA.FTZ R15, R167, R4.reuse, -R40.reuse ;  /* 0x00000004a70f7223 */ /* 0x180fe20000010828 */
[C---:B------:R-:W-:Y:S01]  /*5bc0*/  ISETP.GT.AND P2, PT, R42.reuse, 0x30, PT ;  /* 0x000000302a00780c */ /* 0x040fe20003f44270 */
[--C-:B------:R-:W-:Y:S01]  /*5bd0*/  FFMA.FTZ R25, R159, R4, -R40.reuse ;  /* 0x000000049f197223 */ /* 0x100fe20000010828 */
[----:B------:R-:W-:Y:S01]  /*5be0*/  FMNMX.FTZ R8, R87, R8, !PT ;  /* 0x0000000857087209 */ /* 0x000fe20007810000 */
[-CC-:B------:R-:W-:Y:S01]  /*5bf0*/  FFMA.FTZ R176, R169, R4.reuse, -R40.reuse ;  /* 0x00000004a9b07223 */ /* 0x180fe20000010828 */
[-CC-:B------:R-:W-:Y:S01]  /*5c00*/  FFMA.FTZ R174, R157, R4.reuse, -R40.reuse ;  /* 0x000000049dae7223 */ /* 0x180fe20000010828 */
[----:B------:R-:W1:Y:S01]  /*5c10*/  MUFU.TANH R30, R30 ;  /* 0x0000001e001e7308 */ /* 0x000e620000002400 */
[----:B--2---:R-:W-:Y:S01]  /*5c20*/  FSEL R163, R27, -INF , P3 ;  /* 0xff8000001ba37808 */ /* 0x004fe20001800000 */
[-CC-:B------:R-:W-:Y:S01]  /*5c30*/  FFMA.FTZ R13, R171, R4.reuse, -R40.reuse ;  /* 0x00000004ab0d7223 */ /* 0x180fe20000010828 */
[----:B------:R-:W-:Y:S01]  /*5c40*/  ISETP.GT.AND P3, PT, R42, 0x31, PT ;  /* 0x000000312a00780c */ /* 0x000fe20003f64270 */
[--C-:B------:R-:W-:Y:S01]  /*5c50*/  FFMA.FTZ R27, R155, R4, -R40.reuse ;  /* 0x000000049b1b7223 */ /* 0x100fe20000010828 */
[----:B------:R-:W-:Y:S01]  /*5c60*/  FMNMX.FTZ R8, R163, R8, !PT ;  /* 0x00000008a3087209 */ /* 0x000fe20007810000 */
[-CC-:B------:R-:W-:Y:S01]  /*5c70*/  FFMA.FTZ R182, R173, R4.reuse, -R40.reuse ;  /* 0x00000004adb67223 */ /* 0x180fe20000010828 */
[-CC-:B------:R-:W-:Y:S01]  /*5c80*/  FFMA.FTZ R168, R153, R4.reuse, -R40.reuse ;  /* 0x0000000499a87223 */ /* 0x180fe20000010828 */
[----:B------:R-:W2:Y:S01]  /*5c90*/  MUFU.TANH R32, R32 ;  /* 0x0000002000207308 */ /* 0x000ea20000002400 */
[----:B0-----:R-:W-:Y:S01]  /*5ca0*/  FSEL R165, R28, -INF , P2 ;  /* 0xff8000001ca57808 */ /* 0x001fe20001000000 */
[-CC-:B------:R-:W-:Y:S01]  /*5cb0*/  FFMA.FTZ R180, R175, R4.reuse, -R40.reuse ;  /* 0x00000004afb47223 */ /* 0x180fe20000010828 */
        /* <DEDUP_REMOVED lines=8> */
[----:B------:R-:W-:Y:S01]  /*5d40*/  ISETP.GT.AND P3, PT, R42, 0x39, PT ;  /* 0x000000392a00780c */ /* 0x000fe20003f64270 */
[--C-:B------:R-:W-:Y:S01]  /*5d50*/  FFMA.FTZ R33, R35, R4, -R40.reuse ;  /* 0x0000000423217223 */ /* 0x100fe20000010828 */
[----:B------:R-:W-:Y:S01]  /*5d60*/  FMNMX.FTZ R8, R161, R8, !PT ;  /* 0x00000008a1087209 */ /* 0x000fe20007810000 */
[-CC-:B------:R-:W-:Y:S01]  /*5d70*/  FFMA.FTZ R158, R37, R4.reuse, -R40.reuse ;  /* 0x00000004259e7223 */ /* 0x180fe20000010828 */
[----:B------:R-:W-:Y:S01]  /*5d80*/  FSEL R30, R7, RZ, P1 ;  /* 0x000000ff071e7208 */ /* 0x000fe20000800000 */
[----:B------:R-:W1:Y:S01]  /*5d90*/  MUFU.TANH R36, R36 ;  /* 0x0000002400247308 */ /* 0x000e620000002400 */
[----:B--2---:R-:W-:Y:S01]  /*5da0*/  FSEL R167, R32, -INF , P2 ;  /* 0xff80000020a77808 */ /* 0x004fe20001000000 */
[--C-:B------:R-:W-:Y:S01]  /*5db0*/  FFMA.FTZ R154, R41, R4, -R40.reuse ;  /* 0x00000004299a7223 */ /* 0x100fe20000010828 */
[----:B------:R-:W-:Y:S01]  /*5dc0*/  ISETP.GT.AND P2, PT, R42, 0x40, PT ;  /* 0x000000402a00780c */ /* 0x000fe20003f44270 */
[----:B------:R-:W-:Y:S01]  /*5dd0*/  FADD.FTZ R5, -R30, R5 ;  /* 0x000000051e057221 */ /* 0x000fe20000010100 */
[----:B------:R-:W-:Y:S01]  /*5de0*/  FMNMX.FTZ R8, R167, R8, !PT ;  /* 0x00000008a7087209 */ /* 0x000fe20007810000 */
[-CC-:B------:R-:W-:Y:S01]  /*5df0*/  FFMA.FTZ R152, R45, R4.reuse, -R40.reuse ;  /* 0x000000042d987223 */ /* 0x180fe20000010828 */
[-CC-:B------:R-:W-:Y:S01]  /*5e00*/  FFMA.FTZ R162, R49, R4.reuse, -R40.reuse ;  /* 0x0000000431a27223 */ /* 0x180fe20000010828 */
[----:B------:R-:W2:Y:S01]  /*5e10*/  MUFU.TANH R38, R38 ;  /* 0x0000002600267308 */ /* 0x000ea20000002400 */
[----:B0-----:R-:W-:Y:S01]  /*5e20*/  FSEL R159, R34, -INF , P3 ;  /* 0xff800000229f7808 */ /* 0x001fe20001800000 */
[-C--:B------:R-:W-:Y:S01]  /*5e30*/  FMUL.FTZ R34, R5, R4.reuse ;  /* 0x0000000405227220 */ /* 0x080fe20000410000 */
        /* <DEDUP_REMOVED lines=20> */
[----:B------:R-:W-:Y:S01]  /*5f80*/  FFMA.FTZ R29, R29, R4, -R40 ;  /* 0x000000041d1d7223 */ /* 0x000fe20000010828 */
[----:B------:R-:W2:Y:S01]  /*5f90*/  MUFU.TANH R68, R68 ;  /* 0x0000004400447308 */ /* 0x000ea20000002400 */
[----:B0-----:R-:W-:-:S02]  /*5fa0*/  FSEL R171, R56, -INF , P2 ;  /* 0xff80000038ab7808 */ /* 0x001fc40001000000 */
        /* <DEDUP_REMOVED lines=49> */
[----:B------:R-:W-:Y:S01]  /*62c0*/  MUFU.EX2 R180, R180 ;  /* 0x000000b400b47308 */ /* 0x000fe20000000800 */
[----:B-1----:R-:W-:-:S04]  /*62d0*/  FSEL R195, R54, -INF , P3 ;  /* 0xff80000036c37808 */ /* 0x002fc80001800000 */
[----:B------:R-:W-:-:S03]  /*62e0*/  FMNMX.FTZ R8, R195, R8, !PT ;  /* 0x00000008c3087209 */ /* 0x000fc60007810000 */
[----:B------:R-:W-:Y:S02]  /*62f0*/  MUFU.EX2 R182, R182 ;  /* 0x000000b600b67308 */ /* 0x000fe40000000800 */
[----:B------:R-:W0:Y:S06]  /*6300*/  SHFL.BFLY PT, R9, R8, 0x2, 0x1f ;  /* 0x0c401f0008097f89 */ /* 0x000e2c00000e0000 */
[----:B------:R-:W-:Y:S08]  /*6310*/  MUFU.EX2 R13, R13 ;  /* 0x0000000d000d7308 */ /* 0x000ff00000000800 */
[----:B------:R-:W-:Y:S08]  /*6320*/  MUFU.EX2 R176, R176 ;  /* 0x000000b000b07308 */ /* 0x000ff00000000800 */
        /* <DEDUP_REMOVED lines=9> */
[----:B------:R-:W-:-:S06]  /*63c0*/  FMUL.FTZ R8, R9, R4 ;  /* 0x0000000409087220 */ /* 0x000fcc0000410000 */
[----:B------:R-:W-:Y:S01]  /*63d0*/  MUFU.EX2 R174, R174 ;  /* 0x000000ae00ae7308 */ /* 0x000fe20000000800 */
[----:B------:R-:W-:-:S05]  /*63e0*/  FSEL R8, R8, RZ, P2 ;  /* 0x000000ff08087208 */ /* 0x000fca0001000000 */
[-CC-:B------:R-:W-:Y:S01]  /*63f0*/  FFMA.FTZ R10, R63, R4.reuse, -R8.reuse ;  /* 0x000000043f0a7223 */ /* 0x180fe20000010808 */
[----:B------:R-:W-:Y:S01]  /*6400*/  FSEL R63, R9, RZ, P2 ;  /* 0x000000ff093f7208 */ /* 0x000fe20001000000 */
[-CC-:B------:R-:W-:Y:S01]  /*6410*/  FFMA.FTZ R35, R67, R4.reuse, -R8.reuse ;  /* 0x0000000443237223 */ /* 0x180fe20000010808 */
[-CC-:B------:R-:W-:Y:S01]  /*6420*/  FFMA.FTZ R12, R71, R4.reuse, -R8.reuse ;  /* 0x00000004470c7223 */ /* 0x180fe20000010808 */
[-CC-:B------:R-:W-:Y:S01]  /*6430*/  FFMA.FTZ R37, R73, R4.reuse, -R8.reuse ;  /* 0x0000000449257223 */ /* 0x180fe20000010808 */
[-C--:B------:R-:W-:Y:S01]  /*6440*/  FFMA.FTZ R14, R75, R4.reuse, -R8 ;  /* 0x000000044b0e7223 */ /* 0x080fe20000010808 */
[----:B------:R-:W-:Y:S01]  /*6450*/  FADD.FTZ R63, -R63, R6 ;  /* 0x000000063f3f7221 */ /* 0x000fe20000010100 */
[----:B------:R-:W-:Y:S01]  /*6460*/  MUFU.EX2 R10, R10 ;  /* 0x0000000a000a7308 */ /* 0x000fe20000000800 */
[-CC-:B------:R-:W-:Y:S01]  /*6470*/  FFMA.FTZ R41, R77, R4.reuse, -R8.reuse ;  /* 0x000000044d297223 */ /* 0x180fe20000010808 */
[-CC-:B------:R-:W-:Y:S01]  /*6480*/  FFMA.FTZ R20, R79, R4.reuse, -R8.reuse ;  /* 0x000000044f147223 */ /* 0x180fe20000010808 */
[-C--:B------:R-:W-:Y:S01]  /*6490*/  FMUL.FTZ R5, R63, R4.reuse ;  /* 0x000000043f057220 */ /* 0x080fe20000410000 */
[-CC-:B------:R-:W-:Y:S01]  /*64a0*/  FFMA.FTZ R45, R81, R4.reuse, -R8.reuse ;  /* 0x00000004512d7223 */ /* 0x180fe20000010808 */
[-CC-:B------:R-:W-:Y:S01]  /*64b0*/  FFMA.FTZ R24, R83, R4.reuse, -R8.reuse ;  /* 0x0000000453187223 */ /* 0x180fe20000010808 */
[-CC-:B------:R-:W-:Y:S01]  /*64c0*/  FFMA.FTZ R49, R85, R4.reuse, -R8.reuse ;  /* 0x0000000455317223 */ /* 0x180fe20000010808 */
[-CC-:B------:R-:W-:Y:S01]  /*64d0*/  FFMA.FTZ R26, R87, R4.reuse, -R8.reuse ;  /* 0x00000004571a7223 */ /* 0x180fe20000010808 */
[----:B------:R0:W1:Y:S01]  /*64e0*/  MUFU.EX2 R6, R34 ;  /* 0x0000002200067308 */ /* 0x0000620000000800 */
        /* <DEDUP_REMOVED lines=9> */
[-CC-:B0-----:R-:W-:Y:S01]  /*6580*/  FFMA.FTZ R34, R155, R4.reuse, -R8.reuse ;  /* 0x000000049b227223 */ /* 0x181fe20000010808 */
[-CC-:B------:R-:W-:Y:S01]  /*6590*/  FFMA.FTZ R161, R173, R4.reuse, -R8.reuse ;  /* 0x00000004ada17223 */ /* 0x180fe20000010808 */
[-CC-:B------:R-:W-:Y:S01]  /*65a0*/  FFMA.FTZ R163, R175, R4.reuse, -R8.reuse ;  /* 0x00000004afa37223 */ /* 0x180fe20000010808 */
[-CC-:B------:R-:W-:Y:S01]  /*65b0*/  FFMA.FTZ R65, R65, R4.reuse, -R8.reuse ;  /* 0x0000000441417223 */ /* 0x180fe20000010808 */
[-CC-:B------:R-:W-:Y:S01]  /*65c0*/  FFMA.FTZ R179, R179, R4.reuse, -R8.reuse ;  /* 0x00000004b3b37223 */ /* 0x180fe20000010808 */
[--C-:B------:R-:W-:Y:S01]  /*65d0*/  FFMA.FTZ R181, R181, R4, -R8.reuse ;  /* 0x00000004b5b57223 */ /* 0x100fe20000010808 */
[----:B------:R-:W0:Y:S01]  /*65e0*/  MUFU.EX2 R35, R35 ;  /* 0x0000002300237308 */ /* 0x000e220000000800 */
[----:B-1----:R-:W-:Y:S01]  /*65f0*/  FFMA.FTZ R67, R6, R0, R11 ;  /* 0x0000000006437223 */ /* 0x002fe2000001000b */
[-CC-:B------:R-:W-:Y:S01]  /*6600*/  FFMA.FTZ R183, R183, R4.reuse, -R8.reuse ;  /* 0x00000004b7b77223 */ /* 0x180fe20000010808 */
[-CC-:B------:R-:W-:Y:S01]  /*6610*/  FFMA.FTZ R191, R191, R4.reuse, -R8.reuse ;  /* 0x00000004bfbf7223 */ /* 0x180fe20000010808 */
[-CC-:B------:R-:W-:Y:S01]  /*6620*/  FFMA.FTZ R59, R59, R4.reuse, -R8.reuse ;  /* 0x000000043b3b7223 */ /* 0x180fe20000010808 */
[----:B------:R-:W-:Y:S01]  /*6630*/  FADD.FTZ R67, R180, R67 ;  /* 0x00000043b4437221 */ /* 0x000fe20000010000 */
[----:B------:R-:W-:-:S02]  /*6640*/  FFMA.FTZ R193, R193, R4, -R8 ;  /* 0x00000004c1c17223 */ /* 0x000fc40000010808 */
[----:B------:R-:W1:Y:S01]  /*6650*/  MUFU.EX2 R12, R12 ;  /* 0x0000000c000c7308 */ /* 0x000e620000000800 */
[----:B--2---:R-:W-:-:S07]  /*6660*/  FFMA.FTZ R0, R5, R3, R10 ;  /* 0x0000000305007223 */ /* 0x004fce000001000a */
[----:B------:R-:W2:Y:S01]  /*6670*/  MUFU.EX2 R37, R37 ;  /* 0x0000002500257308 */ /* 0x000ea20000000800 */
[----:B0-----:R-:W-:Y:S01]  /*6680*/  FADD.FTZ R3, R35, R0 ;  /* 0x0000000023037221 */ /* 0x001fe20000010000 */
[----:B------:R-:W-:-:S06]  /*6690*/  FADD.FTZ R0, R182, R67 ;  /* 0x00000043b6007221 */ /* 0x000fcc0000010000 */
        /* <DEDUP_REMOVED lines=15> */
[----:B------:R-:W-:-:S03]  /*6790*/  FFMA.FTZ R36, R153, R4, -R8 ;  /* 0x0000000499247223 */ /* 0x000fc60000010808 */
[----:B------:R-:W-:Y:S02]  /*67a0*/  FADD.FTZ R0, R174, R3 ;  /* 0x00000003ae007221 */ /* 0x000fe40000010000 */
        /* <DEDUP_REMOVED lines=40> */
[----:B------:R-:W-:Y:S01]  /*6a30*/  MUFU.EX2 R51, R51 ;  /* 0x0000003300337308 */ /* 0x000fe20000000800 */
[----:B0-----:R-:W-:-:S07]  /*6a40*/  FADD.FTZ R40, R166, R67 ;  /* 0x00000043a6287221 */ /* 0x001fce0000010000 */
[----:B------:R-:W0:Y:S01]  /*6a50*/  MUFU.EX2 R34, R34 ;  /* 0x0000002200227308 */ /* 0x000e220000000800 */
[----:B-1----:R-:W-:-:S07]  /*6a60*/  FADD.FTZ R3, R167, R0 ;  /* 0x00000000a7037221 */ /* 0x002fce0000010000 */
[----:B------:R-:W-:Y:S08]  /*6a70*/  MUFU.EX2 R160, R160 ;  /* 0x000000a000a07308 */ /* 0x000ff00000000800 */
[----:B------:R-:W1:Y:S01]  /*6a80*/  MUFU.EX2 R161, R161 ;  /* 0x000000a100a17308 */ /* 0x000e620000000800 */
[----:B0-----:R-:W-:-:S07]  /*6a90*/  FADD.FTZ R0, R34, R3 ;  /* 0x0000000322007221 */ /* 0x001fce0000010000 */
[----:B------:R-:W-:Y:S08]  /*6aa0*/  MUFU.EX2 R47, R47 ;  /* 0x0000002f002f7308 */ /* 0x000ff00000000800 */
        /* <DEDUP_REMOVED lines=8> */
[----:B------:R1:W-:Y:S08]  /*6b30*/  MUFU.EX2 R153, R65 ;  /* 0x0000004100997308 */ /* 0x0003f00000000800 */
        /* <DEDUP_REMOVED lines=8> */
[----:B------:R-:W-:-:S04]  /*6bc0*/  FADD.FTZ R65, R43, R40 ;  /* 0x000000282b417221 */ /* 0x000fc80000010000 */
[----:B--2---:R-:W-:-:S03]  /*6bd0*/  FADD.FTZ R0, R152, R65 ;  /* 0x0000004198007221 */ /* 0x004fc60000010000 */
[----:B------:R-:W2:Y:S01]  /*6be0*/  MUFU.EX2 R154, R154 ;  /* 0x0000009a009a7308 */ /* 0x000ea20000000800 */
[----:B0-----:R-:W-:-:S04]  /*6bf0*/  FADD.FTZ R3, R42, R3 ;  /* 0x000000032a037221 */ /* 0x001fc80000010000 */
[----:B------:R-:W-:-:S03]  /*6c00*/  FADD.FTZ R3, R153, R3 ;  /* 0x0000000399037221 */ /* 0x000fc60000010000 */
[----:B------:R-:W0:Y:S01]  /*6c10*/  MUFU.EX2 R44, R181 ;  /* 0x000000b5002c7308 */ /* 0x000e220000000800 */
[----:B-1----:R-:W-:-:S07]  /*6c20*/  FADD.FTZ R65, R39, R0 ;  /* 0x0000000027417221 */ /* 0x002fce0000010000 */
[----:B------:R-:W-:Y:S01]  /*6c30*/  MUFU.EX2 R31, R31 ;  /* 0x0000001f001f7308 */ /* 0x000fe20000000800 */
[----:B--2---:R-:W-:-:S07]  /*6c40*/  FADD.FTZ R0, R154, R65 ;  /* 0x000000419a007221 */ /* 0x004fce0000010000 */
[----:B------:R-:W1:Y:S01]  /*6c50*/  MUFU.EX2 R155, R183 ;  /* 0x000000b7009b7308 */ /* 0x000e620000000800 */
[----:B0-----:R-:W-:-:S07]  /*6c60*/  FADD.FTZ R3, R44, R3 ;  /* 0x000000032c037221 */ /* 0x001fce0000010000 */
[----:B------:R-:W-:Y:S08]  /*6c70*/  MUFU.EX2 R156, R156 ;  /* 0x0000009c009c7308 */ /* 0x000ff00000000800 */
[----:B------:R-:W0:Y:S01]  /*6c80*/  MUFU.EX2 R46, R191 ;  /* 0x000000bf002e7308 */ /* 0x000e220000000800 */
[----:B-1----:R-:W-:-:S07]  /*6c90*/  FADD.FTZ R3, R155, R3 ;  /* 0x000000039b037221 */ /* 0x002fce0000010000 */
[----:B------:R-:W1:Y:S08]  /*6ca0*/  MUFU.EX2 R33, R33 ;  /* 0x0000002100217308 */ /* 0x000e700000000800 */
[----:B------:R2:W3:Y:S01]  /*6cb0*/  MUFU.EX2 R157, R59 ;  /* 0x0000003b009d7308 */ /* 0x0004e20000000800 */
[----:B0-----:R-:W-:-:S07]  /*6cc0*/  FADD.FTZ R3, R46, R3 ;  /* 0x000000032e037221 */ /* 0x001fce0000010000 */
[----:B------:R-:W0:Y:S01]  /*6cd0*/  MUFU.EX2 R158, R158 ;  /* 0x0000009e009e7308 */ /* 0x000e220000000800 */
[----:B--2---:R-:W-:-:S04]  /*6ce0*/  FADD.FTZ R59, R31, R0 ;  /* 0x000000001f3b7221 */ /* 0x004fc80000010000 */
[----:B------:R-:W-:-:S03]  /*6cf0*/  FADD.FTZ R0, R156, R59 ;  /* 0x0000003b9c007221 */ /* 0x000fc60000010000 */
[----:B------:R-:W2:Y:S01]  /*6d00*/  MUFU.EX2 R40, R193 ;  /* 0x000000c100287308 */ /* 0x000ea20000000800 */
[----:B-1----:R-:W-:Y:S01]  /*6d10*/  FADD.FTZ R59, R33, R0 ;  /* 0x00000000213b7221 */ /* 0x002fe20000010000 */
[----:B---3--:R-:W-:-:S06]  /*6d20*/  FADD.FTZ R3, R157, R3 ;  /* 0x000000039d037221 */ /* 0x008fcc0000010000 */
        /* <DEDUP_REMOVED lines=8> */
.L_x_2371:
[----:B------:R-:W-:Y:S01]  /*6db0*/  UISETP.GT.AND UP0, UPT, UR56, UR54, UPT ;  /* 0x000000363800728c */ /* 0x000fe2000bf04270 */
[-C--:B------:R-:W-:Y:S01]  /*6dc0*/  FMUL.FTZ R88, R88, R6.reuse ;  /* 0x0000000658587220 */ /* 0x080fe20000410000 */
[----:B------:R-:W-:Y:S01]  /*6dd0*/  ULEA UR6, UR55, UR41, 0x3 ;  /* 0x0000002937067291 */ /* 0x000fe2000f8e183f */
[-C--:B------:R-:W-:Y:S01]  /*6de0*/  FMUL.FTZ R89, R89, R6.reuse ;  /* 0x0000000659597220 */ /* 0x080fe20000410000 */
[----:B------:R-:W-:Y:S01]  /*6df0*/  UIADD3 UR7, UR56, -0x1, URZ ;  /* 0xffffffff38077890 */ /* 0x000fe2000fffe03f */
[-C--:B------:R-:W-:Y:S01]  /*6e00*/  FMUL.FTZ R92, R92, R6.reuse ;  /* 0x000000065c5c7220 */ /* 0x080fe20000410000 */
[----:B------:R-:W-:Y:S01]  /*6e10*/  UIADD3 UR6, UR6, 0x28860, URZ ;  /* 0x0002886006067890 */ /* 0x000fe2000fffe03f */
[----:B------:R-:W-:Y:S01]  /*6e20*/  PLOP3.LUT P1, PT, PT, PT, UP0, 0x80, 0x0 ;  /* 0x000000000000781c */ /* 0x000fe20003f2f008 */
[----:B------:R-:W-:Y:S01]  /*6e30*/  UMOV UR57, UR44 ;  /* 0x0000002c00397c82 */ /* 0x000fe20008000000 */
[----:B------:R-:W-:Y:S01]  /*6e40*/  UMOV UR55, UR43 ;  /* 0x0000002b00377c82 */ /* 0x000fe20008000000 */
[----:B------:R-:W-:Y:S01]  /*6e50*/  UPRMT UR6, UR39, 0x654, UR6 ;  /* 0x0000065427067896 */ /* 0x000fe20008000006 */
[-C--:B------:R-:W-:Y:S01]  /*6e60*/  FMUL.FTZ R93, R93, R6.reuse ;  /* 0x000000065d5d7220 */ /* 0x080fe20000410000 */
[----:B------:R-:W-:Y:S01]  /*6e70*/  UMOV UR56, UR7 ;  /* 0x0000000700387c82 */ /* 0x000fe20008000000 */
        /* <DEDUP_REMOVED lines=94> */
[----:B------:R-:W-:Y:S01]  /*7460*/  MOV R6, R9 ;  /* 0x0000000900067202 */ /* 0x000fe20000000f00 */
[----:B------:R-:W-:Y:S06]  /*7470*/  @P1 BRA `(.L_x_2372) ;  /* 0xffffffcc009c1947 */ /* 0x000fec000383ffff */
[----:B------:R-:W-:-:S05]  /*7480*/  UMOV UR56, UR7 ;  /* 0x0000000700387c82 */ /* 0x000fca0008000000 */
.L_x_2361:
[----:B------:R-:W-:-:S13]  /*7490*/  ISETP.LE.AND P1, PT, RZ, UR56, PT ;  /* 0x00000038ff007c0c */ /* 0x000fda000bf23270 */
[----:B------:R-:W-:Y:S05]  /*74a0*/  @!P1 BRA `(.L_x_2373) ;  /* 0x0000002800149947 */ /* 0x000fea0003800000 */
[----:B------:R-:W-:Y:S01]  /*74b0*/  IMAD.MOV.U32 R8, RZ, RZ, R9 ;  /* 0x000000ffff087224 */ /* 0x000fe200078e0009 */
[----:B------:R-:W-:Y:S01]  /*74c0*/  UMOV UR52, UR44 ;  /* 0x0000002c00347c82 */ /* 0x000fe20008000000 */
[----:B------:R-:W-:Y:S01]  /*74d0*/  IMAD.MOV.U32 R6, RZ, RZ, R7 ;  /* 0x000000ffff067224 */ /* 0x000fe200078e0007 */
[----:B------:R-:W-:Y:S01]  /*74e0*/  UMOV UR49, UR43 ;  /* 0x0000002b00317c82 */ /* 0x000fe20008000000 */
[----:B------:R-:W-:-:S05]  /*74f0*/  ULDC UR48, c[0x0][0x9d8] ;  /* 0x0002760000307ab9 */ /* 0x000fca0000000800 */
.L_x_2384:
[----:B------:R-:W-:Y:S01]  /*7500*/  ISETP.NE.AND P2, PT, RZ, UR40, PT ;  /* 0x00000028ff007c0c */ /* 0x000fe2000bf45270 */
[----:B------:R-:W-:-:S04]  /*7510*/  UISETP.NE.AND UP0, UPT, UR49, 0x1, UPT ;  /* 0x000000013100788c */ /* 0x000fc8000bf05270 */
[----:B------:R-:W-:-:S04]  /*7520*/  USEL UR44, URZ, 0x1, UP0 ;  /* 0x000000013f2c7887 */ /* 0x000fc80008000000 */
[----:B------:R-:W-:-:S04]  /*7530*/  ULOP3.LUT UR44, UR52, UR44, URZ, 0x3c, !UPT ;  /* 0x0000002c342c7292 */ /* 0x000fc8000f8e3c3f */
[----:B------:R-:W-:Y:S08]  /*7540*/  @P2 BRA `(.L_x_2374) ;  /* 0x0000000000382947 */ /* 0x000ff00003800000 */
[----:B------:R-:W-:Y:S05]  /*7550*/  @!P0 BRA `(.L_x_2375) ;  /* 0x0000000000048947 */ /* 0x000fea0003800000 */
[----:B------:R-:W-:Y:S01]  /*7560*/  BPT.TRAP 0x1 ;  /* 0x000000040000795c */ /* 0x000fe20000300000 */
.L_x_2375:
        /* <DEDUP_REMOVED lines=9> */
.L_x_2376:
[----:B-1----:R-:W-:Y:S05]  /*7600*/  @P1 BRA `(.L_x_2374) ;  /* 0x0000000000081947 */ /* 0x002fea0003800000 */
[----:B------:R-:W1:Y:S02]  /*7610*/  SYNCS.PHASECHK.TRANS64.TRYWAIT P1, [UR6+0x28830], R4 ;  /* 0x02883004ff0075a7 */ /* 0x000e640008020146 */
[----:B-1----:R-:W-:Y:S05]  /*7620*/  @!P1 BRA `(.L_x_2377) ;  /* 0x0000009000609947 */ /* 0x002fea0003800000 */
.L_x_2374:
        /* <DEDUP_REMOVED lines=48> */
.L_x_2379:
[----:B------:R-:W-:Y:S01]  /*7930*/  ULEA UR6, UR49, UR41, 0x3 ;  /* 0x0000002931067291 */ /* 0x000fe2000f8e183f */
[----:B------:R-:W-:-:S05]  /*7940*/  IMAD.U32 R4, RZ, RZ, UR52 ;  /* 0x00000034ff047e24 */ /* 0x000fca000f8e00ff */
[----:B------:R-:W-:-:S04]  /*7950*/  SHF.L.U32 R4, R4, 0x1f, RZ ;  /* 0x0000001f04047819 */ /* 0x000fc800000006ff */
[----:B------:R0:W1:Y:S01]  /*7960*/  SYNCS.PHASECHK.TRANS64.TRYWAIT P1, [UR6+0x28850], R4 ;  /* 0x02885004ff0075a7 */ /* 0x0000620008020146 */
[----:B------:R-:W-:Y:S05]  /*7970*/  @!P0 BRA `(.L_x_2380) ;  /* 0x0000000000048947 */ /* 0x000fea0003800000 */
[----:B------:R-:W-:Y:S01]  /*7980*/  BPT.TRAP 0x1 ;  /* 0x000000040000795c */ /* 0x000fe20000300000 */
.L_x_2380:
[----:B-1----:R-:W-:Y:S05]  /*7990*/  @P1 BRA `(.L_x_2378) ;  /* 0x0000000000081947 */ /* 0x002fea0003800000 */
[----:B------:R-:W1:Y:S02]  /*79a0*/  SYNCS.PHASECHK.TRANS64.TRYWAIT P1, [UR6+0x28850], R4 ;  /* 0x02885004ff0075a7 */ /* 0x000e640008020146 */
[----:B-1----:R-:W-:Y:S05]  /*79b0*/  @!P1 BRA `(.L_x_2381) ;  /* 0x0000008c00949947 */ /* 0x002fea0003800000 */
.L_x_2378:
        /* <DEDUP_REMOVED lines=49> */
.L_x_2382:
        /* <DEDUP_REMOVED lines=82> */
[----:B------:R-:W-:-:S04]  /*81f0*/  ULEA UR6, UR43, UR41, 0x3 ;  /* 0x000000292b067291 */ /* 0x000fc8000f8e183f */
[----:B------:R-:W0:Y:S01]  /*8200*/  MUFU.TANH R25, R25 ;  /* 0x0000001900197308 */ /* 0x000e220000002400 */
[----:B--2---:R-:W-:Y:S01]  /*8210*/  FMNMX.FTZ R10, R21, R10, !PT ;  /* 0x0000000a150a7209 */ /* 0x004fe20007810000 */
[----:B------:R-:W-:-:S04]  /*8220*/  UIADD3 UR6, UR6, 0x28840, URZ ;  /* 0x0002884006067890 */ /* 0x000fc8000fffe03f */
[----:B------:R-:W-:Y:S02]  /*8230*/  UPRMT UR6, UR39, 0x654, UR6 ;  /* 0x0000065427067896 */ /* 0x000fe40008000006 */
[----:B------:R-:W2:Y:S01]  /*8240*/  MUFU.TANH R163, R163 ;  /* 0x000000a300a37308 */ /* 0x000ea20000002400 */
[----:B-1----:R-:W-:-:S06]  /*8250*/  FMNMX.FTZ R4, R161, R4, !PT ;  /* 0x00000004a1047209 */ /* 0x002fcc0007810000 */
[----:B------:R-:W-:Y:S01]  /*8260*/  SYNCS.ARRIVE.TRANS64.RED.A1T0 RZ, [UR6], RZ ;  /* 0x000000ffffff79a7 */ /* 0x000fe20008100406 */
[----:B------:R-:W1:Y:S01]  /*8270*/  MUFU.TANH R27, R27 ;  /* 0x0000001b001b7308 */ /* 0x000e620000002400 */
[----:B0-----:R-:W-:-:S07]  /*8280*/  FMNMX.FTZ R10, R25, R10, !PT ;  /* 0x0000000a190a7209 */ /* 0x001fce0007810000 */
[----:B------:R-:W0:Y:S01]  /*8290*/  MUFU.TANH R165, R165 ;  /* 0x000000a500a57308 */ /* 0x000e220000002400 */
[----:B--2---:R-:W-:-:S07]  /*82a0*/  FMNMX.FTZ R4, R163, R4, !PT ;  /* 0x00000004a3047209 */ /* 0x004fce0007810000 */
[----:B------:R-:W2:Y:S01]  /*82b0*/  MUFU.TANH R29, R29 ;  /* 0x0000001d001d7308 */ /* 0x000ea20000002400 */
[----:B-1----:R-:W-:-:S07]  /*82c0*/  FMNMX.FTZ R10, R27, R10, !PT ;  /* 0x0000000a1b0a7209 */ /* 0x002fce0007810000 */
        /* <DEDUP_REMOVED lines=97> */
[----:B0-----:R-:W-:Y:S02]  /*88e0*/  FMNMX.FTZ R4, R213, R4, !PT ;  /* 0x00000004d5047209 */ /* 0x001fe40007810000 */
[----:B--2---:R-:W-:-:S05]  /*88f0*/  FMNMX.FTZ R10, R85, R10, !PT ;  /* 0x0000000a550a7209 */ /* 0x004fca0007810000 */
[----:B------:R-:W0:Y:S01]  /*8900*/  SHFL.BFLY PT, R9, R10, 0x2, 0x1f ;  /* 0x0c401f000a097f89 */ /* 0x000e2200000e0000 */
[----:B-1----:R-:W-:Y:S02]  /*8910*/  FMNMX.FTZ R12, R215, R4, !PT ;  /* 0x00000004d70c7209 */ /* 0x002fe40007810000 */
[----:B------:R-:W1:Y:S03]  /*8920*/  LDC R4, c[0x0][0x988] ;  /* 0x00026200ff047b82 */ /* 0x000e660000000800 */
[----:B------:R-:W2:Y:S01]  /*8930*/  SHFL.BFLY PT, R7, R12, 0x2, 0x1f ;  /* 0x0c401f000c077f89 */ /* 0x000ea200000e0000 */
[----:B0-----:R-:W-:-:S05]  /*8940*/  FMNMX.FTZ R20, R10, R9, !PT ;  /* 0x000000090a147209 */ /* 0x001fca0007810000 */
[----:B------:R-:W0:Y:S01]  /*8950*/  SHFL.BFLY PT, R9, R20, 0x1, 0x1f ;  /* 0x0c201f0014097f89 */ /* 0x000e2200000e0000 */
[----:B--2---:R-:W-:-:S05]  /*8960*/  FMNMX.FTZ R14, R12, R7, !PT ;  /* 0x000000070c0e7209 */ /* 0x004fca0007810000 */
[----:B------:R-:W2:Y:S01]  /*8970*/  SHFL.BFLY PT, R7, R14, 0x1, 0x1f ;  /* 0x0c201f000e077f89 */ /* 0x000ea200000e0000 */
[----:B0-----:R-:W-:-:S05]  /*8980*/  FMNMX.FTZ R9, R20, R9, !PT ;  /* 0x0000000914097209 */ /* 0x001fca0007810000 */
[----:B------:R-:W-:Y:S01]  /*8990*/  FADD.FTZ R87, -R9, R8 ;  /* 0x0000000809577221 */ /* 0x000fe20000010100 */
[----:B--2---:R-:W-:-:S05]  /*89a0*/  FMNMX.FTZ R7, R14, R7, !PT ;  /* 0x000000070e077209 */ /* 0x004fca0007810000 */
[CC--:B-1----:R-:W-:Y:S01]  /*89b0*/  FMUL.FTZ R8, R7.reuse, R4.reuse ;  /* 0x0000000407087220 */ /* 0x0c2fe20000410000 */
[----:B------:R-:W-:Y:S01]  /*89c0*/  FADD.FTZ R47, -R7, R6 ;  /* 0x00000006072f7221 */ /* 0x000fe20000010100 */
[-C--:B------:R-:W-:Y:S02]  /*89d0*/  FMUL.FTZ R6, R87, R4.reuse ;  /* 0x0000000457067220 */ /* 0x080fe40000410000 */
        /* <DEDUP_REMOVED lines=33> */
[-C--:B------:R-:W-:Y:S01]  /*8bf0*/  FMUL.FTZ R47, R47, R4.reuse ;  /* 0x000000042f2f7220 */ /* 0x080fe20000410000 */
[----:B------:R-:W-:Y:S02]  /*8c00*/  MUFU.EX2 R180, R180 ;  /* 0x000000b400b47308 */ /* 0x000fe40000000800 */
        /* <DEDUP_REMOVED lines=31> */
[----:B------:R-:W-:-:S07]  /*8e00*/  FFMA.FTZ R83, R83, R4, -R8 ;  /* 0x0000000453537223 */ /* 0x000fce0000010808 */
[----:B------:R-:W2:Y:S01]  /*8e10*/  MUFU.EX2 R10, R10 ;  /* 0x0000000a000a7308 */ /* 0x000ea20000000800 */
[----:B-1----:R-:W-:-:S07]  /*8e20*/  FFMA.FTZ R3, R6, R3, R181 ;  /* 0x0000000306037223 */ /* 0x002fce00000100b5 */
        /* <DEDUP_REMOVED lines=129> */
.L_x_2383:
        /* <DEDUP_REMOVED lines=12> */
[----:B------:R-:W-:Y:S01]  /*9700*/  FMUL.FTZ R90, R90, R6 ;  /* 0x000000065a5a7220 */ /* 0x000fe20000410000 */
[----:B------:R-:W-:Y:S01]  /*9710*/  F2FP.F16.F32.PACK_AB R174, R161, R174 ;  /* 0x000000aea1ae723e */ /* 0x000fe200000000ff */
[----:B------:R-:W-:Y:S01]  /*9720*/  FMUL.FTZ R91, R91, R6 ;  /* 0x000000065b5b7220 */ /* 0x000fe20000410000 */
[----:B------:R-:W-:Y:S01]  /*9730*/  F2FP.F16.F32.PACK_AB R168, R163, R168 ;  /* 0x000000a8a3a8723e */ /* 0x000fe200000000ff */
[----:B------:R-:W-:Y:S01]  /*9740*/  FMUL.FTZ R94, R94, R6 ;  /* 0x000000065e5e7220 */ /* 0x000fe20000410000 */
[----:B------:R-:W-:Y:S01]  /*9750*/  SYNCS.ARRIVE.TRANS64.RED.A1T0 RZ, [UR6], RZ ;  /* 0x000000ffffff79a7 */ /* 0x000fe20008100406 */
[----:B------:R-:W-:Y:S01]  /*9760*/  F2FP.F16.F32.PACK_AB R170, R165, R170 ;  /* 0x000000aaa5aa723e */ /* 0x000fe200000000ff */
[----:B------:R-:W-:Y:S01]  /*9770*/  FMUL.FTZ R95, R95, R6 ;  /* 0x000000065f5f7220 */ /* 0x000fe20000410000 */
[----:B------:R-:W-:Y:S01]  /*9780*/  F2FP.F16.F32.PACK_AB R164, R167, R164 ;  /* 0x000000a4a7a4723e */ /* 0x000fe200000000ff */
[----:B------:R-:W-:Y:S01]  /*9790*/  FMUL.FTZ R98, R98, R6 ;  /* 0x0000000662627220 */ /* 0x000fe20000410000 */
        /* <DEDUP_REMOVED lines=86> */
.L_x_2373:
[----:B------:R-:W-:Y:S06]  /*9d00*/  BAR.ARV 0x8, 0x180 ;  /* 0x0206000000007b1d */ /* 0x000fec0000002000 */
[----:B------:R-:W-:Y:S05]  /*9d10*/  @!P0 BRA `(.L_x_2385) ;  /* 0x0000000000048947 */ /* 0x000fea0003800000 */
[----:B------:R-:W-:Y:S01]  /*9d20*/  BPT.TRAP 0x1 ;  /* 0x000000040000795c */ /* 0x000fe20000300000 */
.L_x_2385:
[----:B------:R-:W-:Y:S01]  /*9d30*/  ULEA UR5, UR43, UR41, 0x3 ;  /* 0x000000292b057291 */ /* 0x000fe2000f8e183f */
[----:B------:R-:W-:-:S05]  /*9d40*/  IMAD.U32 R5, RZ, RZ, UR44 ;  /* 0x0000002cff057e24 */ /* 0x000fca000f8e00ff */
[----:B------:R-:W-:-:S04]  /*9d50*/  SHF.L.U32 R5, R5, 0x1f, RZ ;  /* 0x0000001f05057819 */ /* 0x000fc800000006ff */
[----:B------:R0:W1:Y:S01]  /*9d60*/  SYNCS.PHASECHK.TRANS64.TRYWAIT P1, [UR5+0x28850], R5 ;  /* 0x02885005ff0075a7 */ /* 0x0000620008020145 */
[----:B------:R-:W-:Y:S05]  /*9d70*/  @!P0 BRA `(.L_x_2386) ;  /* 0x0000000000048947 */ /* 0x000fea0003800000 */
[----:B------:R-:W-:Y:S01]  /*9d80*/  BPT.TRAP 0x1 ;  /* 0x000000040000795c */ /* 0x000fe20000300000 */
.L_x_2386:
[----:B-1----:R-:W-:Y:S05]  /*9d90*/  @P1 BRA `(.L_x_2387) ;  /* 0x0000000000081947 */ /* 0x002fea0003800000 */
[----:B------:R-:W1:Y:S02]  /*9da0*/  SYNCS.PHASECHK.TRANS64.TRYWAIT P1, [UR5+0x28850], R5 ;  /* 0x02885005ff0075a7 */ /* 0x000e640008020145 */
[----:B-1----:R-:W-:Y:S05]  /*9db0*/  @!P1 BRA `(.L_x_2388) ;  /* 0x0000006800ac9947 */ /* 0x002fea0003800000 */
.L_x_2387:
[----:B------:R-:W-:Y:S01]  /*9dc0*/  UIADD3 UR41, UR41, 0x400, URZ ;  /* 0x0000040029297890 */ /* 0x000fe2000fffe03f */
[----:B------:R-:W-:Y:S01]  /*9dd0*/  WARPGROUP.ARRIVE ;  /* 0x00000000000079c5 */ /* 0x000fe20000000000 */
[----:B------:R-:W-:Y:S01]  /*9de0*/  UMOV UR7, 0x40000040 ;  /* 0x4000004000077882 */ /* 0x000fe20000000000 */
[----:B01----:R-:W0:Y:S01]  /*9df0*/  SHFL.BFLY PT, R5, R0, 0x2, 0x1f ;  /* 0x0c401f0000057f89 */ /* 0x003e2200000e0000 */
[----:B------:R-:W-:Y:S01]  /*9e00*/  USHF.R.U32.HI UR41, URZ, 0x4, UR41 ;  /* 0x000000043f297899 */ /* 0x000fe20008011629 */
[----:B------:R-:W-:Y:S01]  /*9e10*/  MOV R10, RZ ;  /* 0x000000ff000a7202 */ /* 0x000fe20000000f00 */
[----:B------:R-:W-:Y:S01]  /*9e20*/  IMAD.MOV.U32 R12, RZ, RZ, RZ ;  /* 0x000000ffff0c7224 */ /* 0x000fe200078e00ff */
        /* <DEDUP_REMOVED lines=11> */
[----:B------:R-:W-:Y:S01]  /*9ee0*/  IMAD.MOV.U32 R3, RZ, RZ, -0x800000 ;  /* 0xff800000ff037424 */ /* 0x000fe200078e00ff */
[----:B------:R-:W0:Y:S04]  /*9ef0*/  SHFL.BFLY PT, R6, R5, 0x1, 0x1f ;  /* 0x0c201f0005067f89 */ /* 0x000e2800000e0000 */
        /* <DEDUP_REMOVED lines=52> */
.L_x_2389:
        /* <DEDUP_REMOVED lines=74> */
.L_x_2353:
        /* <DEDUP_REMOVED lines=10> */
[----:B------:R-:W1:Y:S01]  /*a780*/  LDC R39, c[0x0][0xbe8] ;  /* 0x0002fa00ff277b82 */ /* 0x000e620000000800 */
[----:B------:R-:W-:Y:S01]  /*a790*/  IMAD R9, R22, 0x40, R2 ;  /* 0x0000004016097824 */ /* 0x000fe200078e0202 */
        /* <DEDUP_REMOVED lines=18> */
[----:B------:R-:W-:Y:S01]  /*a8c0*/  UIMAD UR8, UR42, UR11, UR8 ;  /* 0x0000000b2a0872a4 */ /* 0x000fe2000f8e0208 */
[----:B------:R-:W-:Y:S01]  /*a8d0*/  F2FP.F16.F32.PACK_AB R147, R151, R150 ;  /* 0x000000969793723e */ /* 0x000fe200000000ff */
[----:B------:R-:W-:Y:S01]  /*a8e0*/  UIMAD.WIDE.U32 UR6, UR42, UR10, UR6 ;  /* 0x0000000a2a0672a5 */ /* 0x000fe2000f8e0006 */
[----:B------:R-:W-:-:S02]  /*a8f0*/  ULDC UR5, c[0x0][0xa88] ;  /* 0x0002a20000057ab9 */ /* 0x000fc40000000800 */
[----:B------:R-:W-:Y:S01]  /*a900*/  ULDC.64 UR10, c[0x0][0xaf0] ;  /* 0x0002bc00000a7ab9 */ /* 0x000fe20000000a00 */
[----:B-1----:R-:W-:Y:S01]  /*a910*/  IMAD R64, R39, UR5, RZ ;  /* 0x0000000527407c24 */ /* 0x002fe2000f8e02ff */
[----:B------:R-:W-:Y:S02]  /*a920*/  MOV R36, R38 ;  /* 0x0000002600247202 */ /* 0x000fe40000000f00 */
[----:B0-----:R-:W-:-:S03]  /*a930*/  MOV R37, R5 ;  /* 0x0000000500257202 */ /* 0x001fc60000000f00 */
[----:B------:R-:W-:-:S04]  /*a940*/  IMAD.WIDE R4, R187, 0x2, R36 ;  /* 0x00000002bb047825 */ /* 0x000fc800078e0224 */
[----:B------:R-:W-:Y:S01]  /*a950*/  IMAD.WIDE R36, R9, 0x2, R36 ;  /* 0x0000000209247825 */ /* 0x000fe200078e0224 */
[C---:B------:R-:W-:Y:S02]  /*a960*/  IADD3 R21, P6, R4.reuse, 0x20, RZ ;  /* 0x0000002004157810 */ /* 0x040fe40007fde0ff */
[C---:B------:R-:W-:Y:S02]  /*a970*/  IADD3 R33, P1, R4.reuse, 0x4040, RZ ;  /* 0x0000404004217810 */ /* 0x040fe40007f3e0ff */
[----:B------:R-:W-:Y:S01]  /*a980*/  IADD3 R45, P0, R4, 0x4060, RZ ;  /* 0x00004060042d7810 */ /* 0x000fe20007f1e0ff */
[--C-:B------:R-:W-:Y:S01]  /*a990*/  IMAD.X R13, RZ, RZ, R5.reuse, P6 ;  /* 0x000000ffff0d7224 */ /* 0x100fe200030e0605 */
[----:B------:R-:W-:Y:S01]  /*a9a0*/  IADD3 R35, P6, R36, 0x1000, RZ ;  /* 0x0000100024237810 */ /* 0x000fe20007fde0ff */
[----:B------:R-:W-:Y:S01]  /*a9b0*/  IMAD.X R43, RZ, RZ, R5, P1 ;  /* 0x000000ffff2b7224 */ /* 0x000fe200008e0605 */
[----:B------:R-:W-:Y:S02]  /*a9c0*/  ISETP.NE.AND P1, PT, R39, 0x1, PT ;  /* 0x000000012700780c */ /* 0x000fe40003f25270 */
[----:B------:R-:W-:-:S02]  /*a9d0*/  LOP3.LUT R34, R35, 0x380, RZ, 0xc0, !PT ;  /* 0x0000038023227812 */ /* 0x000fc400078ec0ff */
[----:B------:R-:W-:Y:S02]  /*a9e0*/  IADD3 R31, P2, R4, 0x4020, RZ ;  /* 0x00004020041f7810 */ /* 0x000fe40007f5e0ff */
[----:B------:R-:W-:Y:S02]  /*a9f0*/  SHF.R.U64 R34, R34, 0x3, RZ ;  /* 0x0000000322227819 */ /* 0x000fe400000012ff */
[----:B------:R-:W-:Y:S01]  /*aa00*/  LOP3.LUT R9, R4, 0x380, RZ, 0xc0, !PT ;  /* 0x0000038004097812 */ /* 0x000fe200078ec0ff */
[----:B------:R-:W-:Y:S01]  /*aa10*/  IMAD.X R41, RZ, RZ, R5, P2 ;  /* 0x000000ffff297224 */ /* 0x000fe200010e0605 */
[----:B------:R-:W-:Y:S01]  /*aa20*/  LOP3.LUT R34, R34, R35, RZ, 0x3c, !PT ;  /* 0x0000002322227212 */ /* 0x000fe200078e3cff */
[----:B------:R-:W-:Y:S01]  /*aa30*/  IMAD.X R35, RZ, RZ, R37, P6 ;  /* 0x000000ffff237224 */ /* 0x000fe200030e0625 */
[----:B------:R-:W-:Y:S01]  /*aa40*/  IADD3 R47, P6, R36, 0x7000, RZ ;  /* 0x00007000242f7810 */ /* 0x000fe20007fde0ff */
[----:B------:R-:W0:Y:S01]  /*aa50*/  @P1 LDC R48, c[0x0][0xbf0] ;  /* 0x0002fc00ff301b82 */ /* 0x000e220000000800 */
[----:B------:R-:W-:-:S02]  /*aa60*/  LOP3.LUT R14, R33, 0x380, RZ, 0xc0, !PT ;  /* 0x00000380210e7812 */ /* 0x000fc400078ec0ff */
[----:B------:R-:W-:Y:S02]  /*aa70*/  LOP3.LUT R20, R47, 0x380, RZ, 0xc0, !PT ;  /* 0x000003802f147812 */ /* 0x000fe400078ec0ff */
[----:B------:R-:W-:Y:S02]  /*aa80*/  LOP3.LUT R44, R45, 0x380, RZ, 0xc0, !PT ;  /* 0x000003802d2c7812 */ /* 0x000fe400078ec0ff */
[----:B------:R-:W-:Y:S02]  /*aa90*/  SHF.R.U64 R20, R20, 0x3, RZ ;  /* 0x0000000314147819 */ /* 0x000fe400000012ff */
[----:B------:R-:W-:Y:S02]  /*aaa0*/  LOP3.LUT R12, R31, 0x380, RZ, 0xc0, !PT ;  /* 0x000003801f0c7812 */ /* 0x000fe400078ec0ff */
[----:B------:R-:W-:Y:S02]  /*aab0*/  LOP3.LUT R20, R20, R47, RZ, 0x3c, !PT ;  /* 0x0000002f14147212 */ /* 0x000fe400078e3cff */
[----:B------:R-:W1:Y:S01]  /*aac0*/  @P1 LDC R47, c[0x0][0xbec] ;  /* 0x0002fb00ff2f1b82 */ /* 0x000e620000000800 */
[----:B------:R-:W-:-:S02]  /*aad0*/  SHF.R.U64 R9, R9, 0x3, RZ ;  /* 0x0000000309097819 */ /* 0x000fc400000012ff */
[----:B------:R-:W-:Y:S02]  /*aae0*/  LOP3.LUT R8, R21, 0x380, RZ, 0xc0, !PT ;  /* 0x0000038015087812 */ /* 0x000fe400078ec0ff */
[----:B------:R-:W-:Y:S02]  /*aaf0*/  SHF.R.U64 R14, R14, 0x3, RZ ;  /* 0x000000030e0e7819 */ /* 0x000fe400000012ff */
[----:B------:R-:W-:Y:S02]  /*ab00*/  SHF.R.U64 R44, R44, 0x3, RZ ;  /* 0x000000032c2c7819 */ /* 0x000fe400000012ff */
[C---:B------:R-:W-:Y:S02]  /*ab10*/  IADD3 R29, P3, R4.reuse, 0x4000, RZ ;  /* 0x00004000041d7810 */ /* 0x040fe40007f7e0ff */
[C---:B------:R-:W-:Y:S02]  /*ab20*/  IADD3 R27, P4, R4.reuse, 0x60, RZ ;  /* 0x00000060041b7810 */ /* 0x040fe40007f9e0ff */
[----:B------:R-:W-:Y:S01]  /*ab30*/  IADD3 R25, P5, R4, 0x40, RZ ;  /* 0x0000004004197810 */ /* 0x000fe20007fbe0ff */
[----:B------:R-:W-:Y:S01]  /*ab40*/  IMAD.X R15, RZ, RZ, R5, P3 ;  /* 0x000000ffff0f7224 */ /* 0x000fe200018e0605 */
[----:B------:R-:W-:-:S02]  /*ab50*/  SHF.R.U64 R12, R12, 0x3, RZ ;  /* 0x000000030c0c7819 */ /* 0x000fc400000012ff */
[----:B------:R-:W-:Y:S01]  /*ab60*/  LOP3.LUT R4, R9, R4, RZ, 0x3c, !PT ;  /* 0x0000000409047212 */ /* 0x000fe200078e3cff */
[----:B------:R-:W-:Y:S01]  /*ab70*/  IMAD.X R9, RZ, RZ, R5, P5 ;  /* 0x000000ffff097224 */ /* 0x000fe200028e0605 */
[----:B------:R-:W-:Y:S02]  /*ab80*/  SHF.R.U64 R8, R8, 0x3, RZ ;  /* 0x0000000308087819 */ /* 0x000fe400000012ff */
[----:B------:R-:W-:Y:S02]  /*ab90*/  LOP3.LUT R42, R14, R33, RZ, 0x3c, !PT ;  /* 0x000000210e2a7212 */ /* 0x000fe400078e3cff */
[----:B------:R-:W-:Y:S02]  /*aba0*/  LOP3.LUT R44, R44, R45, RZ, 0x3c, !PT ;  /* 0x0000002d2c2c7212 */ /* 0x000fe400078e3cff */
[----:B------:R-:W-:Y:S02]  /*abb0*/  LOP3.LUT R10, R29, 0x380, RZ, 0xc0, !PT ;  /* 0x000003801d0a7812 */ /* 0x000fe400078ec0ff */
[----:B------:R-:W-:-:S02]  /*abc0*/  LOP3.LUT R40, R12, R31, RZ, 0x3c, !PT ;  /* 0x0000001f0c287212 */ /* 0x000fc400078e3cff */
[-C--:B------:R-:W-:Y:S02]  /*abd0*/  IADD3.X R45, RZ, R5.reuse, RZ, P0, !PT ;  /* 0x00000005ff2d7210 */ /* 0x080fe400007fe4ff */
[----:B------:R-:W-:Y:S02]  /*abe0*/  IADD3.X R11, RZ, R5, RZ, P4, !PT ;  /* 0x00000005ff0b7210 */ /* 0x000fe400027fe4ff */
[----:B------:R-:W-:Y:S02]  /*abf0*/  LOP3.LUT R12, R8, R21, RZ, 0x3c, !PT ;  /* 0x00000015080c7212 */ /* 0x000fe400078e3cff */
[----:B------:R-:W-:Y:S02]  /*ac00*/  MOV R46, R4 ;  /* 0x00000004002e7202 */ /* 0x000fe40000000f00 */
[----:B------:R-:W-:Y:S02]  /*ac10*/  LOP3.LUT R8, R25, 0x380, RZ, 0xc0, !PT ;  /* 0x0000038019087812 */ /* 0x000fe400078ec0ff */
[----:B------:R-:W-:-:S02]  /*ac20*/  F2FP.F16.F32.PACK_AB R4, R89, R88 ;  /* 0x000000585904723e */ /* 0x000fc400000000ff */
[----:B------:R-:W-:Y:S01]  /*ac30*/  F2FP.F16.F32.PACK_AB R5, R91, R90 ;  /* 0x0000005a5b05723e */ /* 0x000fe200000000ff */
[----:B------:R-:W-:Y:S01]  /*ac40*/  BAR.SYNC.DEFER_BLOCKING 0x1, 0x100 ;  /* 0x0044000000007b1d */ /* 0x000fe20000010000 */
[----:B------:R-:W-:Y:S01]  /*ac50*/  MOV R66, R42 ;  /* 0x0000002a00427202 */ /* 0x000fe20000000f00 */
[----:B------:R-:W-:Y:S01]  /*ac60*/  VIADD R42, R17, UR37 ;  /* 0x00000025112a7c36 */ /* 0x000fe20008000000 */
[----:B------:R-:W-:Y:S01]  /*ac70*/  SHF.R.U64 R10, R10, 0x3, RZ ;  /* 0x000000030a0a7819 */ /* 0x000fe200000012ff */
[----:B------:R-:W-:Y:S01]  /*ac80*/  VIADD R43, R186, UR37 ;  /* 0x00000025ba2b7c36 */ /* 0x000fe20008000000 */
[----:B------:R-:W-:Y:S02]  /*ac90*/  SHF.R.U64 R8, R8, 0x3, RZ ;  /* 0x0000000308087819 */ /* 0x000fe400000012ff */
[----:B------:R-:W-:Y:S02]  /*aca0*/  LOP3.LUT R14, R10, R29, RZ, 0x3c, !PT ;  /* 0x0000001d0a0e7212 */ /* 0x000fe400078e3cff */
[----:B------:R-:W-:-:S02]  /*acb0*/  LOP3.LUT R10, R27, 0x380, RZ, 0xc0, !PT ;  /* 0x000003801b0a7812 */ /* 0x000fc400078ec0ff */
[----:B------:R-:W-:Y:S02]  /*acc0*/  LOP3.LUT R8, R8, R25, RZ, 0x3c, !PT ;  /* 0x0000001908087212 */ /* 0x000fe400078e3cff */
[----:B------:R-:W-:Y:S02]  /*acd0*/  IADD3 R25, P0, R36, 0x6000, RZ ;  /* 0x0000600024197810 */ /* 0x000fe40007f1e0ff */
[----:B------:R-:W-:Y:S02]  /*ace0*/  SHF.R.U64 R10, R10, 0x3, RZ ;  /* 0x000000030a0a7819 */ /* 0x000fe400000012ff */
[----:B------:R-:W-:Y:S02]  /*acf0*/  LOP3.LUT R24, R25, 0x380, RZ, 0xc0, !PT ;  /* 0x0000038019187812 */ /* 0x000fe400078ec0ff */
[----:B------:R-:W-:Y:S02]  /*ad00*/  LOP3.LUT R10, R10, R27, RZ, 0x3c, !PT ;  /* 0x0000001b0a0a7212 */ /* 0x000fe400078e3cff */
[----:B------:R-:W-:-:S02]  /*ad10*/  SHF.R.U64 R24, R24, 0x3, RZ ;  /* 0x0000000318187819 */ /* 0x000fc400000012ff */
[----:B------:R-:W-:Y:S01]  /*ad20*/  MOV R54, R10 ;  /* 0x0000000a00367202 */ /* 0x000fe20000000f00 */
[----:B------:R1:W-:Y:S01]  /*ad30*/  STSM.16.M88.4 [R46], R4 ;  /* 0x000000042e007844 */ /* 0x0003e20000000200 */
[----:B------:R-:W-:Y:S01]  /*ad40*/  LOP3.LUT R24, R24, R25, RZ, 0x3c, !PT ;  /* 0x0000001918187212 */ /* 0x000fe200078e3cff */
[----:B------:R-:W-:Y:S01]  /*ad50*/  IMAD.X R25, RZ, RZ, R37, P0 ;  /* 0x000000ffff197224 */ /* 0x000fe200000e0625 */
[----:B------:R-:W-:Y:S01]  /*ad60*/  MOV R53, R14 ;  /* 0x0000000e00357202 */ /* 0x000fe20000000f00 */
[----:B------:R-:W-:Y:S01]  /*ad70*/  IMAD.U32 R14, RZ, RZ, UR8 ;  /* 0x00000008ff0e7e24 */ /* 0x000fe2000f8e00ff */
[----:B------:R-:W-:Y:S01]  /*ad80*/  MOV R15, R12 ;  /* 0x0000000c000f7202 */ /* 0x000fe20000000f00 */
[----:B------:R-:W-:Y:S01]  /*ad90*/  ULDC.64 UR8, c[0x0][0xae8] ;  /* 0x0002ba0000087ab9 */ /* 0x000fe20000000a00 */
[C---:B------:R-:W-:Y:S02]  /*ada0*/  IADD3 R29, P3, R36.reuse, 0x4000, RZ ;  /* 0x00004000241d7810 */ /* 0x040fe40007f7e0ff */
[----:B------:R-:W-:-:S02]  /*adb0*/  IADD3 R27, P2, R36, 0x5000, RZ ;  /* 0x00005000241b7810 */ /* 0x000fc40007f5e0ff */
[----:B------:R-:W-:Y:S02]  /*adc0*/  LOP3.LUT R28, R29, 0x380, RZ, 0xc0, !PT ;  /* 0x000003801d1c7812 */ /* 0x000fe400078ec0ff */
[----:B------:R-:W-:Y:S02]  /*add0*/  LOP3.LUT R26, R27, 0x380, RZ, 0xc0, !PT ;  /* 0x000003801b1a7812 */ /* 0x000fe400078ec0ff */
[----:B------:R-:W-:Y:S01]  /*ade0*/  SHF.R.U64 R28, R28, 0x3, RZ ;  /* 0x000000031c1c7819 */ /* 0x000fe200000012ff */
[----:B-1----:R-:W-:Y:S01]  /*adf0*/  @P1 IMAD.HI.U32 R5, R42, R47, RZ ;  /* 0x0000002f2a051227 */ /* 0x002fe200078e00ff */
[----:B------:R-:W-:Y:S02]  /*ae00*/  MOV R4, R42 ;  /* 0x0000002a00047202 */ /* 0x000fe40000000f00 */
[----:B------:R-:W-:Y:S02]  /*ae10*/  F2FP.F16.F32.PACK_AB R7, R103, R102 ;  /* 0x000000666707723e */ /* 0x000fe400000000ff */
[----:B0-----:R-:W-:-:S02]  /*ae20*/  @P1 SHF.R.U32.HI R4, RZ, R48, R5 ;  /* 0x00000030ff041219 */ /* 0x001fc40000011605 */
[----:B------:R-:W-:Y:S02]  /*ae30*/  MOV R52, R40 ;  /* 0x0000002800347202 */ /* 0x000fe40000000f00 */
[--C-:B------:R-:W-:Y:S01]  /*ae40*/  SHF.R.S32.HI R5, RZ, 0x1f, R4.reuse ;  /* 0x0000001fff057819 */ /* 0x100fe20000011404 */
[----:B------:R-:W-:Y:S01]  /*ae50*/  IMAD.MOV R6, RZ, RZ, -R4 ;  /* 0x000000ffff067224 */ /* 0x000fe200078e0a04 */
[----:B------:R-:W-:Y:S02]  /*ae60*/  IADD3 R12, P0, R4, UR6, RZ ;  /* 0x00000006040c7c10 */ /* 0x000fe4000ff1e0ff */
        /* <DEDUP_REMOVED lines=8> */
[----:B------:R-:W-:Y:S01]  /*aef0*/  SHF.R.U64 R26, R26, 0x3, RZ ;  /* 0x000000031a1a7819 */ /* 0x000fe200000012ff */
[----:B------:R-:W-:Y:S01]  /*af00*/  IMAD R10, R10, UR6, RZ ;  /* 0x000000060a0a7c24 */ /* 0x000fe2000f8e02ff */
[----:B------:R-:W-:Y:S01]  /*af10*/  LOP3.LUT R28, R28, R29, RZ, 0x3c, !PT ;  /* 0x0000001d1c1c7212 */ /* 0x000fe200078e3cff */
[----:B------:R0:W-:Y:S01]  /*af20*/  STSM.16.M88.4 [R15], R4 ;  /* 0x000000040f007844 */ /* 0x0001e20000000200 */
[----:B------:R-:W-:Y:S01]  /*af30*/  IADD3.X R29, RZ, R37, RZ, P3, !PT ;  /* 0x00000025ff1d7210 */ /* 0x000fe20001ffe4ff */
[----:B------:R-:W-:Y:S01]  /*af40*/  IMAD R41, R11, UR7, R10 ;  /* 0x000000070b297c24 */ /* 0x000fe2000f8e020a */
[----:B------:R-:W-:Y:S01]  /*af50*/  ULDC.64 UR6, c[0x0][0xb50] ;  /* 0x0002d40000067ab9 */ /* 0x000fe20000000a00 */
[----:B------:R-:W-:-:S02]  /*af60*/  MOV R14, R8 ;  /* 0x00000008000e7202 */ /* 0x000fc40000000f00 */
[----:B------:R-:W-:Y:S02]  /*af70*/  LOP3.LUT P0, RZ, R184, 0x3, RZ, 0xc0, !PT ;  /* 0x00000003b8ff7812 */ /* 0x000fe4000780c0ff */
[----:B------:R-:W-:Y:S02]  /*af80*/  F2FP.F16.F32.PACK_AB R8, R105, R104 ;  /* 0x000000686908723e */ /* 0x000fe400000000ff */
[----:B------:R-:W-:Y:S02]  /*af90*/  F2FP.F16.F32.PACK_AB R9, R107, R106 ;  /* 0x0000006a6b09723e */ /* 0x000fe400000000ff */
[----:B------:R-:W-:Y:S02]  /*afa0*/  F2FP.F16.F32.PACK_AB R10, R109, R108 ;  /* 0x0000006c6d0a723e */ /* 0x000fe400000000ff */
[----:B------:R-:W-:Y:S01]  /*afb0*/  F2FP.F16.F32.PACK_AB R11, R111, R110 ;  /* 0x0000006e6f0b723e */ /* 0x000fe200000000ff */
[----:B0-----:R-:W-:Y:S01]  /*afc0*/  VIADD R5, R43, 0x8 ;  /* 0x000000082b057836 */ /* 0x001fe20000000000 */
[----:B------:R-:W-:-:S02]  /*afd0*/  IADD3 R7, R13, R41, RZ ;  /* 0x000000290d077210 */ /* 0x000fc40007ffe0ff */
[----:B------:R-:W-:Y:S01]  /*afe0*/  LEA R40, P3, R12, UR6, 0x2 ;  /* 0x000000060c287c11 */ /* 0x000fe2000f8610ff */
[----:B------:R0:W-:Y:S01]  /*aff0*/  STSM.16.M88.4 [R14], R8 ;  /* 0x000000080e007844 */ /* 0x0001e20000000200 */
[----:B------:R-:W-:Y:S01]  /*b000*/  LOP3.LUT R26, R26, R27, RZ, 0x3c, !PT ;  /* 0x0000001b1a1a7212 */ /* 0x000fe200078e3cff */
[----:B------:R-:W-:Y:S01]  /*b010*/  IMAD.X R27, RZ, RZ, R37, P2 ;  /* 0x000000ffff1b7224 */ /* 0x000fe200010e0625 */
[-C--:B------:R-:W-:Y:S01]  /*b020*/  ISETP.GE.OR P2, PT, R43, R64.reuse, P0 ;  /* 0x000000402b00720c */ /* 0x080fe20000746670 */
[----:B------:R-:W-:Y:S01]  /*b030*/  SHFL.IDX PT, R60, R40, RZ, 0x1c1f ;  /* 0x001c1fff283c7589 */ /* 0x000fe200000e0000 */
[----:B------:R-:W-:Y:S02]  /*b040*/  ISETP.GE.OR P0, PT, R5, R64, P0 ;  /* 0x000000400500720c */ /* 0x000fe40000706670 */
[----:B------:R-:W-:Y:S01]  /*b050*/  LEA.HI.X R41, R12, UR7, R7, 0x2, P3 ;  /* 0x000000070c297c11 */ /* 0x000fe200098f1407 */
[----:B------:R-:W-:Y:S01]  /*b060*/  SHFL.IDX PT, R62, R40, 0x1, 0x1c1f ;  /* 0x003c1f00283e7f89 */ /* 0x000fe200000e0000 */
[----:B------:R-:W-:-:S02]  /*b070*/  F2FP.F16.F32.PACK_AB R4, R113, R112 ;  /* 0x000000707104723e */ /* 0x000fc400000000ff */
[----:B------:R-:W-:Y:S01]  /*b080*/  F2FP.F16.F32.PACK_AB R5, R115, R114 ;  /* 0x000000727305723e */ /* 0x000fe200000000ff */
[----:B------:R-:W1:Y:S01]  /*b090*/  SHFL.IDX PT, R61, R41, RZ, 0x1c1f ;  /* 0x001c1fff293d7589 */ /* 0x000e6200000e0000 */
[----:B------:R-:W-:Y:S02]  /*b0a0*/  F2FP.F16.F32.PACK_AB R6, R117, R116 ;  /* 0x000000747506723e */ /* 0x000fe400000000ff */
[----:B------:R-:W-:Y:S01]  /*b0b0*/  F2FP.F16.F32.PACK_AB R7, R119, R118 ;  /* 0x000000767707723e */ /* 0x000fe200000000ff */
[----:B------:R-:W2:Y:S01]  /*b0c0*/  SHFL.IDX PT, R63, R41, 0x1, 0x1c1f ;  /* 0x003c1f00293f7f89 */ /* 0x000ea200000e0000 */
[----:B------:R-:W-:Y:S02]  /*b0d0*/  F2FP.F16.F32.PACK_AB R12, R121, R120 ;  /* 0x00000078790c723e */ /* 0x000fe400000000ff */
[----:B------:R-:W-:Y:S01]  /*b0e0*/  F2FP.F16.F32.PACK_AB R13, R123, R122 ;  /* 0x0000007a7b0d723e */ /* 0x000fe200000000ff */
[----:B------:R-:W-:Y:S01]  /*b0f0*/  STSM.16.M88.4 [R54], R4 ;  /* 0x0000000436007844 */ /* 0x000fe20000000200 */
[----:B0-----:R-:W-:-:S02]  /*b100*/  F2FP.F16.F32.PACK_AB R14, R125, R124 ;  /* 0x0000007c7d0e723e */ /* 0x001fc400000000ff */
[----:B------:R-:W-:Y:S02]  /*b110*/  F2FP.F16.F32.PACK_AB R15, R127, R126 ;  /* 0x0000007e7f0f723e */ /* 0x000fe400000000ff */
[----:B------:R-:W-:Y:S02]  /*b120*/  F2FP.F16.F32.PACK_AB R8, R129, R128 ;  /* 0x000000808108723e */ /* 0x000fe400000000ff */
[----:B------:R-:W-:Y:S01]  /*b130*/  F2FP.F16.F32.PACK_AB R9, R131, R130 ;  /* 0x000000828309723e */ /* 0x000fe200000000ff */
[----:B------:R-:W-:Y:S01]  /*b140*/  STSM.16.M88.4 [R53], R12 ;  /* 0x0000000c35007844 */ /* 0x000fe20000000200 */
[----:B------:R-:W-:Y:S02]  /*b150*/  F2FP.F16.F32.PACK_AB R10, R133, R132 ;  /* 0x00000084850a723e */ /* 0x000fe400000000ff */
[----:B------:R-:W-:Y:S02]  /*b160*/  F2FP.F16.F32.PACK_AB R11, R135, R134 ;  /* 0x00000086870b723e */ /* 0x000fe400000000ff */
[----:B------:R-:W-:-:S02]  /*b170*/  MOV R65, R44 ;  /* 0x0000002c00417202 */ /* 0x000fc40000000f00 */
[C---:B------:R-:W-:Y:S01]  /*b180*/  IADD3 R33, P5, R36.reuse, 0x2000, RZ ;  /* 0x0000200024217810 */ /* 0x040fe20007fbe0ff */
[----:B------:R-:W-:Y:S01]  /*b190*/  STSM.16.M88.4 [R52], R8 ;  /* 0x0000000834007844 */ /* 0x000fe20000000200 */
[----:B------:R-:W-:Y:S01]  /*b1a0*/  UIMAD UR5, UR12, UR8, URZ ;  /* 0x000000080c0572a4 */ /* 0x000fe2000f8e023f */
[C---:B------:R-:W-:Y:S02]  /*b1b0*/  IADD3 R31, P4, R36.reuse, 0x3000, RZ ;  /* 0x00003000241f7810 */ /* 0x040fe40007f9e0ff */
[----:B------:R0:W-:Y:S01]  /*b1c0*/  STSM.16.M88.4 [R66], R136 ;  /* 0x0000008842007844 */ /* 0x0001e20000000200 */
[----:B------:R-:W-:Y:S01]  /*b1d0*/  UIMAD.WIDE.U32 UR6, UR38, UR8, URZ ;  /* 0x00000008260672a5 */ /* 0x000fe2000f8e003f */
[----:B------:R-:W-:Y:S02]  /*b1e0*/  LOP3.LUT R21, R36, 0x380, RZ, 0xc0, !PT ;  /* 0x0000038024157812 */ /* 0x000fe400078ec0ff */
[----:B------:R-:W-:Y:S01]  /*b1f0*/  STSM.16.M88.4 [R65], R144 ;  /* 0x0000009041007844 */ /* 0x000fe20000000200 */
[----:B------:R-:W-:Y:S01]  /*b200*/  UIMAD UR5, UR38, UR9, UR5 ;  /* 0x00000009260572a4 */ /* 0x000fe2000f8e0205 */
[----:B------:R-:W-:Y:S01]  /*b210*/  LOP3.LUT R32, R33, 0x380, RZ, 0xc0, !PT ;  /* 0x0000038021207812 */ /* 0x000fe200078ec0ff */
[----:B------:R-:W-:Y:S01]  /*b220*/  BAR.SYNC.DEFER_BLOCKING 0x1, 0x100 ;  /* 0x0044000000007b1d */ /* 0x000fe20000010000 */
[----:B------:R-:W-:-:S07]  /*b230*/  LOP3.LUT R30, R31, 0x380, RZ, 0xc0, !PT ;  /* 0x000003801f1e7812 */ /* 0x000fce00078ec0ff */
[----:B0-----:R-:W0:Y:S01]  /*b240*/  @P1 LDC R66, c[0x0][0xbec] ;  /* 0x0002fb00ff421b82 */ /* 0x001e220000000800 */
[----:B------:R-:W-:Y:S01]  /*b250*/  UIMAD UR8, UR13, UR10, URZ ;  /* 0x0000000a0d0872a4 */ /* 0x000fe2000f8e023f */
[----:B------:R-:W-:Y:S01]  /*b260*/  SHF.R.U64 R21, R21, 0x3, RZ ;  /* 0x0000000315157819 */ /* 0x000fe200000012ff */
[----:B------:R-:W-:Y:S01]  /*b270*/  UIADD3 UR7, UR7, UR5, URZ ;  /* 0x0000000507077290 */ /* 0x000fe2000fffe03f */
[----:B------:R-:W-:Y:S01]  /*b280*/  SHF.R.U64 R32, R32, 0x3, RZ ;  /* 0x0000000320207819 */ /* 0x000fe200000012ff */
[----:B-1----:R1:W-:Y:S01]  /*b290*/  @!P2 ST.E desc[UR50][R60.64], R3 ;  /* 0x000000033c00a985 */ /* 0x0023e2000c101932 */
[----:B------:R-:W-:Y:S01]  /*b2a0*/  UIMAD UR5, UR42, UR11, UR8 ;  /* 0x0000000b2a0572a4 */ /* 0x000fe2000f8e0208 */
[----:B------:R-:W-:Y:S02]  /*b2b0*/  SHF.R.U64 R30, R30, 0x3, RZ ;  /* 0x000000031e1e7819 */ /* 0x000fe400000012ff */
[----:B--2---:R2:W-:Y:S01]  /*b2c0*/  @!P0 ST.E desc[UR50][R62.64], R0 ;  /* 0x000000003e008985 */ /* 0x0045e2000c101932 */
[----:B------:R-:W-:Y:S01]  /*b2d0*/  UIMAD.WIDE.U32 UR6, UR42, UR10, UR6 ;  /* 0x0000000a2a0672a5 */ /* 0x000fe2000f8e0006 */
[----:B------:R-:W-:Y:S01]  /*b2e0*/  LOP3.LUT R36, R21, R36, RZ, 0x3c, !PT ;  /* 0x0000002415247212 */ /* 0x000fe200078e3cff */
[--C-:B------:R-:W-:Y:S01]  /*b2f0*/  IMAD.X R21, RZ, RZ, R37.reuse, P6 ;  /* 0x000000ffff157224 */ /* 0x100fe200030e0625 */
[----:B------:R3:W5:Y:S01]  /*b300*/  LD.E.128 R12, desc[UR50][R24.64] ;  /* 0x00000032180c7980 */ /* 0x000762000c101d00 */
[----:B------:R-:W-:Y:S01]  /*b310*/  LOP3.LUT R32, R32, R33, RZ, 0x3c, !PT ;  /* 0x0000002120207212 */ /* 0x000fe200078e3cff */
[----:B------:R-:W-:Y:S01]  /*b320*/  ULDC.64 UR8, c[0x0][0xae0] ;  /* 0x0002b80000087ab9 */ /* 0x000fe20000000a00 */
[----:B------:R-:W-:Y:S01]  /*b330*/  LOP3.LUT R30, R30, R31, RZ, 0x3c, !PT ;  /* 0x0000001f1e1e7212 */ /* 0x000fe200078e3cff */
[----:B-1----:R-:W1:Y:S01]  /*b340*/  @P1 LDC R61, c[0x0][0xbf0] ;  /* 0x0002fc00ff3d1b82 */ /* 0x002e620000000800 */
[----:B--2---:R-:W-:Y:S01]  /*b350*/  IMAD R0, R19, 0x20, R22 ;  /* 0x0000002013007824 */ /* 0x004fe200078e0216 */
[----:B------:R-:W-:Y:S01]  /*b360*/  UIADD3 UR5, UR7, UR5, URZ ;  /* 0x0000000507057290 */ /* 0x000fe2000fffe03f */
[----:B------:R-:W-:Y:S01]  /*b370*/  IMAD.X R33, RZ, RZ, R37, P5 ;  /* 0x000000ffff217224 */ /* 0x000fe200028e0625 */
[----:B------:R2:W5:Y:S01]  /*b380*/  LD.E.128 R8, desc[UR50][R20.64] ;  /* 0x0000003214087980 */ /* 0x000562000c101d00 */
[----:B---3--:R-:W-:-:S02]  /*b390*/  VIADD R25, R0, UR37 ;  /* 0x0000002500197c36 */ /* 0x008fc40008000000 */
[----:B------:R-:W-:Y:S01]  /*b3a0*/  IMAD.X R31, RZ, RZ, R37, P4 ;  /* 0x000000ffff1f7224 */ /* 0x000fe200020e0625 */
[----:B------:R-:W5:Y:S01]  /*b3b0*/  LD.E.128 R48, desc[UR50][R36.64] ;  /* 0x0000003224307980 */ /* 0x000f62000c101d00 */
[----:B0-----:R-:W-:-:S03]  /*b3c0*/  @P1 IMAD.HI.U32 R0, R25, R66, RZ ;  /* 0x0000004219001227 */ /* 0x001fc600078e00ff */
[----:B------:R-:W5:Y:S01]  /*b3d0*/  LD.E.128 R44, desc[UR50][R34.64] ;  /* 0x00000032222c7980 */ /* 0x000f62000c101d00 */
[----:B------:R-:W-:Y:S01]  /*b3e0*/  IMAD.MOV.U32 R3, RZ, RZ, R25 ;  /* 0x000000ffff037224 */ /* 0x000fe200078e0019 */
[----:B--2---:R-:W-:Y:S01]  /*b3f0*/  MOV R20, UR6 ;  /* 0x0000000600147c02 */ /* 0x004fe20008000f00 */
[----:B------:R-:W-:Y:S01]  /*b400*/  IMAD.U32 R21, RZ, RZ, UR7 ;  /* 0x00000007ff157e24 */ /* 0x000fe2000f8e00ff */
[----:B------:R-:W5:Y:S04]  /*b410*/  LD.E.128 R40, desc[UR50][R32.64] ;  /* 0x0000003220287980 */ /* 0x000f68000c101d00 */
[----:B------:R-:W5:Y:S01]  /*b420*/  LD.E.128 R4, desc[UR50][R30.64] ;  /* 0x000000321e047980 */ /* 0x000f62000c101d00 */
[----:B-1----:R-:W-:Y:S01]  /*b430*/  @P1 SHF.R.U32.HI R3, RZ, R61, R0 ;  /* 0x0000003dff031219 */ /* 0x002fe20000011600 */
[----:B------:R-:W-:-:S02]  /*b440*/  ULDC.64 UR6, c[0x0][0xad8] ;  /* 0x0002b60000067ab9 */ /* 0x000fc40000000a00 */
[----:B------:R-:W5:Y:S01]  /*b450*/  LD.E.128 R56, desc[UR50][R28.64] ;  /* 0x000000321c387980 */ /* 0x000f62000c101d00 */
[--C-:B------:R-:W-:Y:S01]  /*b460*/  SHF.R.S32.HI R0, RZ, 0x1f, R3.reuse ;  /* 0x0000001fff007819 */ /* 0x100fe20000011403 */
[----:B------:R-:W-:Y:S02]  /*b470*/  IMAD.MOV R24, RZ, RZ, -R3 ;  /* 0x000000ffff187224 */ /* 0x000fe400078e0a03 */
[----:B------:R-:W-:Y:S01]  /*b480*/  IMAD.U32 R21, RZ, RZ, UR5 ;  /* 0x00000005ff157e24 */ /* 0x000fe2000f8e00ff */
[----:B------:R0:W5:Y:S01]  /*b490*/  LD.E.128 R52, desc[UR50][R26.64] ;  /* 0x000000321a347980 */ /* 0x000162000c101d00 */
[----:B------:R-:W-:Y:S02]  /*b4a0*/  IMAD R0, R0, UR8, RZ ;  /* 0x0000000800007c24 */ /* 0x000fe4000f8e02ff */
[----:B------:R-:W-:Y:S01]  /*b4b0*/  IMAD R39, R39, R24, R25 ;  /* 0x0000001827277224 */ /* 0x000fe200078e0219 */
[----:B------:R-:W-:Y:S01]  /*b4c0*/  @!PT LDS RZ, [RZ] ;  /* 0x00000000fffff984 */ /* 0x000fe20000000800 */
[----:B------:R-:W-:Y:S01]  /*b4d0*/  @!PT LDS RZ, [RZ] ;  /* 0x00000000fffff984 */ /* 0x000fe20000000800 */
[----:B------:R-:W-:Y:S01]  /*b4e0*/  @!PT LDS RZ, [RZ] ;  /* 0x00000000fffff984 */ /* 0x000fe20000000800 */
[----:B------:R-:W-:Y:S01]  /*b4f0*/  @!PT LDS RZ, [RZ] ;  /* 0x00000000fffff984 */ /* 0x000fe20000000800 */
[----:B------:R1:W-:Y:S06]  /*b500*/  MEMBAR.ALL.CTA ;  /* 0x0000000000007992 */ /* 0x0003ec0000008000 */
[----:B-1----:R-:W1:Y:S01]  /*b510*/  FENCE.VIEW.ASYNC.S ;  /* 0x00000000000073c6 */ /* 0x002e620000000000 */
[----:B------:R-:W-:-:S02]  /*b520*/  IMAD R25, R3, UR9, R0 ;  /* 0x0000000903197c24 */ /* 0x000fc4000f8e0200 */
[----:B------:R-:W-:Y:S01]  /*b530*/  IMAD.WIDE.U32 R20, R3, UR8, R20 ;  /* 0x0000000803147c25 */ /* 0x000fe2000f8e0014 */
[----:B------:R-:W-:-:S03]  /*b540*/  SHF.R.S32.HI R0, RZ, 0x1f, R39 ;  /* 0x0000001fff007819 */ /* 0x000fc60000011427 */
[----:B------:R-:W-:Y:S02]  /*b550*/  IMAD.IADD R21, R21, 0x1, R25 ;  /* 0x0000000115157824 */ /* 0x000fe400078e0219 */
[----:B------:R-:W-:Y:S02]  /*b560*/  IMAD R0, R0, UR6, RZ ;  /* 0x0000000600007c24 */ /* 0x000fe4000f8e02ff */
[----:B0-----:R-:W-:Y:S02]  /*b570*/  VIADD R27, R22, UR37 ;  /* 0x00000025161b7c36 */ /* 0x001fe40008000000 */
[C---:B------:R-:W-:Y:S02]  /*b580*/  IMAD R25, R39.reuse, UR7, R0 ;  /* 0x0000000727197c24 */ /* 0x040fe4000f8e0200 */
[----:B------:R-:W-:Y:S01]  /*b590*/  IMAD.WIDE.U32 R20, R39, UR6, R20 ;  /* 0x0000000627147c25 */ /* 0x000fe2000f8e0014 */
[CC--:B------:R-:W-:Y:S01]  /*b5a0*/  ISETP.GE.AND P2, PT, R27.reuse, R64.reuse, PT ;  /* 0x000000401b00720c */ /* 0x0c0fe20003f46270 */
[----:B------:R-:W-:Y:S01]  /*b5b0*/  ULDC.64 UR6, c[0x0][0xa80] ;  /* 0x0002a00000067ab9 */ /* 0x000fe20000000a00 */
[----:B------:R-:W-:Y:S01]  /*b5c0*/  IADD3 R3, R27, 0x20, RZ ;  /* 0x000000201b037810 */ /* 0x000fe20007ffe0ff */
[----:B------:R-:W-:Y:S01]  /*b5d0*/  IMAD.IADD R21, R21, 0x1, R25 ;  /* 0x0000000115157824 */ /* 0x000fe200078e0219 */
[----:B------:R-:W-:Y:S01]  /*b5e0*/  LEA R0, P3, R20, UR6, 0x1 ;  /* 0x0000000614007c11 */ /* 0x000fe2000f8608ff */
[----:B------:R-:W-:Y:S01]  /*b5f0*/  VIADD R38, R38, 0x28820 ;  /* 0x0002882026267836 */ /* 0x000fe20000000000 */
[----:B------:R-:W-:Y:S01]  /*b600*/  ISETP.GE.AND P0, PT, R3, R64, PT ;  /* 0x000000400300720c */ /* 0x000fe20003f06270 */
[----:B------:R-:W-:Y:S01]  /*b610*/  VIADD R3, R27, 0x40 ;  /* 0x000000401b037836 */ /* 0x000fe20000000000 */
[----:B------:R-:W-:-:S02]  /*b620*/  LEA.HI.X R26, R20, UR7, R21, 0x1, P3 ;  /* 0x00000007141a7c11 */ /* 0x000fc400098f0c15 */
[----:B------:R-:W-:Y:S01]  /*b630*/  PRMT R38, RZ, 0x654, R38 ;  /* 0x00000654ff267816 */ /* 0x000fe20000000026 */
[----:B-1----:R0:W1:Y:S01]  /*b640*/  SHFL.IDX PT, R25, R0, RZ, 0x181f ;  /* 0x00181fff00197589 */ /* 0x00206200000e0000 */
        /* <DEDUP_REMOVED lines=8> */
[-C--:B-1----:R-:W-:Y:S02]  /*b6d0*/  @!P2 LEA R20, P4, R2, R25.reuse, 0x1 ;  /* 0x000000190214a211 */ /* 0x082fe400078808ff */
[----:B------:R-:W-:Y:S02]  /*b6e0*/  @!P3 LEA R24, P5, R18, R25, 0x1 ;  /* 0x000000191218b211 */ /* 0x000fe400078a08ff */
[-C--:B--2---:R-:W-:Y:S02]  /*b6f0*/  @!P2 LEA.HI.X R21, R2, R3.reuse, R189, 0x1, P4 ;  /* 0x000000030215a211 */ /* 0x084fe400020f0cbd */
[----:B------:R-:W-:-:S03]  /*b700*/  @!P3 LEA.HI.X R25, R18, R3, R188, 0x1, P5 ;  /* 0x000000031219b211 */ /* 0x000fc600028f0cbc */
[----:B-----5:R3:W-:Y:S04]  /*b710*/  @!P2 ST.E.128 desc[UR50][R20.64], R48 ;  /* 0x000000301400a985 */ /* 0x0207e8000c101d32 */
[----:B------:R3:W-:Y:S02]  /*b720*/  @!P3 ST.E.128 desc[UR50][R24.64], R56 ;  /* 0x000000381800b985 */ /* 0x0007e4000c101d32 */
.L_x_2393:
[----:B------:R-:W-:Y:S05]  /*b730*/  BSYNC B1 ;  /* 0x0000000000017941 */ /* 0x000fea0003800000 */
.L_x_2392:
[----:B--2---:R2:W4:Y:S01]  /*b740*/  SHFL.IDX PT, R3, R26, 0x1, 0x181f ;  /* 0x00381f001a037f89 */ /* 0x00452200000e0000 */
[----:B------:R-:W-:Y:S03]  /*b750*/  BSSY B1, `(.L_x_2394) ;  /* 0x000000c000017945 */ /* 0x000fe60003800000 */
[----:B-1-3--:R2:W1:Y:S01]  /*b760*/  SHFL.IDX PT, R25, R0, 0x1, 0x181f ;  /* 0x00381f0000197f89 */ /* 0x00a46200000e0000 */
        /* <DEDUP_REMOVED lines=8> */
[----:B-----5:R3:W-:Y:S04]  /*b7f0*/  @!P3 ST.E.128 desc[UR50][R20.64], R44 ;  /* 0x0000002c1400b985 */ /* 0x0207e8000c101d32 */
[----:B------:R3:W-:Y:S02]  /*b800*/  @!P4 ST.E.128 desc[UR50][R24.64], R52 ;  /* 0x000000341800c985 */ /* 0x0007e4000c101d32 */
.L_x_2395:
[----:B------:R-:W-:Y:S05]  /*b810*/  BSYNC B1 ;  /* 0x0000000000017941 */ /* 0x000fea0003800000 */
.L_x_2394:
[----:B----4-:R4:W0:Y:S01]  /*b820*/  SHFL.IDX PT, R3, R26, 0x2, 0x181f ;  /* 0x00581f001a037f89 */ /* 0x01082200000e0000 */
        /* <DEDUP_REMOVED lines=8> */
[-C--:B0-----:R-:W-:Y:S02]  /*b8b0*/  @!P2 LEA.HI.X R21, R2, R3.reuse, R189, 0x1, P0 ;  /* 0x000000030215a211 */ /* 0x081fe400000f0cbd */
[----:B------:R-:W-:-:S03]  /*b8c0*/  @!P3 LEA.HI.X R25, R18, R3, R188, 0x1, P1 ;  /* 0x000000031219b211 */ /* 0x000fc600008f0cbc */
[----:B-----5:R3:W-:Y:S04]  /*b8d0*/  @!P2 ST.E.128 desc[UR50][R20.64], R40 ;  /* 0x000000281400a985 */ /* 0x0207e8000c101d32 */
[----:B------:R3:W-:Y:S02]  /*b8e0*/  @!P3 ST.E.128 desc[UR50][R24.64], R12 ;  /* 0x0000000c1800b985 */ /* 0x0007e4000c101d32 */
.L_x_2397:
[----:B------:R-:W-:Y:S05]  /*b8f0*/  BSYNC B1 ;  /* 0x0000000000017941 */ /* 0x000fea0003800000 */
.L_x_2396:
[----:B0-----:R-:W-:Y:S01]  /*b900*/  VIADD R3, R27, 0x60 ;  /* 0x000000601b037836 */ /* 0x001fe20000000000 */
[----:B---3-5:R0:W3:Y:S04]  /*b910*/  SHFL.IDX PT, R15, R26, 0x3, 0x181f ;  /* 0x00781f001a0f7f89 */ /* 0x0280e800000e0000 */
[----:B------:R-:W-:Y:S01]  /*b920*/  ISETP.GE.AND P0, PT, R3, R64, PT ;  /* 0x000000400300720c */ /* 0x000fe20003f06270 */
[----:B------:R0:W0:-:S12]  /*b930*/  SHFL.IDX PT, R21, R0, 0x3, 0x181f ;  /* 0x00781f0000157f89 */ /* 0x00001800000e0000 */
[----:B------:R-:W-:Y:S05]  /*b940*/  @P0 BRA `(.L_x_2398) ;  /* 0x0000000800800947 */ /* 0x000fea0003800000 */
[----:B------:R-:W-:Y:S02]  /*b950*/  ULDC UR5, c[0x0][0xac8] ;  /* 0x0002b20000057ab9 */ /* 0x000fe40000000800 */
[----:B------:R-:W-:-:S13]  /*b960*/  ISETP.GE.AND P1, PT, R2, UR5, PT ;  /* 0x0000000502007c0c */ /* 0x000fda000bf26270 */
[----:B0-----:R-:W-:-:S04]  /*b970*/  @!P1 LEA R12, P0, R2, R21, 0x1 ;  /* 0x00000015020c9211 */ /* 0x001fc800078008ff */
[----:B---3--:R-:W-:Y:S02]  /*b980*/  @!P1 LEA.HI.X R13, R2, R15, R189, 0x1, P0 ;  /* 0x0000000f020d9211 */ /* 0x008fe400000f0cbd */
[----:B------:R-:W-:-:S03]  /*b990*/  ISETP.GE.AND P0, PT, R18, UR5, PT ;  /* 0x0000000512007c0c */ /* 0x000fc6000bf06270 */
[----:B------:R0:W-:Y:S10]  /*b9a0*/  @!P1 ST.E.128 desc[UR50][R12.64], R4 ;  /* 0x000000040c009985 */ /* 0x0001f4000c101d32 */
[----:B------:R-:W-:Y:S05]  /*b9b0*/  @P0 BRA `(.L_x_2398) ;  /* 0x0000000800640947 */ /* 0x000fea0003800000 */
[----:B0-----:R-:W-:-:S04]  /*b9c0*/  LEA R4, P0, R18, R21, 0x1 ;  /* 0x0000001512047211 */ /* 0x001fc800078008ff */
[----:B------:R-:W-:-:S05]  /*b9d0*/  LEA.HI.X R5, R18, R15, R188, 0x1, P0 ;  /* 0x0000000f12057211 */ /* 0x000fca00000f0cbc */
[----:B------:R0:W-:Y:S01]  /*b9e0*/  ST.E.128 desc[UR50][R4.64], R8 ;  /* 0x0000000804007985 */ /* 0x0001e2000c101d32 */
[----:B------:R-:W-:Y:S05]  /*b9f0*/  BRA `(.L_x_2398) ;  /* 0x0000000800547947 */ /* 0x000fea0003800000 */
.L_x_2391:
[----:B------:R-:W0:Y:S01]  /*ba00*/  LDC R10, c[0x0][0xbe8] ;  /* 0x0002fa00ff0a7b82 */ /* 0x000e220000000800 */
[----:B------:R-:W-:Y:S01]  /*ba10*/  ISETP.GE.AND P0, PT, R190, 0x80, PT ;  /* 0x00000080be00780c */ /* 0x000fe20003f06270 */
[----:B------:R-:W-:Y:S01]  /*ba20*/  USHF.R.S32.HI UR8, URZ, 0x1f, UR38 ;  /* 0x0000001f3f087899 */ /* 0x000fe20008011426 */
[----:B------:R-:W-:Y:S01]  /*ba30*/  BSSY B1, `(.L_x_2399) ;  /* 0x000002f000017945 */ /* 0x000fe20003800000 */
[----:B------:R-:W-:Y:S01]  /*ba40*/  USHF.R.S32.HI UR9, URZ, 0x1f, UR42 ;  /* 0x0000001f3f097899 */ /* 0x000fe2000801142a */
[----:B------:R-:W-:Y:S02]  /*ba50*/  LEA R8, R19, R22, 0x5 ;  /* 0x0000001613087211 */ /* 0x000fe400078e28ff */
        /* <DEDUP_REMOVED lines=39> */
[----:B------:R-:W-:-:S04]  /*bcd0*/  LEA R6, P0, R4, UR6, 0x2 ;  /* 0x0000000604067c11 */ /* 0x000fc8000f8010ff */
[----:B------:R-:W-:-:S04]  /*bce0*/  IADD3 R3, R5, R7, RZ ;  /* 0x0000000705037210 */ /* 0x000fc80007ffe0ff */
[----:B------:R-:W-:Y:S01]  /*bcf0*/  LEA.HI.X R7, R4, UR7, R3, 0x2, P0 ;  /* 0x0000000704077c11 */ /* 0x000fe200080f1403 */
[----:B------:R-:W-:-:S05]  /*bd00*/  IMAD.MOV.U32 R3, RZ, RZ, -0x800000 ;  /* 0xff800000ff037424 */ /* 0x000fca00078e00ff */
[----:B------:R2:W-:Y:S02]  /*bd10*/  STG.E desc[UR50][R6.64], R3 ;  /* 0x0000000306007986 */ /* 0x0005e4000c101932 */
.L_x_2400:
[----:B------:R-:W-:Y:S05]  /*bd20*/  BSYNC B1 ;  /* 0x0000000000017941 */ /* 0x000fea0003800000 */
.L_x_2399:
        /* <DEDUP_REMOVED lines=17> */
[----:B------:R-:W-:Y:S01]  /*be40*/  UIADD3 UR5, UR7, UR5, URZ ;  /* 0x0000000507057290 */ /* 0x000fe2000fffe03f */
[----:B------:R-:W-:Y:S01]  /*be50*/  MOV R4, UR6 ;  /* 0x0000000600047c02 */ /* 0x000fe20008000f00 */
[----:B------:R-:W-:-:S02]  /*be60*/  IMAD R0, R0, UR8, RZ ;  /* 0x0000000800007c24 */ /* 0x000fc4000f8e02ff */
        /* <DEDUP_REMOVED lines=35> */
.L_x_2402:
[----:B------:R-:W-:Y:S05]  /*c0a0*/  BSYNC B1 ;  /* 0x0000000000017941 */ /* 0x000fea0003800000 */
.L_x_2401:
        /* <DEDUP_REMOVED lines=13> */
.L_x_2404:
[----:B------:R-:W-:Y:S05]  /*c180*/  BSYNC B1 ;  /* 0x0000000000017941 */ /* 0x000fea0003800000 */
.L_x_2403:
        /* <DEDUP_REMOVED lines=11> */
[----:B------:R3:W-:Y:S04]  /*c240*/  @!P2 ST.E.128 desc[UR50][R10.64], RZ ;  /* 0x000000ff0a00a985 */ /* 0x0007e8000c101d32 */
[----:B------:R3:W-:Y:S02]  /*c250*/  @!P3 ST.E.128 desc[UR50][R4.64], RZ ;  /* 0x000000ff0400b985 */ /* 0x0007e4000c101d32 */
.L_x_2406:
[----:B------:R-:W-:Y:S05]  /*c260*/  BSYNC B1 ;  /* 0x0000000000017941 */ /* 0x000fea0003800000 */
.L_x_2405:
[----:B------:R-:W-:Y:S01]  /*c270*/  VIADD R0, R8, 0x60 ;  /* 0x0000006008007836 */ /* 0x000fe20000000000 */
[----:B0-----:R0:W0:Y:S04]  /*c280*/  SHFL.IDX PT, R3, R7, 0x3, 0x181f ;  /* 0x00781f0007037f89 */ /* 0x00102800000e0000 */
[----:B------:R-:W-:Y:S01]  /*c290*/  ISETP.GE.AND P0, PT, R0, R9, PT ;  /* 0x000000090000720c */ /* 0x000fe20003f06270 */
[----:B-1-3--:R1:W3:-:S12]  /*c2a0*/  SHFL.IDX PT, R5, R6, 0x3, 0x181f ;  /* 0x00781f0006057f89 */ /* 0x00a2d800000e0000 */
[----:B-1----:R-:W-:Y:S05]  /*c2b0*/  @P0 BRA `(.L_x_2398) ;  /* 0x0000000000240947 */ /* 0x002fea0003800000 */
[----:B------:R-:W-:Y:S02]  /*c2c0*/  ULDC UR5, c[0x0][0xac8] ;  /* 0x0002b20000057ab9 */ /* 0x000fe40000000800 */
[----:B------:R-:W-:Y:S02]  /*c2d0*/  ISETP.GE.AND P2, PT, R2, UR5, PT ;  /* 0x0000000502007c0c */ /* 0x000fe4000bf46270 */
[----:B------:R-:W-:-:S11]  /*c2e0*/  ISETP.GE.AND P3, PT, R18, UR5, PT ;  /* 0x0000000512007c0c */ /* 0x000fd6000bf66270 */
[-C--:B--234-:R-:W-:Y:S02]  /*c2f0*/  @!P2 LEA R6, P0, R2, R5.reuse, 0x1 ;  /* 0x000000050206a211 */ /* 0x09cfe400078008ff */
[----:B------:R-:W-:Y:S02]  /*c300*/  @!P3 LEA R4, P1, R18, R5, 0x1 ;  /* 0x000000051204b211 */ /* 0x000fe400078208ff */
[-C--:B0-----:R-:W-:Y:S02]  /*c310*/  @!P2 LEA.HI.X R7, R2, R3.reuse, R189, 0x1, P0 ;  /* 0x000000030207a211 */ /* 0x081fe400000f0cbd */
[----:B------:R-:W-:-:S03]  /*c320*/  @!P3 LEA.HI.X R5, R18, R3, R188, 0x1, P1 ;  /* 0x000000031205b211 */ /* 0x000fc600008f0cbc */
[----:B------:R1:W-:Y:S04]  /*c330*/  @!P2 ST.E.128 desc[UR50][R6.64], RZ ;  /* 0x000000ff0600a985 */ /* 0x0003e8000c101d32 */
[----:B------:R1:W-:Y:S02]  /*c340*/  @!P3 ST.E.128 desc[UR50][R4.64], RZ ;  /* 0x000000ff0400b985 */ /* 0x0003e4000c101d32 */
.L_x_2398:
[----:B------:R-:W-:Y:S05]  /*c350*/  BSYNC B0 ;  /* 0x0000000000007941 */ /* 0x000fea0003800000 */
.L_x_2390:
[----:B------:R-:W-:Y:S02]  /*c360*/  ULDC UR5, c[0x0][0xc38] ;  /* 0x00030e0000057ab9 */ /* 0x000fe40000000800 */
[----:B------:R-:W-:-:S06]  /*c370*/  UISETP.GE.AND UP0, UPT, UR4, UR5, UPT ;  /* 0x000000050400728c */ /* 0x000fcc000bf06270 */
[----:B------:R-:W-:-:S13]  /*c380*/  PLOP3.LUT P0, PT, PT, PT, UP0, 0x80, 0x0 ;  /* 0x000000000000781c */ /* 0x000fda0003f0f008 */
[----:B------:R-:W-:Y:S05]  /*c390*/  @!P0 BRA `(.L_x_2407) ;  /* 0xffffff4800488947 */ /* 0x000fea000383ffff */
[----:B------:R-:W-:Y:S05]  /*c3a0*/  EXIT ;  /* 0x000000000000794d */ /* 0x000fea0003800000 */
.L_x_2349:
[----:B------:R-:W-:-:S08]  /*c3b0*/  NOP ;  /* 0x0000000000007918 */ /* 0x000fd00000000000 */
[----:B------:R-:W0:-:S00]  /*c3c0*/  USETMAXREG.DEALLOC.CTAPOOL 0x28 ;  /* 0x00000028000079c8 */ /* 0x000e0000080e0500 */
[----:B0-----:R-:W-:-:S06]  /*c3d0*/  LOP3.LUT R0, R0, 0x3, RZ, 0xc0, !PT ;  /* 0x0000000300007812 */ /* 0x001fcc00078ec0ff */
[----:B------:R-:W0:Y:S01]  /*c3e0*/  S2UR UR5, SR_CTAID.X ;  /* 0x00000000000579c3 */ /* 0x000e220000002500 */
[----:B------:R-:W-:Y:S01]  /*c3f0*/  LOP3.LUT R19, R19, 0xfffffeff, RZ, 0xc0, !PT ;  /* 0xfffffeff13137812 */ /* 0x000fe200078ec0ff */
[----:B------:R-:W-:Y:S01]  /*c400*/  IMAD.MOV.U32 R36, RZ, RZ, RZ ;  /* 0x000000ffff247224 */ /* 0x000fe200078e00ff */
[----:B------:R-:W-:Y:S01]  /*c410*/  MOV R26, 0x1 ;  /* 0x00000001001a7802 */ /* 0x000fe20000000f00 */
[----:B------:R1:W2:Y:S01]  /*c420*/  SHFL.IDX PT, R2, R0, RZ, 0x1f ;  /* 0x00001fff00027589 */ /* 0x0002a200000e0000 */
[----:B------:R-:W-:-:S03]  /*c430*/  IMAD.MOV.U32 R23, RZ, RZ, RZ ;  /* 0x000000ffff177224 */ /* 0x000fc600078e00ff */
        /* <DEDUP_REMOVED lines=9> */
[----:B------:R-:W-:Y:S01]  /*c4d0*/  UISETP.NE.U32.AND UP0, UPT, UR6, URZ, UPT ;  /* 0x0000003f0600728c */ /* 0x000fe2000bf05070 */
[----:B------:R-:W-:Y:S01]  /*c4e0*/  LOP3.LUT R19, R19, 0xfffffffe, RZ, 0xc0, !PT ;  /* 0xfffffffe13137812 */ /* 0x000fe200078ec0ff */
[----:B------:R-:W1:Y:S01]  /*c4f0*/  S2UR UR8, SR_CgaCtaId ;  /* 0x00000000000879c3 */ /* 0x000e620000008800 */
[----:B------:R-:W-:Y:S01]  /*c500*/  ULDC UR4, c[0x0][0x424] ;  /* 0x0001090000047ab9 */ /* 0x000fe20000000800 */
[----:B------:R-:W-:Y:S01]  /*c510*/  UISETP.NE.AND.EX UP0, UPT, UR7, URZ, UPT, UP0 ;  /* 0x0000003f0700728c */ /* 0x000fe2000bf05300 */
[----:B------:R-:W-:Y:S01]  /*c520*/  IMAD.U32 R34, RZ, RZ, UR5 ;  /* 0x00000005ff227e24 */ /* 0x000fe2000f8e00ff */
[----:B------:R-:W-:Y:S01]  /*c530*/  ULDC UR39, c[0x0][0x288] ;  /* 0x0000a20000277ab9 */ /* 0x000fe20000000800 */
[----:B------:R-:W-:Y:S01]  /*c540*/  ULDC.64 UR6, c[0x0][0x2f0] ;  /* 0x0000bc0000067ab9 */ /* 0x000fe20000000a00 */
[----:B------:R-:W-:Y:S01]  /*c550*/  USEL UR4, UR4, 0x1, UP0 ;  /* 0x0000000104047887 */ /* 0x000fe20008000000 */
[----:B------:R-:W-:Y:S01]  /*c560*/  MOV R26, 0x1 ;  /* 0x00000001001a7802 */ /* 0x000fe20000000f00 */
[----:B------:R-:W-:Y:S01]  /*c570*/  ULDC UR38, c[0x0][0x448] ;  /* 0x0001120000267ab9 */ /* 0x000fe20000000800 */
[----:B------:R-:W-:Y:S01]  /*c580*/  IMAD.MOV.U32 R23, RZ, RZ, RZ ;  /* 0x000000ffff177224 */ /* 0x000fe200078e00ff */
[----:B------:R-:W-:Y:S01]  /*c590*/  UIMAD UR37, UR4, UR6, URZ ;  /* 0x00000006042572a4 */ /* 0x000fe2000f8e023f */
[----:B------:R-:W-:Y:S01]  /*c5a0*/  IMAD.MOV.U32 R36, RZ, RZ, RZ ;  /* 0x000000ffff247224 */ /* 0x000fe200078e00ff */
[----:B------:R-:W-:Y:S01]  /*c5b0*/  UIMAD UR38, UR38, UR39, URZ ;  /* 0x00000027262672a4 */ /* 0x000fe2000f8e023f */
[----:B------:R-:W-:Y:S01]  /*c5c0*/  UMOV UR6, 0x400 ;  /* 0x0000040000067882 */ /* 0x000fe20000000000 */
[----:B------:R-:W-:-:S02]  /*c5d0*/  UIADD3 UR4, UR37, 0x7f, URZ ;  /* 0x0000007f25047890 */ /* 0x000fc4000fffe03f */
[----:B------:R-:W-:Y:S02]  /*c5e0*/  ULOP3.LUT UR45, UR36, 0x2, URZ, 0xfc, !UPT ;  /* 0x00000002242d7892 */ /* 0x000fe4000f8efc3f */
[----:B------:R-:W-:Y:S02]  /*c5f0*/  USHF.R.S32.HI UR5, URZ, 0x1f, UR4 ;  /* 0x0000001f3f057899 */ /* 0x000fe40008011404 */
[----:B------:R-:W-:Y:S02]  /*c600*/  UIADD3 UR39, UR37, 0x80, -UR39 ;  /* 0x0000008025277890 */ /* 0x000fe4000fffe827 */
[----:B------:R-:W-:Y:S02]  /*c610*/  ULEA.HI UR5, UR5, UR4, URZ, 0x7 ;  /* 0x0000000405057291 */ /* 0x000fe4000f8f383f */
[----:B-1----:R-:W-:Y:S01]  /*c620*/  ULEA UR6, UR8, UR6, 0x18 ;  /* 0x0000000608067291 */ /* 0x002fe2000f8ec03f */
[C---:B0-----:R-:W-:Y:S01]  /*c630*/  IMAD.SHL.U32 R30, R5.reuse, 0x8, RZ ;  /* 0x00000008051e7824 */ /* 0x041fe200078e00ff */
[----:B------:R-:W-:Y:S01]  /*c640*/  LOP3.LUT R4, R5, 0x7f, RZ, 0xc0, !PT ;  /* 0x0000007f05047812 */ /* 0x000fe200078ec0ff */
[----:B------:R-:W-:-:S03]  /*c650*/  USHF.R.S32.HI UR40, URZ, 0x7, UR5 ;  /* 0x000000073f287899 */ /* 0x000fc60008011405 */
[----:B------:R-:W-:Y:S01]  /*c660*/  IMAD.U32 R16, RZ, RZ, UR6 ;  /* 0x00000006ff107e24 */ /* 0x000fe2000f8e00ff */
[C---:B------:R-:W-:Y:S01]  /*c670*/  LOP3.LUT R0, R30.reuse, 0x1f8, RZ, 0xc0, !PT ;  /* 0x000001f81e007812 */ /* 0x040fe200078ec0ff */
[----:B------:R-:W-:Y:S01]  /*c680*/  ULDC UR46, c[0x0][0xc] ;  /* 0x00000300002e7ab9 */ /* 0x000fe20000000800 */
[----:B------:R-:W-:Y:S02]  /*c690*/  LOP3.LUT R35, R30, 0x38, RZ, 0xc0, !PT ;  /* 0x000000381e237812 */ /* 0x000fe400078ec0ff */
[----:B------:R-:W-:Y:S02]  /*c6a0*/  LOP3.LUT R3, R0, 0x38, R5, 0x78, !PT ;  /* 0x0000003800037812 */ /* 0x000fe400078e7805 */
[----:B------:R-:W-:Y:S02]  /*c6b0*/  LOP3.LUT R0, R35, 0x40, RZ, 0xfc, !PT ;  /* 0x0000004023007812 */ /* 0x000fe400078efcff */
[----:B------:R-:W-:Y:S02]  /*c6c0*/  LOP3.LUT R30, R3, 0x200, R30, 0xf8, !PT ;  /* 0x00000200031e7812 */ /* 0x000fe400078ef81e */
[----:B------:R-:W-:-:S02]  /*c6d0*/  ISETP.GE.AND P1, PT, R0, UR7, PT ;  /* 0x0000000700007c0c */ /* 0x000fc4000bf26270 */
[----:B------:R-:W-:Y:S01]  /*c6e0*/  ISETP.GE.AND P2, PT, R0, UR9, PT ;  /* 0x0000000900007c0c */ /* 0x000fe2000bf46270 */
[----:B------:R-:W-:Y:S01]  /*c6f0*/  IMAD R33, R30, 0x2, R16 ;  /* 0x000000021e217824 */ /* 0x000fe200078e0210 */
[----:B------:R-:W-:Y:S01]  /*c700*/  ISETP.GE.AND P0, PT, R0, UR7, PT ;  /* 0x0000000700007c0c */ /* 0x000fe2000bf06270 */
[----:B------:R-:W-:Y:S01]  /*c710*/  IMAD.SHL.U32 R0, R5, 0x10, RZ ;  /* 0x0000001005007824 */ /* 0x000fe200078e00ff */
[----:B------:R-:W-:-:S04]  /*c720*/  SHF.R.U32.HI R37, RZ, 0x3, R4 ;  /* 0x00000003ff257819 */ /* 0x000fc80000011604 */
[----:B------:R-:W-:-:S03]  /*c730*/  LOP3.LUT R2, R0, 0x70, RZ, 0xc0, !PT ;  /* 0x0000007000027812 */ /* 0x000fc600078ec0ff */
[----:B------:R-:W-:Y:S02]  /*c740*/  @P1 LOP3.LUT R19, R19, 0x1, RZ, 0xfc, !PT ;  /* 0x0000000113131812 */ /* 0x000fe400078efcff */
[----:B------:R-:W-:Y:S02]  /*c750*/  ISETP.GE.AND P1, PT, R35, UR7, PT ;  /* 0x0000000723007c0c */ /* 0x000fe4000bf26270 */
[----:B------:R-:W-:Y:S02]  /*c760*/  LOP3.LUT R19, R19, 0xffffffbf, RZ, 0xc0, !PT ;  /* 0xffffffbf13137812 */ /* 0x000fe400078ec0ff */
[----:B------:R-:W-:Y:S02]  /*c770*/  LOP3.LUT R0, R37, R2, RZ, 0xfc, !PT ;  /* 0x0000000225007212 */ /* 0x000fe400078efcff */
[----:B------:R-:W-:-:S04]  /*c780*/  @P2 LOP3.LUT R19, R19, 0x40, RZ, 0xfc, !PT ;  /* 0x0000004013132812 */ /* 0x000fc800078efcff */
        /* <DEDUP_REMOVED lines=10> */
.L_x_2457:
        /* <DEDUP_REMOVED lines=22> */
.L_x_2409:
[----:B------:R-:W-:Y:S01]  /*c990*/  ULDC UR8, c[0x0][0xc54] ;  /* 0x0003150000087ab9 */ /* 0x000fe20000000800 */
[----:B------:R-:W-:Y:S01]  /*c9a0*/  UMOV UR6, UR7 ;  /* 0x0000000700067c82 */ /* 0x000fe20008000000 */
[----:B------:R-:W-:-:S11]  /*c9b0*/  UISETP.NE.AND UP0, UPT, UR8, 0x1, UPT ;  /* 0x000000010800788c */ /* 0x000fd6000bf05270 */
[----:B------:R-:W-:Y:S02]  /*c9c0*/  @UP0 ULDC.64 UR10, c[0x0][0xc58] ;  /* 0x00031600000a0ab9 */ /* 0x000fe40000000a00 */
[----:B------:R-:W-:-:S04]  /*c9d0*/  UIMAD.WIDE.U32 UR4, UR7, UR10, URZ ;  /* 0x0000000a070472a5 */ /* 0x000fc8000f8e003f */
[----:B------:R-:W-:-:S04]  /*c9e0*/  @UP0 USHF.R.U32.HI UR6, URZ, UR11, UR5 ;  /* 0x0000000b3f060299 */ /* 0x000fc80008011605 */
[----:B------:R-:W-:-:S12]  /*c9f0*/  UIMAD UR4, UR6, UR8, URZ ;  /* 0x00000008060472a4 */ /* 0x000fd8000f8e023f */
.L_x_2410:
[----:B------:R-:W-:Y:S01]  /*ca00*/  ULDC UR5, c[0x0][0xc48] ;  /* 0x0003120000057ab9 */ /* 0x000fe20000000800 */
[----:B------:R-:W-:Y:S01]  /*ca10*/  ULDC.64 UR8, c[0x0][0xa28] ;  /* 0x00028a0000087ab9 */ /* 0x000fe20000000a00 */
[----:B------:R-:W-:Y:S01]  /*ca20*/  UISETP.NE.AND UP1, UPT, UR5, 0x1, UPT ;  /* 0x000000010500788c */ /* 0x000fe2000bf25270 */
[----:B------:R-:W-:Y:S01]  /*ca30*/  MOV R32, RZ ;  /* 0x000000ff00207202 */ /* 0x000fe20000000f00 */
        /* <DEDUP_REMOVED lines=21> */
[----:B------:R-:W-:Y:S01]  /*cb90*/  UP2UR UR47, UPR, URZ, 0x4 ;  /* 0x000000043f2f7883 */ /* 0x000fe20008000000 */
[----:B------:R-:W-:Y:S01]  /*cba0*/  BSSY B7, `(.L_x_2411) ;  /* 0x0000357000077945 */ /* 0x000fe20003800000 */
[----:B------:R-:W-:-:S04]  /*cbb0*/  USHF.L.U32 UR6, UR43, 0x7, URZ ;  /* 0x000000072b067899 */ /* 0x000fc8000800063f */
[----:B------:R-:W-:Y:S01]  /*cbc0*/  UIADD3 UR6, UR6, 0x7f, URZ ;  /* 0x0000007f06067890 */ /* 0x000fe2000fffe03f */
[----:B------:R-:W-:Y:S01]  /*cbd0*/  @UP2 ULDC UR4, c[0x0][0x44c] ;  /* 0x0001130000042ab9 */ /* 0x000fe20000000800 */
[----:B------:R-:W-:Y:S02]  /*cbe0*/  @UP2 ULDC UR7, c[0x0][0x450] ;  /* 0x0001140000072ab9 */ /* 0x000fe40000000800 */
[----:B------:R-:W-:-:S04]  /*cbf0*/  UIMAD.WIDE.U32 UR4, UR6, UR4, URZ ;  /* 0x00000004060472a5 */ /* 0x000fc8000f8e003f */
[----:B------:R-:W-:-:S04]  /*cc00*/  @UP2 USHF.R.U32.HI UR6, URZ, UR7, UR5 ;  /* 0x000000073f062299 */ /* 0x000fc80008011605 */
[----:B------:R-:W-:-:S04]  /*cc10*/  UIADD3 UR6, UR39, UR6, URZ ;  /* 0x0000000627067290 */ /* 0x000fc8000fffe03f */
[----:B------:R-:W-:-:S04]  /*cc20*/  USHF.R.S32.HI UR4, URZ, 0x1f, UR6 ;  /* 0x0000001f3f047899 */ /* 0x000fc80008011406 */
[----:B------:R-:W-:-:S04]  /*cc30*/  ULEA.HI UR4, UR4, UR6, URZ, 0x7 ;  /* 0x0000000604047291 */ /* 0x000fc8000f8f383f */
[----:B------:R-:W-:-:S04]  /*cc40*/  USHF.R.S32.HI UR4, URZ, 0x7, UR4 ;  /* 0x000000073f047899 */ /* 0x000fc80008011404 */
[----:B------:R-:W-:-:S04]  /*cc50*/  UISETP.LT.AND UP0, UPT, UR40, UR4, UPT ;  /* 0x000000042800728c */ /* 0x000fc8000bf01270 */
[----:B------:R-:W-:-:S06]  /*cc60*/  USEL UR44, UR40, UR4, UP0 ;  /* 0x00000004282c7287 */ /* 0x000fcc0008000000 */
[----:B------:R-:W-:-:S13]  /*cc70*/  ISETP.LT.AND P0, PT, RZ, UR44, PT ;  /* 0x0000002cff007c0c */ /* 0x000fda000bf01270 */
[----:B0-----:R-:W-:Y:S05]  /*cc80*/  @P0 BRA `(.L_x_2412) ;  /* 0x0000000000440947 */ /* 0x001fea0003800000 */
        /* <DEDUP_REMOVED lines=17> */
.L_x_2412:
        /* <DEDUP_REMOVED lines=8> */
[----:B------:R-:W-:Y:S01]  /*ce20*/  MOV R5, UR5 ;  /* 0x0000000500057c02 */ /* 0x000fe20008000f00 */
[----:B------:R-:W-:Y:S01]  /*ce30*/  ULDC.64 UR4, c[0x4][0x8] ;  /* 0x0100020000047ab9 */ /* 0x000fe20000000a00 */
[----:B------:R-:W0:Y:S01]  /*ce40*/  LDC.64 R2, c[0x4][R2] ;  /* 0x0100000002027b82 */ /* 0x000e220000000a00 */
        /* <DEDUP_REMOVED lines=8> */
[----:B0----5:R-:W-:Y:S05]  /*ced0*/  CALL.ABS.NOINC R2 ;  /* 0x0000000002007343 */ /* 0x021fea0003c00000 */
.L_x_2415:
[----:B------:R-:W-:Y:S05]  /*cee0*/  BSYNC B6 ;  /* 0x0000000000067941 */ /* 0x000fea0003800000 */
.L_x_2414:
        /* <DEDUP_REMOVED lines=20> */
.L_x_2418:
[----:B------:R0:W1:Y:S01]  /*d030*/  LDC.64 R2, c[0x4][R17] ;  /* 0x0100000011027b82 */ /* 0x0000620000000a00 */
[----:B------:R-:W-:Y:S01]  /*d040*/  ULDC.64 UR4, c[0x4][0x80] ;  /* 0x0100200000047ab9 */ /* 0x000fe20000000a00 */
[----:B------:R-:W-:Y:S01]  /*d050*/  ULDC.64 UR6, c[0x4][0x88] ;  /* 0x0100220000067ab9 */ /* 0x000fe20000000a00 */
[----:B------:R-:W-:Y:S01]  /*d060*/  IMAD.U32 R4, RZ, RZ, UR4 ;  /* 0x00000004ff047e24 */ /* 0x000fe2000f8e00ff */
[----:B------:R-:W-:Y:S01]  /*d070*/  MOV R6, UR6 ;  /* 0x0000000600067c02 */ /* 0x000fe20008000f00 */
[----:B------:R-:W-:Y:S01]  /*d080*/  IMAD.U32 R5, RZ, RZ, UR5 ;  /* 0x00000005ff057e24 */ /* 0x000fe2000f8e00ff */
[----:B------:R-:W-:Y:S01]  /*d090*/  ULDC.64 UR4, c[0x4][0x18] ;  /* 0x0100060000047ab9 */ /* 0x000fe20000000a00 */
[----:B------:R-:W-:Y:S01]  /*d0a0*/  IMAD.U32 R7, RZ, RZ, UR7 ;  /* 0x00000007ff077e24 */ /* 0x000fe2000f8e00ff */
[----:B------:R-:W-:Y:S01]  /*d0b0*/  MOV R12, 0x1 ;  /* 0x00000001000c7802 */ /* 0x000fe20000000f00 */
[----:B------:R-:W-:Y:S02]  /*d0c0*/  IMAD.U32 R10, RZ, RZ, UR4 ;  /* 0x00000004ff0a7e24 */ /* 0x000fe4000f8e00ff */
[----:B------:R-:W-:-:S02]  /*d0d0*/  IMAD.U32 R11, RZ, RZ, UR5 ;  /* 0x00000005ff0b7e24 */ /* 0x000fc4000f8e00ff */
[----:B------:R-:W-:Y:S02]  /*d0e0*/  IMAD.MOV.U32 R8, RZ, RZ, 0x70 ;  /* 0x00000070ff087424 */ /* 0x000fe400078e00ff */
[----:B0-----:R-:W-:-:S07]  /*d0f0*/  IMAD.MOV.U32 R13, RZ, RZ, RZ ;  /* 0x000000ffff0d7224 */ /* 0x001fce00078e00ff */
[----:B------:R-:W-:-:S07]  /*d100*/  LEPC R20, `(.L_x_2417) ;  /* 0x000000001014794e */ /* 0x000fce0000000000 */
[----:B-1----:R-:W-:Y:S05]  /*d110*/  CALL.ABS.NOINC R2 ;  /* 0x0000000002007343 */ /* 0x002fea0003c00000 */
.L_x_2417:
[----:B------:R-:W-:Y:S05]  /*d120*/  BSYNC B6 ;  /* 0x0000000000067941 */ /* 0x000fea0003800000 */
.L_x_2416:
        /* <DEDUP_REMOVED lines=13> */
[----:B------:R-:W-:Y:S02]  /*d200*/  MOV R22, UR4 ;  /* 0x0000000400167c02 */ /* 0x000fe40008000f00 */
[----:B------:R-:W-:Y:S05]  /*d210*/  BRA.DIV UR5, `(.L_x_2419) ;  /* 0x0000003605ac7947 */ /* 0x000fea000b800000 */
.L_x_2473:
        /* <DEDUP_REMOVED lines=14> */
[----:B------:R-:W-:-:S05]  /*d300*/  IMAD.IADD R7, R5, 0x1, R32 ;  /* 0x0000000105077824 */ /* 0x000fca00078e0220 */
[----:B------:R-:W-:-:S07]  /*d310*/  MOV R11, R7 ;  /* 0x00000007000b7202 */ /* 0x000fce0000000f00 */
        /* <DEDUP_REMOVED lines=14> */
[----:B------:R-:W-:Y:S01]  /*d400*/  IADD3 R3, RZ, -UR42, RZ ;  /* 0x8000002aff037c10 */ /* 0x000fe2000fffe0ff */
[----:B------:R-:W-:Y:S01]  /*d410*/  IMAD.MOV R2, RZ, RZ, -R11 ;  /* 0x000000ffff027224 */ /* 0x000fe200078e0a0b */
[----:B------:R-:W-:Y:S01]  /*d420*/  LOP3.LUT R19, R19, 0xffffffef, RZ, 0xc0, !PT ;  /* 0xffffffef13137812 */ /* 0x000fe200078ec0ff */
[----:B------:R-:W-:Y:S02]  /*d430*/  IMAD.U32 R24, RZ, RZ, UR4 ;  /* 0x00000004ff187e24 */ /* 0x000fe4000f8e00ff */
[----:B------:R-:W-:Y:S02]  /*d440*/  IMAD R22, R22, R3, UR41 ;  /* 0x0000002916167e24 */ /* 0x000fe4000f8e0203 */
[----:B0-----:R-:W-:-:S03]  /*d450*/  IMAD.U32 R4, RZ, RZ, UR45 ;  /* 0x0000002dff047e24 */ /* 0x001fc6000f8e00ff */
[----:B------:R-:W-:Y:S01]  /*d460*/  SHF.R.S32.HI R28, RZ, 0x1f, R22 ;  /* 0x0000001fff1c7819 */ /* 0x000fe20000011416 */
[----:B------:R-:W-:Y:S01]  /*d470*/  IMAD R5, R10, R2, R7 ;  /* 0x000000020a057224 */ /* 0x000fe200078e0207 */
[----:B------:R-:W-:-:S13]  /*d480*/  ISETP.NE.AND P2, PT, R4, 0x3, PT ;  /* 0x000000030400780c */ /* 0x000fda0003f45270 */
[----:B------:R-:W-:Y:S01]  /*d490*/  @P2 LOP3.LUT R19, R19, 0x10, RZ, 0xfc, !PT ;  /* 0x0000001013132812 */ /* 0x000fe200078efcff */
[----:B------:R-:W-:Y:S06]  /*d4a0*/  @!P2 BRA `(.L_x_2420) ;  /* 0x000000000004a947 */ /* 0x000fec0003800000 */
[----:B------:R-:W-:Y:S01]  /*d4b0*/  BPT.TRAP 0x1 ;  /* 0x000000040000795c */ /* 0x000fe20000300000 */
.L_x_2420:
        /* <DEDUP_REMOVED lines=18> */
[----:B------:R-:W-:Y:S02]  /*d5e0*/  LEA R17, P0, R2, UR4, 0x1 ;  /* 0x0000000402117c11 */ /* 0x000fe4000f8008ff */
[----:B------:R-:W-:Y:S01]  /*d5f0*/  IADD3 R3, R3, R7, RZ ;  /* 0x0000000703037210 */ /* 0x000fe20007ffe0ff */
[----:B------:R-:W-:-:S03]  /*d600*/  IMAD R7, R23, 0x8, R16 ;  /* 0x0000000817077824 */ /* 0x000fc600078e0210 */
[----:B------:R-:W-:Y:S02]  /*d610*/  LEA.HI.X R18, R2, UR5, R3, 0x1, P0 ;  /* 0x0000000502127c11 */ /* 0x000fe400080f0c03 */
[----:B------:R-:W-:-:S04]  /*d620*/  SHF.L.U32 R2, R26, 0x1f, RZ ;  /* 0x0000001f1a027819 */ /* 0x000fc800000006ff */
[----:B------:R-:W0:Y:S02]  /*d630*/  SYNCS.PHASECHK.TRANS64.TRYWAIT P0, [R7+URZ+0x28840], R2 ;  /* 0x02884002070075a7 */ /* 0x000e24000800017f */
[----:B0-----:R-:W-:Y:S05]  /*d640*/  @!P0 BRA `(.L_x_2422) ;  /* 0x0000003000cc8947 */ /* 0x001fea0003800000 */
.L_x_2474:
[----:B------:R-:W-:Y:S05]  /*d650*/  BSYNC B0 ;  /* 0x0000000000007941 */ /* 0x000fea0003800000 */
.L_x_2421:
        /* <DEDUP_REMOVED lines=36> */
[----:B------:R-:W-:Y:S02]  /*d8a0*/  @P0 LEA R25, R5, R16, 0x1 ;  /* 0x0000001005190211 */ /* 0x000fe400078e08ff */
        /* <DEDUP_REMOVED lines=10> */
[----:B------:R-:W-:-:S03]  /*d950*/  @P0 IMAD R21, R5, 0x2, R16 ;  /* 0x0000000205150824 */ /* 0x000fc600078e0210 */
[----:B--2---:R-:W-:Y:S01]  /*d960*/  @P0 MOV R2, R14 ;  /* 0x0000000e00020202 */ /* 0x004fe20000000f00 */
        /* <DEDUP_REMOVED lines=11> */
[----:B------:R-:W-:Y:S02]  /*da20*/  SHFL.IDX PT, R8, R0, 0x4, 0x181f ;  /* 0x00981f0000087f89 */ /* 0x000fe400000e0000 */
[----:B------:R-:W-:Y:S02]  /*da30*/  @P0 MOV R3, R9 ;  /* 0x0000000900030202 */ /* 0x000fe40000000f00 */
        /* <DEDUP_REMOVED lines=16> */
[----:B-1----:R-:W-:Y:S01]  /*db40*/  @P0 IADD3.X R9, RZ, R8, RZ, P1, !PT ;  /* 0x00000008ff090210 */ /* 0x002fe20000ffe4ff */
[----:B--2---:R-:W-:Y:S01]  /*db50*/  @P0 IMAD.MOV.U32 R2, RZ, RZ, R14 ;  /* 0x000000ffff020224 */ /* 0x004fe200078e000e */
[----:B------:R-:W-:Y:S03]  /*db60*/  SHFL.IDX PT, R8, R0, 0x6, 0x181f ;  /* 0x00d81f0000087f89 */ /* 0x000fe600000e0000 */
[----:B------:R-:W-:Y:S01]  /*db70*/  @P0 IMAD.MOV.U32 R3, RZ, RZ, R9 ;  /* 0x000000ffff030224 */ /* 0x000fe200078e0009 */
[----:B------:R-:W0:Y:S04]  /*db80*/  SHFL.IDX PT, R14, R4, 0x6, 0x181f ;  /* 0x00d81f00040e7f89 */ /* 0x000e2800000e0000 */
[----:B------:R-:W-:Y:S04]  /*db90*/  @P0 LDGSTS.E.BYPASS.LTC128B.128 [R25+0x1ac00], desc[UR50][R2.64], !P3 ;  /* 0x1ac0000002190fae */ /* 0x000fe8000d901d72 */
[----:B------:R1:W-:Y:S01]  /*dba0*/  @P0 LDGSTS.E.BYPASS.LTC128B.128 [R25+0x1ec00], desc[UR50][R2.64+0x80], !P2 ;  /* 0x1ec0008002190fae */ /* 0x0003e2000d101d72 */
[----:B------:R-:W-:-:S13]  /*dbb0*/  ISETP.GE.AND P0, PT, R6, 0x61, PT ;  /* 0x000000610600780c */ /* 0x000fda0003f06270 */
[----:B------:R-:W-:Y:S02]  /*dbc0*/  @P0 LEA R21, R5, R16, 0x1 ;  /* 0x0000001005150211 */ /* 0x000fe400078e08ff */
[----:B0-----:R-:W-:-:S05]  /*dbd0*/  @P0 LEA R14, P1, R35, R14, 0x1 ;  /* 0x0000000e230e0211 */ /* 0x001fca00078208ff */
[----:B------:R-:W-:Y:S02]  /*dbe0*/  @P0 IMAD.X R9, RZ, RZ, R8, P1 ;  /* 0x000000ffff090224 */ /* 0x000fe400008e0608 */
[----:B-1----:R-:W-:Y:S01]  /*dbf0*/  @P0 IMAD.MOV.U32 R2, RZ, RZ, R14 ;  /* 0x000000ffff020224 */ /* 0x002fe200078e000e */
[----:B------:R0:W1:Y:S01]  /*dc00*/  SHFL.IDX PT, R8, R0, 0x7, 0x181f ;  /* 0x00f81f0000087f89 */ /* 0x00006200000e0000 */
[----:B------:R-:W-:-:S03]  /*dc10*/  @P0 IMAD.MOV.U32 R3, RZ, RZ, R9 ;  /* 0x000000ffff030224 */ /* 0x000fc600078e0009 */
[----:B------:R0:W2:Y:S04]  /*dc20*/  SHFL.IDX PT, R14, R4, 0x7, 0x181f ;  /* 0x00f81f00040e7f89 */ /* 0x0000a800000e0000 */
[----:B------:R0:W-:Y:S04]  /*dc30*/  @P0 LDGSTS.E.BYPASS.LTC128B.128 [R21+0x1b400], desc[UR50][R2.64], !P3 ;  /* 0x1b40000002150fae */ /* 0x0001e8000d901d72 */
[----:B------:R0:W-:Y:S02]  /*dc40*/  @P0 LDGSTS.E.BYPASS.LTC128B.128 [R21+0x1f400], desc[UR50][R2.64+0x80], !P2 ;  /* 0x1f40008002150fae */ /* 0x0001e4000d101d72 */
.L_x_2492:
        /* <DEDUP_REMOVED lines=11> */
.L_x_2424:
        /* <DEDUP_REMOVED lines=11> */
.L_x_2425:
        /* <DEDUP_REMOVED lines=23> */
.L_x_2427:
[----:B------:R-:W-:Y:S05]  /*df20*/  BSYNC B6 ;  /* 0x0000000000067941 */ /* 0x000fea0003800000 */
.L_x_2426:
[----:B0-----:R-:W0:Y:S01]  /*df30*/  S2R R2, SR_TID.X ;  /* 0x0000000000027919 */ /* 0x001e220000002100 */
[----:B------:R-:W-:Y:S01]  /*df40*/  UISETP.NE.AND UP0, UPT, UR47, URZ, UPT ;  /* 0x0000003f2f00728c */ /* 0x000fe2000bf05270 */
[----:B------:R-:W-:Y:S01]  /*df50*/  IMAD.U32 R0, RZ, RZ, UR43 ;  /* 0x0000002bff007e24 */ /* 0x000fe2000f8e00ff */
[----:B------:R-:W-:Y:S01]  /*df60*/  R2UR UR6, R28 ;  /* 0x000000001c0672ca */ /* 0x000fe200000e0000 */
[----:B------:R-:W-:Y:S01]  /*df70*/  ULDC.64 UR8, c[0x0][0x2d8] ;  /* 0x0000b60000087ab9 */ /* 0x000fe20000000a00 */
[----:B------:R-:W-:Y:S02]  /*df80*/  R2UR UR7, R22 ;  /* 0x00000000160772ca */ /* 0x000fe400000e0000 */
[----:B------:R-:W-:Y:S02]  /*df90*/  PLOP3.LUT P0, PT, PT, PT, UP0, 0x80, 0x0 ;  /* 0x000000000000781c */ /* 0x000fe40003f0f008 */
[C---:B------:R-:W-:Y:S02]  /*dfa0*/  LOP3.LUT P4, RZ, R19.reuse, 0x80, RZ, 0xc0, !PT ;  /* 0x0000008013ff7812 */ /* 0x040fe4000788c0ff */
[----:B------:R-:W-:Y:S01]  /*dfb0*/  LOP3.LUT P5, RZ, R19, 0x40, RZ, 0xc0, !PT ;  /* 0x0000004013ff7812 */ /* 0x000fe200078ac0ff */
[----:B------:R-:W-:-:S04]  /*dfc0*/  @UP0 ULDC UR4, c[0x0][0x44c] ;  /* 0x0001130000040ab9 */ /* 0x000fc80000000800 */
[----:B------:R-:W-:-:S04]  /*dfd0*/  UIMAD UR6, UR6, UR8, URZ ;  /* 0x00000008060672a4 */ /* 0x000fc8000f8e023f */
[----:B------:R-:W-:Y:S02]  /*dfe0*/  UIMAD UR7, UR7, UR9, UR6 ;  /* 0x00000009070772a4 */ /* 0x000fe4000f8e0206 */
[----:B------:R-:W-:Y:S01]  /*dff0*/  USHF.R.S32.HI UR6, URZ, 0x1f, UR42 ;  /* 0x0000001f3f067899 */ /* 0x000fe2000801142a */
[----:B0-----:R-:W-:-:S05]  /*e000*/  IMAD.SHL.U32 R2, R2, 0x10, RZ ;  /* 0x0000001002027824 */ /* 0x001fca00078e00ff */
[----:B------:R-:W-:-:S04]  /*e010*/  LOP3.LUT R2, R2, 0x70, RZ, 0xc0, !PT ;  /* 0x0000007002027812 */ /* 0x000fc800078ec0ff */
[----:B------:R-:W-:-:S05]  /*e020*/  LOP3.LUT R2, R37, R2, RZ, 0xfc, !PT ;  /* 0x0000000225027212 */ /* 0x000fca00078efcff */
[----:B------:R-:W-:-:S04]  /*e030*/  IMAD R0, R0, 0x80, R2 ;  /* 0x0000008000007824 */ /* 0x000fc800078e0202 */
[----:B------:R-:W-:Y:S01]  /*e040*/  @P0 IMAD.HI.U32 R3, R0, UR4, RZ ;  /* 0x0000000400030c27 */ /* 0x000fe2000f8e00ff */
[----:B------:R-:W-:Y:S01]  /*e050*/  PLOP3.LUT P0, PT, PT, PT, UP0, 0x80, 0x0 ;  /* 0x000000000000781c */ /* 0x000fe20003f0f008 */
[----:B------:R-:W-:Y:S02]  /*e060*/  @UP0 ULDC UR4, c[0x0][0x450] ;  /* 0x0001140000040ab9 */ /* 0x000fe40000000800 */
[----:B------:R-:W-:-:S10]  /*e070*/  IMAD.MOV.U32 R2, RZ, RZ, R0 ;  /* 0x000000ffff027224 */ /* 0x000fd400078e0000 */
[----:B------:R-:W-:Y:S02]  /*e080*/  @P0 SHF.R.U32.HI R2, RZ, UR4, R3 ;  /* 0x00000004ff020c19 */ /* 0x000fe40008011603 */
[----:B------:R-:W-:Y:S02]  /*e090*/  R2UR UR4, R22 ;  /* 0x00000000160472ca */ /* 0x000fe400000e0000 */
[----:B------:R-:W-:-:S11]  /*e0a0*/  IADD3 R5, -R2, RZ, RZ ;  /* 0x000000ff02057210 */ /* 0x000fd60007ffe1ff */
        /* <DEDUP_REMOVED lines=28> */
[----:B------:R-:W-:-:S03]  /*e270*/  IMAD.U32 R6, RZ, RZ, UR43 ;  /* 0x0000002bff067e24 */ /* 0x000fc6000f8e00ff */
[----:B------:R-:W1:Y:S02]  /*e280*/  SHFL.IDX PT, R2, R4, RZ, 0x181f ;  /* 0x00181fff04027589 */ /* 0x000e6400000e0000 */
[----:B------:R-:W-:Y:S02]  /*e290*/  LEA R5, R6, R37, 0x7 ;  /* 0x0000002506057211 */ /* 0x000fe400078e38ff */
[----:B------:R-:W-:Y:S02]  /*e2a0*/  SHFL.IDX PT, R6, R4, 0x1, 0x181f ;  /* 0x00381f0004067f89 */ /* 0x000fe400000e0000 */
[C---:B------:R-:W-:Y:S01]  /*e2b0*/  ISETP.GE.AND P0, PT, R5.reuse, UR38, PT ;  /* 0x0000002605007c0c */ /* 0x040fe2000bf06270 */
[----:B------:R-:W-:-:S12]  /*e2c0*/  VIADD R7, R5, 0x10 ;  /* 0x0000001005077836 */ /* 0x000fd80000000000 */
[----:B0-----:R-:W-:-:S05]  /*e2d0*/  @!P0 LEA R14, P1, R35, R14, 0x1 ;  /* 0x0000000e230e8211 */ /* 0x001fca00078208ff */
[----:B-1----:R-:W-:Y:S02]  /*e2e0*/  @!P0 IMAD.X R3, RZ, RZ, R2, P1 ;  /* 0x000000ffff038224 */ /* 0x002fe400008e0602 */
[----:B------:R-:W-:Y:S02]  /*e2f0*/  @!P0 IMAD.MOV.U32 R2, RZ, RZ, R14 ;  /* 0x000000ffff028224 */ /* 0x000fe400078e000e */
[----:B------:R-:W0:Y:S04]  /*e300*/  SHFL.IDX PT, R14, R0, 0x1, 0x181f ;  /* 0x00381f00000e7f89 */ /* 0x000e2800000e0000 */
[----:B------:R-:W-:Y:S04]  /*e310*/  @!P0 LDGSTS.E.BYPASS.LTC128B.128 [R33+0x10400], desc[UR50][R2.64], !P4 ;  /* 0x1040000002218fae */ /* 0x000fe8000e101d72 */
[----:B------:R1:W-:Y:S01]  /*e320*/  @!P0 LDGSTS.E.BYPASS.LTC128B.128 [R33+0x14400], desc[UR50][R2.64+0x80], !P5 ;  /* 0x1440008002218fae */ /* 0x0003e2000e901d72 */
[----:B------:R-:W-:-:S13]  /*e330*/  ISETP.GE.AND P0, PT, R7, UR38, PT ;  /* 0x0000002607007c0c */ /* 0x000fda000bf06270 */
[----:B0-----:R-:W-:-:S04]  /*e340*/  @!P0 LEA R14, P1, R35, R14, 0x1 ;  /* 0x0000000e230e8211 */ /* 0x001fc800078208ff */
[----:B-1----:R-:W-:Y:S01]  /*e350*/  @!P0 MOV R2, R14 ;  /* 0x0000000e00028202 */ /* 0x002fe20000000f00 */
        /* <DEDUP_REMOVED lines=11> */
[----:B------:R-:W-:Y:S02]  /*e410*/  SHFL.IDX PT, R6, R4, 0x3, 0x181f ;  /* 0x00781f0004067f89 */ /* 0x000fe400000e0000 */
[----:B------:R-:W-:Y:S01]  /*e420*/  @!P0 MOV R3, R7 ;  /* 0x0000000700038202 */ /* 0x000fe20000000f00 */
[----:B------:R-:W-:Y:S01]  /*e430*/  VIADD R7, R5, 0x30 ;  /* 0x0000003005077836 */ /* 0x000fe20000000000 */
        /* <DEDUP_REMOVED lines=24> */
[----:B0-----:R-:W-:-:S04]  /*e5c0*/  @!P0 LEA R14, P1, R35, R14, 0x1 ;  /* 0x0000000e230e8211 */ /* 0x001fc800078208ff */
[----:B-1----:R-:W-:Y:S01]  /*e5d0*/  @!P0 IADD3.X R7, RZ, R6, RZ, P1, !PT ;  /* 0x00000006ff078210 */ /* 0x002fe20000ffe4ff */
[----:B--2---:R-:W-:Y:S01]  /*e5e0*/  @!P0 IMAD.MOV.U32 R2, RZ, RZ, R14 ;  /* 0x000000ffff028224 */ /* 0x004fe200078e000e */
[----:B------:R-:W-:Y:S03]  /*e5f0*/  SHFL.IDX PT, R6, R4, 0x6, 0x181f ;  /* 0x00d81f0004067f89 */ /* 0x000fe600000e0000 */
[----:B------:R-:W-:Y:S01]  /*e600*/  @!P0 IMAD.MOV.U32 R3, RZ, RZ, R7 ;  /* 0x000000ffff038224 */ /* 0x000fe200078e0007 */
[----:B------:R-:W0:Y:S01]  /*e610*/  SHFL.IDX PT, R14, R0, 0x6, 0x181f ;  /* 0x00d81f00000e7f89 */ /* 0x000e2200000e0000 */
[----:B------:R-:W-:-:S03]  /*e620*/  VIADD R7, R5, 0x60 ;  /* 0x0000006005077836 */ /* 0x000fc60000000000 */
[----:B------:R-:W-:Y:S04]  /*e630*/  @!P0 LDGSTS.E.BYPASS.LTC128B.128 [R33+0x12c00], desc[UR50][R2.64], !P4 ;  /* 0x12c0000002218fae */ /* 0x000fe8000e101d72 */
[----:B------:R1:W-:Y:S01]  /*e640*/  @!P0 LDGSTS.E.BYPASS.LTC128B.128 [R33+0x16c00], desc[UR50][R2.64+0x80], !P5 ;  /* 0x16c0008002218fae */ /* 0x0003e2000e901d72 */
[----:B------:R-:W-:-:S13]  /*e650*/  ISETP.GE.AND P0, PT, R7, UR38, PT ;  /* 0x0000002607007c0c */ /* 0x000fda000bf06270 */
[----:B0-----:R-:W-:-:S04]  /*e660*/  @!P0 LEA R14, P1, R35, R14, 0x1 ;  /* 0x0000000e230e8211 */ /* 0x001fc800078208ff */
[----:B-1----:R-:W-:Y:S01]  /*e670*/  @!P0 MOV R2, R14 ;  /* 0x0000000e00028202 */ /* 0x002fe20000000f00 */
[----:B------:R-:W-:Y:S01]  /*e680*/  @!P0 IMAD.X R7, RZ, RZ, R6, P1 ;  /* 0x000000ffff078224 */ /* 0x000fe200008e0606 */
[----:B------:R0:W1:Y:S03]  /*e690*/  SHFL.IDX PT, R14, R0, 0x7, 0x181f ;  /* 0x00f81f00000e7f89 */ /* 0x00006600000e0000 */
[----:B------:R-:W-:Y:S01]  /*e6a0*/  @!P0 IMAD.MOV.U32 R3, RZ, RZ, R7 ;  /* 0x000000ffff038224 */ /* 0x000fe200078e0007 */
[----:B------:R0:W2:Y:S04]  /*e6b0*/  SHFL.IDX PT, R6, R4, 0x7, 0x181f ;  /* 0x00f81f0004067f89 */ /* 0x0000a800000e0000 */
[----:B------:R0:W-:Y:S04]  /*e6c0*/  @!P0 LDGSTS.E.BYPASS.LTC128B.128 [R33+0x13400], desc[UR50][R2.64], !P4 ;  /* 0x1340000002218fae */ /* 0x0001e8000e101d72 */
[----:B------:R0:W-:Y:S02]  /*e6d0*/  @!P0 LDGSTS.E.BYPASS.LTC128B.128 [R33+0x17400], desc[UR50][R2.64+0x80], !P5 ;  /* 0x1740008002218fae */ /* 0x0001e4000e901d72 */
.L_x_2509:
[----:B------:R-:W-:-:S05]  /*e6e0*/  VIADD R5, R5, 0x70 ;  /* 0x0000007005057836 */ /* 0x000fca0000000000 */
[----:B------:R-:W-:-:S13]  /*e6f0*/  ISETP.GE.AND P0, PT, R5, UR38, PT ;  /* 0x0000002605007c0c */ /* 0x000fda000bf06270 */
[----:B01----:R-:W-:-:S05]  /*e700*/  @!P0 LEA R2, P1, R35, R14, 0x1 ;  /* 0x0000000e23028211 */ /* 0x003fca00078208ff */
[----:B--2---:R-:W-:-:S05]  /*e710*/  @!P0 IMAD.X R3, RZ, RZ, R6, P1 ;  /* 0x000000ffff038224 */ /* 0x004fca00008e0606 */
[----:B------:R-:W-:Y:S01]  /*e720*/  @!PT LDS RZ, [RZ] ;  /* 0x00000000fffff984 */ /* 0x000fe20000000800 */
[----:B------:R-:W-:Y:S01]  /*e730*/  @!PT LDS RZ, [RZ] ;  /* 0x00000000fffff984 */ /* 0x000fe20000000800 */
[----:B------:R-:W-:Y:S01]  /*e740*/  @!PT LDS RZ, [RZ] ;  /* 0x00000000fffff984 */ /* 0x000fe20000000800 */
[----:B------:R0:W-:Y:S04]  /*e750*/  @!P0 LDGSTS.E.BYPASS.LTC128B.128 [R33+0x13c00], desc[UR50][R2.64], !P4 ;  /* 0x13c0000002218fae */ /* 0x0001e8000e101d72 */
[----:B------:R0:W-:Y:S01]  /*e760*/  @!P0 LDGSTS.E.BYPASS.LTC128B.128 [R33+0x17c00], desc[UR50][R2.64+0x80], !P5 ;  /* 0x17c0008002218fae */ /* 0x0001e2000e901d72 */
[----:B------:R-:W-:Y:S01]  /*e770*/  PLOP3.LUT P0, PT, PT, PT, PT, 0x80, 0x0 ;  /* 0x000000000000781c */ /* 0x000fe20003f0f070 */
[----:B------:R-:W-:-:S12]  /*e780*/  NOP ;  /* 0x0000000000007918 */ /* 0x000fd80000000000 */
.L_x_2429:
        /* <DEDUP_REMOVED lines=8> */
[----:B0-----:R-:W-:-:S04]  /*e810*/  LOP3.LUT R3, R0, 0xfffffffe, RZ, 0xc0, !PT ;  /* 0xfffffffe00037812 */ /* 0x001fc800078ec0ff */
[----:B------:R-:W-:-:S04]  /*e820*/  IADD3 R3, R36, -R3, RZ ;  /* 0x8000000324037210 */ /* 0x000fc80007ffe0ff */
[----:B------:R-:W-:Y:S01]  /*e830*/  SHF.L.U32 R3, R3, 0x1f, RZ ;  /* 0x0000001f03037819 */ /* 0x000fe200000006ff */
[----:B------:R-:W-:Y:S01]  /*e840*/  NOP ;  /* 0x0000000000007918 */ /* 0x000fe20000000000 */
[----:B------:R0:W-:Y:S01]  /*e850*/  SYNCS.ARRIVE.TRANS64.A1T0 RZ, [R16+URZ+0x28800], RZ ;  /* 0x028800ff10ff79a7 */ /* 0x0001e2000810003f */
[----:B------:R-:W-:Y:S01]  /*e860*/  BSSY B0, `(.L_x_2430) ;  /* 0x0000003000007945 */ /* 0x000fe20003800000 */
[----:B------:R-:W1:Y:S03]  /*e870*/  SYNCS.PHASECHK.TRANS64.TRYWAIT P0, [R16+URZ+0x28820], R3 ;  /* 0x02882003100075a7 */ /* 0x000e66000800017f */
[----:B01----:R-:W-:Y:S05]  /*e880*/  @!P0 BRA `(.L_x_2431) ;  /* 0x00000034005c8947 */ /* 0x003fea0003800000 */
.L_x_2510:
[----:B------:R-:W-:Y:S05]  /*e890*/  BSYNC B0 ;  /* 0x0000000000007941 */ /* 0x000fea0003800000 */
.L_x_2430:
[----:B------:R-:W-:-:S06]  /*e8a0*/  UISETP.GE.AND UP0, UPT, UR44, 0x2, UPT ;  /* 0x000000022c00788c */ /* 0x000fcc000bf06270 */
[----:B------:R-:W-:-:S13]  /*e8b0*/  PLOP3.LUT P0, PT, PT, PT, UP0, 0x40, 0x0 ;  /* 0x000000000000781c */ /* 0x000fda0003f0e808 */
[----:B------:R-:W-:Y:S05]  /*e8c0*/  @P0 BRA `(.L_x_2432) ;  /* 0x0000001000200947 */ /* 0x000fea0003800000 */
[----:B------:R-:W-:Y:S01]  /*e8d0*/  UIADD3 UR4, UR44, -0x2, URZ ;  /* 0xfffffffe2c047890 */ /* 0x000fe2000fffe03f */
[----:B------:R-:W-:Y:S01]  /*e8e0*/  BSSY B0, `(.L_x_2432) ;  /* 0x0000106000007945 */ /* 0x000fe20003800000 */
[----:B------:R-:W-:Y:S02]  /*e8f0*/  IMAD.MOV.U32 R20, RZ, RZ, R26 ;  /* 0x000000ffff147224 */ /* 0x000fe400078e001a */
[----:B------:R-:W-:Y:S02]  /*e900*/  IMAD.MOV.U32 R10, RZ, RZ, R23 ;  /* 0x000000ffff0a7224 */ /* 0x000fe400078e0017 */
[----:B------:R-:W-:Y:S02]  /*e910*/  IMAD.MOV.U32 R27, RZ, RZ, R24 ;  /* 0x000000ffff1b7224 */ /* 0x000fe400078e0018 */
[----:B------:R-:W-:-:S07]  /*e920*/  IMAD.U32 R6, RZ, RZ, UR4 ;  /* 0x00000004ff067e24 */ /* 0x000fce000f8e00ff */
.L_x_2445:
[----:B0-----:R-:W0:Y:S01]  /*e930*/  LDC R3, c[0x0][0x430] ;  /* 0x00010c00ff037b82 */ /* 0x001e220000000800 */
[----:B------:R-:W1:Y:S01]  /*e940*/  S2R R0, SR_TID.X ;  /* 0x0000000000007919 */ /* 0x000e620000002100 */
[----:B------:R-:W-:Y:S01]  /*e950*/  IMAD R7, R6, 0x80, R37 ;  /* 0x0000008006077824 */ /* 0x000fe200078e0225 */
[----:B------:R-:W-:Y:S05]  /*e960*/  YIELD ;  /* 0x0000000000007946 */ /* 0x000fea0003800000 */
[----:B------:R-:W-:Y:S01]  /*e970*/  ULDC.64 UR4, c[0x0][0x428] ;  /* 0x00010a0000047ab9 */ /* 0x000fe20000000a00 */
[----:B------:R-:W-:Y:S02]  /*e980*/  IADD3 R23, R10, 0x1, RZ ;  /* 0x000000010a177810 */ /* 0x000fe40007ffe0ff */
[----:B0-----:R-:W-:-:S02]  /*e990*/  ISETP.NE.AND P0, PT, R3, 0x1, PT ;  /* 0x000000010300780c */ /* 0x001fc40003f05270 */
[----:B-1----:R-:W-:-:S11]  /*e9a0*/  SHF.L.U32 R4, R0, 0x4, RZ ;  /* 0x0000000400047819 */ /* 0x002fd600000006ff */
        /* <DEDUP_REMOVED lines=30> */
.L_x_2433:
[----:B------:R-:W-:Y:S01]  /*eb90*/  IMAD R6, R23, 0x8, R16 ;  /* 0x0000000817067824 */ /* 0x000fe200078e0210 */
[----:B------:R-:W-:Y:S01]  /*eba0*/  SHF.L.U32 R3, R26, 0x1f, RZ ;  /* 0x0000001f1a037819 */ /* 0x000fe200000006ff */
[----:B------:R-:W-:Y:S03]  /*ebb0*/  BSSY B1, `(.L_x_2434) ;  /* 0x0000003000017945 */ /* 0x000fe60003800000 */
[----:B------:R-:W0:Y:S02]  /*ebc0*/  SYNCS.PHASECHK.TRANS64.TRYWAIT P0, [R6+URZ+0x28840], R3 ;  /* 0x02884003060075a7 */ /* 0x000e24000800017f */
[----:B0-----:R-:W-:Y:S05]  /*ebd0*/  @!P0 BRA `(.L_x_2435) ;  /* 0x00000030009c8947 */ /* 0x001fea0003800000 */
.L_x_2511:
[----:B------:R-:W-:Y:S05]  /*ebe0*/  BSYNC B1 ;  /* 0x0000000000017941 */ /* 0x000fea0003800000 */
.L_x_2434:
        /* <DEDUP_REMOVED lines=70> */
.L_x_2529:
        /* <DEDUP_REMOVED lines=9> */
.L_x_2437:
        /* <DEDUP_REMOVED lines=11> */
.L_x_2438:
[----:B------:R0:W-:Y:S01]  /*f190*/  SYNCS.ARRIVE.TRANS64.A1T0 RZ, [R6+URZ+0x28830], RZ ;  /* 0x028830ff06ff79a7 */ /* 0x0001e2000810003f */
[----:B------:R-:W-:Y:S05]  /*f1a0*/  @!P2 BRA `(.L_x_2439) ;  /* 0x000000000004a947 */ /* 0x000fea0003800000 */
[----:B------:R-:W-:Y:S01]  /*f1b0*/  BPT.TRAP 0x1 ;  /* 0x000000040000795c */ /* 0x000fe20000300000 */
.L_x_2439:
[----:B------:R-:W-:Y:S01]  /*f1c0*/  SHF.L.U32 R3, R20, 0x1f, RZ ;  /* 0x0000001f14037819 */ /* 0x000fe200000006ff */
[----:B------:R-:W-:Y:S01]  /*f1d0*/  BSSY B1, `(.L_x_2440) ;  /* 0x0000004000017945 */ /* 0x000fe20003800000 */
[----:B0-----:R-:W-:-:S04]  /*f1e0*/  LEA R6, R10, R16, 0x3 ;  /* 0x000000100a067211 */ /* 0x001fc800078e18ff */
[----:B------:R-:W0:Y:S02]  /*f1f0*/  SYNCS.PHASECHK.TRANS64.TRYWAIT P0, [R6+URZ+0x28860], R3 ;  /* 0x02886003060075a7 */ /* 0x000e24000800017f */
[----:B0-----:R-:W-:Y:S05]  /*f200*/  @!P0 BRA `(.L_x_2441) ;  /* 0x00000034006c8947 */ /* 0x001fea0003800000 */
.L_x_2530:
[----:B------:R-:W-:Y:S05]  /*f210*/  BSYNC B1 ;  /* 0x0000000000017941 */ /* 0x000fea0003800000 */
.L_x_2440:
        /* <DEDUP_REMOVED lines=9> */
[----:B------:R-:W-:-:S03]  /*f2b0*/  LEA R7, R7, R16, 0x1 ;  /* 0x0000001007077211 */ /* 0x000fc600078e08ff */
        /* <DEDUP_REMOVED lines=57> */
.L_x_2548:
        /* <DEDUP_REMOVED lines=24> */
[----:B------:R-:W-:-:S04]  /*f7d0*/  ULDC.64 UR4, c[0x0][0x318] ;  /* 0x0000c60000047ab9 */ /* 0x000fc80000000a00 */
[----:B------:R-:W-:Y:S02]  /*f7e0*/  IADD3 R3, R5, R3, RZ ;  /* 0x0000000305037210 */ /* 0x000fe40007ffe0ff */
[----:B------:R-:W-:-:S04]  /*f7f0*/  LEA R17, P0, R2, UR4, 0x1 ;  /* 0x0000000402117c11 */ /* 0x000fc8000f8008ff */
[----:B------:R-:W-:Y:S02]  /*f800*/  LEA.HI.X R18, R2, UR5, R3, 0x1, P0 ;  /* 0x0000000502127c11 */ /* 0x000fe400080f0c03 */
[----:B------:R-:W-:-:S13]  /*f810*/  PLOP3.LUT P0, PT, PT, PT, PT, 0x80, 0x0 ;  /* 0x000000000000781c */ /* 0x000fda0003f0f070 */
.L_x_2443:
        /* <DEDUP_REMOVED lines=11> */
.L_x_2444:
        /* <DEDUP_REMOVED lines=8> */
.L_x_2432:
        /* <DEDUP_REMOVED lines=17> */
.L_x_2447:
[----:B------:R-:W-:Y:S05]  /*fa60*/  BSYNC B0 ;  /* 0x0000000000007941 */ /* 0x000fea0003800000 */
.L_x_2446:
[----:B------:R-:W-:-:S05]  /*fa70*/  IMAD.U32 R0, RZ, RZ, UR45 ;  /* 0x0000002dff007e24 */ /* 0x000fca000f8e00ff */
[----:B------:R-:W-:-:S13]  /*fa80*/  ISETP.NE.AND P0, PT, R0, 0x3, PT ;  /* 0x000000030000780c */ /* 0x000fda0003f05270 */
[----:B------:R-:W-:Y:S05]  /*fa90*/  @!P0 BRA `(.L_x_2448) ;  /* 0x0000000000048947 */ /* 0x000fea0003800000 */
[----:B------:R-:W-:Y:S01]  /*faa0*/  BPT.TRAP 0x1 ;  /* 0x000000040000795c */ /* 0x000fe20000300000 */
.L_x_2448:
[----:B------:R-:W-:Y:S01]  /*fab0*/  IMAD R4, R23, 0x8, R16 ;  /* 0x0000000817047824 */ /* 0x000fe200078e0210 */
[----:B0-----:R-:W-:Y:S01]  /*fac0*/  SHF.L.U32 R3, R26, 0x1f, RZ ;  /* 0x0000001f1a037819 */ /* 0x001fe200000006ff */
[----:B------:R-:W-:Y:S01]  /*fad0*/  IMAD.MOV.U32 R5, RZ, RZ, -0x80 ;  /* 0xffffff80ff057424 */ /* 0x000fe200078e00ff */
[----:B------:R-:W-:Y:S02]  /*fae0*/  BSSY B0, `(.L_x_2449) ;  /* 0x0000004000007945 */ /* 0x000fe40003800000 */
[----:B------:R-:W0:Y:S01]  /*faf0*/  SYNCS.PHASECHK.TRANS64.TRYWAIT P0, [R4+URZ+0x28860], R3 ;  /* 0x02886003040075a7 */ /* 0x000e22000800017f */
[----:B------:R-:W-:Y:S01]  /*fb00*/  IMAD R24, R24, R5, UR37 ;  /* 0x0000002518187e24 */ /* 0x000fe2000f8e0205 */
[----:B0-----:R-:W-:Y:S06]  /*fb10*/  @!P0 BRA `(.L_x_2450) ;  /* 0x0000003400a88947 */ /* 0x001fec0003800000 */
.L_x_2549:
[----:B------:R-:W-:Y:S05]  /*fb20*/  BSYNC B0 ;  /* 0x0000000000007941 */ /* 0x000fea0003800000 */
.L_x_2449:
        /* <DEDUP_REMOVED lines=62> */
[----:B------:R1:W0:-:S12]  /*ff10*/  SHFL.IDX PT, R7, R18, 0x7, 0x181f ;  /* 0x00f81f0012077f89 */ /* 0x00021800000e0000 */
[----:B------:R1:W-:Y:S01]  /*ff20*/  LDGSTS.E.BYPASS.LTC128B.128 [R0+0x3400], desc[UR50][R2.64], !P0 ;  /* 0x0340000002007fae */ /* 0x0003e2000c101d72 */
[----:B------:R-:W-:-:S13]  /*ff30*/  ISETP.LT.OR P0, PT, R5, 0x61, P1 ;  /* 0x000000610500780c */ /* 0x000fda0000f01670 */
[----:B0-2---:R1:W-:Y:S02]  /*ff40*/  LDGSTS.E.BYPASS.LTC128B.128 [R0+0x7400], desc[UR50][R2.64+0x80], !P0 ;  /* 0x0740008002007fae */ /* 0x0053e4000c101d72 */
.L_x_2567:
[----:B01----:R-:W-:-:S04]  /*ff50*/  IADD3 R2, P0, R14, R6, RZ ;  /* 0x000000060e027210 */ /* 0x003fc80007f1e0ff */
[----:B------:R-:W-:Y:S02]  /*ff60*/  IADD3.X R3, RZ, R7, RZ, P0, !PT ;  /* 0x00000007ff037210 */ /* 0x000fe400007fe4ff */
        /* <DEDUP_REMOVED lines=9> */
.L_x_2452:
        /* <DEDUP_REMOVED lines=11> */
.L_x_2453:
[----:B------:R0:W-:Y:S01]  /*100b0*/  SYNCS.ARRIVE.TRANS64.A1T0 RZ, [R4+URZ+0x28850], RZ ;  /* 0x028850ff04ff79a7 */ /* 0x0001e2000810003f */
[----:B------:R-:W-:-:S05]  /*100c0*/  VIADD R23, R23, 0x1 ;  /* 0x0000000117177836 */ /* 0x000fca0000000000 */
[----:B------:R-:W-:-:S04]  /*100d0*/  ISETP.NE.AND P0, PT, R23, 0x2, PT ;  /* 0x000000021700780c */ /* 0x000fc80003f05270 */
[----:B------:R-:W-:Y:S02]  /*100e0*/  SEL R3, RZ, 0x1, P0 ;  /* 0x00000001ff037807 */ /* 0x000fe40000000000 */
[----:B------:R-:W-:Y:S02]  /*100f0*/  SEL R23, R23, RZ, P0 ;  /* 0x000000ff17177207 */ /* 0x000fe40000000000 */
[----:B0-----:R-:W-:-:S07]  /*10100*/  LOP3.LUT R26, R26, R3, RZ, 0x3c, !PT ;  /* 0x000000031a1a7212 */ /* 0x001fce00078e3cff */
.L_x_2413:
[----:B------:R-:W-:Y:S05]  /*10110*/  BSYNC B7 ;  /* 0x0000000000077941 */ /* 0x000fea0003800000 */
.L_x_2411:
        /* <DEDUP_REMOVED lines=11> */
.L_x_2454:
[----:B------:R-:W-:-:S03]  /*101d0*/  UMOV UR4, 0xffffffff ;  /* 0xffffffff00047882 */ /* 0x000fc60000000000 */
[----:B------:R-:W-:Y:S05]  /*101e0*/  BRA.DIV UR4, `(.L_x_2456) ;  /* 0x0000003a04c07947 */ /* 0x000fea000b800000 */
[----:B------:R0:W1:Y:S02]  /*101f0*/  SHFL.IDX PT, R14, R34, RZ, 0x1f ;  /* 0x00001fff220e7589 */ /* 0x00006400000e0000 */
.L_x_2570:
        /* <DEDUP_REMOVED lines=8> */
.L_x_2455:
[----:B------:R-:W-:Y:S02]  /*10280*/  ULDC UR4, c[0x0][0xc38] ;  /* 0x00030e0000047ab9 */ /* 0x000fe40000000800 */
[----:B-1----:R-:W-:-:S13]  /*10290*/  ISETP.GE.AND P0, PT, R34, UR4, PT ;  /* 0x0000000422007c0c */ /* 0x002fda000bf06270 */
[----:B------:R-:W-:Y:S05]  /*102a0*/  @!P0 BRA `(.L_x_2457) ;  /* 0xffffffc400608947 */ /* 0x000fea000383ffff */
.L_x_2408:
[----:B------:R-:W1:Y:S01]  /*102b0*/  S2R R5, SR_CgaCtaId ;  /* 0x0000000000057919 */ /* 0x000e620000008800 */
[----:B------:R-:W-:Y:S01]  /*102c0*/  IADD3 R36, R36, 0x1, RZ ;  /* 0x0000000124247810 */ /* 0x000fe20007ffe0ff */
[----:B------:R-:W-:Y:S01]  /*102d0*/  BSSY B0, `(.L_x_2458) ;  /* 0x0000009000007945 */ /* 0x000fe20003800000 */
[----:B------:R-:W-:Y:S02]  /*102e0*/  MOV R2, 0x400 ;  /* 0x0000040000027802 */ /* 0x000fe40000000f00 */
[----:B------:R-:W-:-:S04]  /*102f0*/  LEA.HI R0, R36, R36, RZ, 0x1 ;  /* 0x0000002424007211 */ /* 0x000fc800078f08ff */
[----:B------:R-:W-:-:S05]  /*10300*/  LOP3.LUT R3, R0, 0xfffffffe, RZ, 0xc0, !PT ;  /* 0xfffffffe00037812 */ /* 0x000fca00078ec0ff */
[----:B------:R-:W-:-:S05]  /*10310*/  IMAD.IADD R0, R36, 0x1, -R3 ;  /* 0x0000000124007824 */ /* 0x000fca00078e0a03 */
[----:B------:R-:W-:Y:S02]  /*10320*/  SHF.L.U32 R0, R0, 0x1f, RZ ;  /* 0x0000001f00007819 */ /* 0x000fe400000006ff */
[----:B-1----:R-:W-:-:S04]  /*10330*/  LEA R4, R5, R2, 0x18 ;  /* 0x0000000205047211 */ /* 0x002fc800078ec0ff */
[----:B------:R-:W1:Y:S02]  /*10340*/  SYNCS.PHASECHK.TRANS64.TRYWAIT P0, [R4+URZ+0x28820], R0 ;  /* 0x02882000040075a7 */ /* 0x000e64000800017f */
[----:B-1----:R-:W-:Y:S05]  /*10350*/  @!P0 BRA `(.L_x_2459) ;  /* 0x00000038008c8947 */ /* 0x002fea0003800000 */
.L_x_2571:
[----:B------:R-:W-:Y:S05]  /*10360*/  BSYNC B0 ;  /* 0x0000000000007941 */ /* 0x000fea0003800000 */
.L_x_2458:
[----:B------:R-:W-:-:S03]  /*10370*/  UMOV UR4, 0xffffffff ;  /* 0xffffffff00047882 */ /* 0x000fc60000000000 */
[----:B------:R-:W-:Y:S05]  /*10380*/  BRA.DIV UR4, `(.L_x_2460) ;  /* 0x0000003a04947947 */ /* 0x000fea000b800000 */
[----:B-1----:R-:W1:Y:S02]  /*10390*/  S2R R0, SR_TID.X ;  /* 0x0000000000007919 */ /* 0x002e640000002100 */
[----:B-1----:R-:W-:-:S04]  /*103a0*/  SHF.R.U32.HI R0, RZ, 0x5, R0 ;  /* 0x00000005ff007819 */ /* 0x002fc80000011600 */
[----:B------:R-:W-:-:S05]  /*103b0*/  LOP3.LUT R0, R0, 0x3, RZ, 0xc0, !PT ;  /* 0x0000000300007812 */ /* 0x000fca00078ec0ff */
[----:B------:R1:W2:Y:S02]  /*103c0*/  SHFL.IDX PT, R14, R0, RZ, 0x1f ;  /* 0x00001fff000e7589 */ /* 0x0002a400000e0000 */
.L_x_2574:
[----:B--2---:R-:W-:Y:S01]  /*103d0*/  ISETP.NE.AND P0, PT, R14, RZ, PT ;  /* 0x000000ff0e00720c */ /* 0x004fe20003f05270 */
[----:B------:R-:W-:-:S12]  /*103e0*/  BSSY B0, `(.L_x_2461) ;  /* 0x0000024000007945 */ /* 0x000fd80003800000 */
[----:B------:R-:W-:Y:S05]  /*103f0*/  @P0 BRA `(.L_x_2462) ;  /* 0x0000000000880947 */ /* 0x000fea0003800000 */
[----:B------:R-:W-:-:S03]  /*10400*/  UMOV UR4, 0xffffffff ;  /* 0xffffffff00047882 */ /* 0x000fc60000000000 */
[----:B------:R-:W-:Y:S05]  /*10410*/  BRA.DIV UR4, `(.L_x_2463) ;  /* 0x0000003a04a47947 */ /* 0x000fea000b800000 */
[----:B------:R-:W-:-:S13]  /*10420*/  ELECT P6, URZ, PT ;  /* 0x00000000003f782f */ /* 0x000fda00038c0000 */
.L_x_2577:
[----:B------:R-:W-:Y:S05]  /*10430*/  @!P6 BRA `(.L_x_2462) ;  /* 0x000000000078e947 */ /* 0x000fea0003800000 */
[----:B------:R-:W-:-:S06]  /*10440*/  ULOP3.LUT UR4, UR36, 0x2, URZ, 0xfc, !UPT ;  /* 0x0000000224047892 */ /* 0x000fcc000f8efc3f */
[----:B-1----:R-:W-:-:S05]  /*10450*/  IMAD.U32 R0, RZ, RZ, UR4 ;  /* 0x00000004ff007e24 */ /* 0x002fca000f8e00ff */
[----:B------:R-:W-:-:S13]  /*10460*/  ISETP.NE.AND P0, PT, R0, 0x3, PT ;  /* 0x000000030000780c */ /* 0x000fda0003f05270 */
[----:B------:R-:W-:Y:S05]  /*10470*/  @!P0 BRA `(.L_x_2464) ;  /* 0x0000000000048947 */ /* 0x000fea0003800000 */
[----:B------:R-:W-:Y:S01]  /*10480*/  BPT.TRAP 0x1 ;  /* 0x000000040000795c */ /* 0x000fe20000300000 */
.L_x_2464:
[C---:B------:R-:W-:Y:S01]  /*10490*/  IMAD R5, R23.reuse, 0x8, R4 ;  /* 0x0000000817057824 */ /* 0x040fe200078e0204 */
[----:B------:R-:W-:Y:S01]  /*104a0*/  SHF.L.U32 R0, R26, 0x1f, RZ ;  /* 0x0000001f1a007819 */ /* 0x000fe200000006ff */
[----:B------:R-:W-:-:S03]  /*104b0*/  VIADD R23, R23, 0x1 ;  /* 0x0000000117177836 */ /* 0x000fc60000000000 */
[----:B------:R-:W1:Y:S02]  /*104c0*/  SYNCS.PHASECHK.TRANS64.TRYWAIT P1, [R5+URZ+0x28840], R0 ;  /* 0x02884000050075a7 */ /* 0x000e64000802017f */
[----:B------:R-:W-:-:S04]  /*104d0*/  ISETP.NE.AND P2, PT, R23, 0x2, PT ;  /* 0x000000021700780c */ /* 0x000fc80003f45270 */
[----:B------:R-:W-:Y:S01]  /*104e0*/  SEL R3, RZ, 0x1, P2 ;  /* 0x00000001ff037807 */ /* 0x000fe20001000000 */
[----:B-1----:R-:W-:Y:S08]  /*104f0*/  @!P1 BRA `(.L_x_2465) ;  /* 0x00000038008c9947 */ /* 0x002ff00003800000 */
.L_x_2578:
[----:B------:R-:W-:Y:S02]  /*10500*/  SEL R23, R23, RZ, P2 ;  /* 0x000000ff17177207 */ /* 0x000fe40001000000 */
[----:B------:R-:W-:Y:S01]  /*10510*/  LOP3.LUT R2, R26, R3, RZ, 0x3c, !PT ;  /* 0x000000031a027212 */ /* 0x000fe200078e3cff */
[----:B------:R-:W-:Y:S06]  /*10520*/  @!P0 BRA `(.L_x_2466) ;  /* 0x0000000000048947 */ /* 0x000fec0003800000 */
[----:B------:R-:W-:Y:S01]  /*10530*/  BPT.TRAP 0x1 ;  /* 0x000000040000795c */ /* 0x000fe20000300000 */
.L_x_2466:
[----:B------:R-:W-:Y:S02]  /*10540*/  LEA R23, R23, R4, 0x3 ;  /* 0x0000000417177211 */ /* 0x000fe400078e18ff */
[----:B------:R-:W-:-:S04]  /*10550*/  SHF.L.U32 R2, R2, 0x1f, RZ ;  /* 0x0000001f02027819 */ /* 0x000fc800000006ff */
[----:B------:R-:W2:Y:S02]  /*10560*/  SYNCS.PHASECHK.TRANS64.TRYWAIT P1, [R23+URZ+0x28840], R2 ;  /* 0x02884002170075a7 */ /* 0x000ea4000802017f */
[----:B--2---:R-:W-:Y:S05]  /*10570*/  @!P1 BRA `(.L_x_2467) ;  /* 0x0000003800809947 */ /* 0x004fea0003800000 */
.L_x_2579:
[----:B------:R-:W-:Y:S05]  /*10580*/  @!P0 BRA `(.L_x_2468) ;  /* 0x0000000000048947 */ /* 0x000fea0003800000 */
[----:B------:R-:W-:Y:S01]  /*10590*/  BPT.TRAP 0x1 ;  /* 0x000000040000795c */ /* 0x000fe20000300000 */
.L_x_2468:
[----:B------:R-:W3:Y:S02]  /*105a0*/  SYNCS.PHASECHK.TRANS64.TRYWAIT P1, [R5+URZ+0x28860], R0 ;  /* 0x02886000050075a7 */ /* 0x000ee4000802017f */
[----:B---3--:R-:W-:Y:S05]  /*105b0*/  @!P1 BRA `(.L_x_2469) ;  /* 0x0000003800849947 */ /* 0x008fea0003800000 */
.L_x_2580:
[----:B------:R-:W-:Y:S05]  /*105c0*/  @!P0 BRA `(.L_x_2470) ;  /* 0x0000000000048947 */ /* 0x000fea0003800000 */
[----:B------:R-:W-:Y:S01]  /*105d0*/  BPT.TRAP 0x1 ;  /* 0x000000040000795c */ /* 0x000fe20000300000 */
.L_x_2470:
[----:B----4-:R4:W0:Y:S02]  /*105e0*/  SYNCS.PHASECHK.TRANS64.TRYWAIT P0, [R23+URZ+0x28860], R2 ;  /* 0x02886002170075a7 */ /* 0x010824000800017f */
[----:B0-----:R-:W-:Y:S05]  /*105f0*/  @!P0 NANOSLEEP.SYNCS 0x989680 ;  /* 0x009896800000895d */ /* 0x001fea0003900000 */
[----:B------:R-:W0:Y:S02]  /*10600*/  @!P0 SYNCS.PHASECHK.TRANS64 P0, [R23+URZ+0x28860], R2 ;  /* 0x02886002170085a7 */ /* 0x000e24000800007f */
[----:B0-----:R-:W-:Y:S05]  /*10610*/  @!P0 BRA `(.L_x_2470) ;  /* 0xfffffffc00f08947 */ /* 0x001fea000383ffff */
.L_x_2462:
[----:B------:R-:W-:Y:S05]  /*10620*/  BSYNC B0 ;  /* 0x0000000000007941 */ /* 0x000fea0003800000 */
.L_x_2461:
[----:B------:R-:W-:Y:S05]  /*10630*/  EXIT ;  /* 0x000000000000794d */ /* 0x000fea0003800000 */
.L_x_2355:
[----:B0-----:R-:W-:-:S04]  /*10640*/  IMAD.U32 R3, RZ, RZ, UR41 ;  /* 0x00000029ff037e24 */ /* 0x001fc8000f8e00ff */
[----:B------:R0:W1:Y:S03]  /*10650*/  SYNCS.PHASECHK.TRANS64.TRYWAIT P1, [R3+URZ+0x28800], R0 ;  /* 0x02880000030075a7 */ /* 0x000066000802017f */
[----:B-1----:R-:W-:Y:S05]  /*10660*/  @!P1 NANOSLEEP.SYNCS 0x989680 ;  /* 0x009896800000995d */ /* 0x002fea0003900000 */
[----:B------:R-:W1:Y:S02]  /*10670*/  @!P1 SYNCS.PHASECHK.TRANS64 P1, [R3+URZ+0x28800], R0 ;  /* 0x02880000030095a7 */ /* 0x000e64000802007f */
[----:B-1----:R-:W-:Y:S05]  /*10680*/  @!P1 BRA `(.L_x_2355) ;  /* 0xfffffffc00ec9947 */ /* 0x002fea000383ffff */
[----:B------:R-:W-:Y:S05]  /*10690*/  BRA `(.L_x_2471) ;  /* 0xffffff0c00e07947 */ /* 0x000fea000383ffff */
.L_x_2359:
[----:B-1----:R1:W2:Y:S02]  /*106a0*/  SYNCS.PHASECHK.TRANS64.TRYWAIT P1, [R0+URZ+0x28830], R3 ;  /* 0x02883003000075a7 */ /* 0x0022a4000802017f */
[----:B--2---:R-:W-:Y:S05]  /*106b0*/  @!P1 NANOSLEEP.SYNCS 0x989680 ;  /* 0x009896800000995d */ /* 0x004fea0003900000 */
[----:B------:R-:W2:Y:S02]  /*106c0*/  @!P1 SYNCS.PHASECHK.TRANS64 P1, [R0+URZ+0x28830], R3 ;  /* 0x02883003000095a7 */ /* 0x000ea4000802007f */
[----:B--2---:R-:W-:Y:S05]  /*106d0*/  @!P1 BRA `(.L_x_2359) ;  /* 0xfffffffc00f09947 */ /* 0x004fea000383ffff */
[----:B------:R-:W-:Y:S05]  /*106e0*/  BRA `(.L_x_2358) ;  /* 0xffffff0c00fc7947 */ /* 0x000fea000383ffff */
.L_x_2365:
[----:B-1----:R-:W-:-:S04]  /*106f0*/  IMAD.U32 R7, RZ, RZ, UR6 ;  /* 0x00000006ff077e24 */ /* 0x002fc8000f8e00ff */
[----:B------:R1:W2:Y:S03]  /*10700*/  SYNCS.PHASECHK.TRANS64.TRYWAIT P1, [R7+URZ+0x28830], R4 ;  /* 0x02883004070075a7 */ /* 0x0002a6000802017f */
[----:B--2---:R-:W-:Y:S05]  /*10710*/  @!P1 NANOSLEEP.SYNCS 0x989680 ;  /* 0x009896800000995d */ /* 0x004fea0003900000 */
[----:B------:R-:W2:Y:S02]  /*10720*/  @!P1 SYNCS.PHASECHK.TRANS64 P1, [R7+URZ+0x28830], R4 ;  /* 0x02883004070095a7 */ /* 0x000ea4000802007f */
[----:B--2---:R-:W-:Y:S05]  /*10730*/  @!P1 BRA `(.L_x_2365) ;  /* 0xfffffffc00ec9947 */ /* 0x004fea000383ffff */
[----:B------:R-:W-:Y:S05]  /*10740*/  BRA `(.L_x_2362) ;  /* 0xffffff3c00347947 */ /* 0x000fea000383ffff */
.L_x_2369:
[----:B-1----:R-:W-:-:S04]  /*10750*/  IMAD.U32 R7, RZ, RZ, UR6 ;  /* 0x00000006ff077e24 */ /* 0x002fc8000f8e00ff */
[----:B------:R1:W2:Y:S03]  /*10760*/  SYNCS.PHASECHK.TRANS64.TRYWAIT P1, [R7+URZ+0x28850], R4 ;  /* 0x02885004070075a7 */ /* 0x0002a6000802017f */
[----:B--2---:R-:W-:Y:S05]  /*10770*/  @!P1 NANOSLEEP.SYNCS 0x989680 ;  /* 0x009896800000995d */ /* 0x004fea0003900000 */
[----:B------:R-:W2:Y:S02]  /*10780*/  @!P1 SYNCS.PHASECHK.TRANS64 P1, [R7+URZ+0x28850], R4 ;  /* 0x02885004070095a7 */ /* 0x000ea4000802007f */
[----:B--2---:R-:W-:Y:S05]  /*10790*/  @!P1 BRA `(.L_x_2369) ;  /* 0xfffffffc00ec9947 */ /* 0x004fea000383ffff */
[----:B------:R-:W-:Y:S05]  /*107a0*/  BRA `(.L_x_2366) ;  /* 0xffffff4000007947 */ /* 0x000fea000383ffff */
.L_x_2377:
[----:B-1----:R-:W-:-:S04]  /*107b0*/  IMAD.U32 R5, RZ, RZ, UR6 ;  /* 0x00000006ff057e24 */ /* 0x002fc8000f8e00ff */
[----:B------:R1:W2:Y:S03]  /*107c0*/  SYNCS.PHASECHK.TRANS64.TRYWAIT P1, [R5+URZ+0x28830], R4 ;  /* 0x02883004050075a7 */ /* 0x0002a6000802017f */
[----:B--2---:R-:W-:Y:S05]  /*107d0*/  @!P1 NANOSLEEP.SYNCS 0x989680 ;  /* 0x009896800000995d */ /* 0x004fea0003900000 */
[----:B------:R-:W2:Y:S02]  /*107e0*/  @!P1 SYNCS.PHASECHK.TRANS64 P1, [R5+URZ+0x28830], R4 ;  /* 0x02883004050095a7 */ /* 0x000ea4000802007f */
[----:B--2---:R-:W-:Y:S05]  /*107f0*/  @!P1 BRA `(.L_x_2377) ;  /* 0xfffffffc00ec9947 */ /* 0x004fea000383ffff */
[----:B------:R-:W-:Y:S05]  /*10800*/  BRA `(.L_x_2374) ;  /* 0xffffff6c00887947 */ /* 0x000fea000383ffff */
.L_x_2381:
[----:B-1----:R-:W-:-:S04]  /*10810*/  MOV R5, UR6 ;  /* 0x0000000600057c02 */ /* 0x002fc80008000f00 */
[----:B------:R1:W2:Y:S03]  /*10820*/  SYNCS.PHASECHK.TRANS64.TRYWAIT P1, [R5+URZ+0x28850], R4 ;  /* 0x02885004050075a7 */ /* 0x0002a6000802017f */
[----:B--2---:R-:W-:Y:S05]  /*10830*/  @!P1 NANOSLEEP.SYNCS 0x989680 ;  /* 0x009896800000995d */ /* 0x004fea0003900000 */
[----:B------:R-:W2:Y:S02]  /*10840*/  @!P1 SYNCS.PHASECHK.TRANS64 P1, [R5+URZ+0x28850], R4 ;  /* 0x02885004050095a7 */ /* 0x000ea4000802007f */
[----:B--2---:R-:W-:Y:S05]  /*10850*/  @!P1 BRA `(.L_x_2381) ;  /* 0xfffffffc00ec9947 */ /* 0x004fea000383ffff */
[----:B------:R-:W-:Y:S05]  /*10860*/  BRA `(.L_x_2378) ;  /* 0xffffff7000547947 */ /* 0x000fea000383ffff */
.L_x_2388:
[----:B-1----:R-:W-:-:S04]  /*10870*/  IMAD.U32 R6, RZ, RZ, UR5 ;  /* 0x00000005ff067e24 */ /* 0x002fc8000f8e00ff */
[----:B------:R1:W2:Y:S03]  /*10880*/  SYNCS.PHASECHK.TRANS64.TRYWAIT P1, [R6+URZ+0x28850], R5 ;  /* 0x02885005060075a7 */ /* 0x0002a6000802017f */
[----:B--2---:R-:W-:Y:S05]  /*10890*/  @!P1 NANOSLEEP.SYNCS 0x989680 ;  /* 0x009896800000995d */ /* 0x004fea0003900000 */
[----:B------:R-:W2:Y:S02]  /*108a0*/  @!P1 SYNCS.PHASECHK.TRANS64 P1, [R6+URZ+0x28850], R5 ;  /* 0x02885005060095a7 */ /* 0x000ea4000802007f */
[----:B--2---:R-:W-:Y:S05]  /*108b0*/  @!P1 BRA `(.L_x_2388) ;  /* 0xfffffffc00ec9947 */ /* 0x004fea000383ffff */
[----:B------:R-:W-:Y:S05]  /*108c0*/  BRA `(.L_x_2387) ;  /* 0xffffff94003c7947 */ /* 0x000fea000383ffff */
.L_x_2419:
[----:B------:R-:W2:Y:S01]  /*108d0*/  S2R R17, SR_TID.X ;  /* 0x0000000000117919 */ /* 0x000ea20000002100 */
[----:B------:R-:W-:Y:S01]  /*108e0*/  IMAD.MOV.U32 R12, RZ, RZ, RZ ;  /* 0x000000ffff0c7224 */ /* 0x000fe200078e00ff */
[----:B------:R-:W-:Y:S01]  /*108f0*/  MOV R15, 0xffffffff ;  /* 0xffffffff000f7802 */ /* 0x000fe20000000f00 */
[----:B------:R-:W-:Y:S01]  /*10900*/  IMAD.MOV.U32 R11, RZ, RZ, 0x1f ;  /* 0x0000001fff0b7424 */ /* 0x000fe200078e00ff */
[----:B--2---:R-:W-:-:S04]  /*10910*/  SHF.R.U32.HI R17, RZ, 0x5, R17 ;  /* 0x00000005ff117819 */ /* 0x004fc80000011611 */
[----:B------:R-:W-:-:S05]  /*10920*/  LOP3.LUT R17, R17, 0x3, RZ, 0xc0, !PT ;  /* 0x0000000311117812 */ /* 0x000fca00078ec0ff */
[----:B------:R-:W-:-:S07]  /*10930*/  IMAD.MOV.U32 R13, RZ, RZ, R17 ;  /* 0x000000ffff0d7224 */ /* 0x000fce00078e0011 */
[----:B01---5:R-:W-:Y:S05]  /*10940*/  WARPSYNC.COLLECTIVE R15, `(.L_x_2472) ;  /* 0x000000000f087348 */ /* 0x023fea0003c00000 */
[----:B------:R2:W3:Y:S02]  /*10950*/  SHFL.IDX P6, R14, R13, R12, R11 ;  /* 0x0000000c0d0e7389 */ /* 0x0004e400000c000b */
[----:B0123-5:R-:W-:Y:S01]  /*10960*/  ENDCOLLECTIVE ;  /* 0x000000000000791b */ /* 0x02ffe20003800000 */
.L_x_2472:
[----:B------:R-:W-:Y:S05]  /*10970*/  BRA `(.L_x_2473) ;  /* 0xffffffc800287947 */ /* 0x000fea000383ffff */
.L_x_2422:
[----:B0-----:R0:W1:Y:S02]  /*10980*/  SYNCS.PHASECHK.TRANS64.TRYWAIT P0, [R7+URZ+0x28840], R2 ;  /* 0x02884002070075a7 */ /* 0x001064000800017f */
[----:B-1----:R-:W-:Y:S05]  /*10990*/  @!P0 NANOSLEEP.SYNCS 0x989680 ;  /* 0x009896800000895d */ /* 0x002fea0003900000 */
[----:B------:R-:W1:Y:S02]  /*109a0*/  @!P0 SYNCS.PHASECHK.TRANS64 P0, [R7+URZ+0x28840], R2 ;  /* 0x02884002070085a7 */ /* 0x000e64000800007f */
[----:B-1----:R-:W-:Y:S05]  /*109b0*/  @!P0 BRA `(.L_x_2422) ;  /* 0xfffffffc00f08947 */ /* 0x002fea000383ffff */
[----:B------:R-:W-:Y:S05]  /*109c0*/  BRA `(.L_x_2474) ;  /* 0xffffffcc00207947 */ /* 0x000fea000383ffff */
.L_x_2423:
        /* <DEDUP_REMOVED lines=8> */
.L_x_2476:
[----:B------:R-:W-:Y:S05]  /*10a50*/  BSYNC B0 ;  /* 0x0000000000007941 */ /* 0x000fea0003800000 */
.L_x_2475:
[----:B------:R-:W-:Y:S01]  /*10a60*/  IMAD.MOV.U32 R13, RZ, RZ, R4 ;  /* 0x000000ffff0d7224 */ /* 0x000fe200078e0004 */
[----:B------:R-:W-:Y:S01]  /*10a70*/  MOV R2, R14 ;  /* 0x0000000e00027202 */ /* 0x000fe20000000f00 */
[----:B------:R-:W-:Y:S02]  /*10a80*/  IMAD.MOV.U32 R12, RZ, RZ, RZ ;  /* 0x000000ffff0c7224 */ /* 0x000fe400078e00ff */
[----:B------:R-:W-:Y:S02]  /*10a90*/  IMAD.MOV.U32 R11, RZ, RZ, 0x181f ;  /* 0x0000181fff0b7424 */ /* 0x000fe400078e00ff */
[----:B------:R-:W-:Y:S02]  /*10aa0*/  IMAD.MOV.U32 R15, RZ, RZ, -0x1 ;  /* 0xffffffffff0f7424 */ /* 0x000fe400078e00ff */
[----:B------:R-:W-:-:S07]  /*10ab0*/  @P0 IMAD R9, R5, 0x2, R16 ;  /* 0x0000000205090824 */ /* 0x000fce00078e0210 */
[----:B------:R-:W-:Y:S05]  /*10ac0*/  WARPSYNC.COLLECTIVE R15, `(.L_x_2477) ;  /* 0x000000000f087348 */ /* 0x000fea0003c00000 */
[----:B------:R0:W1:Y:S02]  /*10ad0*/  SHFL.IDX P6, R14, R13, R12, R11 ;  /* 0x0000000c0d0e7389 */ /* 0x00006400000c000b */
[----:B01----:R-:W-:Y:S01]  /*10ae0*/  ENDCOLLECTIVE ;  /* 0x000000000000791b */ /* 0x003fe20003800000 */
.L_x_2477:
[----:B------:R-:W-:Y:S02]  /*10af0*/  IMAD.MOV.U32 R13, RZ, RZ, R0 ;  /* 0x000000ffff0d7224 */ /* 0x000fe400078e0000 */
[----:B------:R-:W-:Y:S01]  /*10b00*/  IMAD.MOV.U32 R12, RZ, RZ, 0x1 ;  /* 0x00000001ff0c7424 */ /* 0x000fe200078e00ff */
[----:B------:R-:W-:-:S04]  /*10b10*/  @P0 LEA R14, P1, R35, R14, 0x1 ;  /* 0x0000000e230e0211 */ /* 0x000fc800078208ff */
[----:B------:R-:W-:Y:S01]  /*10b20*/  @P0 IADD3.X R3, RZ, R2, RZ, P1, !PT ;  /* 0x00000002ff030210 */ /* 0x000fe20000ffe4ff */
[----:B------:R-:W-:-:S08]  /*10b30*/  @P0 IMAD.MOV.U32 R2, RZ, RZ, R14 ;  /* 0x000000ffff020224 */ /* 0x000fd000078e000e */
[----:B------:R-:W-:Y:S05]  /*10b40*/  WARPSYNC.COLLECTIVE R15, `(.L_x_2478) ;  /* 0x000000000f087348 */ /* 0x000fea0003c00000 */
[----:B------:R0:W1:Y:S02]  /*10b50*/  SHFL.IDX P6, R14, R13, R12, R11 ;  /* 0x0000000c0d0e7389 */ /* 0x00006400000c000b */
[----:B01----:R-:W-:Y:S01]  /*10b60*/  ENDCOLLECTIVE ;  /* 0x000000000000791b */ /* 0x003fe20003800000 */
.L_x_2478:
[----:B------:R-:W-:Y:S01]  /*10b70*/  @!PT LDS RZ, [RZ] ;  /* 0x00000000fffff984 */ /* 0x000fe20000000800 */
[----:B------:R-:W-:Y:S01]  /*10b80*/  @!PT LDS RZ, [RZ] ;  /* 0x00000000fffff984 */ /* 0x000fe20000000800 */
[----:B------:R-:W-:Y:S01]  /*10b90*/  @!PT LDS RZ, [RZ] ;  /* 0x00000000fffff984 */ /* 0x000fe20000000800 */
[----:B------:R0:W-:Y:S04]  /*10ba0*/  @P0 LDGSTS.E.BYPASS.LTC128B.128 [R9+0x18400], desc[UR50][R2.64], !P3 ;  /* 0x1840000002090fae */ /* 0x0001e8000d901d72 */
[----:B------:R0:W-:Y:S01]  /*10bb0*/  @P0 LDGSTS.E.BYPASS.LTC128B.128 [R9+0x1c400], desc[UR50][R2.64+0x80], !P2 ;  /* 0x1c40008002090fae */ /* 0x0001e2000d101d72 */
[----:B------:R-:W-:Y:S01]  /*10bc0*/  ISETP.GE.AND P0, PT, R6, 0x11, PT ;  /* 0x000000110600780c */ /* 0x000fe20003f06270 */
[----:B------:R-:W-:-:S12]  /*10bd0*/  IMAD.MOV.U32 R13, RZ, RZ, R4 ;  /* 0x000000ffff0d7224 */ /* 0x000fd800078e0004 */
[----:B------:R-:W-:Y:S01]  /*10be0*/  @P0 IMAD R25, R5, 0x2, R16 ;  /* 0x0000000205190824 */ /* 0x000fe200078e0210 */
[----:B0-----:R-:W-:-:S07]  /*10bf0*/  MOV R8, R14 ;  /* 0x0000000e00087202 */ /* 0x001fce0000000f00 */
[----:B------:R-:W-:Y:S05]  /*10c00*/  WARPSYNC.COLLECTIVE R15, `(.L_x_2479) ;  /* 0x000000000f087348 */ /* 0x000fea0003c00000 */
[----:B------:R0:W1:Y:S02]  /*10c10*/  SHFL.IDX P6, R14, R13, R12, R11 ;  /* 0x0000000c0d0e7389 */ /* 0x00006400000c000b */
[----:B01----:R-:W-:Y:S01]  /*10c20*/  ENDCOLLECTIVE ;  /* 0x000000000000791b */ /* 0x003fe20003800000 */
.L_x_2479:
[----:B------:R-:W-:Y:S02]  /*10c30*/  IMAD.MOV.U32 R13, RZ, RZ, R0 ;  /* 0x000000ffff0d7224 */ /* 0x000fe400078e0000 */
[----:B------:R-:W-:Y:S01]  /*10c40*/  IMAD.MOV.U32 R12, RZ, RZ, 0x2 ;  /* 0x00000002ff0c7424 */ /* 0x000fe200078e00ff */
[----:B------:R-:W-:-:S05]  /*10c50*/  @P0 LEA R14, P1, R35, R14, 0x1 ;  /* 0x0000000e230e0211 */ /* 0x000fca00078208ff */
[----:B------:R-:W-:-:S08]  /*10c60*/  @P0 IMAD.MOV.U32 R2, RZ, RZ, R14 ;  /* 0x000000ffff020224 */ /* 0x000fd000078e000e */
[----:B------:R-:W-:Y:S05]  /*10c70*/  WARPSYNC.COLLECTIVE R15, `(.L_x_2480) ;  /* 0x000000000f087348 */ /* 0x000fea0003c00000 */
[----:B------:R0:W1:Y:S02]  /*10c80*/  SHFL.IDX P6, R14, R13, R12, R11 ;  /* 0x0000000c0d0e7389 */ /* 0x00006400000c000b */
[----:B01----:R-:W-:Y:S01]  /*10c90*/  ENDCOLLECTIVE ;  /* 0x000000000000791b */ /* 0x003fe20003800000 */
.L_x_2480:
        /* <DEDUP_REMOVED lines=13> */
.L_x_2481:
[----:B------:R-:W-:Y:S02]  /*10d70*/  @P0 IMAD R21, R5, 0x2, R16 ;  /* 0x0000000205150824 */ /* 0x000fe400078e0210 */
[----:B------:R-:W-:Y:S01]  /*10d80*/  IMAD.MOV.U32 R13, RZ, RZ, R0 ;  /* 0x000000ffff0d7224 */ /* 0x000fe200078e0000 */
[----:B------:R-:W-:Y:S02]  /*10d90*/  MOV R12, 0x3 ;  /* 0x00000003000c7802 */ /* 0x000fe40000000f00 */
[----:B------:R-:W-:-:S04]  /*10da0*/  @P0 LEA R14, P1, R35, R14, 0x1 ;  /* 0x0000000e230e0211 */ /* 0x000fc800078208ff */
[----:B------:R-:W-:Y:S01]  /*10db0*/  @P0 IADD3.X R9, RZ, R8, RZ, P1, !PT ;  /* 0x00000008ff090210 */ /* 0x000fe20000ffe4ff */
[----:B------:R-:W-:-:S08]  /*10dc0*/  @P0 IMAD.MOV.U32 R2, RZ, RZ, R14 ;  /* 0x000000ffff020224 */ /* 0x000fd000078e000e */
[----:B------:R-:W-:Y:S05]  /*10dd0*/  WARPSYNC.COLLECTIVE R15, `(.L_x_2482) ;  /* 0x000000000f087348 */ /* 0x000fea0003c00000 */
[----:B------:R0:W1:Y:S02]  /*10de0*/  SHFL.IDX P6, R14, R13, R12, R11 ;  /* 0x0000000c0d0e7389 */ /* 0x00006400000c000b */
[----:B01----:R-:W-:Y:S01]  /*10df0*/  ENDCOLLECTIVE ;  /* 0x000000000000791b */ /* 0x003fe20003800000 */
.L_x_2482:
        /* <DEDUP_REMOVED lines=12> */
.L_x_2483:
[----:B------:R-:W-:Y:S02]  /*10ec0*/  @P0 IMAD R25, R5, 0x2, R16 ;  /* 0x0000000205190824 */ /* 0x000fe400078e0210 */
[----:B------:R-:W-:Y:S02]  /*10ed0*/  IMAD.MOV.U32 R13, RZ, RZ, R0 ;  /* 0x000000ffff0d7224 */ /* 0x000fe400078e0000 */
[----:B------:R-:W-:Y:S01]  /*10ee0*/  IMAD.MOV.U32 R12, RZ, RZ, 0x4 ;  /* 0x00000004ff0c7424 */ /* 0x000fe200078e00ff */
[----:B------:R-:W-:-:S04]  /*10ef0*/  @P0 LEA R14, P1, R35, R14, 0x1 ;  /* 0x0000000e230e0211 */ /* 0x000fc800078208ff */
[----:B------:R-:W-:Y:S01]  /*10f00*/  @P0 MOV R2, R14 ;  /* 0x0000000e00020202 */ /* 0x000fe20000000f00 */
[----:B------:R-:W-:-:S08]  /*10f10*/  @P0 IMAD.X R9, RZ, RZ, R8, P1 ;  /* 0x000000ffff090224 */ /* 0x000fd000008e0608 */
[----:B------:R-:W-:Y:S05]  /*10f20*/  WARPSYNC.COLLECTIVE R15, `(.L_x_2484) ;  /* 0x000000000f087348 */ /* 0x000fea0003c00000 */
[----:B------:R0:W1:Y:S02]  /*10f30*/  SHFL.IDX P6, R14, R13, R12, R11 ;  /* 0x0000000c0d0e7389 */ /* 0x00006400000c000b */
[----:B01----:R-:W-:Y:S01]  /*10f40*/  ENDCOLLECTIVE ;  /* 0x000000000000791b */ /* 0x003fe20003800000 */
.L_x_2484:
        /* <DEDUP_REMOVED lines=9> */
[----:B0-----:R-:W-:Y:S05]  /*10fe0*/  WARPSYNC.COLLECTIVE R15, `(.L_x_2485) ;  /* 0x000000000f087348 */ /* 0x001fea0003c00000 */
[----:B------:R1:W2:Y:S02]  /*10ff0*/  SHFL.IDX P6, R14, R13, R12, R11 ;  /* 0x0000000c0d0e7389 */ /* 0x0002a400000c000b */
[----:B012---:R-:W-:Y:S01]  /*11000*/  ENDCOLLECTIVE ;  /* 0x000000000000791b */ /* 0x007fe20003800000 */
.L_x_2485:
[----:B------:R-:W-:Y:S01]  /*11010*/  @P0 IMAD R21, R5, 0x2, R16 ;  /* 0x0000000205150824 */ /* 0x000fe200078e0210 */
[----:B------:R-:W-:Y:S01]  /*11020*/  MOV R13, R0 ;  /* 0x00000000000d7202 */ /* 0x000fe20000000f00 */
[----:B------:R-:W-:Y:S01]  /*11030*/  IMAD.MOV.U32 R12, RZ, RZ, 0x5 ;  /* 0x00000005ff0c7424 */ /* 0x000fe200078e00ff */
[----:B------:R-:W-:-:S05]  /*11040*/  @P0 LEA R14, P1, R35, R14, 0x1 ;  /* 0x0000000e230e0211 */ /* 0x000fca00078208ff */
[----:B------:R-:W-:-:S08]  /*11050*/  @P0 IMAD.MOV.U32 R2, RZ, RZ, R14 ;  /* 0x000000ffff020224 */ /* 0x000fd000078e000e */
[----:B------:R-:W-:Y:S05]  /*11060*/  WARPSYNC.COLLECTIVE R15, `(.L_x_2486) ;  /* 0x000000000f087348 */ /* 0x000fea0003c00000 */
[----:B------:R0:W1:Y:S02]  /*11070*/  SHFL.IDX P6, R14, R13, R12, R11 ;  /* 0x0000000c0d0e7389 */ /* 0x00006400000c000b */
[----:B01----:R-:W-:Y:S01]  /*11080*/  ENDCOLLECTIVE ;  /* 0x000000000000791b */ /* 0x003fe20003800000 */
.L_x_2486:
        /* <DEDUP_REMOVED lines=13> */
.L_x_2487:
[----:B------:R-:W-:Y:S01]  /*11160*/  @P0 LEA R25, R5, R16, 0x1 ;  /* 0x0000001005190211 */ /* 0x000fe200078e08ff */
[----:B------:R-:W-:Y:S02]  /*11170*/  IMAD.MOV.U32 R13, RZ, RZ, R0 ;  /* 0x000000ffff0d7224 */ /* 0x000fe400078e0000 */
[----:B------:R-:W-:Y:S01]  /*11180*/  IMAD.MOV.U32 R12, RZ, RZ, 0x6 ;  /* 0x00000006ff0c7424 */ /* 0x000fe200078e00ff */
[----:B------:R-:W-:-:S05]  /*11190*/  @P0 LEA R14, P1, R35, R14, 0x1 ;  /* 0x0000000e230e0211 */ /* 0x000fca00078208ff */
[----:B------:R-:W-:-:S08]  /*111a0*/  @P0 IMAD.MOV.U32 R2, RZ, RZ, R14 ;  /* 0x000000ffff020224 */ /* 0x000fd000078e000e */
[----:B------:R-:W-:Y:S05]  /*111b0*/  WARPSYNC.COLLECTIVE R15, `(.L_x_2488) ;  /* 0x000000000f087348 */ /* 0x000fea0003c00000 */
[----:B------:R0:W1:Y:S02]  /*111c0*/  SHFL.IDX P6, R14, R13, R12, R11 ;  /* 0x0000000c0d0e7389 */ /* 0x00006400000c000b */
[----:B01----:R-:W-:Y:S01]  /*111d0*/  ENDCOLLECTIVE ;  /* 0x000000000000791b */ /* 0x003fe20003800000 */
.L_x_2488:
        /* <DEDUP_REMOVED lines=13> */
.L_x_2489:
        /* <DEDUP_REMOVED lines=8> */
.L_x_2490:
        /* <DEDUP_REMOVED lines=12> */
.L_x_2491:
[----:B------:R-:W-:Y:S05]  /*113f0*/  BRA `(.L_x_2492) ;  /* 0xffffffc800147947 */ /* 0x000fea000383ffff */
.L_x_2428:
[----:B------:R-:W-:Y:S01]  /*11400*/  MOV R13, R4 ;  /* 0x00000004000d7202 */ /* 0x000fe20000000f00 */
[----:B------:R-:W-:Y:S02]  /*11410*/  IMAD.MOV.U32 R12, RZ, RZ, RZ ;  /* 0x000000ffff0c7224 */ /* 0x000fe400078e00ff */
[----:B------:R-:W-:Y:S02]  /*11420*/  IMAD.MOV.U32 R11, RZ, RZ, 0x181f ;  /* 0x0000181fff0b7424 */ /* 0x000fe400078e00ff */
[----:B------:R-:W-:Y:S02]  /*11430*/  IMAD.MOV.U32 R15, RZ, RZ, -0x1 ;  /* 0xffffffffff0f7424 */ /* 0x000fe400078e00ff */
[----:B------:R-:W-:-:S07]  /*11440*/  IMAD.U32 R6, RZ, RZ, UR43 ;  /* 0x0000002bff067e24 */ /* 0x000fce000f8e00ff */
[----:B------:R-:W-:Y:S05]  /*11450*/  WARPSYNC.COLLECTIVE R15, `(.L_x_2493) ;  /* 0x000000000f087348 */ /* 0x000fea0003c00000 */
[----:B------:R0:W1:Y:S02]  /*11460*/  SHFL.IDX P6, R14, R13, R12, R11 ;  /* 0x0000000c0d0e7389 */ /* 0x00006400000c000b */
[----:B01----:R-:W-:Y:S01]  /*11470*/  ENDCOLLECTIVE ;  /* 0x000000000000791b */ /* 0x003fe20003800000 */
.L_x_2493:
[----:B------:R-:W-:-:S05]  /*11480*/  IMAD R5, R6, 0x80, R37 ;  /* 0x0000008006057824 */ /* 0x000fca00078e0225 */
[C---:B------:R-:W-:Y:S02]  /*11490*/  ISETP.GE.AND P0, PT, R5.reuse, UR38, PT ;  /* 0x0000002605007c0c */ /* 0x040fe4000bf06270 */
[----:B------:R-:W-:Y:S02]  /*114a0*/  IADD3 R6, R5, 0x10, RZ ;  /* 0x0000001005067810 */ /* 0x000fe40007ffe0ff */
[----:B------:R-:W-:Y:S01]  /*114b0*/  MOV R13, R0 ;  /* 0x00000000000d7202 */ /* 0x000fe20000000f00 */
[----:B------:R-:W-:-:S08]  /*114c0*/  IMAD.MOV.U32 R2, RZ, RZ, R14 ;  /* 0x000000ffff027224 */ /* 0x000fd000078e000e */
[----:B------:R-:W-:Y:S05]  /*114d0*/  WARPSYNC.COLLECTIVE R15, `(.L_x_2494) ;  /* 0x000000000f087348 */ /* 0x000fea0003c00000 */
[----:B------:R0:W1:Y:S02]  /*114e0*/  SHFL.IDX P6, R14, R13, R12, R11 ;  /* 0x0000000c0d0e7389 */ /* 0x00006400000c000b */
[----:B01----:R-:W-:Y:S01]  /*114f0*/  ENDCOLLECTIVE ;  /* 0x000000000000791b */ /* 0x003fe20003800000 */
.L_x_2494:
        /* <DEDUP_REMOVED lines=8> */
.L_x_2495:
        /* <DEDUP_REMOVED lines=11> */
.L_x_2496:
        /* <DEDUP_REMOVED lines=8> */
.L_x_2497:
[----:B------:R-:W-:Y:S02]  /*116b0*/  VIADD R6, R5, 0x20 ;  /* 0x0000002005067836 */ /* 0x000fe40000000000 */
[----:B------:R-:W-:-:S05]  /*116c0*/  @!P0 IMAD.MOV.U32 R3, RZ, RZ, R7 ;  /* 0x000000ffff038224 */ /* 0x000fca00078e0007 */
        /* <DEDUP_REMOVED lines=11> */
.L_x_2498:
[----:B------:R-:W-:Y:S02]  /*11780*/  IMAD.MOV.U32 R13, RZ, RZ, R4 ;  /* 0x000000ffff0d7224 */ /* 0x000fe400078e0004 */
[----:B------:R-:W-:Y:S01]  /*11790*/  IMAD.MOV.U32 R12, RZ, RZ, 0x3 ;  /* 0x00000003ff0c7424 */ /* 0x000fe200078e00ff */
[----:B------:R-:W-:-:S05]  /*117a0*/  @!P0 LEA R14, P1, R35, R14, 0x1 ;  /* 0x0000000e230e8211 */ /* 0x000fca00078208ff */
[----:B------:R-:W-:-:S08]  /*117b0*/  @!P0 IMAD.MOV.U32 R2, RZ, RZ, R14 ;  /* 0x000000ffff028224 */ /* 0x000fd000078e000e */
[----:B------:R-:W-:Y:S05]  /*117c0*/  WARPSYNC.COLLECTIVE R15, `(.L_x_2499) ;  /* 0x000000000f087348 */ /* 0x000fea0003c00000 */
[----:B------:R0:W1:Y:S02]  /*117d0*/  SHFL.IDX P6, R14, R13, R12, R11 ;  /* 0x0000000c0d0e7389 */ /* 0x00006400000c000b */
[----:B01----:R-:W-:Y:S01]  /*117e0*/  ENDCOLLECTIVE ;  /* 0x000000000000791b */ /* 0x003fe20003800000 */
.L_x_2499:
[----:B------:R-:W-:Y:S02]  /*117f0*/  @!P0 IMAD.X R7, RZ, RZ, R6, P1 ;  /* 0x000000ffff078224 */ /* 0x000fe400008e0606 */
[----:B------:R-:W-:-:S03]  /*11800*/  VIADD R6, R5, 0x30 ;  /* 0x0000003005067836 */ /* 0x000fc60000000000 */
[----:B------:R-:W-:-:S05]  /*11810*/  @!P0 MOV R3, R7 ;  /* 0x0000000700038202 */ /* 0x000fca0000000f00 */
[----:B------:R-:W-:Y:S01]  /*11820*/  @!PT LDS RZ, [RZ] ;  /* 0x00000000fffff984 */ /* 0x000fe20000000800 */
[----:B------:R-:W-:Y:S01]  /*11830*/  @!PT LDS RZ, [RZ] ;  /* 0x00000000fffff984 */ /* 0x000fe20000000800 */
[----:B------:R-:W-:Y:S01]  /*11840*/  @!PT LDS RZ, [RZ] ;  /* 0x00000000fffff984 */ /* 0x000fe20000000800 */
[----:B------:R0:W-:Y:S01]  /*11850*/  @!P0 LDGSTS.E.BYPASS.LTC128B.128 [R33+0x11400], desc[UR50][R2.64], !P4 ;  /* 0x1140000002218fae */ /* 0x0001e2000e101d72 */
[----:B------:R-:W-:-:S03]  /*11860*/  MOV R13, R0 ;  /* 0x00000000000d7202 */ /* 0x000fc60000000f00 */
[----:B------:R0:W-:Y:S01]  /*11870*/  @!P0 LDGSTS.E.BYPASS.LTC128B.128 [R33+0x15400], desc[UR50][R2.64+0x80], !P5 ;  /* 0x1540008002218fae */ /* 0x0001e2000e901d72 */
[----:B------:R-:W-:Y:S01]  /*11880*/  ISETP.GE.AND P0, PT, R6, UR38, PT ;  /* 0x0000002606007c0c */ /* 0x000fe2000bf06270 */
[----:B------:R-:W-:-:S12]  /*11890*/  IMAD.MOV.U32 R6, RZ, RZ, R14 ;  /* 0x000000ffff067224 */ /* 0x000fd800078e000e */
[----:B0-----:R-:W-:Y:S05]  /*118a0*/  WARPSYNC.COLLECTIVE R15, `(.L_x_2500) ;  /* 0x000000000f087348 */ /* 0x001fea0003c00000 */
[----:B------:R1:W2:Y:S02]  /*118b0*/  SHFL.IDX P6, R14, R13, R12, R11 ;  /* 0x0000000c0d0e7389 */ /* 0x0002a400000c000b */
[----:B012---:R-:W-:Y:S01]  /*118c0*/  ENDCOLLECTIVE ;  /* 0x000000000000791b */ /* 0x007fe20003800000 */
.L_x_2500:
[----:B------:R-:W-:Y:S01]  /*118d0*/  MOV R13, R4 ;  /* 0x00000004000d7202 */ /* 0x000fe20000000f00 */
[----:B------:R-:W-:Y:S01]  /*118e0*/  IMAD.MOV.U32 R12, RZ, RZ, 0x4 ;  /* 0x00000004ff0c7424 */ /* 0x000fe200078e00ff */
[----:B------:R-:W-:-:S05]  /*118f0*/  @!P0 LEA R14, P1, R35, R14, 0x1 ;  /* 0x0000000e230e8211 */ /* 0x000fca00078208ff */
[----:B------:R-:W-:-:S08]  /*11900*/  @!P0 IMAD.MOV.U32 R2, RZ, RZ, R14 ;  /* 0x000000ffff028224 */ /* 0x000fd000078e000e */
[----:B------:R-:W-:Y:S05]  /*11910*/  WARPSYNC.COLLECTIVE R15, `(.L_x_2501) ;  /* 0x000000000f087348 */ /* 0x000fea0003c00000 */
[----:B------:R0:W1:Y:S02]  /*11920*/  SHFL.IDX P6, R14, R13, R12, R11 ;  /* 0x0000000c0d0e7389 */ /* 0x00006400000c000b */
[----:B01----:R-:W-:Y:S01]  /*11930*/  ENDCOLLECTIVE ;  /* 0x000000000000791b */ /* 0x003fe20003800000 */
.L_x_2501:
        /* <DEDUP_REMOVED lines=14> */
.L_x_2502:
[----:B------:R-:W-:Y:S02]  /*11a20*/  IMAD.MOV.U32 R13, RZ, RZ, R4 ;  /* 0x000000ffff0d7224 */ /* 0x000fe400078e0004 */
[----:B------:R-:W-:Y:S01]  /*11a30*/  IMAD.MOV.U32 R12, RZ, RZ, 0x5 ;  /* 0x00000005ff0c7424 */ /* 0x000fe200078e00ff */
[----:B------:R-:W-:-:S04]  /*11a40*/  @!P0 LEA R14, P1, R35, R14, 0x1 ;  /* 0x0000000e230e8211 */ /* 0x000fc800078208ff */
[----:B------:R-:W-:Y:S01]  /*11a50*/  @!P0 MOV R2, R14 ;  /* 0x0000000e00028202 */ /* 0x000fe20000000f00 */
[----:B------:R-:W-:-:S08]  /*11a60*/  @!P0 IMAD.X R7, RZ, RZ, R6, P1 ;  /* 0x000000ffff078224 */ /* 0x000fd000008e0606 */
[----:B------:R-:W-:Y:S05]  /*11a70*/  WARPSYNC.COLLECTIVE R15, `(.L_x_2503) ;  /* 0x000000000f087348 */ /* 0x000fea0003c00000 */
[----:B------:R0:W1:Y:S02]  /*11a80*/  SHFL.IDX P6, R14, R13, R12, R11 ;  /* 0x0000000c0d0e7389 */ /* 0x00006400000c000b */
[----:B01----:R-:W-:Y:S01]  /*11a90*/  ENDCOLLECTIVE ;  /* 0x000000000000791b */ /* 0x003fe20003800000 */
.L_x_2503:
        /* <DEDUP_REMOVED lines=13> */
.L_x_2504:
[----:B------:R-:W-:Y:S02]  /*11b70*/  IMAD.MOV.U32 R13, RZ, RZ, R4 ;  /* 0x000000ffff0d7224 */ /* 0x000fe400078e0004 */
[----:B------:R-:W-:Y:S01]  /*11b80*/  IMAD.MOV.U32 R12, RZ, RZ, 0x6 ;  /* 0x00000006ff0c7424 */ /* 0x000fe200078e00ff */
[----:B------:R-:W-:-:S05]  /*11b90*/  @!P0 LEA R14, P1, R35, R14, 0x1 ;  /* 0x0000000e230e8211 */ /* 0x000fca00078208ff */
[----:B------:R-:W-:-:S08]  /*11ba0*/  @!P0 IMAD.MOV.U32 R2, RZ, RZ, R14 ;  /* 0x000000ffff028224 */ /* 0x000fd000078e000e */
[----:B------:R-:W-:Y:S05]  /*11bb0*/  WARPSYNC.COLLECTIVE R15, `(.L_x_2505) ;  /* 0x000000000f087348 */ /* 0x000fea0003c00000 */
[----:B------:R0:W1:Y:S02]  /*11bc0*/  SHFL.IDX P6, R14, R13, R12, R11 ;  /* 0x0000000c0d0e7389 */ /* 0x00006400000c000b */
[----:B01----:R-:W-:Y:S01]  /*11bd0*/  ENDCOLLECTIVE ;  /* 0x000000000000791b */ /* 0x003fe20003800000 */
.L_x_2505:
[----:B------:R-:W-:Y:S01]  /*11be0*/  @!P0 IMAD.X R7, RZ, RZ, R6, P1 ;  /* 0x000000ffff078224 */ /* 0x000fe200008e0606 */
[----:B------:R-:W-:-:S03]  /*11bf0*/  IADD3 R6, R5, 0x60, RZ ;  /* 0x0000006005067810 */ /* 0x000fc60007ffe0ff */
        /* <DEDUP_REMOVED lines=12> */
.L_x_2506:
        /* <DEDUP_REMOVED lines=8> */
.L_x_2507:
[----:B------:R-:W-:-:S05]  /*11d40*/  @!P0 IMAD.MOV.U32 R3, RZ, RZ, R7 ;  /* 0x000000ffff038224 */ /* 0x000fca00078e0007 */
[----:B------:R-:W-:Y:S01]  /*11d50*/  @!PT LDS RZ, [RZ] ;  /* 0x00000000fffff984 */ /* 0x000fe20000000800 */
[----:B------:R-:W-:Y:S01]  /*11d60*/  @!PT LDS RZ, [RZ] ;  /* 0x00000000fffff984 */ /* 0x000fe20000000800 */
[----:B------:R-:W-:Y:S01]  /*11d70*/  @!PT LDS RZ, [RZ] ;  /* 0x00000000fffff984 */ /* 0x000fe20000000800 */
[----:B------:R0:W-:Y:S04]  /*11d80*/  @!P0 LDGSTS.E.BYPASS.LTC128B.128 [R33+0x13400], desc[UR50][R2.64], !P4 ;  /* 0x1340000002218fae */ /* 0x0001e8000e101d72 */
[----:B------:R0:W-:Y:S01]  /*11d90*/  @!P0 LDGSTS.E.BYPASS.LTC128B.128 [R33+0x17400], desc[UR50][R2.64+0x80], !P5 ;  /* 0x1740008002218fae */ /* 0x0001e2000e901d72 */
[----:B------:R-:W-:Y:S01]  /*11da0*/  IMAD.MOV.U32 R13, RZ, RZ, R0 ;  /* 0x000000ffff0d7224 */ /* 0x000fe200078e0000 */
[----:B------:R-:W-:-:S07]  /*11db0*/  MOV R6, R14 ;  /* 0x0000000e00067202 */ /* 0x000fce0000000f00 */
[----:B0-----:R-:W-:Y:S05]  /*11dc0*/  WARPSYNC.COLLECTIVE R15, `(.L_x_2508) ;  /* 0x000000000f087348 */ /* 0x001fea0003c00000 */
[----:B------:R1:W2:Y:S02]  /*11dd0*/  SHFL.IDX P6, R14, R13, R12, R11 ;  /* 0x0000000c0d0e7389 */ /* 0x0002a400000c000b */
[----:B012---:R-:W-:Y:S01]  /*11de0*/  ENDCOLLECTIVE ;  /* 0x000000000000791b */ /* 0x007fe20003800000 */
.L_x_2508:
[----:B------:R-:W-:Y:S05]  /*11df0*/  BRA `(.L_x_2509) ;  /* 0xffffffc800387947 */ /* 0x000fea000383ffff */
.L_x_2431:
[----:B0-----:R0:W1:Y:S02]  /*11e00*/  SYNCS.PHASECHK.TRANS64.TRYWAIT P0, [R16+URZ+0x28820], R3 ;  /* 0x02882003100075a7 */ /* 0x001064000800017f */
[----:B-1----:R-:W-:Y:S05]  /*11e10*/  @!P0 NANOSLEEP.SYNCS 0x989680 ;  /* 0x009896800000895d */ /* 0x002fea0003900000 */
[----:B------:R-:W1:Y:S02]  /*11e20*/  @!P0 SYNCS.PHASECHK.TRANS64 P0, [R16+URZ+0x28820], R3 ;  /* 0x02882003100085a7 */ /* 0x000e64000800007f */
[----:B-1----:R-:W-:Y:S05]  /*11e30*/  @!P0 BRA `(.L_x_2431) ;  /* 0xfffffffc00f08947 */ /* 0x002fea000383ffff */
[----:B------:R-:W-:Y:S05]  /*11e40*/  BRA `(.L_x_2510) ;  /* 0xffffffc800907947 */ /* 0x000fea000383ffff */
.L_x_2435:
[----:B0-----:R0:W1:Y:S02]  /*11e50*/  SYNCS.PHASECHK.TRANS64.TRYWAIT P0, [R6+URZ+0x28840], R3 ;  /* 0x02884003060075a7 */ /* 0x001064000800017f */
[----:B-1----:R-:W-:Y:S05]  /*11e60*/  @!P0 NANOSLEEP.SYNCS 0x989680 ;  /* 0x009896800000895d */ /* 0x002fea0003900000 */
[----:B------:R-:W1:Y:S02]  /*11e70*/  @!P0 SYNCS.PHASECHK.TRANS64 P0, [R6+URZ+0x28840], R3 ;  /* 0x02884003060085a7 */ /* 0x000e64000800007f */
[----:B-1----:R-:W-:Y:S05]  /*11e80*/  @!P0 BRA `(.L_x_2435) ;  /* 0xfffffffc00f08947 */ /* 0x002fea000383ffff */
[----:B------:R-:W-:Y:S05]  /*11e90*/  BRA `(.L_x_2511) ;  /* 0xffffffcc00507947 */ /* 0x000fea000383ffff */
.L_x_2436:
[----:B------:R-:W-:Y:S01]  /*11ea0*/  BSSY B1, `(.L_x_2512) ;  /* 0x0000008000017945 */ /* 0x000fe20003800000 */
[----:B------:R-:W-:Y:S01]  /*11eb0*/  IMAD.MOV.U32 R13, RZ, RZ, R9 ;  /* 0x000000ffff0d7224 */ /* 0x000fe200078e0009 */
[----:B------:R-:W-:Y:S01]  /*11ec0*/  MOV R15, 0xffffffff ;  /* 0xffffffff000f7802 */ /* 0x000fe20000000f00 */
[----:B------:R-:W-:Y:S02]  /*11ed0*/  IMAD.MOV.U32 R12, RZ, RZ, RZ ;  /* 0x000000ffff0c7224 */ /* 0x000fe400078e00ff */
[----:B------:R-:W-:-:S07]  /*11ee0*/  IMAD.MOV.U32 R11, RZ, RZ, 0x181f ;  /* 0x0000181fff0b7424 */ /* 0x000fce00078e00ff */
[----:B------:R-:W-:Y:S05]  /*11ef0*/  WARPSYNC.COLLECTIVE R15, `(.L_x_2513) ;  /* 0x000000000f087348 */ /* 0x000fea0003c00000 */
[----:B------:R0:W1:Y:S02]  /*11f00*/  SHFL.IDX P6, R14, R13, R12, R11 ;  /* 0x0000000c0d0e7389 */ /* 0x00006400000c000b */
[----:B01----:R-:W-:Y:S01]  /*11f10*/  ENDCOLLECTIVE ;  /* 0x000000000000791b */ /* 0x003fe20003800000 */
.L_x_2513:
[----:B------:R-:W-:Y:S05]  /*11f20*/  BSYNC B1 ;  /* 0x0000000000017941 */ /* 0x000fea0003800000 */
.L_x_2512:
[----:B------:R-:W-:Y:S01]  /*11f30*/  IMAD.MOV.U32 R13, RZ, RZ, R8 ;  /* 0x000000ffff0d7224 */ /* 0x000fe200078e0008 */
[----:B------:R-:W-:Y:S01]  /*11f40*/  MOV R15, 0xffffffff ;  /* 0xffffffff000f7802 */ /* 0x000fe20000000f00 */
[----:B------:R-:W-:Y:S02]  /*11f50*/  IMAD.MOV.U32 R12, RZ, RZ, RZ ;  /* 0x000000ffff0c7224 */ /* 0x000fe400078e00ff */
[----:B------:R-:W-:Y:S02]  /*11f60*/  IMAD.MOV.U32 R11, RZ, RZ, 0x181f ;  /* 0x0000181fff0b7424 */ /* 0x000fe400078e00ff */
[----:B------:R-:W-:Y:S02]  /*11f70*/  IMAD.MOV.U32 R3, RZ, RZ, R14 ;  /* 0x000000ffff037224 */ /* 0x000fe400078e000e */
[----:B------:R-:W-:-:S07]  /*11f80*/  IMAD.SHL.U32 R5, R35, 0x2, RZ ;  /* 0x0000000223057824 */ /* 0x000fce00078e00ff */
[----:B------:R-:W-:Y:S05]  /*11f90*/  WARPSYNC.COLLECTIVE R15, `(.L_x_2514) ;  /* 0x000000000f087348 */ /* 0x000fea0003c00000 */
[----:B------:R0:W1:Y:S02]  /*11fa0*/  SHFL.IDX P6, R14, R13, R12, R11 ;  /* 0x0000000c0d0e7389 */ /* 0x00006400000c000b */
[----:B01----:R-:W-:Y:S01]  /*11fb0*/  ENDCOLLECTIVE ;  /* 0x000000000000791b */ /* 0x003fe20003800000 */
.L_x_2514:
[----:B------:R-:W-:Y:S01]  /*11fc0*/  IMAD R7, R7, 0x2, R16 ;  /* 0x0000000207077824 */ /* 0x000fe200078e0210 */
[----:B------:R-:W-:Y:S01]  /*11fd0*/  MOV R13, R9 ;  /* 0x00000009000d7202 */ /* 0x000fe20000000f00 */
[----:B------:R-:W-:Y:S02]  /*11fe0*/  IMAD.MOV.U32 R12, RZ, RZ, 0x1 ;  /* 0x00000001ff0c7424 */ /* 0x000fe400078e00ff */
[----:B------:R-:W-:-:S07]  /*11ff0*/  IMAD.MOV.U32 R2, RZ, RZ, R14 ;  /* 0x000000ffff027224 */ /* 0x000fce00078e000e */
[----:B------:R-:W-:Y:S05]  /*12000*/  WARPSYNC.COLLECTIVE R15, `(.L_x_2515) ;  /* 0x000000000f087348 */ /* 0x000fea0003c00000 */
[----:B------:R0:W1:Y:S02]  /*12010*/  SHFL.IDX P6, R14, R13, R12, R11 ;  /* 0x0000000c0d0e7389 */ /* 0x00006400000c000b */
[----:B01----:R-:W-:Y:S01]  /*12020*/  ENDCOLLECTIVE ;  /* 0x000000000000791b */ /* 0x003fe20003800000 */
.L_x_2515:
        /* <DEDUP_REMOVED lines=12> */
.L_x_2516:
[----:B------:R-:W-:Y:S02]  /*120f0*/  IMAD.MOV.U32 R13, RZ, RZ, R9 ;  /* 0x000000ffff0d7224 */ /* 0x000fe400078e0009 */
[----:B------:R-:W-:Y:S02]  /*12100*/  IMAD.MOV.U32 R12, RZ, RZ, 0x2 ;  /* 0x00000002ff0c7424 */ /* 0x000fe400078e00ff */
[----:B------:R-:W-:-:S07]  /*12110*/  IMAD.MOV.U32 R2, RZ, RZ, R14 ;  /* 0x000000ffff027224 */ /* 0x000fce00078e000e */
[----:B------:R-:W-:Y:S05]  /*12120*/  WARPSYNC.COLLECTIVE R15, `(.L_x_2517) ;  /* 0x000000000f087348 */ /* 0x000fea0003c00000 */
[----:B------:R0:W1:Y:S02]  /*12130*/  SHFL.IDX P6, R14, R13, R12, R11 ;  /* 0x0000000c0d0e7389 */ /* 0x00006400000c000b */
[----:B01----:R-:W-:Y:S01]  /*12140*/  ENDCOLLECTIVE ;  /* 0x000000000000791b */ /* 0x003fe20003800000 */
.L_x_2517:
        /* <DEDUP_REMOVED lines=12> */
.L_x_2518:
[----:B------:R-:W-:Y:S02]  /*12210*/  IMAD.MOV.U32 R13, RZ, RZ, R9 ;  /* 0x000000ffff0d7224 */ /* 0x000fe400078e0009 */
[----:B------:R-:W-:Y:S01]  /*12220*/  IMAD.MOV.U32 R12, RZ, RZ, 0x3 ;  /* 0x00000003ff0c7424 */ /* 0x000fe200078e00ff */
[----:B------:R-:W-:-:S07]  /*12230*/  MOV R2, R14 ;  /* 0x0000000e00027202 */ /* 0x000fce0000000f00 */
[----:B------:R-:W-:Y:S05]  /*12240*/  WARPSYNC.COLLECTIVE R15, `(.L_x_2519) ;  /* 0x000000000f087348 */ /* 0x000fea0003c00000 */
[----:B------:R0:W1:Y:S02]  /*12250*/  SHFL.IDX P6, R14, R13, R12, R11 ;  /* 0x0000000c0d0e7389 */ /* 0x00006400000c000b */
[----:B01----:R-:W-:Y:S01]  /*12260*/  ENDCOLLECTIVE ;  /* 0x000000000000791b */ /* 0x003fe20003800000 */
.L_x_2519:
        /* <DEDUP_REMOVED lines=12> */
.L_x_2520:
[----:B------:R-:W-:Y:S02]  /*12330*/  IMAD.MOV.U32 R13, RZ, RZ, R9 ;  /* 0x000000ffff0d7224 */ /* 0x000fe400078e0009 */
[----:B------:R-:W-:Y:S02]  /*12340*/  IMAD.MOV.U32 R12, RZ, RZ, 0x4 ;  /* 0x00000004ff0c7424 */ /* 0x000fe400078e00ff */
[----:B------:R-:W-:-:S07]  /*12350*/  IMAD.MOV.U32 R2, RZ, RZ, R14 ;  /* 0x000000ffff027224 */ /* 0x000fce00078e000e */
[----:B------:R-:W-:Y:S05]  /*12360*/  WARPSYNC.COLLECTIVE R15, `(.L_x_2521) ;  /* 0x000000000f087348 */ /* 0x000fea0003c00000 */
[----:B------:R0:W1:Y:S02]  /*12370*/  SHFL.IDX P6, R14, R13, R12, R11 ;  /* 0x0000000c0d0e7389 */ /* 0x00006400000c000b */
[----:B01----:R-:W-:Y:S01]  /*12380*/  ENDCOLLECTIVE ;  /* 0x000000000000791b */ /* 0x003fe20003800000 */
.L_x_2521:
        /* <DEDUP_REMOVED lines=12> */
.L_x_2522:
[----:B------:R-:W-:Y:S01]  /*12450*/  IMAD.MOV.U32 R13, RZ, RZ, R9 ;  /* 0x000000ffff0d7224 */ /* 0x000fe200078e0009 */
[----:B------:R-:W-:Y:S01]  /*12460*/  MOV R12, 0x5 ;  /* 0x00000005000c7802 */ /* 0x000fe20000000f00 */
[----:B------:R-:W-:-:S07]  /*12470*/  IMAD.MOV.U32 R2, RZ, RZ, R14 ;  /* 0x000000ffff027224 */ /* 0x000fce00078e000e */
[----:B------:R-:W-:Y:S05]  /*12480*/  WARPSYNC.COLLECTIVE R15, `(.L_x_2523) ;  /* 0x000000000f087348 */ /* 0x000fea0003c00000 */
[----:B------:R0:W1:Y:S02]  /*12490*/  SHFL.IDX P6, R14, R13, R12, R11 ;  /* 0x0000000c0d0e7389 */ /* 0x00006400000c000b */
[----:B01----:R-:W-:Y:S01]  /*124a0*/  ENDCOLLECTIVE ;  /* 0x000000000000791b */ /* 0x003fe20003800000 */
.L_x_2523:
        /* <DEDUP_REMOVED lines=12> */
.L_x_2524:
[----:B------:R-:W-:Y:S01]  /*12570*/  MOV R13, R9 ;  /* 0x00000009000d7202 */ /* 0x000fe20000000f00 */
[----:B------:R-:W-:Y:S02]  /*12580*/  IMAD.MOV.U32 R12, RZ, RZ, 0x6 ;  /* 0x00000006ff0c7424 */ /* 0x000fe400078e00ff */
[----:B------:R-:W-:-:S07]  /*12590*/  IMAD.MOV.U32 R2, RZ, RZ, R14 ;  /* 0x000000ffff027224 */ /* 0x000fce00078e000e */
[----:B------:R-:W-:Y:S05]  /*125a0*/  WARPSYNC.COLLECTIVE R15, `(.L_x_2525) ;  /* 0x000000000f087348 */ /* 0x000fea0003c00000 */
[----:B------:R0:W1:Y:S02]  /*125b0*/  SHFL.IDX P6, R14, R13, R12, R11 ;  /* 0x0000000c0d0e7389 */ /* 0x00006400000c000b */
[----:B01----:R-:W-:Y:S01]  /*125c0*/  ENDCOLLECTIVE ;  /* 0x000000000000791b */ /* 0x003fe20003800000 */
.L_x_2525:
        /* <DEDUP_REMOVED lines=12> */
.L_x_2526:
[----:B------:R-:W-:Y:S02]  /*12690*/  IMAD.MOV.U32 R13, RZ, RZ, R9 ;  /* 0x000000ffff0d7224 */ /* 0x000fe400078e0009 */
[----:B------:R-:W-:Y:S02]  /*126a0*/  IMAD.MOV.U32 R12, RZ, RZ, 0x7 ;  /* 0x00000007ff0c7424 */ /* 0x000fe400078e00ff */
[----:B------:R-:W-:-:S07]  /*126b0*/  IMAD.MOV.U32 R2, RZ, RZ, R14 ;  /* 0x000000ffff027224 */ /* 0x000fce00078e000e */
[----:B------:R-:W-:Y:S05]  /*126c0*/  WARPSYNC.COLLECTIVE R15, `(.L_x_2527) ;  /* 0x000000000f087348 */ /* 0x000fea0003c00000 */
[----:B------:R0:W1:Y:S02]  /*126d0*/  SHFL.IDX P6, R14, R13, R12, R11 ;  /* 0x0000000c0d0e7389 */ /* 0x00006400000c000b */
[----:B01----:R-:W-:Y:S01]  /*126e0*/  ENDCOLLECTIVE ;  /* 0x000000000000791b */ /* 0x003fe20003800000 */
.L_x_2527:
[----:B------:R-:W-:-:S04]  /*126f0*/  IADD3 R2, P0, R2, R5, RZ ;  /* 0x0000000502027210 */ /* 0x000fc80007f1e0ff */
[----:B------:R-:W-:-:S05]  /*12700*/  IADD3.X R3, RZ, R3, RZ, P0, !PT ;  /* 0x00000003ff037210 */ /* 0x000fca00007fe4ff */
        /* <DEDUP_REMOVED lines=10> */
.L_x_2528:
[----:B------:R-:W-:Y:S05]  /*127b0*/  BRA `(.L_x_2529) ;  /* 0xffffffc800247947 */ /* 0x000fea000383ffff */
.L_x_2441:
[----:B0-----:R0:W1:Y:S02]  /*127c0*/  SYNCS.PHASECHK.TRANS64.TRYWAIT P0, [R6+URZ+0x28860], R3 ;  /* 0x02886003060075a7 */ /* 0x001064000800017f */
[----:B-1----:R-:W-:Y:S05]  /*127d0*/  @!P0 NANOSLEEP.SYNCS 0x989680 ;  /* 0x009896800000895d */ /* 0x002fea0003900000 */
[----:B------:R-:W1:Y:S02]  /*127e0*/  @!P0 SYNCS.PHASECHK.TRANS64 P0, [R6+URZ+0x28860], R3 ;  /* 0x02886003060085a7 */ /* 0x000e64000800007f */
[----:B-1----:R-:W-:Y:S05]  /*127f0*/  @!P0 BRA `(.L_x_2441) ;  /* 0xfffffffc00f08947 */ /* 0x002fea000383ffff */
[----:B------:R-:W-:Y:S05]  /*12800*/  BRA `(.L_x_2530) ;  /* 0xffffffc800807947 */ /* 0x000fea000383ffff */
.L_x_2442:
        /* <DEDUP_REMOVED lines=8> */
.L_x_2532:
[----:B------:R-:W-:Y:S05]  /*12890*/  BSYNC B1 ;  /* 0x0000000000017941 */ /* 0x000fea0003800000 */
.L_x_2531:
[----:B------:R-:W-:Y:S01]  /*128a0*/  MOV R13, R17 ;  /* 0x00000011000d7202 */ /* 0x000fe20000000f00 */
        /* <DEDUP_REMOVED lines=8> */
.L_x_2533:
[----:B------:R-:W-:Y:S02]  /*12930*/  IMAD.MOV.U32 R13, RZ, RZ, R18 ;  /* 0x000000ffff0d7224 */ /* 0x000fe400078e0012 */
[----:B------:R-:W-:Y:S01]  /*12940*/  IMAD.MOV.U32 R12, RZ, RZ, 0x1 ;  /* 0x00000001ff0c7424 */ /* 0x000fe200078e00ff */
[----:B------:R-:W-:-:S13]  /*12950*/  IADD3 R2, P0, R14, R5, RZ ;  /* 0x000000050e027210 */ /* 0x000fda0007f1e0ff */
[----:B------:R-:W-:Y:S05]  /*12960*/  WARPSYNC.COLLECTIVE R15, `(.L_x_2534) ;  /* 0x000000000f087348 */ /* 0x000fea0003c00000 */
[----:B------:R0:W1:Y:S02]  /*12970*/  SHFL.IDX P6, R14, R13, R12, R11 ;  /* 0x0000000c0d0e7389 */ /* 0x00006400000c000b */
[----:B01----:R-:W-:Y:S01]  /*12980*/  ENDCOLLECTIVE ;  /* 0x000000000000791b */ /* 0x003fe20003800000 */
.L_x_2534:
        /* <DEDUP_REMOVED lines=13> */
.L_x_2535:
[----:B------:R-:W-:Y:S01]  /*12a60*/  IMAD.MOV.U32 R13, RZ, RZ, R18 ;  /* 0x000000ffff0d7224 */ /* 0x000fe200078e0012 */
[----:B------:R-:W-:Y:S02]  /*12a70*/  MOV R12, 0x2 ;  /* 0x00000002000c7802 */ /* 0x000fe40000000f00 */
[----:B------:R-:W-:-:S13]  /*12a80*/  IADD3 R2, P0, R14, R5, RZ ;  /* 0x000000050e027210 */ /* 0x000fda0007f1e0ff */
[----:B------:R-:W-:Y:S05]  /*12a90*/  WARPSYNC.COLLECTIVE R15, `(.L_x_2536) ;  /* 0x000000000f087348 */ /* 0x000fea0003c00000 */
[----:B------:R0:W1:Y:S02]  /*12aa0*/  SHFL.IDX P6, R14, R13, R12, R11 ;  /* 0x0000000c0d0e7389 */ /* 0x00006400000c000b */
[----:B01----:R-:W-:Y:S01]  /*12ab0*/  ENDCOLLECTIVE ;  /* 0x000000000000791b */ /* 0x003fe20003800000 */
.L_x_2536:
        /* <DEDUP_REMOVED lines=13> */
.L_x_2537:
[----:B------:R-:W-:Y:S01]  /*12b90*/  MOV R13, R18 ;  /* 0x00000012000d7202 */ /* 0x000fe20000000f00 */
[----:B------:R-:W-:Y:S01]  /*12ba0*/  IMAD.MOV.U32 R12, RZ, RZ, 0x3 ;  /* 0x00000003ff0c7424 */ /* 0x000fe200078e00ff */
[----:B------:R-:W-:-:S13]  /*12bb0*/  IADD3 R2, P0, R14, R5, RZ ;  /* 0x000000050e027210 */ /* 0x000fda0007f1e0ff */
[----:B------:R-:W-:Y:S05]  /*12bc0*/  WARPSYNC.COLLECTIVE R15, `(.L_x_2538) ;  /* 0x000000000f087348 */ /* 0x000fea0003c00000 */
[----:B------:R0:W1:Y:S02]  /*12bd0*/  SHFL.IDX P6, R14, R13, R12, R11 ;  /* 0x0000000c0d0e7389 */ /* 0x00006400000c000b */
[----:B01----:R-:W-:Y:S01]  /*12be0*/  ENDCOLLECTIVE ;  /* 0x000000000000791b */ /* 0x003fe20003800000 */
.L_x_2538:
        /* <DEDUP_REMOVED lines=13> */
.L_x_2539:
[----:B------:R-:W-:Y:S02]  /*12cc0*/  IMAD.MOV.U32 R13, RZ, RZ, R18 ;  /* 0x000000ffff0d7224 */ /* 0x000fe400078e0012 */
[----:B------:R-:W-:Y:S01]  /*12cd0*/  IMAD.MOV.U32 R12, RZ, RZ, 0x4 ;  /* 0x00000004ff0c7424 */ /* 0x000fe200078e00ff */
[----:B------:R-:W-:-:S13]  /*12ce0*/  IADD3 R2, P0, R14, R5, RZ ;  /* 0x000000050e027210 */ /* 0x000fda0007f1e0ff */
[----:B------:R-:W-:Y:S05]  /*12cf0*/  WARPSYNC.COLLECTIVE R15, `(.L_x_2540) ;  /* 0x000000000f087348 */ /* 0x000fea0003c00000 */
[----:B------:R0:W1:Y:S02]  /*12d00*/  SHFL.IDX P6, R14, R13, R12, R11 ;  /* 0x0000000c0d0e7389 */ /* 0x00006400000c000b */
[----:B01----:R-:W-:Y:S01]  /*12d10*/  ENDCOLLECTIVE ;  /* 0x000000000000791b */ /* 0x003fe20003800000 */
.L_x_2540:
        /* <DEDUP_REMOVED lines=13> */
.L_x_2541:
[----:B------:R-:W-:Y:S02]  /*12df0*/  IMAD.MOV.U32 R13, RZ, RZ, R18 ;  /* 0x000000ffff0d7224 */ /* 0x000fe400078e0012 */
[----:B------:R-:W-:Y:S01]  /*12e00*/  IMAD.MOV.U32 R12, RZ, RZ, 0x5 ;  /* 0x00000005ff0c7424 */ /* 0x000fe200078e00ff */
[----:B------:R-:W-:-:S13]  /*12e10*/  IADD3 R2, P0, R14, R5, RZ ;  /* 0x000000050e027210 */ /* 0x000fda0007f1e0ff */
[----:B------:R-:W-:Y:S05]  /*12e20*/  WARPSYNC.COLLECTIVE R15, `(.L_x_2542) ;  /* 0x000000000f087348 */ /* 0x000fea0003c00000 */
[----:B------:R0:W1:Y:S02]  /*12e30*/  SHFL.IDX P6, R14, R13, R12, R11 ;  /* 0x0000000c0d0e7389 */ /* 0x00006400000c000b */
[----:B01----:R-:W-:Y:S01]  /*12e40*/  ENDCOLLECTIVE ;  /* 0x000000000000791b */ /* 0x003fe20003800000 */
.L_x_2542:
        /* <DEDUP_REMOVED lines=13> */
.L_x_2543:
[----:B------:R-:W-:Y:S01]  /*12f20*/  IMAD.MOV.U32 R13, RZ, RZ, R18 ;  /* 0x000000ffff0d7224 */ /* 0x000fe200078e0012 */
[----:B------:R-:W-:Y:S02]  /*12f30*/  MOV R12, 0x6 ;  /* 0x00000006000c7802 */ /* 0x000fe40000000f00 */
[----:B------:R-:W-:-:S13]  /*12f40*/  IADD3 R2, P0, R14, R5, RZ ;  /* 0x000000050e027210 */ /* 0x000fda0007f1e0ff */
[----:B------:R-:W-:Y:S05]  /*12f50*/  WARPSYNC.COLLECTIVE R15, `(.L_x_2544) ;  /* 0x000000000f087348 */ /* 0x000fea0003c00000 */
[----:B------:R0:W1:Y:S02]  /*12f60*/  SHFL.IDX P6, R14, R13, R12, R11 ;  /* 0x0000000c0d0e7389 */ /* 0x00006400000c000b */
[----:B01----:R-:W-:Y:S01]  /*12f70*/  ENDCOLLECTIVE ;  /* 0x000000000000791b */ /* 0x003fe20003800000 */
.L_x_2544:
        /* <DEDUP_REMOVED lines=13> */
.L_x_2545:
[----:B------:R-:W-:Y:S01]  /*13050*/  MOV R13, R18 ;  /* 0x00000012000d7202 */ /* 0x000fe20000000f00 */
[----:B------:R-:W-:Y:S01]  /*13060*/  IMAD.MOV.U32 R12, RZ, RZ, 0x7 ;  /* 0x00000007ff0c7424 */ /* 0x000fe200078e00ff */
[----:B------:R-:W-:-:S13]  /*13070*/  IADD3 R2, P0, R14, R5, RZ ;  /* 0x000000050e027210 */ /* 0x000fda0007f1e0ff */
[----:B------:R-:W-:Y:S05]  /*13080*/  WARPSYNC.COLLECTIVE R15, `(.L_x_2546) ;  /* 0x000000000f087348 */ /* 0x000fea0003c00000 */
[----:B------:R0:W1:Y:S02]  /*13090*/  SHFL.IDX P6, R14, R13, R12, R11 ;  /* 0x0000000c0d0e7389 */ /* 0x00006400000c000b */
[----:B01----:R-:W-:Y:S01]  /*130a0*/  ENDCOLLECTIVE ;  /* 0x000000000000791b */ /* 0x003fe20003800000 */
.L_x_2546:
        /* <DEDUP_REMOVED lines=12> */
.L_x_2547:
[----:B------:R-:W-:Y:S01]  /*13170*/  @!PT LDS RZ, [RZ] ;  /* 0x00000000fffff984 */ /* 0x000fe20000000800 */
[----:B------:R-:W-:Y:S01]  /*13180*/  @!PT LDS RZ, [RZ] ;  /* 0x00000000fffff984 */ /* 0x000fe20000000800 */
[----:B------:R-:W-:Y:S01]  /*13190*/  @!PT LDS RZ, [RZ] ;  /* 0x00000000fffff984 */ /* 0x000fe20000000800 */
[----:B------:R0:W-:Y:S01]  /*131a0*/  LDGSTS.E.BYPASS.LTC128B.128 [R7+0x7400], desc[UR50][R2.64+0x80], !P0 ;  /* 0x0740008002077fae */ /* 0x0001e2000c101d72 */
[----:B------:R-:W-:Y:S05]  /*131b0*/  BRA `(.L_x_2548) ;  /* 0xffffffc400247947 */ /* 0x000fea000383ffff */
.L_x_2450:
[----:B0-----:R0:W1:Y:S02]  /*131c0*/  SYNCS.PHASECHK.TRANS64.TRYWAIT P0, [R4+URZ+0x28860], R3 ;  /* 0x02886003040075a7 */ /* 0x001064000800017f */
[----:B-1----:R-:W-:Y:S05]  /*131d0*/  @!P0 NANOSLEEP.SYNCS 0x989680 ;  /* 0x009896800000895d */ /* 0x002fea0003900000 */
[----:B------:R-:W1:Y:S02]  /*131e0*/  @!P0 SYNCS.PHASECHK.TRANS64 P0, [R4+URZ+0x28860], R3 ;  /* 0x02886003040085a7 */ /* 0x000e64000800007f */
[----:B-1----:R-:W-:Y:S05]  /*131f0*/  @!P0 BRA `(.L_x_2450) ;  /* 0xfffffffc00f08947 */ /* 0x002fea000383ffff */
[----:B------:R-:W-:Y:S05]  /*13200*/  BRA `(.L_x_2549) ;  /* 0xffffffc800447947 */ /* 0x000fea000383ffff */
.L_x_2451:
        /* <DEDUP_REMOVED lines=8> */
.L_x_2551:
[----:B------:R-:W-:Y:S05]  /*13290*/  BSYNC B0 ;  /* 0x0000000000007941 */ /* 0x000fea0003800000 */
.L_x_2550:
[----:B------:R-:W-:Y:S01]  /*132a0*/  IMAD.MOV.U32 R13, RZ, RZ, R17 ;  /* 0x000000ffff0d7224 */ /* 0x000fe200078e0011 */
[----:B------:R-:W-:Y:S01]  /*132b0*/  MOV R15, 0xffffffff ;  /* 0xffffffff000f7802 */ /* 0x000fe20000000f00 */
[----:B------:R-:W-:Y:S01]  /*132c0*/  IMAD.MOV.U32 R12, RZ, RZ, RZ ;  /* 0x000000ffff0c7224 */ /* 0x000fe200078e00ff */
[----:B------:R-:W-:Y:S01]  /*132d0*/  MOV R0, R14 ;  /* 0x0000000e00007202 */ /* 0x000fe20000000f00 */
[----:B------:R-:W-:Y:S02]  /*132e0*/  IMAD.MOV.U32 R11, RZ, RZ, 0x181f ;  /* 0x0000181fff0b7424 */ /* 0x000fe400078e00ff */
[----:B------:R-:W-:-:S07]  /*132f0*/  IMAD.SHL.U32 R6, R35, 0x2, RZ ;  /* 0x0000000223067824 */ /* 0x000fce00078e00ff */
[----:B------:R-:W-:Y:S05]  /*13300*/  WARPSYNC.COLLECTIVE R15, `(.L_x_2552) ;  /* 0x000000000f087348 */ /* 0x000fea0003c00000 */
[----:B------:R0:W1:Y:S02]  /*13310*/  SHFL.IDX P6, R14, R13, R12, R11 ;  /* 0x0000000c0d0e7389 */ /* 0x00006400000c000b */
[----:B01----:R-:W-:Y:S01]  /*13320*/  ENDCOLLECTIVE ;  /* 0x000000000000791b */ /* 0x003fe20003800000 */
.L_x_2552:
[----:B------:R-:W-:Y:S01]  /*13330*/  MOV R13, R18 ;  /* 0x00000012000d7202 */ /* 0x000fe20000000f00 */
[----:B------:R-:W-:Y:S01]  /*13340*/  IMAD.MOV.U32 R12, RZ, RZ, 0x1 ;  /* 0x00000001ff0c7424 */ /* 0x000fe200078e00ff */
[----:B------:R-:W-:-:S13]  /*13350*/  IADD3 R2, P0, R14, R6, RZ ;  /* 0x000000060e027210 */ /* 0x000fda0007f1e0ff */
[----:B------:R-:W-:Y:S05]  /*13360*/  WARPSYNC.COLLECTIVE R15, `(.L_x_2553) ;  /* 0x000000000f087348 */ /* 0x000fea0003c00000 */
[----:B------:R0:W1:Y:S02]  /*13370*/  SHFL.IDX P6, R14, R13, R12, R11 ;  /* 0x0000000c0d0e7389 */ /* 0x00006400000c000b */
[----:B01----:R-:W-:Y:S01]  /*13380*/  ENDCOLLECTIVE ;  /* 0x000000000000791b */ /* 0x003fe20003800000 */
.L_x_2553:
        /* <DEDUP_REMOVED lines=13> */
.L_x_2554:
        /* <DEDUP_REMOVED lines=10> */
.L_x_2555:
        /* <DEDUP_REMOVED lines=12> */
.L_x_2556:
        /* <DEDUP_REMOVED lines=10> */
.L_x_2557:
        /* <DEDUP_REMOVED lines=12> */
.L_x_2558:
        /* <DEDUP_REMOVED lines=10> */
.L_x_2559:
        /* <DEDUP_REMOVED lines=12> */
.L_x_2560:
        /* <DEDUP_REMOVED lines=10> */
.L_x_2561:
        /* <DEDUP_REMOVED lines=12> */
.L_x_2562:
        /* <DEDUP_REMOVED lines=10> */
.L_x_2563:
        /* <DEDUP_REMOVED lines=12> */
.L_x_2564:
        /* <DEDUP_REMOVED lines=10> */
.L_x_2565:
        /* <DEDUP_REMOVED lines=12> */
.L_x_2566:
[----:B------:R-:W-:Y:S01]  /*13ca0*/  @!PT LDS RZ, [RZ] ;  /* 0x00000000fffff984 */ /* 0x000fe20000000800 */
[----:B------:R-:W-:Y:S01]  /*13cb0*/  @!PT LDS RZ, [RZ] ;  /* 0x00000000fffff984 */ /* 0x000fe20000000800 */
[----:B------:R-:W-:Y:S01]  /*13cc0*/  @!PT LDS RZ, [RZ] ;  /* 0x00000000fffff984 */ /* 0x000fe20000000800 */
[----:B------:R0:W-:Y:S01]  /*13cd0*/  LDGSTS.E.BYPASS.LTC128B.128 [R0+0x7400], desc[UR50][R2.64+0x80], !P0 ;  /* 0x0740008002007fae */ /* 0x0001e2000c101d72 */
[----:B------:R-:W-:Y:S05]  /*13ce0*/  BRA `(.L_x_2567) ;  /* 0xffffffc000987947 */ /* 0x000fea000383ffff */
.L_x_2456:
[----:B------:R-:W-:Y:S01]  /*13cf0*/  BSSY B0, `(.L_x_2568) ;  /* 0x0000008000007945 */ /* 0x000fe20003800000 */
[----:B------:R-:W-:Y:S01]  /*13d00*/  IMAD.MOV.U32 R13, RZ, RZ, R34 ;  /* 0x000000ffff0d7224 */ /* 0x000fe200078e0022 */
[----:B------:R-:W-:Y:S01]  /*13d10*/  MOV R11, 0x1f ;  /* 0x0000001f000b7802 */ /* 0x000fe20000000f00 */
[----:B------:R-:W-:Y:S02]  /*13d20*/  IMAD.MOV.U32 R12, RZ, RZ, RZ ;  /* 0x000000ffff0c7224 */ /* 0x000fe400078e00ff */
[----:B------:R-:W-:-:S07]  /*13d30*/  IMAD.MOV.U32 R15, RZ, RZ, -0x1 ;  /* 0xffffffffff0f7424 */ /* 0x000fce00078e00ff */
[----:B-----5:R-:W-:Y:S05]  /*13d40*/  WARPSYNC.COLLECTIVE R15, `(.L_x_2569) ;  /* 0x000000000f087348 */ /* 0x020fea0003c00000 */
[----:B------:R0:W1:Y:S02]  /*13d50*/  SHFL.IDX P6, R14, R13, R12, R11 ;  /* 0x0000000c0d0e7389 */ /* 0x00006400000c000b */
[----:B01---5:R-:W-:Y:S01]  /*13d60*/  ENDCOLLECTIVE ;  /* 0x000000000000791b */ /* 0x023fe20003800000 */
.L_x_2569:
[----:B------:R-:W-:Y:S05]  /*13d70*/  BSYNC B0 ;  /* 0x0000000000007941 */ /* 0x000fea0003800000 */
.L_x_2568:
[----:B------:R-:W-:Y:S05]  /*13d80*/  BRA `(.L_x_2570) ;  /* 0xffffffc4001c7947 */ /* 0x000fea000383ffff */
.L_x_2459:
[----:B-1----:R1:W2:Y:S02]  /*13d90*/  SYNCS.PHASECHK.TRANS64.TRYWAIT P0, [R4+URZ+0x28820], R0 ;  /* 0x02882000040075a7 */ /* 0x0022a4000800017f */
[----:B--2---:R-:W-:Y:S05]  /*13da0*/  @!P0 NANOSLEEP.SYNCS 0x989680 ;  /* 0x009896800000895d */ /* 0x004fea0003900000 */
[----:B------:R-:W2:Y:S02]  /*13db0*/  @!P0 SYNCS.PHASECHK.TRANS64 P0, [R4+URZ+0x28820], R0 ;  /* 0x02882000040085a7 */ /* 0x000ea4000800007f */
[----:B--2---:R-:W-:Y:S05]  /*13dc0*/  @!P0 BRA `(.L_x_2459) ;  /* 0xfffffffc00f08947 */ /* 0x004fea000383ffff */
[----:B------:R-:W-:Y:S05]  /*13dd0*/  BRA `(.L_x_2571) ;  /* 0xffffffc400607947 */ /* 0x000fea000383ffff */
.L_x_2460:
        /* <DEDUP_REMOVED lines=8> */
[----:B01---5:R-:W-:Y:S05]  /*13e60*/  WARPSYNC.COLLECTIVE R15, `(.L_x_2573) ;  /* 0x000000000f087348 */ /* 0x023fea0003c00000 */
[----:B------:R2:W3:Y:S02]  /*13e70*/  SHFL.IDX P6, R14, R13, R12, R11 ;  /* 0x0000000c0d0e7389 */ /* 0x0004e400000c000b */
[----:B0123-5:R-:W-:Y:S01]  /*13e80*/  ENDCOLLECTIVE ;  /* 0x000000000000791b */ /* 0x02ffe20003800000 */
.L_x_2573:
[----:B------:R-:W-:Y:S05]  /*13e90*/  BSYNC B0 ;  /* 0x0000000000007941 */ /* 0x000fea0003800000 */
.L_x_2572:
[----:B------:R-:W-:Y:S05]  /*13ea0*/  BRA `(.L_x_2574) ;  /* 0xffffffc400487947 */ /* 0x000fea000383ffff */
.L_x_2463:
[----:B------:R-:W-:Y:S01]  /*13eb0*/  BSSY B1, `(.L_x_2575) ;  /* 0x0000006000017945 */ /* 0x000fe20003800000 */
[----:B------:R-:W-:-:S07]  /*13ec0*/  IMAD.MOV.U32 R15, RZ, RZ, -0x1 ;  /* 0xffffffffff0f7424 */ /* 0x000fce00078e00ff */
[----:B01---5:R-:W-:Y:S05]  /*13ed0*/  WARPSYNC.COLLECTIVE R15, `(.L_x_2576) ;  /* 0x000000000f0c7348 */ /* 0x023fea0003c00000 */
[----:B------:R-:W-:Y:S02]  /*13ee0*/  ELECT P6, UR62, PT ;  /* 0x00000000003e782f */ /* 0x000fe400038c0000 */
[----:B------:R-:W-:Y:S01]  /*13ef0*/  MOV R14, UR62 ;  /* 0x0000003e000e7c02 */ /* 0x000fe20008000f00 */
[----:B01---5:R-:W-:Y:S10]  /*13f00*/  ENDCOLLECTIVE ;  /* 0x000000000000791b */ /* 0x023ff40003800000 */
.L_x_2576:
[----:B------:R-:W-:Y:S05]  /*13f10*/  BSYNC B1 ;  /* 0x0000000000017941 */ /* 0x000fea0003800000 */
.L_x_2575:
[----:B------:R-:W-:Y:S05]  /*13f20*/  BRA `(.L_x_2577) ;  /* 0xffffffc400407947 */ /* 0x000fea000383ffff */
.L_x_2465:
[----:B-1----:R1:W2:Y:S02]  /*13f30*/  SYNCS.PHASECHK.TRANS64.TRYWAIT P1, [R5+URZ+0x28840], R0 ;  /* 0x02884000050075a7 */ /* 0x0022a4000802017f */
[----:B--2---:R-:W-:Y:S05]  /*13f40*/  @!P1 NANOSLEEP.SYNCS 0x989680 ;  /* 0x009896800000995d */ /* 0x004fea0003900000 */
[----:B------:R-:W2:Y:S02]  /*13f50*/  @!P1 SYNCS.PHASECHK.TRANS64 P1, [R5+URZ+0x28840], R0 ;  /* 0x02884000050095a7 */ /* 0x000ea4000802007f */
[----:B--2---:R-:W-:Y:S05]  /*13f60*/  @!P1 BRA `(.L_x_2465) ;  /* 0xfffffffc00f09947 */ /* 0x004fea000383ffff */
[----:B------:R-:W-:Y:S05]  /*13f70*/  BRA `(.L_x_2578) ;  /* 0xffffffc400607947 */ /* 0x000fea000383ffff */
.L_x_2467:
[----:B--2---:R2:W3:Y:S02]  /*13f80*/  SYNCS.PHASECHK.TRANS64.TRYWAIT P1, [R23+URZ+0x28840], R2 ;  /* 0x02884002170075a7 */ /* 0x0044e4000802017f */
[----:B---3--:R-:W-:Y:S05]  /*13f90*/  @!P1 NANOSLEEP.SYNCS 0x989680 ;  /* 0x009896800000995d */ /* 0x008fea0003900000 */
[----:B------:R-:W3:Y:S02]  /*13fa0*/  @!P1 SYNCS.PHASECHK.TRANS64 P1, [R23+URZ+0x28840], R2 ;  /* 0x02884002170095a7 */ /* 0x000ee4000802007f */
[----:B---3--:R-:W-:Y:S05]  /*13fb0*/  @!P1 BRA `(.L_x_2467) ;  /* 0xfffffffc00f09947 */ /* 0x008fea000383ffff */
[----:B------:R-:W-:Y:S05]  /*13fc0*/  BRA `(.L_x_2579) ;  /* 0xffffffc4006c7947 */ /* 0x000fea000383ffff */
.L_x_2469:
[----:B---3--:R3:W4:Y:S02]  /*13fd0*/  SYNCS.PHASECHK.TRANS64.TRYWAIT P1, [R5+URZ+0x28860], R0 ;  /* 0x02886000050075a7 */ /* 0x008724000802017f */
[----:B----4-:R-:W-:Y:S05]  /*13fe0*/  @!P1 NANOSLEEP.SYNCS 0x989680 ;  /* 0x009896800000995d */ /* 0x010fea0003900000 */
[----:B------:R-:W4:Y:S02]  /*13ff0*/  @!P1 SYNCS.PHASECHK.TRANS64 P1, [R5+URZ+0x28860], R0 ;  /* 0x02886000050095a7 */ /* 0x000f24000802007f */
[----:B----4-:R-:W-:Y:S05]  /*14000*/  @!P1 BRA `(.L_x_2469) ;  /* 0xfffffffc00f09947 */ /* 0x010fea000383ffff */
[----:B------:R-:W-:Y:S05]  /*14010*/  BRA `(.L_x_2580) ;  /* 0xffffffc400687947 */ /* 0x000fea000383ffff */
.L_x_2581:
        /* <DEDUP_REMOVED lines=14> */
.L_x_3484:


//--------------------- .text._ZN7cutlass13device_kernelIN5flash11enable_sm90INS1_16FlashAttnFwdSm90INS1_25CollectiveMainloopFwdSm90ILi2EN4cute5tupleIJNS5_1CILi1EEES8_S8_EEENS6_IJNS7_ILi128EEESA_SA_EEELi128ENS_6half_tEfNS_4arch4Sm90ELb1ELb0ELb1ELb1ELb1ELb0ELb0ELb1ELb1ELb1ELb0ELb0EEENS1_21CollectiveEpilogueFwdISB_S9_SC_SE_Li256ELb1ELb1ELb0ELb0EEENS1_36VarlenDynamicPersistentTileSchedulerILi128ELi128ELi256ELi128ELb0ELb1ELb1ELb1ELb1ELb1EEEEEEEEEvNT_6ParamsE --------------------------
	.section	.text._ZN7cutlass13device_kernelIN5flash11enable_sm90INS1_16FlashAttnFwdSm90INS1_25CollectiveMainloopFwdSm90ILi2EN4cute5tupleIJNS5_1CILi1EEES8_S8_EEENS6_IJNS7_ILi128EEESA_SA_EEELi128ENS_6half_tEfNS_4arch4Sm90ELb1ELb0ELb1ELb1ELb1ELb0ELb0ELb1ELb1ELb1ELb0ELb0EEENS1_21CollectiveEpilogueFwdISB_S9_SC_SE_Li256ELb1ELb1ELb0ELb0EEENS1_36VarlenDynamicPersistentTileSchedulerILi128ELi128ELi256ELi128ELb0ELb1ELb1ELb1ELb1ELb1EEEEEEEEEvNT_6ParamsE,"ax",@progbits
	.align	128
.text._ZN7cutlass13device_kernelIN5flash11enable_sm90INS1_16FlashAttnFwdSm90INS1_25CollectiveMainloopFwdSm90ILi2EN4cute5tupleIJNS5_1CILi1EEES8_S8_EEENS6_IJNS7_ILi128EEESA_SA_EEELi128ENS_6half_tEfNS_4arch4Sm90ELb1ELb0ELb1ELb1ELb1ELb0ELb0ELb1ELb1ELb1ELb0ELb0EEENS1_21CollectiveEpilogueFwdISB_S9_SC_SE_Li256ELb1ELb1ELb0ELb0EEENS1_36VarlenDynamicPersistentTileSchedulerILi128ELi128ELi256ELi128ELb0ELb1ELb1ELb1ELb1ELb1EEEEEEEEEvNT_6ParamsE:
        .type           _ZN7cutlass13device_kernelIN5flash11enable_sm90INS1_16FlashAttnFwdSm90INS1_25CollectiveMainloopFwdSm90ILi2EN4cute5tupleIJNS5_1CILi1EEES8_S8_EEENS6_IJNS7_ILi128EEESA_SA_EEELi128ENS_6half_tEfNS_4arch4Sm90ELb1ELb0ELb1ELb1ELb1ELb0ELb0ELb1ELb1ELb1ELb0ELb0EEENS1_21CollectiveEpilogueFwdISB_S9_SC_SE_Li256ELb1ELb1ELb0ELb0EEENS1_36VarlenDynamicPersistentTileSchedulerILi128ELi128ELi256ELi128ELb0ELb1ELb1ELb1ELb1ELb1EEEEEEEEEvNT_6ParamsE,@function
        .size           _ZN7cutlass13device_kernelIN5flash11enable_sm90INS1_16FlashAttnFwdSm90INS1_25CollectiveMainloopFwdSm90ILi2EN4cute5tupleIJNS5_1CILi1EEES8_S8_EEENS6_IJNS7_ILi128EEESA_SA_EEELi128ENS_6half_tEfNS_4arch4Sm90ELb1ELb0ELb1ELb1ELb1ELb0ELb0ELb1ELb1ELb1ELb0ELb0EEENS1_21CollectiveEpilogueFwdISB_S9_SC_SE_Li256ELb1ELb1ELb0ELb0EEENS1_36VarlenDynamicPersistentTileSchedulerILi128ELi128ELi256ELi128ELb0ELb1ELb1ELb1ELb1ELb1EEEEEEEEEvNT_6ParamsE,(.L_x_3485 - _ZN7cutlass13device_kernelIN5flash11enable_sm90INS1_16FlashAttnFwdSm90INS1_25CollectiveMainloopFwdSm90ILi2EN4cute5tupleIJNS5_1CILi1EEES8_S8_EEENS6_IJNS7_ILi128EEESA_SA_EEELi128ENS_6half_tEfNS_4arch4Sm90ELb1ELb0ELb1ELb1ELb1ELb0ELb0ELb1ELb1ELb1ELb0ELb0EEENS1_21CollectiveEpilogueFwdISB_S9_SC_SE_Li256ELb1ELb1ELb0ELb0EEENS1_36VarlenDynamicPersistentTileSchedulerILi128ELi128ELi256ELi128ELb0ELb1ELb1ELb1ELb1ELb1EEEEEEEEEvNT_6ParamsE)
        .other          _ZN7cutlass13device_kernelIN5flash11enable_sm90INS1_16FlashAttnFwdSm90INS1_25CollectiveMainloopFwdSm90ILi2EN4cute5tupleIJNS5_1CILi1EEES8_S8_EEENS6_IJNS7_ILi128EEESA_SA_EEELi128ENS_6half_tEfNS_4arch4Sm90ELb1ELb0ELb1ELb1ELb1ELb0ELb0ELb1ELb1ELb1ELb0ELb0EEENS1_21CollectiveEpilogueFwdISB_S9_SC_SE_Li256ELb1ELb1ELb0ELb0EEENS1_36VarlenDynamicPersistentTileSchedulerILi128ELi128ELi256ELi128ELb0ELb1ELb1ELb1ELb1ELb1EEEEEEEEEvNT_6ParamsE,@"STO_CUDA_ENTRY STV_DEFAULT"
_ZN7cutlass13device_kernelIN5flash11enable_sm90INS1_16FlashAttnFwdSm90INS1_25CollectiveMainloopFwdSm90ILi2EN4cute5tupleIJNS5_1CILi1EEES8_S8_EEENS6_IJNS7_ILi128EEESA_SA_EEELi128ENS_6half_tEfNS_4arch4Sm90ELb1ELb0ELb1ELb1ELb1ELb0ELb0ELb1ELb1ELb1ELb0ELb0EEENS1_21CollectiveEpilogueFwdISB_S9_SC_SE_Li256ELb1ELb1ELb0ELb0EEENS1_36VarlenDynamicPersistentTileSchedulerILi128ELi128ELi256ELi128ELb0ELb1ELb1ELb1ELb1ELb1EEEEEEEEEvNT_6ParamsE:
        /* <DEDUP_REMOVED lines=45> */
.L_x_2582:
        /* <DEDUP_REMOVED lines=22> */
.L_x_2583:
        /* <DEDUP_REMOVED lines=18> */
.L_x_2584:
        /* <DEDUP_REMOVED lines=22> */
.L_x_2585:
        /* <DEDUP_REMOVED lines=23> */
.L_x_2586:
        /* <DEDUP_REMOVED lines=8> */
.L_x_2588:
        /* <DEDUP_REMOVED lines=25> */
[----:B------:R-:W-:Y:S02]  /*0a30*/  UMOV UR44, URZ ;  /* 0x0000003f002c7c82 */ /* 0x000fe40008000000 */
[CC--:B------:R-:W-:Y:S02]  /*0a40*/  LEA.HI R0, R3.reuse, R190.reuse, RZ, 0x7 ;  /* 0x000000be03007211 */ /* 0x0c0fe400078f38ff */
[----:B------:R-:W-:-:S02]  /*0a50*/  LEA.HI R2, R3, R190, RZ, 0x4 ;  /* 0x000000be03027211 */ /* 0x000fc400078f20ff */
[----:B------:R-:W-:Y:S02]  /*0a60*/  LOP3.LUT R5, R0, 0xffffff80, RZ, 0xc0, !PT ;  /* 0xffffff8000057812 */ /* 0x000fe400078ec0ff */
[----:B------:R-:W-:Y:S02]  /*0a70*/  SHF.R.S32.HI R7, RZ, 0x4, R2 ;  /* 0x00000004ff077819 */ /* 0x000fe40000011402 */
[----:B------:R-:W-:Y:S01]  /*0a80*/  LEA.HI R4, R3, R190, RZ, 0x5 ;  /* 0x000000be03047211 */ /* 0x000fe200078f28ff */
[----:B------:R-:W-:Y:S01]  /*0a90*/  IMAD.IADD R184, R190, 0x1, -R5 ;  /* 0x00000001beb87824 */ /* 0x000fe200078e0a05 */
[C---:B------:R-:W-:Y:S02]  /*0aa0*/  LOP3.LUT R5, R2.reuse, 0x3fffff0, RZ, 0xc0, !PT ;  /* 0x03fffff002057812 */ /* 0x040fe400078ec0ff */
[----:B------:R-:W-:Y:S01]  /*0ab0*/  LEA.HI R2, R2, R7, RZ, 0x1 ;  /* 0x0000000702027211 */ /* 0x000fe200078f08ff */
[----:B------:R-:W-:Y:S01]  /*0ac0*/  IMAD.SHL.U32 R4, R4, 0x20, RZ ;  /* 0x0000002004047824 */ /* 0x000fe200078e00ff */
[----:B------:R-:W-:Y:S01]  /*0ad0*/  SHF.R.S32.HI R9, RZ, 0x1f, R184 ;  /* 0x0000001fff097819 */ /* 0x000fe200000114b8 */
[----:B------:R-:W-:Y:S01]  /*0ae0*/  IMAD.IADD R5, R190, 0x1, -R5 ;  /* 0x00000001be057824 */ /* 0x000fe200078e0a05 */
[----:B------:R-:W-:-:S02]  /*0af0*/  LOP3.LUT R2, R2, 0x1ffffffe, RZ, 0xc0, !PT ;  /* 0x1ffffffe02027812 */ /* 0x000fc400078ec0ff */
[----:B------:R-:W-:Y:S02]  /*0b00*/  LEA.HI R6, R9, R184, RZ, 0x2 ;  /* 0x000000b809067211 */ /* 0x000fe400078f10ff */
[----:B------:R-:W-:Y:S02]  /*0b10*/  LEA.HI R10, R3, R190, RZ, 0x2 ;  /* 0x000000be030a7211 */ /* 0x000fe400078f10ff */
[--C-:B------:R-:W-:Y:S02]  /*0b20*/  SHF.R.S32.HI R8, RZ, 0x2, R6.reuse ;  /* 0x00000002ff087819 */ /* 0x100fe40000011406 */
[----:B------:R-:W-:Y:S02]  /*0b30*/  SHF.R.S32.HI R11, RZ, 0x1f, R6 ;  /* 0x0000001fff0b7819 */ /* 0x000fe40000011406 */
[----:B------:R-:W-:Y:S02]  /*0b40*/  IADD3 R2, R7, -R2, RZ ;  /* 0x8000000207027210 */ /* 0x000fe40007ffe0ff */
[----:B------:R-:W-:-:S02]  /*0b50*/  LOP3.LUT R7, R10, 0xfffffffc, RZ, 0xc0, !PT ;  /* 0xfffffffc0a077812 */ /* 0x000fc400078ec0ff */
[----:B------:R-:W-:Y:S02]  /*0b60*/  LEA.HI R11, R11, R8, RZ, 0x3 ;  /* 0x000000080b0b7211 */ /* 0x000fe400078f18ff */
[----:B------:R-:W-:Y:S01]  /*0b70*/  SHF.R.S32.HI R185, RZ, 0x7, R0 ;  /* 0x00000007ffb97819 */ /* 0x000fe20000011400 */
[----:B------:R-:W-:Y:S01]  /*0b80*/  IMAD.IADD R7, R190, 0x1, -R7 ;  /* 0x00000001be077824 */ /* 0x000fe200078e0a07 */
[----:B------:R-:W-:Y:S02]  /*0b90*/  LEA.HI R3, R3, R190, RZ, 0x3 ;  /* 0x000000be03037211 */ /* 0x000fe400078f18ff */
[----:B------:R-:W-:Y:S02]  /*0ba0*/  LOP3.LUT R4, R4, 0xfffffc00, RZ, 0xc0, !PT ;  /* 0xfffffc0004047812 */ /* 0x000fe400078ec0ff */
[----:B------:R-:W-:Y:S02]  /*0bb0*/  LOP3.LUT R11, R11, 0xfffffff8, RZ, 0xc0, !PT ;  /* 0xfffffff80b0b7812 */ /* 0x000fe400078ec0ff */
[----:B------:R-:W-:Y:S01]  /*0bc0*/  LEA.HI R9, R9, R184, RZ, 0x5 ;  /* 0x000000b809097211 */ /* 0x000fe200078f28ff */
[----:B------:R-:W-:Y:S01]  /*0bd0*/  IMAD R5, R5, 0x40, R4 ;  /* 0x0000004005057824 */ /* 0x000fe200078e0204 */
[----:B------:R-:W-:Y:S01]  /*0be0*/  LEA.HI R0, R0, R185, RZ, 0x1 ;  /* 0x000000b900007211 */ /* 0x000fe200078f08ff */
[----:B------:R-:W-:Y:S01]  /*0bf0*/  IMAD.IADD R8, R8, 0x1, -R11 ;  /* 0x0000000108087824 */ /* 0x000fe200078e0a0b */
[----:B------:R-:W-:-:S02]  /*0c00*/  LOP3.LUT R19, R3, 0xfffffff8, RZ, 0xc0, !PT ;  /* 0xfffffff803137812 */ /* 0x000fc400078ec0ff */
[----:B------:R-:W-:Y:S02]  /*0c10*/  SHF.R.S32.HI R9, RZ, 0x5, R9 ;  /* 0x00000005ff097819 */ /* 0x000fe40000011409 */
[----:B------:R-:W-:Y:S01]  /*0c20*/  LEA.HI R4, R7, R7, RZ, 0x1 ;  /* 0x0000000707047211 */ /* 0x000fe200078f08ff */
[----:B------:R-:W-:Y:S01]  /*0c30*/  IMAD.IADD R19, R190, 0x1, -R19 ;  /* 0x00000001be137824 */ /* 0x000fe200078e0a13 */
[----:B------:R-:W-:Y:S01]  /*0c40*/  LOP3.LUT R0, R0, 0x3fffffe, RZ, 0xc0, !PT ;  /* 0x03fffffe00007812 */ /* 0x000fe200078ec0ff */
[----:B------:R-:W-:Y:S01]  /*0c50*/  IMAD R9, R9, 0x10, R8 ;  /* 0x0000001009097824 */ /* 0x000fe200078e0208 */
[----:B------:R-:W-:Y:S02]  /*0c60*/  LOP3.LUT R4, R4, 0x1ffffffe, RZ, 0xc0, !PT ;  /* 0x1ffffffe04047812 */ /* 0x000fe400078ec0ff */
[----:B------:R-:W-:Y:S01]  /*0c70*/  LEA R187, R2, R5, 0x3 ;  /* 0x0000000502bb7211 */ /* 0x000fe200078e18ff */
[----:B------:R-:W-:Y:S01]  /*0c80*/  IMAD.IADD R0, R185, 0x1, -R0 ;  /* 0x00000001b9007824 */ /* 0x000fe200078e0a00 */
[----:B------:R-:W-:Y:S01]  /*0c90*/  LOP3.LUT R5, R6, 0x7ffffffc, RZ, 0xc0, !PT ;  /* 0x7ffffffc06057812 */ /* 0x000fe200078ec0ff */
[----:B------:R-:W-:Y:S01]  /*0ca0*/  IMAD.SHL.U32 R2, R19, 0x8, RZ ;  /* 0x0000000813027824 */ /* 0x000fe200078e00ff */
[----:B------:R-:W-:Y:S01]  /*0cb0*/  SHF.R.S32.HI R22, RZ, 0x3, R3 ;  /* 0x00000003ff167819 */ /* 0x000fe20000011403 */
[----:B------:R-:W-:-:S02]  /*0cc0*/  IMAD.IADD R17, R7, 0x1, -R4 ;  /* 0x0000000107117824 */ /* 0x000fc400078e0a04 */
[----:B------:R-:W-:Y:S01]  /*0cd0*/  IMAD R186, R0, 0x40, R9 ;  /* 0x0000004000ba7824 */ /* 0x000fe200078e0209 */
[----:B------:R-:W-:Y:S01]  /*0ce0*/  SHF.R.S32.HI R189, RZ, 0x1f, R2 ;  /* 0x0000001fffbd7819 */ /* 0x000fe20000011402 */
[----:B------:R-:W-:Y:S02]  /*0cf0*/  VIADD R18, R2, 0x40 ;  /* 0x0000004002127836 */ /* 0x000fe40000000000 */
[----:B------:R-:W-:Y:S01]  /*0d00*/  IMAD.IADD R16, R184, 0x1, -R5 ;  /* 0x00000001b8107824 */ /* 0x000fe200078e0a05 */
[----:B------:R-:W-:Y:S02]  /*0d10*/  LEA R17, R17, R186, 0x3 ;  /* 0x000000ba11117211 */ /* 0x000fe400078e18ff */
[----:B------:R-:W-:-:S07]  /*0d20*/  SHF.R.S32.HI R188, RZ, 0x1f, R18 ;  /* 0x0000001fffbc7819 */ /* 0x000fce0000011412 */
.L_x_2648:
[----:B012---:R-:W0:Y:S01]  /*0d30*/  LDC.64 R4, c[0x0][0xc88] ;  /* 0x00032200ff047b82 */ /* 0x007e220000000a00 */
[----:B------:R-:W-:Y:S01]  /*0d40*/  ULDC.64 UR8, c[0x0][0xa28] ;  /* 0x00028a0000087ab9 */ /* 0x000fe20000000a00 */
[----:B------:R-:W-:Y:S01]  /*0d50*/  ULDC.64 UR10, c[0x0][0xa18] ;  /* 0x00028600000a7ab9 */ /* 0x000fe20000000a00 */
[----:B------:R-:W-:Y:S01]  /*0d60*/  ULDC UR4, c[0x0][0x424] ;  /* 0x0001090000047ab9 */ /* 0x000fe20000000800 */
        /* <DEDUP_REMOVED lines=11> */
[----:B------:R-:W-:-:S04]  /*0e20*/  @UP0 ULEA UR8, UP2, UR36, UR8, 0x2 ;  /* 0x0000000824080291 */ /* 0x000fc8000f84103f */
[----:B------:R-:W-:Y:S02]  /*0e30*/  @UP0 ULEA.HI.X UR9, UR36, UR9, UR37, 0x2, UP2 ;  /* 0x0000000924090291 */ /* 0x000fe400090f1425 */
[----:B------:R-:W-:Y:S01]  /*0e40*/  @UP1 ULEA UR10, UP0, UR36, UR10, 0x2 ;  /* 0x0000000a240a1291 */ /* 0x000fe2000f80103f */
[----:B------:R-:W-:-:S03]  /*0e50*/  IMAD.U32 R4, RZ, RZ, UR8 ;  /* 0x00000008ff047e24 */ /* 0x000fc6000f8e00ff */
[----:B------:R-:W-:Y:S01]  /*0e60*/  @UP1 ULEA.HI.X UR11, UR36, UR11, UR37, 0x2, UP0 ;  /* 0x0000000b240b1291 */ /* 0x000fe200080f1425 */
[----:B------:R-:W-:Y:S01]  /*0e70*/  IMAD.U32 R5, RZ, RZ, UR9 ;  /* 0x00000009ff057e24 */ /* 0x000fe2000f8e00ff */
[----:B------:R-:W-:Y:S01]  /*0e80*/  ULDC.64 UR8, c[0x0][0x418] ;  /* 0x0001060000087ab9 */ /* 0x000fe20000000a00 */
[----:B------:R-:W-:-:S03]  /*0e90*/  IMAD.U32 R6, RZ, RZ, UR10 ;  /* 0x0000000aff067e24 */ /* 0x000fc6000f8e00ff */
[----:B------:R-:W-:Y:S01]  /*0ea0*/  IMAD.U32 R7, RZ, RZ, UR11 ;  /* 0x0000000bff077e24 */ /* 0x000fe2000f8e00ff */
[----:B------:R-:W2:Y:S04]  /*0eb0*/  @P0 LDG.E R4, desc[UR52][R4.64] ;  /* 0x0000003404040981 */ /* 0x000ea8000c1e1900 */
[----:B---3--:R-:W3:Y:S01]  /*0ec0*/  @P2 LDG.E R6, desc[UR52][R6.64] ;  /* 0x0000003406062981 */ /* 0x008ee2000c1e1900 */
[----:B------:R-:W-:Y:S01]  /*0ed0*/  UISETP.NE.U32.AND UP0, UPT, UR8, URZ, UPT ;  /* 0x0000003f0800728c */ /* 0x000fe2000bf05070 */
[----:B------:R-:W-:Y:S01]  /*0ee0*/  UMOV UR48, URZ ;  /* 0x0000003f00307c82 */ /* 0x000fe20008000000 */
[----:B------:R-:W-:Y:S02]  /*0ef0*/  UMOV UR38, UR6 ;  /* 0x0000000600267c82 */ /* 0x000fe40008000000 */
[----:B------:R-:W-:-:S03]  /*0f00*/  UISETP.NE.AND.EX UP0, UPT, UR9, URZ, UPT, UP0 ;  /* 0x0000003f0900728c */ /* 0x000fc6000bf05300 */
[----:B------:R-:W-:Y:S01]  /*0f10*/  ULDC.64 UR8, c[0x0][0xa20] ;  /* 0x0002880000087ab9 */ /* 0x000fe20000000a00 */
[----:B------:R-:W-:Y:S01]  /*0f20*/  USEL UR4, UR4, 0x1, UP0 ;  /* 0x0000000104047887 */ /* 0x000fe20008000000 */
[----:B------:R-:W-:-:S03]  /*0f30*/  ISETP.NE.U32.AND P1, PT, RZ, UR8, PT ;  /* 0x00000008ff007c0c */ /* 0x000fc6000bf25070 */
        /* <DEDUP_REMOVED lines=12> */
[----:B------:R-:W-:Y:S01]  /*1000*/  IMAD.U32 R4, RZ, RZ, UR6 ;  /* 0x00000006ff047e24 */ /* 0x000fe2000f8e00ff */
[----:B------:R-:W-:-:S05]  /*1010*/  MOV R5, UR7 ;  /* 0x0000000700057c02 */ /* 0x000fca0008000f00 */
[----:B------:R-:W2:Y:S04]  /*1020*/  LDG.E R3, desc[UR52][R4.64] ;  /* 0x0000003404037981 */ /* 0x000ea8000c1e1900 */
[----:B------:R-:W3:Y:S01]  /*1030*/  LDG.E R0, desc[UR52][R4.64+0x4] ;  /* 0x0000043404007981 */ /* 0x000ee2000c1e1900 */
[----:B--2---:R-:W-:Y:S02]  /*1040*/  R2UR UR50, R3 ;  /* 0x00000000033272ca */ /* 0x004fe400000e0000 */
[----:B---3--:R-:W-:-:S13]  /*1050*/  R2UR UR6, R0 ;  /* 0x00000000000672ca */ /* 0x008fda00000e0000 */
[----:B------:R-:W-:-:S12]  /*1060*/  UIADD3 UR50, -UR50, UR6, URZ ;  /* 0x0000000632327290 */ /* 0x000fd8000fffe13f */
.L_x_2589:
[----:B------:R-:W-:Y:S05]  /*1070*/  @!P1 BRA `(.L_x_2590) ;  /* 0x00000000001c9947 */ /* 0x000fea0003800000 */
[----:B------:R-:W-:-:S04]  /*1080*/  ULEA UR4, UP0, UR36, UR8, 0x2 ;  /* 0x0000000824047291 */ /* 0x000fc8000f80103f */
[----:B------:R-:W-:Y:S02]  /*1090*/  ULEA.HI.X UR6, UR36, UR9, UR37, 0x2, UP0 ;  /* 0x0000000924067291 */ /* 0x000fe400080f1425 */
[----:B------:R-:W-:-:S04]  /*10a0*/  IMAD.U32 R4, RZ, RZ, UR4 ;  /* 0x00000004ff047e24 */ /* 0x000fc8000f8e00ff */
[----:B------:R-:W-:-:S05]  /*10b0*/  IMAD.U32 R5, RZ, RZ, UR6 ;  /* 0x00000006ff057e24 */ /* 0x000fca000f8e00ff */
[----:B------:R-:W2:Y:S02]  /*10c0*/  LDG.E R4, desc[UR52][R4.64] ;  /* 0x0000003404047981 */ /* 0x000ea4000c1e1900 */
[----:B--2---:R-:W-:Y:S01]  /*10d0*/  R2UR UR4, R4 ;  /* 0x00000000040472ca */ /* 0x004fe200000e0000 */
[----:B------:R-:W-:-:S14]  /*10e0*/  BRA `(.L_x_2591) ;  /* 0x0000000000347947 */ /* 0x000fdc0003800000 */
.L_x_2590:
        /* <DEDUP_REMOVED lines=13> */
.L_x_2591:
[----:B------:R-:W-:Y:S01]  /*11c0*/  UIADD3 UR48, -UR48, UR4, URZ ;  /* 0x0000000430307290 */ /* 0x000fe2000fffe13f */
[----:B------:R-:W-:Y:S01]  /*11d0*/  PLOP3.LUT P0, PT, PT, PT, PT, 0x80, 0x0 ;  /* 0x000000000000781c */ /* 0x000fe20003f0f070 */
[----:B------:R-:W-:Y:S01]  /*11e0*/  USHF.L.U32 UR39, UR5, 0x7, URZ ;  /* 0x0000000705277899 */ /* 0x000fe2000800063f */
[----:B------:R-:W-:Y:S01]  /*11f0*/  IMAD.MOV.U32 R0, RZ, RZ, RZ ;  /* 0x000000ffff007224 */ /* 0x000fe200078e00ff */
[----:B------:R-:W-:Y:S01]  /*1200*/  ULDC UR4, c[0x0][0x448] ;  /* 0x0001120000047ab9 */ /* 0x000fe20000000800 */
[----:B------:R-:W-:Y:S01]  /*1210*/  UIADD3 UR7, UR48, 0x80, -UR50 ;  /* 0x0000008030077890 */ /* 0x000fe2000fffe832 */
[----:B------:R-:W-:Y:S01]  /*1220*/  MOV R3, RZ ;  /* 0x000000ff00037202 */ /* 0x000fe20000000f00 */
[----:B------:R-:W-:Y:S01]  /*1230*/  UISETP.NE.AND UP0, UPT, UR4, 0x1, UPT ;  /* 0x000000010400788c */ /* 0x000fe2000bf05270 */
[----:B------:R-:W-:Y:S01]  /*1240*/  CS2R R150, SRZ ;  /* 0x0000000000967805 */ /* 0x000fe2000001ff00 */
[----:B------:R-:W-:Y:S01]  /*1250*/  UIADD3 UR6, UR39, 0x7f, URZ ;  /* 0x0000007f27067890 */ /* 0x000fe2000fffe03f */
[----:B------:R-:W-:Y:S01]  /*1260*/  CS2R R148, SRZ ;  /* 0x0000000000947805 */ /* 0x000fe2000001ff00 */
[----:B------:R-:W-:Y:S01]  /*1270*/  UP2UR UR51, UPR, URZ, 0x1 ;  /* 0x000000013f337883 */ /* 0x000fe20008000000 */
[----:B------:R-:W-:-:S02]  /*1280*/  CS2R R146, SRZ ;  /* 0x0000000000927805 */ /* 0x000fc4000001ff00 */
[----:B------:R-:W-:Y:S02]  /*1290*/  CS2R R144, SRZ ;  /* 0x0000000000907805 */ /* 0x000fe4000001ff00 */
[----:B------:R-:W-:Y:S02]  /*12a0*/  CS2R R142, SRZ ;  /* 0x00000000008e7805 */ /* 0x000fe4000001ff00 */
[----:B------:R-:W-:Y:S02]  /*12b0*/  CS2R R140, SRZ ;  /* 0x00000000008c7805 */ /* 0x000fe4000001ff00 */
[----:B------:R-:W-:Y:S02]  /*12c0*/  CS2R R138, SRZ ;  /* 0x00000000008a7805 */ /* 0x000fe4000001ff00 */
[----:B------:R-:W-:Y:S01]  /*12d0*/  CS2R R136, SRZ ;  /* 0x0000000000887805 */ /* 0x000fe2000001ff00 */
[----:B------:R-:W-:Y:S01]  /*12e0*/  @UP0 ULDC UR4, c[0x0][0x44c] ;  /* 0x0001130000040ab9 */ /* 0x000fe20000000800 */
[----:B------:R-:W-:Y:S01]  /*12f0*/  @UP0 ULDC UR8, c[0x0][0x450] ;  /* 0x0001140000080ab9 */ /* 0x000fe20000000800 */
[----:B------:R-:W-:Y:S01]  /*1300*/  UIMAD.WIDE.U32 UR4, UR6, UR4, URZ ;  /* 0x00000004060472a5 */ /* 0x000fe2000f8e003f */
[----:B------:R-:W-:Y:S01]  /*1310*/  CS2R R134, SRZ ;  /* 0x0000000000867805 */ /* 0x000fe2000001ff00 */
[----:B------:R-:W-:Y:S01]  /*1320*/  UIADD3 UR4, UR48, 0x7f, URZ ;  /* 0x0000007f30047890 */ /* 0x000fe2000fffe03f */
[----:B------:R-:W-:Y:S01]  /*1330*/  CS2R R132, SRZ ;  /* 0x0000000000847805 */ /* 0x000fe2000001ff00 */
[----:B------:R-:W-:Y:S01]  /*1340*/  @UP0 USHF.R.U32.HI UR6, URZ, UR8, UR5 ;  /* 0x000000083f060299 */ /* 0x000fe20008011605 */
[----:B------:R-:W-:Y:S01]  /*1350*/  CS2R R130, SRZ ;  /* 0x0000000000827805 */ /* 0x000fe2000001ff00 */
[----:B------:R-:W-:Y:S01]  /*1360*/  USHF.R.S32.HI UR5, URZ, 0x1f, UR4 ;  /* 0x0000001f3f057899 */ /* 0x000fe20008011404 */
[----:B------:R-:W-:Y:S01]  /*1370*/  CS2R R128, SRZ ;  /* 0x0000000000807805 */ /* 0x000fe2000001ff00 */
[----:B------:R-:W-:Y:S01]  /*1380*/  UIADD3 UR6, UR7, UR6, URZ ;  /* 0x0000000607067290 */ /* 0x000fe2000fffe03f */
[----:B------:R-:W-:Y:S01]  /*1390*/  CS2R R126, SRZ ;  /* 0x00000000007e7805 */ /* 0x000fe2000001ff00 */
[----:B------:R-:W-:Y:S01]  /*13a0*/  ULEA.HI UR5, UR5, UR4, URZ, 0x7 ;  /* 0x0000000405057291 */ /* 0x000fe2000f8f383f */
[----:B------:R-:W-:Y:S01]  /*13b0*/  CS2R R124, SRZ ;  /* 0x00000000007c7805 */ /* 0x000fe2000001ff00 */
[----:B------:R-:W-:Y:S01]  /*13c0*/  USHF.R.S32.HI UR7, URZ, 0x1f, UR6 ;  /* 0x0000001f3f077899 */ /* 0x000fe20008011406 */
[----:B------:R-:W-:Y:S01]  /*13d0*/  CS2R R122, SRZ ;  /* 0x00000000007a7805 */ /* 0x000fe2000001ff00 */
[----:B------:R-:W-:Y:S01]  /*13e0*/  USHF.R.S32.HI UR5, URZ, 0x7, UR5 ;  /* 0x000000073f057899 */ /* 0x000fe20008011405 */
[----:B------:R-:W-:Y:S01]  /*13f0*/  CS2R R120, SRZ ;  /* 0x0000000000787805 */ /* 0x000fe2000001ff00 */
[----:B------:R-:W-:Y:S01]  /*1400*/  ULEA.HI UR7, UR7, UR6, URZ, 0x7 ;  /* 0x0000000607077291 */ /* 0x000fe2000f8f383f */
[----:B------:R-:W-:-:S02]  /*1410*/  CS2R R118, SRZ ;  /* 0x0000000000767805 */ /* 0x000fc4000001ff00 */
[----:B------:R-:W-:Y:S02]  /*1420*/  CS2R R116, SRZ ;  /* 0x0000000000747805 */ /* 0x000fe4000001ff00 */
[----:B------:R-:W-:Y:S01]  /*1430*/  CS2R R114, SRZ ;  /* 0x0000000000727805 */ /* 0x000fe2000001ff00 */
[----:B------:R-:W-:Y:S01]  /*1440*/  USHF.R.S32.HI UR7, URZ, 0x7, UR7 ;  /* 0x000000073f077899 */ /* 0x000fe20008011407 */
[----:B------:R-:W-:Y:S02]  /*1450*/  CS2R R112, SRZ ;  /* 0x0000000000707805 */ /* 0x000fe4000001ff00 */
[----:B------:R-:W-:Y:S02]  /*1460*/  CS2R R110, SRZ ;  /* 0x00000000006e7805 */ /* 0x000fe4000001ff00 */
[----:B------:R-:W-:Y:S01]  /*1470*/  CS2R R108, SRZ ;  /* 0x00000000006c7805 */ /* 0x000fe2000001ff00 */
[----:B------:R-:W-:Y:S01]  /*1480*/  UISETP.LT.AND UP0, UPT, UR5, UR7, UPT ;  /* 0x000000070500728c */ /* 0x000fe2000bf01270 */
[----:B------:R-:W-:-:S02]  /*1490*/  CS2R R106, SRZ ;  /* 0x00000000006a7805 */ /* 0x000fc4000001ff00 */
[----:B------:R-:W-:Y:S02]  /*14a0*/  CS2R R104, SRZ ;  /* 0x0000000000687805 */ /* 0x000fe4000001ff00 */
[----:B------:R-:W-:Y:S01]  /*14b0*/  CS2R R102, SRZ ;  /* 0x0000000000667805 */ /* 0x000fe2000001ff00 */
[----:B------:R-:W-:Y:S01]  /*14c0*/  USEL UR57, UR5, UR7, UP0 ;  /* 0x0000000705397287 */ /* 0x000fe20008000000 */
[----:B------:R-:W-:Y:S02]  /*14d0*/  CS2R R100, SRZ ;  /* 0x0000000000647805 */ /* 0x000fe4000001ff00 */
[----:B------:R-:W-:Y:S02]  /*14e0*/  CS2R R98, SRZ ;  /* 0x0000000000627805 */ /* 0x000fe4000001ff00 */
[----:B------:R-:W-:Y:S01]  /*14f0*/  CS2R R96, SRZ ;  /* 0x0000000000607805 */ /* 0x000fe2000001ff00 */
[----:B------:R-:W-:Y:S01]  /*1500*/  UISETP.GE.AND UP0, UPT, UR57, 0x1, UPT ;  /* 0x000000013900788c */ /* 0x000fe2000bf06270 */
[----:B------:R-:W-:Y:S01]  /*1510*/  CS2R R6, SRZ ;  /* 0x0000000000067805 */ /* 0x000fe2000001ff00 */
[----:B------:R-:W-:Y:S01]  /*1520*/  IMAD.MOV.U32 R94, RZ, RZ, RZ ;  /* 0x000000ffff5e7224 */ /* 0x000fe200078e00ff */
[----:B------:R-:W-:Y:S01]  /*1530*/  CS2R R90, SRZ ;  /* 0x00000000005a7805 */ /* 0x000fe2000001ff00 */
[----:B------:R-:W-:Y:S01]  /*1540*/  IMAD.MOV.U32 R29, RZ, RZ, RZ ;  /* 0x000000ffff1d7224 */ /* 0x000fe200078e00ff */
[----:B------:R-:W-:-:S02]  /*1550*/  CS2R R88, SRZ ;  /* 0x0000000000587805 */ /* 0x000fc4000001ff00 */
[----:B------:R-:W-:-:S13]  /*1560*/  PLOP3.LUT P1, PT, PT, PT, UP0, 0x80, 0x0 ;  /* 0x000000000000781c */ /* 0x000fda0003f2f008 */
[----:B------:R-:W-:Y:S05]  /*1570*/  @!P1 BRA `(.L_x_2592) ;  /* 0x0000009000a89947 */ /* 0x000fea0003800000 */
        /* <DEDUP_REMOVED lines=30> */
[----:B-1----:R-:W-:Y:S05]  /*1760*/  CALL.ABS.NOINC R14 ;  /* 0x000000000e007343 */ /* 0x002fea0003c00000 */
.L_x_2593:
[----:B------:R-:W-:Y:S01]  /*1770*/  ULEA.HI UR4, UR46, UR46, URZ, 0x1 ;  /* 0x0000002e2e047291 */ /* 0x000fe2000f8f083f */
[----:B------:R-:W-:-:S03]  /*1780*/  IMAD.U32 R3, RZ, RZ, UR47 ;  /* 0x0000002fff037e24 */ /* 0x000fc6000f8e00ff */
[----:B------:R-:W-:Y:S02]  /*1790*/  ULOP3.LUT UR4, UR4, 0xfffffffe, URZ, 0xc0, !UPT ;  /* 0xfffffffe04047892 */ /* 0x000fe4000f8ec03f */
[----:B------:R-:W-:Y:S02]  /*17a0*/  ISETP.NE.AND P0, PT, R3, 0x3, PT ;  /* 0x000000030300780c */ /* 0x000fe40003f05270 */
[----:B------:R-:W-:-:S06]  /*17b0*/  UIADD3 UR4, UR46, -UR4, URZ ;  /* 0x800000042e047290 */ /* 0x000fcc000fffe03f */
[----:B------:R-:W-:-:S04]  /*17c0*/  MOV R0, UR4 ;  /* 0x0000000400007c02 */ /* 0x000fc80008000f00 */
[----:B------:R-:W-:-:S04]  /*17d0*/  SHF.L.U32 R0, R0, 0x1f, RZ ;  /* 0x0000001f00007819 */ /* 0x000fc800000006ff */
[----:B------:R-:W0:Y:S02]  /*17e0*/  SYNCS.PHASECHK.TRANS64.TRYWAIT P1, [UR41+0x28800], R0 ;  /* 0x02880000ff0075a7 */ /* 0x000e240008020169 */
[----:B0-----:R-:W-:Y:S05]  /*17f0*/  @!P1 BRA `(.L_x_2594) ;  /* 0x0000010800d49947 */ /* 0x001fea0003800000 */
.L_x_2735:
[----:B------:R-:W-:Y:S05]  /*1800*/  @!P0 BRA `(.L_x_2595) ;  /* 0x0000000000048947 */ /* 0x000fea0003800000 */
[----:B------:R-:W-:Y:S01]  /*1810*/  BPT.TRAP 0x1 ;  /* 0x000000040000795c */ /* 0x000fe20000300000 */
.L_x_2595:
[----:B0-----:R-:W-:Y:S02]  /*1820*/  IMAD.U32 R0, RZ, RZ, UR44 ;  /* 0x0000002cff007e24 */ /* 0x001fe4000f8e00ff */
[----:B------:R-:W-:-:S03]  /*1830*/  IMAD.U32 R3, RZ, RZ, UR45 ;  /* 0x0000002dff037e24 */ /* 0x000fc6000f8e00ff */
[----:B------:R-:W-:Y:S02]  /*1840*/  LEA R0, R0, UR41, 0x3 ;  /* 0x0000002900007c11 */ /* 0x000fe4000f8e18ff */
[----:B------:R-:W-:-:S04]  /*1850*/  SHF.L.U32 R3, R3, 0x1f, RZ ;  /* 0x0000001f03037819 */ /* 0x000fc800000006ff */
[----:B------:R0:W1:Y:S01]  /*1860*/  SYNCS.PHASECHK.TRANS64.TRYWAIT P1, [R0+URZ+0x28830], R3 ;  /* 0x02883003000075a7 */ /* 0x000062000802017f */
[----:B------:R-:W-:Y:S05]  /*1870*/  @!P0 BRA `(.L_x_2596) ;  /* 0x0000000000048947 */ /* 0x000fea0003800000 */
[----:B------:R-:W-:Y:S01]  /*1880*/  BPT.TRAP 0x1 ;  /* 0x000000040000795c */ /* 0x000fe20000300000 */
.L_x_2596:
[----:B-1----:R-:W-:Y:S05]  /*1890*/  @P1 BRA `(.L_x_2597) ;  /* 0x0000000000081947 */ /* 0x002fea0003800000 */
[----:B------:R-:W1:Y:S02]  /*18a0*/  SYNCS.PHASECHK.TRANS64.TRYWAIT P1, [R0+URZ+0x28830], R3 ;  /* 0x02883003000075a7 */ /* 0x000e64000802017f */
[----:B-1----:R-:W-:Y:S05]  /*18b0*/  @!P1 BRA `(.L_x_2598) ;  /* 0x0000010800bc9947 */ /* 0x002fea0003800000 */
.L_x_2597:
        /* <DEDUP_REMOVED lines=63> */
.L_x_2599:
[----:B------:R-:W-:Y:S01]  /*1cb0*/  UISETP.NE.AND UP0, UPT, UR51, URZ, UPT ;  /* 0x0000003f3300728c */ /* 0x000fe2000bf05270 */
[----:B------:R-:W-:Y:S01]  /*1cc0*/  VIADD R20, R17, UR39 ;  /* 0x0000002711147c36 */ /* 0x000fe20008000000 */
[----:B------:R-:W-:Y:S01]  /*1cd0*/  ULDC UR10, c[0x0][0x9d8] ;  /* 0x00027600000a7ab9 */ /* 0x000fe20000000800 */
[----:B------:R-:W-:Y:S01]  /*1ce0*/  R2UR UR11, R0 ;  /* 0x00000000000b72ca */ /* 0x000fe200000e0000 */
[----:B------:R-:W-:Y:S01]  /*1cf0*/  FMUL.FTZ R26, R26, UR10 ;  /* 0x0000000a1a1a7c20 */ /* 0x000fe20008410000 */
[----:B------:R-:W-:Y:S01]  /*1d00*/  FMUL.FTZ R27, R27, UR10 ;  /* 0x0000000a1b1b7c20 */ /* 0x000fe20008410000 */
[----:B------:R-:W-:Y:S01]  /*1d10*/  PLOP3.LUT P1, PT, PT, PT, UP0, 0x80, 0x0 ;  /* 0x000000000000781c */ /* 0x000fe20003f2f008 */
[----:B------:R-:W-:Y:S01]  /*1d20*/  FMUL.FTZ R30, R30, UR10 ;  /* 0x0000000a1e1e7c20 */ /* 0x000fe20008410000 */
[----:B------:R-:W-:Y:S01]  /*1d30*/  PLOP3.LUT P2, PT, PT, PT, UP0, 0x80, 0x0 ;  /* 0x000000000000781c */ /* 0x000fe20003f4f008 */
[----:B------:R-:W-:Y:S01]  /*1d40*/  FMUL.FTZ R14, R41, UR10 ;  /* 0x0000000a290e7c20 */ /* 0x000fe20008410000 */
[----:B------:R-:W2:Y:S01]  /*1d50*/  MUFU.TANH R26, R26 ;  /* 0x0000001a001a7308 */ /* 0x000ea20000002400 */
[----:B------:R-:W-:Y:S01]  /*1d60*/  @UP0 ULDC UR6, c[0x0][0x44c] ;  /* 0x0001130000060ab9 */ /* 0x000fe20000000800 */
[----:B------:R-:W-:Y:S01]  /*1d70*/  FMUL.FTZ R31, R31, UR10 ;  /* 0x0000000a1f1f7c20 */ /* 0x000fe20008410000 */
[----:B------:R-:W-:Y:S01]  /*1d80*/  FMUL.FTZ R34, R34, UR10 ;  /* 0x0000000a22227c20 */ /* 0x000fe20008410000 */
[----:B------:R-:W-:Y:S01]  /*1d90*/  FMUL.FTZ R35, R35, UR10 ;  /* 0x0000000a23237c20 */ /* 0x000fe20008410000 */
[----:B------:R-:W-:Y:S01]  /*1da0*/  FMUL.FTZ R38, R38, UR10 ;  /* 0x0000000a26267c20 */ /* 0x000fe20008410000 */
[----:B------:R-:W-:Y:S01]  /*1db0*/  FMUL.FTZ R39, R39, UR10 ;  /* 0x0000000a27277c20 */ /* 0x000fe20008410000 */
[----:B------:R-:W-:Y:S01]  /*1dc0*/  FMUL.FTZ R42, R42, UR10 ;  /* 0x0000000a2a2a7c20 */ /* 0x000fe20008410000 */
[----:B------:R-:W3:Y:S01]  /*1dd0*/  MUFU.TANH R98, R27 ;  /* 0x0000001b00627308 */ /* 0x000ee20000002400 */
[----:B------:R-:W-:Y:S01]  /*1de0*/  @P1 IMAD.HI.U32 R4, R20, UR6, RZ ;  /* 0x0000000614041c27 */ /* 0x000fe2000f8e00ff */
[----:B------:R-:W-:-:S03]  /*1df0*/  @UP0 ULDC UR6, c[0x0][0x450] ;  /* 0x0001140000060ab9 */ /* 0x000fc60000000800 */
[----:B------:R-:W-:Y:S01]  /*1e00*/  FMUL.FTZ R43, R43, UR10 ;  /* 0x0000000a2b2b7c20 */ /* 0x000fe20008410000 */
[----:B------:R-:W-:Y:S01]  /*1e10*/  FMUL.FTZ R46, R46, UR10 ;  /* 0x0000000a2e2e7c20 */ /* 0x000fe20008410000 */
[----:B------:R-:W-:Y:S01]  /*1e20*/  FMUL.FTZ R47, R47, UR10 ;  /* 0x0000000a2f2f7c20 */ /* 0x000fe20008410000 */
[----:B------:R-:W-:Y:S01]  /*1e30*/  @P2 SHF.R.U32.HI R20, RZ, UR6, R4 ;  /* 0x00000006ff142c19 */ /* 0x000fe20008011604 */
[----:B------:R-:W-:Y:S01]  /*1e40*/  UMOV UR6, 0xffffff80 ;  /* 0xffffff8000067882 */ /* 0x000fe20000000000 */
[----:B------:R-:W4:Y:S01]  /*1e50*/  MUFU.TANH R30, R30 ;  /* 0x0000001e001e7308 */ /* 0x000f220000002400 */
[----:B------:R-:W-:Y:S01]  /*1e60*/  UIMAD UR6, UR57, UR6, 0x80 ;  /* 0x00000080390674a4 */ /* 0x000fe2000f8e0206 */
[----:B------:R-:W-:Y:S01]  /*1e70*/  FMUL.FTZ R50, R50, UR10 ;  /* 0x0000000a32327c20 */ /* 0x000fe20008410000 */
[----:B------:R-:W5:Y:S01]  /*1e80*/  SHFL.IDX PT, R9, R20, 0x1, 0x1c1f ;  /* 0x003c1f0014097f89 */ /* 0x000f6200000e0000 */
[----:B------:R-:W-:Y:S01]  /*1e90*/  FMUL.FTZ R51, R51, UR10 ;  /* 0x0000000a33337c20 */ /* 0x000fe20008410000 */
[----:B------:R-:W-:Y:S01]  /*1ea0*/  UIADD3 UR7, UR6, 0x1, URZ ;  /* 0x0000000106077890 */ /* 0x000fe2000fffe03f */
[----:B------:R-:W-:Y:S01]  /*1eb0*/  FMUL.FTZ R54, R54, UR10 ;  /* 0x0000000a36367c20 */ /* 0x000fe20008410000 */
[----:B------:R-:W-:Y:S01]  /*1ec0*/  UIADD3 UR6, UR48, UR6, URZ ;  /* 0x0000000630067290 */ /* 0x000fe2000fffe03f */
[----:B------:R-:W4:Y:S01]  /*1ed0*/  MUFU.TANH R102, R31 ;  /* 0x0000001f00667308 */ /* 0x000f220000002400 */
[----:B------:R-:W-:Y:S01]  /*1ee0*/  FMUL.FTZ R55, R55, UR10 ;  /* 0x0000000a37377c20 */ /* 0x000fe20008410000 */
[----:B------:R-:W-:Y:S01]  /*1ef0*/  FMUL.FTZ R66, R66, UR10 ;  /* 0x0000000a42427c20 */ /* 0x000fe20008410000 */
[----:B------:R-:W-:-:S02]  /*1f00*/  IMAD.U32 R11, RZ, RZ, UR7 ;  /* 0x00000007ff0b7e24 */ /* 0x000fc4000f8e00ff */
[----:B------:R-:W-:Y:S01]  /*1f10*/  FMUL.FTZ R58, R58, UR10 ;  /* 0x0000000a3a3a7c20 */ /* 0x000fe20008410000 */
[----:B------:R-:W-:Y:S01]  /*1f20*/  MOV R41, UR6 ;  /* 0x0000000600297c02 */ /* 0x000fe20008000f00 */
[----:B------:R-:W-:Y:S01]  /*1f30*/  FMUL.FTZ R62, R62, UR10 ;  /* 0x0000000a3e3e7c20 */ /* 0x000fe20008410000 */
[----:B------:R-:W-:Y:S01]  /*1f40*/  IMAD R4, R16, -0x2, R11 ;  /* 0xfffffffe10047824 */ /* 0x000fe200078e020b */
[----:B------:R-:W4:Y:S01]  /*1f50*/  MUFU.TANH R34, R34 ;  /* 0x0000002200227308 */ /* 0x000f220000002400 */
[----:B------:R-:W-:Y:S02]  /*1f60*/  IMAD.U32 R11, RZ, RZ, UR50 ;  /* 0x00000032ff0b7e24 */ /* 0x000fe4000f8e00ff */
[----:B------:R-:W-:Y:S01]  /*1f70*/  FMUL.FTZ R7, R28, UR10 ;  /* 0x0000000a1c077c20 */ /* 0x000fe20008410000 */
[----:B------:R-:W-:Y:S02]  /*1f80*/  IMAD R41, R16, -0x2, R41 ;  /* 0xfffffffe10297824 */ /* 0x000fe400078e0229 */
[----:B------:R-:W-:Y:S01]  /*1f90*/  FMUL.FTZ R59, R59, UR10 ;  /* 0x0000000a3b3b7c20 */ /* 0x000fe20008410000 */
[----:B01----:R-:W-:Y:S01]  /*1fa0*/  FMUL.FTZ R3, R24, UR10 ;  /* 0x0000000a18037c20 */ /* 0x003fe20008410000 */
[----:B------:R-:W-:Y:S01]  /*1fb0*/  IADD3 R94, -R11, UR48, R4 ;  /* 0x000000300b5e7c10 */ /* 0x000fe2000fffe104 */
[----:B------:R-:W-:Y:S01]  /*1fc0*/  FMUL.FTZ R4, R70, UR10 ;  /* 0x0000000a46047c20 */ /* 0x000fe20008410000 */
[----:B------:R0:W1:Y:S01]  /*1fd0*/  MUFU.TANH R106, R35 ;  /* 0x00000023006a7308 */ /* 0x0000620000002400 */
[----:B------:R-:W-:Y:S01]  /*1fe0*/  FMUL.FTZ R63, R63, UR10 ;  /* 0x0000000a3f3f7c20 */ /* 0x000fe20008410000 */
[----:B------:R-:W-:Y:S01]  /*1ff0*/  FMUL.FTZ R67, R67, UR10 ;  /* 0x0000000a43437c20 */ /* 0x000fe20008410000 */
[--C-:B-----5:R-:W-:Y:S01]  /*2000*/  VIADDMNMX R9, R9, R94, R41.reuse, PT ;  /* 0x0000005e09097246 */ /* 0x120fe20003800129 */
[----:B------:R-:W-:Y:S01]  /*2010*/  FMUL.FTZ R10, R32, UR10 ;  /* 0x0000000a200a7c20 */ /* 0x000fe20008410000 */
[----:B------:R-:W-:Y:S01]  /*2020*/  FMUL.FTZ R71, R71, UR10 ;  /* 0x0000000a47477c20 */ /* 0x000fe20008410000 */
[----:B------:R-:W-:Y:S01]  /*2030*/  FMUL.FTZ R74, R74, UR10 ;  /* 0x0000000a4a4a7c20 */ /* 0x000fe20008410000 */
[C---:B------:R-:W-:Y:S01]  /*2040*/  ISETP.GT.AND P1, PT, R9.reuse, RZ, PT ;  /* 0x000000ff0900720c */ /* 0x040fe20003f24270 */
[----:B------:R-:W5:Y:S01]  /*2050*/  MUFU.TANH R38, R38 ;  /* 0x0000002600267308 */ /* 0x000f620000002400 */
[C---:B------:R-:W-:Y:S01]  /*2060*/  ISETP.GT.AND P2, PT, R9.reuse, 0x1, PT ;  /* 0x000000010900780c */ /* 0x040fe20003f44270 */
[----:B0-----:R-:W-:Y:S01]  /*2070*/  FMUL.FTZ R35, R52, UR10 ;  /* 0x0000000a34237c20 */ /* 0x001fe20008410000 */
[----:B------:R-:W-:Y:S01]  /*2080*/  ISETP.GT.AND P3, PT, R9, 0x8, PT ;  /* 0x000000080900780c */ /* 0x000fe20003f64270 */
[----:B------:R-:W-:Y:S01]  /*2090*/  FMUL.FTZ R13, R36, UR10 ;  /* 0x0000000a240d7c20 */ /* 0x000fe20008410000 */
[----:B--2---:R-:W-:Y:S01]  /*20a0*/  FSEL R96, R26, -INF , P1 ;  /* 0xff8000001a607808 */ /* 0x004fe20000800000 */
[----:B------:R-:W-:Y:S01]  /*20b0*/  FMUL.FTZ R75, R75, UR10 ;  /* 0x0000000a4b4b7c20 */ /* 0x000fe20008410000 */
[----:B---3--:R-:W-:Y:S01]  /*20c0*/  FSEL R98, R98, -INF , P2 ;  /* 0xff80000062627808 */ /* 0x008fe20001000000 */
[----:B------:R0:W2:Y:S01]  /*20d0*/  MUFU.TANH R92, R39 ;  /* 0x00000027005c7308 */ /* 0x0000a20000002400 */
[----:B------:R-:W-:Y:S01]  /*20e0*/  ISETP.GT.AND P1, PT, R9, 0x9, PT ;  /* 0x000000090900780c */ /* 0x000fe20003f24270 */
[----:B------:R-:W-:Y:S01]  /*20f0*/  FMUL.FTZ R15, R40, UR10 ;  /* 0x0000000a280f7c20 */ /* 0x000fe20008410000 */
[----:B----4-:R-:W-:Y:S01]  /*2100*/  FSEL R100, R30, -INF , P3 ;  /* 0xff8000001e647808 */ /* 0x010fe20001800000 */
[----:B------:R-:W-:Y:S01]  /*2110*/  FMUL.FTZ R78, R78, UR10 ;  /* 0x0000000a4e4e7c20 */ /* 0x000fe20008410000 */
[----:B------:R-:W-:Y:S01]  /*2120*/  FMNMX.FTZ R11, R96, R98, !PT ;  /* 0x00000062600b7209 */ /* 0x000fe20007810000 */
[----:B------:R-:W-:Y:S01]  /*2130*/  FMUL.FTZ R79, R79, UR10 ;  /* 0x0000000a4f4f7c20 */ /* 0x000fe20008410000 */
[C---:B------:R-:W-:Y:S01]  /*2140*/  ISETP.GT.AND P2, PT, R9.reuse, 0x10, PT ;  /* 0x000000100900780c */ /* 0x040fe20003f44270 */
[----:B------:R-:W3:Y:S01]  /*2150*/  MUFU.TANH R42, R42 ;  /* 0x0000002a002a7308 */ /* 0x000ee20000002400 */
[----:B------:R-:W-:Y:S01]  /*2160*/  FSEL R102, R102, -INF , P1 ;  /* 0xff80000066667808 */ /* 0x000fe20000800000 */
[----:B0-----:R-:W-:Y:S01]  /*2170*/  FMUL.FTZ R39, R56, UR10 ;  /* 0x0000000a38277c20 */ /* 0x001fe20008410000 */
[----:B------:R-:W-:Y:S01]  /*2180*/  FMNMX.FTZ R11, R100, R11, !PT ;  /* 0x0000000b640b7209 */ /* 0x000fe20007810000 */
[----:B------:R-:W-:Y:S01]  /*2190*/  FMUL.FTZ R31, R48, UR10 ;  /* 0x0000000a301f7c20 */ /* 0x000fe20008410000 */
[C---:B------:R-:W-:Y:S01]  /*21a0*/  ISETP.GT.AND P1, PT, R9.reuse, 0x11, PT ;  /* 0x000000110900780c */ /* 0x040fe20003f24270 */
[----:B------:R-:W-:Y:S01]  /*21b0*/  FMUL.FTZ R82, R82, UR10 ;  /* 0x0000000a52527c20 */ /* 0x000fe20008410000 */
[----:B------:R-:W-:Y:S01]  /*21c0*/  FSEL R104, R34, -INF , P2 ;  /* 0xff80000022687808 */ /* 0x000fe20001000000 */
[----:B------:R-:W0:Y:S01]  /*21d0*/  MUFU.TANH R43, R43 ;  /* 0x0000002b002b7308 */ /* 0x000e220000002400 */
[----:B------:R-:W-:Y:S01]  /*21e0*/  FMNMX.FTZ R11, R102, R11, !PT ;  /* 0x0000000b660b7209 */ /* 0x000fe20007810000 */
[----:B------:R-:W-:Y:S01]  /*21f0*/  FMUL.FTZ R27, R44, UR10 ;  /* 0x0000000a2c1b7c20 */ /* 0x000fe20008410000 */
[----:B------:R-:W-:Y:S01]  /*2200*/  ISETP.GT.AND P2, PT, R9, 0x18, PT ;  /* 0x000000180900780c */ /* 0x000fe20003f44270 */
[----:B------:R-:W-:Y:S01]  /*2210*/  FMUL.FTZ R83, R83, UR10 ;  /* 0x0000000a53537c20 */ /* 0x000fe20008410000 */
[----:B-1----:R-:W-:Y:S01]  /*2220*/  FSEL R106, R106, -INF , P1 ;  /* 0xff8000006a6a7808 */ /* 0x002fe20000800000 */
[----:B------:R-:W-:Y:S01]  /*2230*/  FMUL.FTZ R86, R86, UR10 ;  /* 0x0000000a56567c20 */ /* 0x000fe20008410000 */
[----:B------:R-:W-:Y:S01]  /*2240*/  FMNMX.FTZ R11, R104, R11, !PT ;  /* 0x0000000b680b7209 */ /* 0x000fe20007810000 */
[----:B------:R-:W1:Y:S01]  /*2250*/  MUFU.TANH R46, R46 ;  /* 0x0000002e002e7308 */ /* 0x000e620000002400 */
[----:B------:R-:W-:Y:S01]  /*2260*/  ISETP.GT.AND P1, PT, R9, 0x19, PT ;  /* 0x000000190900780c */ /* 0x000fe20003f24270 */
[----:B------:R-:W-:Y:S01]  /*2270*/  FMUL.FTZ R87, R87, UR10 ;  /* 0x0000000a57577c20 */ /* 0x000fe20008410000 */
[----:B-----5:R-:W-:Y:S01]  /*2280*/  FSEL R108, R38, -INF , P2 ;  /* 0xff800000266c7808 */ /* 0x020fe20001000000 */
[----:B------:R-:W4:Y:S01]  /*2290*/  SHFL.IDX PT, R20, R20, RZ, 0x1c1f ;  /* 0x001c1fff14147589 */ /* 0x000f2200000e0000 */
[----:B------:R-:W-:Y:S01]  /*22a0*/  FMNMX.FTZ R11, R106, R11, !PT ;  /* 0x0000000b6a0b7209 */ /* 0x000fe20007810000 */
[----:B------:R-:W-:Y:S01]  /*22b0*/  FMUL.FTZ R5, R25, UR10 ;  /* 0x0000000a19057c20 */ /* 0x000fe20008410000 */
[----:B------:R-:W-:Y:S01]  /*22c0*/  ISETP.GT.AND P2, PT, R9, 0x20, PT ;  /* 0x000000200900780c */ /* 0x000fe20003f44270 */
[----:B------:R-:W5:Y:S01]  /*22d0*/  MUFU.TANH R47, R47 ;  /* 0x0000002f002f7308 */ /* 0x000f620000002400 */
[----:B--2---:R-:W-:Y:S01]  /*22e0*/  FSEL R92, R92, -INF , P1 ;  /* 0xff8000005c5c7808 */ /* 0x004fe20000800000 */
[----:B------:R-:W-:Y:S01]  /*22f0*/  ULDC UR6, c[0x0][0x988] ;  /* 0x0002620000067ab9 */ /* 0x000fe20000000800 */
[----:B------:R-:W-:Y:S01]  /*2300*/  FMNMX.FTZ R11, R108, R11, !PT ;  /* 0x0000000b6c0b7209 */ /* 0x000fe20007810000 */
[----:B------:R-:W-:Y:S01]  /*2310*/  FMUL.FTZ R6, R29, UR10 ;  /* 0x0000000a1d067c20 */ /* 0x000fe20008410000 */
[----:B------:R-:W-:Y:S01]  /*2320*/  ISETP.GT.AND P1, PT, R9, 0x21, PT ;  /* 0x000000210900780c */ /* 0x000fe20003f24270 */
[----:B------:R-:W-:Y:S01]  /*2330*/  FMUL.FTZ R8, R33, UR10 ;  /* 0x0000000a21087c20 */ /* 0x000fe20008410000 */
[----:B---3--:R-:W-:Y:S01]  /*2340*/  FSEL R90, R42, -INF , P2 ;  /* 0xff8000002a5a7808 */ /* 0x008fe20001000000 */
[----:B------:R-:W-:Y:S01]  /*2350*/  MUFU.TANH R50, R50 ;  /* 0x0000003200327308 */ /* 0x000fe20000002400 */
        /* <DEDUP_REMOVED lines=10> */
[----:B-1----:R-:W-:Y:S01]  /*2400*/  FSEL R70, R46, -INF , P2 ;  /* 0xff8000002e467808 */ /* 0x002fe20001000000 */
[----:B------:R-:W-:Y:S01]  /*2410*/  FMUL.FTZ R33, R53, UR10 ;  /* 0x0000000a35217c20 */ /* 0x000fe20008410000 */
[----:B------:R-:W-:Y:S01]  /*2420*/  FMNMX.FTZ R11, R88, R11, !PT ;  /* 0x0000000b580b7209 */ /* 0x000fe20007810000 */
[----:B------:R-:W-:Y:S01]  /*2430*/  FMUL.FTZ R37, R57, UR10 ;  /* 0x0000000a39257c20 */ /* 0x000fe20008410000 */
[----:B------:R-:W-:Y:S01]  /*2440*/  ISETP.GT.AND P2, PT, R9, 0x30, PT ;  /* 0x000000300900780c */ /* 0x000fe20003f44270 */
[----:B------:R-:W-:Y:S01]  /*2450*/  MUFU.TANH R54, R54 ;  /* 0x0000003600367308 */ /* 0x000fe20000002400 */
[----:B------:R-:W-:Y:S01]  /*2460*/  FMNMX.FTZ R11, R70, R11, !PT ;  /* 0x0000000b460b7209 */ /* 0x000fe20007810000 */
[----:B------:R-:W-:Y:S01]  /*2470*/  FMUL.FTZ R61, R61, UR10 ;  /* 0x0000000a3d3d7c20 */ /* 0x000fe20008410000 */
[----:B----4-:R-:W-:Y:S01]  /*2480*/  VIADDMNMX R41, R20, R94, R41, PT ;  /* 0x0000005e14297246 */ /* 0x010fe20003800129 */
[----:B------:R-:W-:Y:S01]  /*2490*/  FMUL.FTZ R64, R64, UR10 ;  /* 0x0000000a40407c20 */ /* 0x000fe20008410000 */
[----:B------:R-:W-:Y:S01]  /*24a0*/  FMUL.FTZ R65, R65, UR10 ;  /* 0x0000000a41417c20 */ /* 0x000fe20008410000 */
[----:B------:R-:W-:Y:S01]  /*24b0*/  FMUL.FTZ R68, R68, UR10 ;  /* 0x0000000a44447c20 */ /* 0x000fe20008410000 */
[----:B------:R-:W-:Y:S01]  /*24c0*/  ISETP.GT.AND P3, PT, R41, 0x8, PT ;  /* 0x000000082900780c */ /* 0x000fe20003f64270 */
        /* <DEDUP_REMOVED lines=8> */
[----:B------:R5:W-:Y:S01]  /*2550*/  MUFU.TANH R30, R66 ;  /* 0x00000042001e7308 */ /* 0x000be20000002400 */
[----:B------:R-:W-:Y:S01]  /*2560*/  FMUL.FTZ R84, R84, UR10 ;  /* 0x0000000a54547c20 */ /* 0x000fe20008410000 */
[----:B------:R-:W-:Y:S01]  /*2570*/  FMUL.FTZ R85, R85, UR10 ;  /* 0x0000000a55557c20 */ /* 0x000fe20008410000 */
[----:B------:R-:W-:Y:S01]  /*2580*/  @UP0 ULDC UR14, c[0x0][0x450] ;  /* 0x00011400000e0ab9 */ /* 0x000fe20000000800 */
[----:B------:R-:W-:Y:S01]  /*2590*/  UMOV UR10, UR39 ;  /* 0x00000027000a7c82 */ /* 0x000fe20008000000 */
[----:B------:R-:W-:Y:S01]  /*25a0*/  UIADD3 UR57, UR57, -0x2, URZ ;  /* 0xfffffffe39397890 */ /* 0x000fe2000fffe03f */
[----:B------:R-:W-:-:S02]  /*25b0*/  CS2R R150, SRZ ;  /* 0x0000000000967805 */ /* 0x000fc4000001ff00 */
[----:B------:R-:W-:Y:S01]  /*25c0*/  CS2R R148, SRZ ;  /* 0x0000000000947805 */ /* 0x000fe2000001ff00 */
[----:B------:R0:W2:Y:S01]  /*25d0*/  MUFU.TANH R21, R58 ;  /* 0x0000003a00157308 */ /* 0x0000a20000002400 */
[----:B-----5:R-:W-:Y:S02]  /*25e0*/  FSEL R66, R47, -INF , P1 ;  /* 0xff8000002f427808 */ /* 0x020fe40000800000 */
[----:B------:R-:W-:Y:S02]  /*25f0*/  CS2R R146, SRZ ;  /* 0x0000000000927805 */ /* 0x000fe4000001ff00 */
[----:B------:R-:W-:Y:S02]  /*2600*/  ISETP.GT.AND P1, PT, R9, 0x31, PT ;  /* 0x000000310900780c */ /* 0x000fe40003f24270 */
[----:B------:R-:W-:Y:S02]  /*2610*/  CS2R R144, SRZ ;  /* 0x0000000000907805 */ /* 0x000fe4000001ff00 */
[----:B------:R-:W-:-:S02]  /*2620*/  FMNMX.FTZ R11, R66, R11, !PT ;  /* 0x0000000b420b7209 */ /* 0x000fc40007810000 */
[----:B------:R-:W-:Y:S02]  /*2630*/  CS2R R142, SRZ ;  /* 0x00000000008e7805 */ /* 0x000fe4000001ff00 */
[----:B------:R-:W-:Y:S01]  /*2640*/  CS2R R140, SRZ ;  /* 0x00000000008c7805 */ /* 0x000fe2000001ff00 */
[----:B------:R3:W-:Y:S01]  /*2650*/  MUFU.TANH R28, R62 ;  /* 0x0000003e001c7308 */ /* 0x0007e20000002400 */
[----:B0-----:R-:W-:Y:S02]  /*2660*/  FSEL R58, R51, -INF , P1 ;  /* 0xff800000333a7808 */ /* 0x001fe40000800000 */
[----:B------:R-:W-:Y:S02]  /*2670*/  CS2R R138, SRZ ;  /* 0x00000000008a7805 */ /* 0x000fe4000001ff00 */
[----:B------:R-:W-:Y:S02]  /*2680*/  ISETP.GT.AND P1, PT, R9, 0x39, PT ;  /* 0x000000390900780c */ /* 0x000fe40003f24270 */
[----:B------:R-:W-:-:S02]  /*2690*/  CS2R R136, SRZ ;  /* 0x0000000000887805 */ /* 0x000fc4000001ff00 */
[----:B------:R-:W-:Y:S02]  /*26a0*/  CS2R R134, SRZ ;  /* 0x0000000000867805 */ /* 0x000fe4000001ff00 */
[----:B------:R-:W-:Y:S02]  /*26b0*/  CS2R R132, SRZ ;  /* 0x0000000000847805 */ /* 0x000fe4000001ff00 */
[----:B-1----:R-:W-:Y:S01]  /*26c0*/  FSEL R52, R52, -INF , P1 ;  /* 0xff80000034347808 */ /* 0x002fe20000800000 */
[----:B------:R-:W0:Y:S01]  /*26d0*/  MUFU.TANH R24, R59 ;  /* 0x0000003b00187308 */ /* 0x000e220000002400 */
[----:B---3--:R-:W-:Y:S02]  /*26e0*/  FSEL R62, R50, -INF , P2 ;  /* 0xff800000323e7808 */ /* 0x008fe40001000000 */
[----:B------:R-:W-:Y:S02]  /*26f0*/  CS2R R130, SRZ ;  /* 0x0000000000827805 */ /* 0x000fe4000001ff00 */
[----:B------:R-:W-:-:S02]  /*2700*/  ISETP.GT.AND P2, PT, R9, 0x38, PT ;  /* 0x000000380900780c */ /* 0x000fc40003f44270 */
[----:B------:R-:W-:Y:S02]  /*2710*/  CS2R R128, SRZ ;  /* 0x0000000000807805 */ /* 0x000fe4000001ff00 */
[----:B------:R-:W-:Y:S02]  /*2720*/  FMNMX.FTZ R11, R62, R11, !PT ;  /* 0x0000000b3e0b7209 */ /* 0x000fe40007810000 */
[----:B------:R-:W-:Y:S02]  /*2730*/  CS2R R126, SRZ ;  /* 0x00000000007e7805 */ /* 0x000fe4000001ff00 */
[----:B------:R-:W-:Y:S01]  /*2740*/  FSEL R56, R54, -INF , P2 ;  /* 0xff80000036387808 */ /* 0x000fe20001000000 */
[----:B------:R-:W1:Y:S01]  /*2750*/  MUFU.TANH R63, R63 ;  /* 0x0000003f003f7308 */ /* 0x000e620000002400 */
[----:B------:R-:W-:Y:S02]  /*2760*/  FMNMX.FTZ R11, R58, R11, !PT ;  /* 0x0000000b3a0b7209 */ /* 0x000fe40007810000 */
[----:B------:R-:W-:-:S02]  /*2770*/  CS2R R124, SRZ ;  /* 0x00000000007c7805 */ /* 0x000fc4000001ff00 */
[C---:B------:R-:W-:Y:S02]  /*2780*/  ISETP.GT.AND P2, PT, R9.reuse, 0x40, PT ;  /* 0x000000400900780c */ /* 0x040fe40003f44270 */
[----:B------:R-:W-:Y:S02]  /*2790*/  CS2R R122, SRZ ;  /* 0x00000000007a7805 */ /* 0x000fe4000001ff00 */
[----:B------:R-:W-:Y:S02]  /*27a0*/  FMNMX.FTZ R11, R56, R11, !PT ;  /* 0x0000000b380b7209 */ /* 0x000fe40007810000 */
[----:B------:R-:W-:Y:S02]  /*27b0*/  CS2R R120, SRZ ;  /* 0x0000000000787805 */ /* 0x000fe4000001ff00 */
[----:B------:R-:W-:Y:S01]  /*27c0*/  ISETP.GT.AND P1, PT, R9, 0x41, PT ;  /* 0x000000410900780c */ /* 0x000fe20003f24270 */
[----:B------:R-:W3:Y:S01]  /*27d0*/  MUFU.TANH R32, R67 ;  /* 0x0000004300207308 */ /* 0x000ee20000002400 */
[----:B--2---:R-:W-:-:S02]  /*27e0*/  FSEL R54, R21, -INF , P2 ;  /* 0xff80000015367808 */ /* 0x004fc40001000000 */
[----:B------:R-:W-:Y:S02]  /*27f0*/  CS2R R118, SRZ ;  /* 0x0000000000767805 */ /* 0x000fe4000001ff00 */
[----:B------:R-:W-:Y:S02]  /*2800*/  FMNMX.FTZ R11, R52, R11, !PT ;  /* 0x0000000b340b7209 */ /* 0x000fe40007810000 */
[----:B------:R-:W-:Y:S02]  /*2810*/  CS2R R116, SRZ ;  /* 0x0000000000747805 */ /* 0x000fe4000001ff00 */
[----:B------:R-:W-:Y:S02]  /*2820*/  ISETP.GT.AND P2, PT, R9, 0x48, PT ;  /* 0x000000480900780c */ /* 0x000fe40003f44270 */
[----:B------:R-:W-:Y:S02]  /*2830*/  CS2R R114, SRZ ;  /* 0x0000000000727805 */ /* 0x000fe4000001ff00 */
[----:B0-----:R-:W-:Y:S01]  /*2840*/  FSEL R24, R24, -INF , P1 ;  /* 0xff80000018187808 */ /* 0x001fe20000800000 */
[----:B------:R-:W0:Y:S01]  /*2850*/  MUFU.TANH R4, R4 ;  /* 0x0000000400047308 */ /* 0x000e220000002400 */
[----:B------:R-:W-:-:S02]  /*2860*/  FMNMX.FTZ R11, R54, R11, !PT ;  /* 0x0000000b360b7209 */ /* 0x000fc40007810000 */
[----:B------:R-:W-:Y:S02]  /*2870*/  CS2R R112, SRZ ;  /* 0x0000000000707805 */ /* 0x000fe4000001ff00 */
[C---:B------:R-:W-:Y:S02]  /*2880*/  ISETP.GT.AND P1, PT, R9.reuse, 0x49, PT ;  /* 0x000000490900780c */ /* 0x040fe40003f24270 */
[----:B------:R-:W-:Y:S02]  /*2890*/  CS2R R110, SRZ ;  /* 0x00000000006e7805 */ /* 0x000fe4000001ff00 */
[----:B------:R-:W-:Y:S02]  /*28a0*/  FSEL R26, R28, -INF , P2 ;  /* 0xff8000001c1a7808 */ /* 0x000fe40001000000 */
[----:B------:R-:W-:Y:S02]  /*28b0*/  CS2R R94, SRZ ;  /* 0x00000000005e7805 */ /* 0x000fe4000001ff00 */
[----:B------:R-:W-:Y:S01]  /*28c0*/  FMNMX.FTZ R11, R24, R11, !PT ;  /* 0x0000000b180b7209 */ /* 0x000fe20007810000 */
[----:B------:R-:W2:Y:S01]  /*28d0*/  MUFU.TANH R38, R71 ;  /* 0x0000004700267308 */ /* 0x000ea20000002400 */
        /* <DEDUP_REMOVED lines=8> */
[----:B---3--:R-:W-:Y:S01]  /*2960*/  FSEL R32, R32, -INF , P1 ;  /* 0xff80000020207808 */ /* 0x008fe20000800000 */
[----:B------:R-:W3:Y:S01]  /*2970*/  MUFU.TANH R40, R75 ;  /* 0x0000004b00287308 */ /* 0x000ee20000002400 */
[----:B------:R-:W-:Y:S02]  /*2980*/  FMNMX.FTZ R11, R30, R11, !PT ;  /* 0x0000000b1e0b7209 */ /* 0x000fe40007810000 */
[C---:B------:R-:W-:Y:S02]  /*2990*/  ISETP.GT.AND P1, PT, R9.reuse, 0x59, PT ;  /* 0x000000590900780c */ /* 0x040fe40003f24270 */
[----:B0-----:R-:W-:Y:S02]  /*29a0*/  FSEL R34, R4, -INF , P2 ;  /* 0xff80000004227808 */ /* 0x001fe40001000000 */
[----:B------:R-:W-:Y:S01]  /*29b0*/  FMNMX.FTZ R11, R32, R11, !PT ;  /* 0x0000000b200b7209 */ /* 0x000fe20007810000 */
[----:B------:R-:W0:Y:S01]  /*29c0*/  MUFU.TANH R42, R78 ;  /* 0x0000004e002a7308 */ /* 0x000e220000002400 */
[----:B------:R-:W-:-:S02]  /*29d0*/  ISETP.GT.AND P2, PT, R9, 0x60, PT ;  /* 0x000000600900780c */ /* 0x000fc40003f44270 */
[----:B--2---:R-:W-:Y:S02]  /*29e0*/  FSEL R38, R38, -INF , P1 ;  /* 0xff80000026267808 */ /* 0x004fe40000800000 */
[----:B------:R-:W-:Y:S02]  /*29f0*/  FMNMX.FTZ R11, R34, R11, !PT ;  /* 0x0000000b220b7209 */ /* 0x000fe40007810000 */
[C---:B------:R-:W-:Y:S01]  /*2a00*/  ISETP.GT.AND P1, PT, R9.reuse, 0x61, PT ;  /* 0x000000610900780c */ /* 0x040fe20003f24270 */
[----:B------:R-:W2:Y:S01]  /*2a10*/  MUFU.TANH R48, R79 ;  /* 0x0000004f00307308 */ /* 0x000ea20000002400 */
[----:B-1----:R-:W-:Y:S02]  /*2a20*/  FSEL R36, R36, -INF , P2 ;  /* 0xff80000024247808 */ /* 0x002fe40001000000 */
[----:B------:R-:W-:Y:S02]  /*2a30*/  FMNMX.FTZ R11, R38, R11, !PT ;  /* 0x0000000b260b7209 */ /* 0x000fe40007810000 */
[----:B------:R-:W-:-:S02]  /*2a40*/  ISETP.GT.AND P2, PT, R9, 0x68, PT ;  /* 0x000000680900780c */ /* 0x000fc40003f44270 */
[----:B---3--:R-:W-:Y:S01]  /*2a50*/  FSEL R40, R40, -INF , P1 ;  /* 0xff80000028287808 */ /* 0x008fe20000800000 */
[----:B------:R-:W1:Y:S01]  /*2a60*/  MUFU.TANH R44, R82 ;  /* 0x00000052002c7308 */ /* 0x000e620000002400 */
        /* <DEDUP_REMOVED lines=13> */
[----:B------:R-:W-:Y:S01]  /*2b40*/  FMNMX.FTZ R11, R44, R11, !PT ;  /* 0x0000000b2c0b7209 */ /* 0x000fe20007810000 */
[----:B------:R-:W1:Y:S01]  /*2b50*/  MUFU.TANH R87, R87 ;  /* 0x0000005700577308 */ /* 0x000e620000002400 */
[----:B0-----:R-:W-:Y:S02]  /*2b60*/  FSEL R46, R46, -INF , P1 ;  /* 0xff8000002e2e7808 */ /* 0x001fe40000800000 */
[----:B------:R-:W-:Y:S02]  /*2b70*/  ISETP.GT.AND P1, PT, R9, 0x79, PT ;  /* 0x000000790900780c */ /* 0x000fe40003f24270 */
[----:B------:R-:W-:-:S03]  /*2b80*/  FMNMX.FTZ R9, R46, R11, !PT ;  /* 0x0000000b2e097209 */ /* 0x000fc60007810000 */
[----:B------:R-:W-:Y:S01]  /*2b90*/  MUFU.TANH R3, R3 ;  /* 0x0000000300037308 */ /* 0x000fe20000002400 */
[----:B--2---:R-:W-:Y:S02]  /*2ba0*/  FSEL R50, R50, -INF , P2 ;  /* 0xff80000032327808 */ /* 0x004fe40001000000 */
[----:B------:R-:W-:Y:S02]  /*2bb0*/  ISETP.GT.AND P2, PT, R41, 0x1, PT ;  /* 0x000000012900780c */ /* 0x000fe40003f44270 */
[----:B------:R-:W-:-:S03]  /*2bc0*/  FMNMX.FTZ R4, R50, R9, !PT ;  /* 0x0000000932047209 */ /* 0x000fc60007810000 */
[----:B------:R-:W0:Y:S01]  /*2bd0*/  MUFU.TANH R5, R5 ;  /* 0x0000000500057308 */ /* 0x000e220000002400 */
[----:B-1----:R-:W-:-:S04]  /*2be0*/  FSEL R11, R87, -INF , P1 ;  /* 0xff800000570b7808 */ /* 0x002fc80000800000 */
[----:B------:R-:W-:-:S03]  /*2bf0*/  FMNMX.FTZ R4, R11, R4, !PT ;  /* 0x000000040b047209 */ /* 0x000fc60007810000 */
[----:B------:R-:W1:Y:S02]  /*2c00*/  MUFU.TANH R7, R7 ;  /* 0x0000000700077308 */ /* 0x000e640000002400 */
[----:B------:R-:W2:Y:S06]  /*2c10*/  SHFL.BFLY PT, R9, R4, 0x2, 0x1f ;  /* 0x0c401f0004097f89 */ /* 0x000eac00000e0000 */
[----:B------:R-:W-:Y:S01]  /*2c20*/  MUFU.TANH R6, R6 ;  /* 0x0000000600067308 */ /* 0x000fe20000002400 */
[----:B0-----:R-:W-:Y:S02]  /*2c30*/  FSEL R5, R5, -INF , P2 ;  /* 0xff80000005057808 */ /* 0x001fe40001000000 */
[----:B------:R-:W-:-:S05]  /*2c40*/  ISETP.GT.AND P2, PT, R41, 0x10, PT ;  /* 0x000000102900780c */ /* 0x000fca0003f44270 */
[----:B------:R-:W0:Y:S01]  /*2c50*/  MUFU.TANH R10, R10 ;  /* 0x0000000a000a7308 */ /* 0x000e220000002400 */
[----:B-1----:R-:W-:-:S07]  /*2c60*/  FSEL R43, R7, -INF , P3 ;  /* 0xff800000072b7808 */ /* 0x002fce0001800000 */
[----:B------:R-:W-:Y:S01]  /*2c70*/  MUFU.TANH R8, R8 ;  /* 0x0000000800087308 */ /* 0x000fe20000002400 */
[----:B--2---:R-:W-:-:S05]  /*2c80*/  FMNMX.FTZ R21, R4, R9, !PT ;  /* 0x0000000904157209 */ /* 0x004fca0007810000 */
[----:B------:R-:W1:Y:S02]  /*2c90*/  SHFL.BFLY PT, R4, R21, 0x1, 0x1f ;  /* 0x0c201f0015047f89 */ /* 0x000e6400000e0000 */
[----:B------:R-:W2:Y:S01]  /*2ca0*/  MUFU.TANH R13, R13 ;  /* 0x0000000d000d7308 */ /* 0x000ea20000002400 */
[----:B0-----:R-:W-:Y:S02]  /*2cb0*/  FSEL R47, R10, -INF , P2 ;  /* 0xff8000000a2f7808 */ /* 0x001fe40001000000 */
[----:B------:R-:W-:-:S05]  /*2cc0*/  ISETP.GT.AND P2, PT, R41, 0x18, PT ;  /* 0x000000182900780c */ /* 0x000fca0003f44270 */
[----:B------:R0:W-:Y:S08]  /*2cd0*/  MUFU.TANH R55, R60 ;  /* 0x0000003c00377308 */ /* 0x0001f00000002400 */
[----:B------:R-:W3:Y:S01]  /*2ce0*/  MUFU.TANH R12, R12 ;  /* 0x0000000c000c7308 */ /* 0x000ee20000002400 */
[----:B--2---:R-:W-:Y:S02]  /*2cf0*/  FSEL R13, R13, -INF , P2 ;  /* 0xff8000000d0d7808 */ /* 0x004fe40001000000 */
[----:B------:R-:W-:-:S02]  /*2d00*/  ISETP.GT.AND P2, PT, R41, 0x20, PT ;  /* 0x000000202900780c */ /* 0x000fc40003f44270 */
[----:B-1----:R-:W-:Y:S01]  /*2d10*/  FMNMX.FTZ R9, R21, R4, !PT ;  /* 0x0000000415097209 */ /* 0x002fe20007810000 */
[----:B------:R-:W-:Y:S02]  /*2d20*/  IMAD.U32 R4, RZ, RZ, UR6 ;  /* 0x00000006ff047e24 */ /* 0x000fe4000f8e00ff */
[----:B------:R-:W1:Y:S01]  /*2d30*/  MUFU.TANH R15, R15 ;  /* 0x0000000f000f7308 */ /* 0x000e620000002400 */
[----:B------:R-:W-:Y:S01]  /*2d40*/  @UP0 ULDC UR6, c[0x0][0x44c] ;  /* 0x0001130000060ab9 */ /* 0x000fe20000000800 */
[C---:B------:R-:W-:Y:S01]  /*2d50*/  FSETP.NEU.FTZ.AND P1, PT, R9.reuse, -INF , PT ;  /* 0xff8000000900780b */ /* 0x040fe20003f3d000 */
[----:B------:R-:W-:Y:S01]  /*2d60*/  FMUL.FTZ R21, R9, R4 ;  /* 0x0000000409157220 */ /* 0x000fe20000410000 */
[----:B------:R-:W-:Y:S02]  /*2d70*/  UIMAD.WIDE.U32 UR6, UR39, UR6, URZ ;  /* 0x00000006270672a5 */ /* 0x000fe4000f8e003f */
[----:B------:R-:W-:Y:S02]  /*2d80*/  UIADD3 UR6, UR11, 0x28840, URZ ;  /* 0x000288400b067890 */ /* 0x000fe4000fffe03f */
[----:B------:R-:W-:Y:S01]  /*2d90*/  FSEL R21, R21, RZ, P1 ;  /* 0x000000ff15157208 */ /* 0x000fe20000800000 */
[----:B------:R-:W2:Y:S01]  /*2da0*/  MUFU.TANH R14, R14 ;  /* 0x0000000e000e7308 */ /* 0x000ea20000002400 */
[----:B------:R-:W-:Y:S01]  /*2db0*/  ISETP.GT.AND P1, PT, R41, RZ, PT ;  /* 0x000000ff2900720c */ /* 0x000fe20003f24270 */
[----:B------:R-:W-:-:S02]  /*2dc0*/  @UP0 USHF.R.U32.HI UR10, URZ, UR14, UR7 ;  /* 0x0000000e3f0a0299 */ /* 0x000fc40008011607 */
[-CC-:B------:R-:W-:Y:S01]  /*2dd0*/  FFMA.FTZ R165, R54, R4.reuse, -R21.reuse ;  /* 0x0000000436a57223 */ /* 0x180fe20000010815 */
[----:B------:R-:W-:Y:S01]  /*2de0*/  FSEL R3, R3, -INF , P1 ;  /* 0xff80000003037808 */ /* 0x000fe20000800000 */
[-CC-:B------:R-:W-:Y:S01]  /*2df0*/  FFMA.FTZ R161, R30, R4.reuse, -R21.reuse ;  /* 0x000000041ea17223 */ /* 0x180fe20000010815 */
[----:B------:R-:W-:Y:S01]  /*2e00*/  ISETP.GT.AND P1, PT, R41, 0x9, PT ;  /* 0x000000092900780c */ /* 0x000fe20003f24270 */
[----:B------:R-:W4:Y:S01]  /*2e10*/  MUFU.TANH R27, R27 ;  /* 0x0000001b001b7308 */ /* 0x000f220000002400 */
[----:B0-----:R-:W-:Y:S01]  /*2e20*/  FMNMX.FTZ R60, R3, R5, !PT ;  /* 0x00000005033c7209 */ /* 0x001fe20007810000 */
[-CC-:B------:R-:W-:Y:S01]  /*2e30*/  FFMA.FTZ R30, R38, R4.reuse, -R21.reuse ;  /* 0x00000004261e7223 */ /* 0x180fe20000010815 */
[----:B------:R-:W-:Y:S01]  /*2e40*/  FSEL R45, R6, -INF , P1 ;  /* 0xff800000062d7808 */ /* 0x000fe20000800000 */
[--C-:B------:R-:W-:Y:S01]  /*2e50*/  FFMA.FTZ R181, R96, R4, -R21.reuse ;  /* 0x0000000460b57223 */ /* 0x100fe20000010815 */
[----:B------:R-:W-:Y:S01]  /*2e60*/  FMNMX.FTZ R60, R43, R60, !PT ;  /* 0x0000003c2b3c7209 */ /* 0x000fe20007810000 */
[--C-:B------:R-:W-:Y:S01]  /*2e70*/  FFMA.FTZ R20, R98, R4, -R21.reuse ;  /* 0x0000000462147223 */ /* 0x100fe20000010815 */
[----:B------:R-:W-:Y:S01]  /*2e80*/  ISETP.GT.AND P1, PT, R41, 0x11, PT ;  /* 0x000000112900780c */ /* 0x000fe20003f24270 */
[----:B------:R-:W0:Y:S01]  /*2e90*/  MUFU.TANH R25, R25 ;  /* 0x0000001900197308 */ /* 0x000e220000002400 */
[----:B------:R-:W-:Y:S01]  /*2ea0*/  FMNMX.FTZ R60, R45, R60, !PT ;  /* 0x0000003c2d3c7209 */ /* 0x000fe20007810000 */
[-CC-:B------:R-:W-:Y:S01]  /*2eb0*/  FFMA.FTZ R183, R100, R4.reuse, -R21.reuse ;  /* 0x0000000464b77223 */ /* 0x180fe20000010815 */
[----:B------:R-:W-:Y:S01]  /*2ec0*/  FSEL R49, R8, -INF , P1 ;  /* 0xff80000008317808 */ /* 0x000fe20000800000 */
[--C-:B------:R-:W-:Y:S01]  /*2ed0*/  FFMA.FTZ R6, R102, R4, -R21.reuse ;  /* 0x0000000466067223 */ /* 0x100fe20000010815 */
[----:B------:R-:W-:Y:S01]  /*2ee0*/  FMNMX.FTZ R60, R47, R60, !PT ;  /* 0x0000003c2f3c7209 */ /* 0x000fe20007810000 */
[--C-:B------:R-:W-:Y:S01]  /*2ef0*/  FFMA.FTZ R177, R104, R4, -R21.reuse ;  /* 0x0000000468b17223 */ /* 0x100fe20000010815 */
[----:B------:R-:W-:Y:S01]  /*2f00*/  ISETP.GT.AND P1, PT, R41, 0x19, PT ;  /* 0x000000192900780c */ /* 0x000fe20003f24270 */
[----:B------:R-:W5:Y:S01]  /*2f10*/  MUFU.TANH R31, R31 ;  /* 0x0000001f001f7308 */ /* 0x000f620000002400 */
[----:B------:R-:W-:Y:S01]  /*2f20*/  FMNMX.FTZ R60, R49, R60, !PT ;  /* 0x0000003c313c7209 */ /* 0x000fe20007810000 */
[-CC-:B------:R-:W-:Y:S01]  /*2f30*/  FFMA.FTZ R8, R106, R4.reuse, -R21.reuse ;  /* 0x000000046a087223 */ /* 0x180fe20000010815 */
[----:B---3--:R-:W-:Y:S01]  /*2f40*/  FSEL R51, R12, -INF , P1 ;  /* 0xff8000000c337808 */ /* 0x008fe20000800000 */
[--C-:B------:R-:W-:Y:S01]  /*2f50*/  FFMA.FTZ R167, R26, R4, -R21.reuse ;  /* 0x000000041aa77223 */ /* 0x100fe20000010815 */
[----:B------:R-:W-:Y:S01]  /*2f60*/  FMNMX.FTZ R60, R13, R60, !PT ;  /* 0x0000003c0d3c7209 */ /* 0x000fe20007810000 */
[-CC-:B------:R-:W-:Y:S01]  /*2f70*/  FFMA.FTZ R26, R28, R4.reuse, -R21.reuse ;  /* 0x000000041c1a7223 */ /* 0x180fe20000010815 */
[----:B------:R-:W-:Y:S01]  /*2f80*/  ISETP.GT.AND P1, PT, R41, 0x21, PT ;  /* 0x000000212900780c */ /* 0x000fe20003f24270 */
[----:B------:R-:W3:Y:S01]  /*2f90*/  MUFU.TANH R29, R29 ;  /* 0x0000001d001d7308 */ /* 0x000ee20000002400 */
[----:B-1----:R-:W-:Y:S01]  /*2fa0*/  FSEL R15, R15, -INF , P2 ;  /* 0xff8000000f0f7808 */ /* 0x002fe20001000000 */
[--C-:B------:R-:W-:Y:S01]  /*2fb0*/  FFMA.FTZ R179, R108, R4, -R21.reuse ;  /* 0x000000046cb37223 */ /* 0x100fe20000010815 */
[----:B------:R-:W-:Y:S01]  /*2fc0*/  FMNMX.FTZ R60, R51, R60, !PT ;  /* 0x0000003c333c7209 */ /* 0x000fe20007810000 */
[-CC-:B------:R-:W-:Y:S01]  /*2fd0*/  FFMA.FTZ R28, R32, R4.reuse, -R21.reuse ;  /* 0x00000004201c7223 */ /* 0x180fe20000010815 */
[----:B------:R-:W-:Y:S01]  /*2fe0*/  ISETP.GT.AND P2, PT, R41, 0x28, PT ;  /* 0x000000282900780c */ /* 0x000fe20003f44270 */
[--C-:B------:R-:W-:Y:S01]  /*2ff0*/  FFMA.FTZ R32, R40, R4, -R21.reuse ;  /* 0x0000000428207223 */ /* 0x100fe20000010815 */
[----:B--2---:R-:W-:Y:S01]  /*3000*/  FSEL R53, R14, -INF , P1 ;  /* 0xff8000000e357808 */ /* 0x004fe20000800000 */
[----:B------:R-:W1:Y:S01]  /*3010*/  MUFU.TANH R35, R35 ;  /* 0x0000002300237308 */ /* 0x000e620000002400 */
[----:B------:R-:W-:Y:S01]  /*3020*/  FMNMX.FTZ R60, R15, R60, !PT ;  /* 0x0000003c0f3c7209 */ /* 0x000fe20007810000 */
[-CC-:B------:R-:W-:Y:S01]  /*3030*/  FFMA.FTZ R155, R42, R4.reuse, -R21.reuse ;  /* 0x000000042a9b7223 */ /* 0x180fe20000010815 */
[----:B------:R-:W-:Y:S01]  /*3040*/  ISETP.GT.AND P1, PT, R41, 0x29, PT ;  /* 0x000000292900780c */ /* 0x000fe20003f24270 */
[-CC-:B------:R-:W-:Y:S01]  /*3050*/  FFMA.FTZ R10, R92, R4.reuse, -R21.reuse ;  /* 0x000000045c0a7223 */ /* 0x180fe20000010815 */
[----:B----4-:R-:W-:Y:S01]  /*3060*/  FSEL R27, R27, -INF , P2 ;  /* 0xff8000001b1b7808 */ /* 0x010fe20001000000 */
[--C-:B------:R-:W-:Y:S01]  /*3070*/  FFMA.FTZ R173, R90, R4, -R21.reuse ;  /* 0x000000045aad7223 */ /* 0x100fe20000010815 */
[----:B------:R-:W-:Y:S01]  /*3080*/  FMNMX.FTZ R60, R53, R60, !PT ;  /* 0x0000003c353c7209 */ /* 0x000fe20007810000 */
[----:B------:R-:W2:Y:S01]  /*3090*/  MUFU.TANH R33, R33 ;  /* 0x0000002100217308 */ /* 0x000ea20000002400 */
[----:B------:R-:W-:Y:S01]  /*30a0*/  ISETP.GT.AND P2, PT, R41, 0x30, PT ;  /* 0x000000302900780c */ /* 0x000fe20003f44270 */
[-CC-:B------:R-:W-:Y:S01]  /*30b0*/  FFMA.FTZ R12, R88, R4.reuse, -R21.reuse ;  /* 0x00000004580c7223 */ /* 0x180fe20000010815 */
[----:B0-----:R-:W-:Y:S01]  /*30c0*/  FSEL R25, R25, -INF , P1 ;  /* 0xff80000019197808 */ /* 0x001fe20000800000 */
[--C-:B------:R-:W-:Y:S01]  /*30d0*/  FFMA.FTZ R175, R70, R4, -R21.reuse ;  /* 0x0000000446af7223 */ /* 0x100fe20000010815 */
[----:B------:R-:W-:Y:S01]  /*30e0*/  FMNMX.FTZ R60, R27, R60, !PT ;  /* 0x0000003c1b3c7209 */ /* 0x000fe20007810000 */
[-CC-:B------:R-:W-:Y:S01]  /*30f0*/  FFMA.FTZ R14, R66, R4.reuse, -R21.reuse ;  /* 0x00000004420e7223 */ /* 0x180fe20000010815 */
[----:B------:R-:W-:Y:S01]  /*3100*/  ISETP.GT.AND P1, PT, R41, 0x31, PT ;  /* 0x000000312900780c */ /* 0x000fe20003f24270 */
[----:B------:R-:W0:Y:S01]  /*3110*/  MUFU.TANH R39, R39 ;  /* 0x0000002700277308 */ /* 0x000e220000002400 */
[----:B-----5:R-:W-:Y:S01]  /*3120*/  FSEL R31, R31, -INF , P2 ;  /* 0xff8000001f1f7808 */ /* 0x020fe20001000000 */
[--C-:B------:R-:W-:Y:S01]  /*3130*/  FFMA.FTZ R163, R34, R4, -R21.reuse ;  /* 0x0000000422a37223 */ /* 0x100fe20000010815 */
[----:B------:R-:W-:Y:S01]  /*3140*/  FMNMX.FTZ R60, R25, R60, !PT ;  /* 0x0000003c193c7209 */ /* 0x000fe20007810000 */
[-CC-:B------:R-:W-:Y:S01]  /*3150*/  FFMA.FTZ R153, R36, R4.reuse, -R21.reuse ;  /* 0x0000000424997223 */ /* 0x180fe20000010815 */
[----:B------:R-:W-:Y:S01]  /*3160*/  ISETP.GT.AND P2, PT, R41, 0x38, PT ;  /* 0x000000382900780c */ /* 0x000fe20003f44270 */
[--C-:B------:R-:W-:Y:S01]  /*3170*/  FFMA.FTZ R169, R62, R4, -R21.reuse ;  /* 0x000000043ea97223 */ /* 0x100fe20000010815 */
[----:B---3--:R-:W-:Y:S01]  /*3180*/  FSEL R29, R29, -INF , P1 ;  /* 0xff8000001d1d7808 */ /* 0x008fe20000800000 */
[----:B------:R-:W3:Y:S01]  /*3190*/  MUFU.TANH R37, R37 ;  /* 0x0000002500257308 */ /* 0x000ee20000002400 */
[----:B------:R-:W-:Y:S01]  /*31a0*/  FMNMX.FTZ R60, R31, R60, !PT ;  /* 0x0000003c1f3c7209 */ /* 0x000fe20007810000 */
[-CC-:B------:R-:W-:Y:S01]  /*31b0*/  FFMA.FTZ R58, R58, R4.reuse, -R21.reuse ;  /* 0x000000043a3a7223 */ /* 0x180fe20000010815 */
[----:B------:R-:W-:Y:S01]  /*31c0*/  ISETP.GT.AND P1, PT, R41, 0x39, PT ;  /* 0x000000392900780c */ /* 0x000fe20003f24270 */
[-CC-:B------:R-:W-:Y:S01]  /*31d0*/  FFMA.FTZ R171, R56, R4.reuse, -R21.reuse ;  /* 0x0000000438ab7223 */ /* 0x180fe20000010815 */
[----:B-1----:R-:W-:Y:S01]  /*31e0*/  FSEL R35, R35, -INF , P2 ;  /* 0xff80000023237808 */ /* 0x002fe20001000000 */
[--C-:B------:R-:W-:Y:S01]  /*31f0*/  FFMA.FTZ R52, R52, R4, -R21.reuse ;  /* 0x0000000434347223 */ /* 0x100fe20000010815 */
[----:B------:R-:W-:Y:S01]  /*3200*/  FMNMX.FTZ R60, R29, R60, !PT ;  /* 0x0000003c1d3c7209 */ /* 0x000fe20007810000 */
[----:B------:R-:W1:Y:S01]  /*3210*/  MUFU.TANH R57, R61 ;  /* 0x0000003d00397308 */ /* 0x000e620000002400 */
        /* <DEDUP_REMOVED lines=8> */
[----:B0-----:R-:W-:Y:S01]  /*32a0*/  FSEL R39, R39, -INF , P2 ;  /* 0xff80000027277808 */ /* 0x001fe20001000000 */
[--C-:B------:R-:W-:Y:S01]  /*32b0*/  FFMA.FTZ R36, R46, R4, -R21.reuse ;  /* 0x000000042e247223 */ /* 0x100fe20000010815 */
[----:B------:R-:W-:Y:S01]  /*32c0*/  FMNMX.FTZ R60, R33, R60, !PT ;  /* 0x0000003c213c7209 */ /* 0x000fe20007810000 */
[-CC-:B------:R-:W-:Y:S01]  /*32d0*/  FFMA.FTZ R159, R50, R4.reuse, -R21.reuse ;  /* 0x00000004329f7223 */ /* 0x180fe20000010815 */
[----:B------:R-:W-:Y:S01]  /*32e0*/  ISETP.GT.AND P2, PT, R41, 0x48, PT ;  /* 0x000000482900780c */ /* 0x000fe20003f44270 */
[----:B------:R-:W-:Y:S01]  /*32f0*/  FFMA.FTZ R11, R11, R4, -R21 ;  /* 0x000000040b0b7223 */ /* 0x000fe20000010815 */
[----:B---3--:R-:W-:Y:S01]  /*3300*/  FSEL R37, R37, -INF , P1 ;  /* 0xff80000025257808 */ /* 0x008fe20000800000 */
[----:B------:R-:W0:Y:S01]  /*3310*/  MUFU.TANH R65, R65 ;  /* 0x0000004100417308 */ /* 0x000e220000002400 */
[----:B------:R-:W-:Y:S01]  /*3320*/  FMNMX.FTZ R60, R39, R60, !PT ;  /* 0x0000003c273c7209 */ /* 0x000fe20007810000 */
[----:B------:R-:W-:Y:S01]  /*3330*/  UIADD3 UR7, UR10, UR48, -UR50 ;  /* 0x000000300a077290 */ /* 0x000fe2000fffe832 */
[----:B------:R-:W-:Y:S01]  /*3340*/  ISETP.GT.AND P1, PT, R41, 0x49, PT ;  /* 0x000000492900780c */ /* 0x000fe20003f24270 */
[----:B------:R-:W-:Y:S01]  /*3350*/  UPRMT UR6, UR40, 0x654, UR6 ;  /* 0x0000065428067896 */ /* 0x000fe20008000006 */
[----:B------:R-:W-:Y:S01]  /*3360*/  FSEL R55, R55, -INF , P2 ;  /* 0xff80000037377808 */ /* 0x000fe20001000000 */
[----:B------:R-:W-:Y:S01]  /*3370*/  USHF.R.S32.HI UR10, URZ, 0x1f, UR7 ;  /* 0x0000001f3f0a7899 */ /* 0x000fe20008011407 */
[----:B------:R-:W-:Y:S01]  /*3380*/  FMNMX.FTZ R60, R37, R60, !PT ;  /* 0x0000003c253c7209 */ /* 0x000fe20007810000 */
[----:B------:R-:W3:Y:S01]  /*3390*/  MUFU.TANH R63, R68 ;  /* 0x00000044003f7308 */ /* 0x000ee20000002400 */
[----:B------:R-:W-:Y:S01]  /*33a0*/  ISETP.GT.AND P2, PT, R41, 0x50, PT ;  /* 0x000000502900780c */ /* 0x000fe20003f44270 */
[----:B------:R-:W-:Y:S01]  /*33b0*/  ULEA.HI UR10, UR10, UR7, URZ, 0x7 ;  /* 0x000000070a0a7291 */ /* 0x000fe2000f8f383f */
[----:B-1----:R-:W-:-:S02]  /*33c0*/  FSEL R57, R57, -INF , P1 ;  /* 0xff80000039397808 */ /* 0x002fc40000800000 */
[----:B------:R-:W-:Y:S02]  /*33d0*/  CS2R R108, SRZ ;  /* 0x00000000006c7805 */ /* 0x000fe4000001ff00 */
[----:B------:R-:W-:Y:S01]  /*33e0*/  FMNMX.FTZ R60, R55, R60, !PT ;  /* 0x0000003c373c7209 */ /* 0x000fe20007810000 */
[----:B------:R-:W-:Y:S01]  /*33f0*/  USHF.R.S32.HI UR10, URZ, 0x7, UR10 ;  /* 0x000000073f0a7899 */ /* 0x000fe2000801140a */
[----:B------:R-:W-:Y:S01]  /*3400*/  ISETP.GT.AND P1, PT, R41, 0x51, PT ;  /* 0x000000512900780c */ /* 0x000fe20003f24270 */
[----:B------:R-:W1:Y:S01]  /*3410*/  MUFU.TANH R69, R69 ;  /* 0x0000004500457308 */ /* 0x000e620000002400 */
[----:B--2---:R-:W-:Y:S01]  /*3420*/  FSEL R59, R59, -INF , P2 ;  /* 0xff8000003b3b7808 */ /* 0x004fe20001000000 */
[----:B------:R-:W-:Y:S01]  /*3430*/  UISETP.LT.AND UP0, UPT, URZ, UR10, UPT ;  /* 0x0000000a3f00728c */ /* 0x000fe2000bf01270 */
[----:B------:R-:W-:Y:S01]  /*3440*/  FMNMX.FTZ R60, R57, R60, !PT ;  /* 0x0000003c393c7209 */ /* 0x000fe20007810000 */
[----:B------:R-:W-:Y:S01]  /*3450*/  SYNCS.ARRIVE.TRANS64.RED.A1T0 RZ, [UR6], RZ ;  /* 0x000000ffffff79a7 */ /* 0x000fe20008100406 */
[----:B------:R-:W-:Y:S01]  /*3460*/  ISETP.GT.AND P2, PT, R41, 0x58, PT ;  /* 0x000000582900780c */ /* 0x000fe20003f44270 */
[----:B------:R-:W-:Y:S01]  /*3470*/  USEL UR55, URZ, UR10, !UP0 ;  /* 0x0000000a3f377287 */ /* 0x000fe2000c000000 */
[----:B0-----:R-:W-:Y:S01]  /*3480*/  FSEL R61, R65, -INF , P1 ;  /* 0xff800000413d7808 */ /* 0x001fe20000800000 */
[----:B------:R-:W0:Y:S01]  /*3490*/  MUFU.TANH R67, R72 ;  /* 0x0000004800437308 */ /* 0x000e220000002400 */
[----:B------:R-:W-:Y:S01]  /*34a0*/  FMNMX.FTZ R60, R59, R60, !PT ;  /* 0x0000003c3b3c7209 */ /* 0x000fe20007810000 */
[----:B------:R-:W-:Y:S01]  /*34b0*/  UISETP.GE.AND UP0, UPT, UR57, UR55, UPT ;  /* 0x000000373900728c */ /* 0x000fe2000bf06270 */
[----:B------:R-:W-:-:S02]  /*34c0*/  ISETP.GT.AND P1, PT, R41, 0x59, PT ;  /* 0x000000592900780c */ /* 0x000fc40003f24270 */
[----:B------:R-:W-:Y:S02]  /*34d0*/  CS2R R106, SRZ ;  /* 0x00000000006a7805 */ /* 0x000fe4000001ff00 */
[----:B---3--:R-:W-:Y:S02]  /*34e0*/  FSEL R63, R63, -INF , P2 ;  /* 0xff8000003f3f7808 */ /* 0x008fe40001000000 */
[----:B------:R-:W-:Y:S02]  /*34f0*/  CS2R R104, SRZ ;  /* 0x0000000000687805 */ /* 0x000fe4000001ff00 */
[----:B------:R-:W-:Y:S01]  /*3500*/  FMNMX.FTZ R60, R61, R60, !PT ;  /* 0x0000003c3d3c7209 */ /* 0x000fe20007810000 */
[----:B------:R-:W2:Y:S01]  /*3510*/  MUFU.TANH R73, R73 ;  /* 0x0000004900497308 */ /* 0x000ea20000002400 */
[----:B------:R-:W-:Y:S02]  /*3520*/  ISETP.GT.AND P2, PT, R41, 0x60, PT ;  /* 0x000000602900780c */ /* 0x000fe40003f44270 */
[----:B------:R-:W-:-:S02]  /*3530*/  CS2R R102, SRZ ;  /* 0x0000000000667805 */ /* 0x000fc4000001ff00 */
[----:B-1----:R-:W-:Y:S02]  /*3540*/  FSEL R65, R69, -INF , P1 ;  /* 0xff80000045417808 */ /* 0x002fe40000800000 */
[----:B------:R-:W-:Y:S02]  /*3550*/  CS2R R100, SRZ ;  /* 0x0000000000647805 */ /* 0x000fe4000001ff00 */
[----:B------:R-:W-:Y:S02]  /*3560*/  FMNMX.FTZ R60, R63, R60, !PT ;  /* 0x0000003c3f3c7209 */ /* 0x000fe40007810000 */
[----:B------:R-:W-:Y:S02]  /*3570*/  CS2R R98, SRZ ;  /* 0x0000000000627805 */ /* 0x000fe4000001ff00 */
[----:B------:R-:W-:Y:S01]  /*3580*/  ISETP.GT.AND P1, PT, R41, 0x61, PT ;  /* 0x000000612900780c */ /* 0x000fe20003f24270 */
[----:B------:R-:W1:Y:S01]  /*3590*/  MUFU.TANH R71, R76 ;  /* 0x0000004c00477308 */ /* 0x000e620000002400 */
[----:B0-----:R-:W-:-:S02]  /*35a0*/  FSEL R67, R67, -INF , P2 ;  /* 0xff80000043437808 */ /* 0x001fc40001000000 */
[----:B------:R-:W-:Y:S02]  /*35b0*/  CS2R R96, SRZ ;  /* 0x0000000000607805 */ /* 0x000fe4000001ff00 */
[----:B------:R-:W-:Y:S02]  /*35c0*/  FMNMX.FTZ R60, R65, R60, !PT ;  /* 0x0000003c413c7209 */ /* 0x000fe40007810000 */
[----:B------:R-:W-:Y:S02]  /*35d0*/  CS2R R92, SRZ ;  /* 0x00000000005c7805 */ /* 0x000fe4000001ff00 */
[----:B------:R-:W-:Y:S02]  /*35e0*/  ISETP.GT.AND P2, PT, R41, 0x68, PT ;  /* 0x000000682900780c */ /* 0x000fe40003f44270 */
[----:B------:R-:W-:Y:S02]  /*35f0*/  CS2R R90, SRZ ;  /* 0x00000000005a7805 */ /* 0x000fe4000001ff00 */
[----:B------:R-:W-:Y:S01]  /*3600*/  FMNMX.FTZ R60, R67, R60, !PT ;  /* 0x0000003c433c7209 */ /* 0x000fe20007810000 */
[----:B------:R-:W0:Y:S01]  /*3610*/  MUFU.TANH R77, R77 ;  /* 0x0000004d004d7308 */ /* 0x000e220000002400 */
[----:B--2---:R-:W-:-:S02]  /*3620*/  FSEL R69, R73, -INF , P1 ;  /* 0xff80000049457808 */ /* 0x004fc40000800000 */
[----:B------:R-:W-:Y:S02]  /*3630*/  CS2R R88, SRZ ;  /* 0x0000000000587805 */ /* 0x000fe4000001ff00 */
[----:B------:R-:W-:Y:S02]  /*3640*/  ISETP.GT.AND P1, PT, R41, 0x69, PT ;  /* 0x000000692900780c */ /* 0x000fe40003f24270 */
[----:B------:R-:W-:Y:S01]  /*3650*/  FMNMX.FTZ R60, R69, R60, !PT ;  /* 0x0000003c453c7209 */ /* 0x000fe20007810000 */
[----:B------:R-:W2:Y:S01]  /*3660*/  MUFU.TANH R75, R80 ;  /* 0x00000050004b7308 */ /* 0x000ea20000002400 */
[----:B-1----:R-:W-:Y:S02]  /*3670*/  FSEL R71, R71, -INF , P2 ;  /* 0xff80000047477808 */ /* 0x002fe40001000000 */
[----:B------:R-:W-:Y:S02]  /*3680*/  ISETP.GT.AND P2, PT, R41, 0x70, PT ;  /* 0x000000702900780c */ /* 0x000fe40003f44270 */
[----:B------:R-:W-:-:S03]  /*3690*/  FMNMX.FTZ R60, R71, R60, !PT ;  /* 0x0000003c473c7209 */ /* 0x000fc60007810000 */
[----:B------:R-:W1:Y:S01]  /*36a0*/  MUFU.TANH R81, R81 ;  /* 0x0000005100517308 */ /* 0x000e620000002400 */
[----:B0-----:R-:W-:Y:S02]  /*36b0*/  FSEL R73, R77, -INF , P1 ;  /* 0xff8000004d497808 */ /* 0x001fe40000800000 */
[----:B------:R-:W-:Y:S02]  /*36c0*/  ISETP.GT.AND P1, PT, R41, 0x71, PT ;  /* 0x000000712900780c */ /* 0x000fe40003f24270 */
[----:B------:R-:W-:-:S03]  /*36d0*/  FMNMX.FTZ R60, R73, R60, !PT ;  /* 0x0000003c493c7209 */ /* 0x000fc60007810000 */
[----:B------:R-:W0:Y:S01]  /*36e0*/  MUFU.TANH R84, R84 ;  /* 0x0000005400547308 */ /* 0x000e220000002400 */
[----:B--2---:R-:W-:Y:S02]  /*36f0*/  FSEL R75, R75, -INF , P2 ;  /* 0xff8000004b4b7808 */ /* 0x004fe40001000000 */
[----:B------:R-:W-:Y:S02]  /*3700*/  ISETP.GT.AND P2, PT, R41, 0x78, PT ;  /* 0x000000782900780c */ /* 0x000fe40003f44270 */
[----:B------:R-:W-:-:S03]  /*3710*/  FMNMX.FTZ R60, R75, R60, !PT ;  /* 0x0000003c4b3c7209 */ /* 0x000fc60007810000 */
[----:B------:R-:W2:Y:S01]  /*3720*/  MUFU.TANH R79, R85 ;  /* 0x00000055004f7308 */ /* 0x000ea20000002400 */
[----:B-1----:R-:W-:Y:S02]  /*3730*/  FSEL R77, R81, -INF , P1 ;  /* 0xff800000514d7808 */ /* 0x002fe40000800000 */
[----:B------:R-:W-:Y:S02]  /*3740*/  ISETP.GT.AND P1, PT, R41, 0x79, PT ;  /* 0x000000792900780c */ /* 0x000fe40003f24270 */
[----:B------:R-:W-:-:S03]  /*3750*/  FMNMX.FTZ R60, R77, R60, !PT ;  /* 0x0000003c4d3c7209 */ /* 0x000fc60007810000 */
[----:B------:R-:W-:Y:S01]  /*3760*/  MUFU.EX2 R181, R181 ;  /* 0x000000b500b57308 */ /* 0x000fe20000000800 */
[----:B0-----:R-:W-:-:S04]  /*3770*/  FSEL R41, R84, -INF , P2 ;  /* 0xff80000054297808 */ /* 0x001fc80001000000 */
[----:B------:R-:W-:-:S03]  /*3780*/  FMNMX.FTZ R60, R41, R60, !PT ;  /* 0x0000003c293c7209 */ /* 0x000fc60007810000 */
[----:B------:R-:W0:Y:S01]  /*3790*/  MUFU.EX2 R20, R20 ;  /* 0x0000001400147308 */ /* 0x000e220000000800 */
[----:B--2---:R-:W-:-:S04]  /*37a0*/  FSEL R79, R79, -INF , P1 ;  /* 0xff8000004f4f7808 */ /* 0x004fc80000800000 */
        /* <DEDUP_REMOVED lines=65> */
[----:B------:R0:W-:Y:S01]  /*3bc0*/  MUFU.EX2 R174, R25 ;  /* 0x0000001900ae7308 */ /* 0x0001e20000000800 */
        /* <DEDUP_REMOVED lines=9> */
[----:B------:R-:W-:-:S03]  /*3c60*/  F2FP.F16.F32.PACK_AB R177, R8, R177 ;  /* 0x000000b108b1723e */ /* 0x000fc600000000ff */
[----:B------:R-:W-:-:S03]  /*3c70*/  FADD.FTZ R40, R8, R25 ;  /* 0x0000001908287221 */ /* 0x000fc60000010000 */
[----:B------:R-:W2:Y:S01]  /*3c80*/  MUFU.EX2 R172, R53 ;  /* 0x0000003500ac7308 */ /* 0x000ea20000000800 */
[----:B------:R-:W-:Y:S01]  /*3c90*/  FADD.FTZ R21, R179, R40 ;  /* 0x00000028b3157221 */ /* 0x000fe20000010000 */
[----:B-1----:R-:W-:Y:S01]  /*3ca0*/  FADD.FTZ R0, R178, R5 ;  /* 0x00000005b2007221 */ /* 0x002fe20000010000 */
[C---:B------:R-:W-:Y:S02]  /*3cb0*/  F2FP.F16.F32.PACK_AB R179, R10.reuse, R179 ;  /* 0x000000b30ab3723e */ /* 0x040fe400000000ff */
[----:B------:R-:W-:Y:S01]  /*3cc0*/  FADD.FTZ R40, R10, R21 ;  /* 0x000000150a287221 */ /* 0x000fe20000010000 */
[----:B------:R-:W-:Y:S02]  /*3cd0*/  F2FP.F16.F32.PACK_AB R178, R178, R13 ;  /* 0x0000000db2b2723e */ /* 0x000fe400000000ff */
        /* <DEDUP_REMOVED lines=8> */
[----:B------:R-:W-:-:S05]  /*3d60*/  F2FP.F16.F32.PACK_AB R172, R172, R15 ;  /* 0x0000000facac723e */ /* 0x000fca00000000ff */
[----:B------:R-:W2:Y:S01]  /*3d70*/  MUFU.EX2 R31, R31 ;  /* 0x0000001f001f7308 */ /* 0x000ea20000000800 */
[----:B-1----:R-:W-:-:S04]  /*3d80*/  FADD.FTZ R5, R27, R0 ;  /* 0x000000001b057221 */ /* 0x002fc80000010000 */
[C---:B------:R-:W-:Y:S01]  /*3d90*/  FADD.FTZ R0, R174.reuse, R5 ;  /* 0x00000005ae007221 */ /* 0x040fe20000010000 */
[----:B------:R-:W-:Y:S02]  /*3da0*/  F2FP.F16.F32.PACK_AB R174, R174, R27 ;  /* 0x0000001baeae723e */ /* 0x000fe400000000ff */
        /* <DEDUP_REMOVED lines=107> */
[----:B------:R-:W-:-:S06]  /*4460*/  ULDC UR54, c[0x0][0x9d8] ;  /* 0x0002760000367ab9 */ /* 0x000fcc0000000800 */
.L_x_2611:
[----:B------:R-:W-:Y:S01]  /*4470*/  ISETP.NE.AND P2, PT, RZ, UR43, PT ;  /* 0x0000002bff007c0c */ /* 0x000fe2000bf45270 */
[----:B------:R-:W-:-:S04]  /*4480*/  UISETP.NE.AND UP0, UPT, UR56, 0x1, UPT ;  /* 0x000000013800788c */ /* 0x000fc8000bf05270 */
[----:B------:R-:W-:-:S04]  /*4490*/  USEL UR45, URZ, 0x1, UP0 ;  /* 0x000000013f2d7887 */ /* 0x000fc80008000000 */
[----:B------:R-:W-:-:S04]  /*44a0*/  ULOP3.LUT UR45, UR58, UR45, URZ, 0x3c, !UPT ;  /* 0x0000002d3a2d7292 */ /* 0x000fc8000f8e3c3f */
[----:B------:R-:W-:Y:S08]  /*44b0*/  @P2 BRA `(.L_x_2601) ;  /* 0x0000000000382947 */ /* 0x000ff00003800000 */
[----:B------:R-:W-:Y:S05]  /*44c0*/  @!P0 BRA `(.L_x_2602) ;  /* 0x0000000000048947 */ /* 0x000fea0003800000 */
[----:B------:R-:W-:Y:S01]  /*44d0*/  BPT.TRAP 0x1 ;  /* 0x000000040000795c */ /* 0x000fe20000300000 */
.L_x_2602:
        /* <DEDUP_REMOVED lines=9> */
.L_x_2603:
[----:B-1----:R-:W-:Y:S05]  /*4570*/  @P1 BRA `(.L_x_2601) ;  /* 0x0000000000081947 */ /* 0x002fea0003800000 */
[----:B------:R-:W1:Y:S02]  /*4580*/  SYNCS.PHASECHK.TRANS64.TRYWAIT P1, [UR6+0x28830], R4 ;  /* 0x02883004ff0075a7 */ /* 0x000e640008020146 */
[----:B-1----:R-:W-:Y:S05]  /*4590*/  @!P1 BRA `(.L_x_2604) ;  /* 0x000000dc00989947 */ /* 0x002fea0003800000 */
.L_x_2601:
        /* <DEDUP_REMOVED lines=48> */
.L_x_2606:
[----:B------:R-:W-:Y:S01]  /*48a0*/  ULEA UR6, UR56, UR41, 0x3 ;  /* 0x0000002938067291 */ /* 0x000fe2000f8e183f */
[----:B------:R-:W-:-:S05]  /*48b0*/  IMAD.U32 R4, RZ, RZ, UR58 ;  /* 0x0000003aff047e24 */ /* 0x000fca000f8e00ff */
[----:B------:R-:W-:-:S04]  /*48c0*/  SHF.L.U32 R4, R4, 0x1f, RZ ;  /* 0x0000001f04047819 */ /* 0x000fc800000006ff */
[----:B------:R0:W1:Y:S01]  /*48d0*/  SYNCS.PHASECHK.TRANS64.TRYWAIT P1, [UR6+0x28850], R4 ;  /* 0x02885004ff0075a7 */ /* 0x0000620008020146 */
[----:B------:R-:W-:Y:S05]  /*48e0*/  @!P0 BRA `(.L_x_2607) ;  /* 0x0000000000048947 */ /* 0x000fea0003800000 */
[----:B------:R-:W-:Y:S01]  /*48f0*/  BPT.TRAP 0x1 ;  /* 0x000000040000795c */ /* 0x000fe20000300000 */
.L_x_2607:
[----:B-1----:R-:W-:Y:S05]  /*4900*/  @P1 BRA `(.L_x_2605) ;  /* 0x0000000000081947 */ /* 0x002fea0003800000 */
[----:B------:R-:W1:Y:S02]  /*4910*/  SYNCS.PHASECHK.TRANS64.TRYWAIT P1, [UR6+0x28850], R4 ;  /* 0x02885004ff0075a7 */ /* 0x000e640008020146 */
[----:B-1----:R-:W-:Y:S05]  /*4920*/  @!P1 BRA `(.L_x_2608) ;  /* 0x000000d800cc9947 */ /* 0x002fea0003800000 */
.L_x_2605:
        /* <DEDUP_REMOVED lines=49> */
.L_x_2609:
[----:B------:R-:W-:Y:S01]  /*4c40*/  UISETP.NE.AND UP0, UPT, UR51, URZ, UPT ;  /* 0x0000003f3300728c */ /* 0x000fe2000bf05270 */
[----:B------:R-:W-:Y:S02]  /*4c50*/  VIADD R13, R17, UR39 ;  /* 0x00000027110d7c36 */ /* 0x000fe40008000000 */
[----:B------:R-:W-:Y:S01]  /*4c60*/  FMUL.FTZ R24, R24, UR54 ;  /* 0x0000003618187c20 */ /* 0x000fe20008410000 */
[----:B------:R-:W-:Y:S01]  /*4c70*/  FMUL.FTZ R12, R31, UR54 ;  /* 0x000000361f0c7c20 */ /* 0x000fe20008410000 */
[----:B------:R-:W-:Y:S01]  /*4c80*/  FMUL.FTZ R25, R25, UR54 ;  /* 0x0000003619197c20 */ /* 0x000fe20008410000 */
[----:B------:R-:W-:Y:S01]  /*4c90*/  FMUL.FTZ R28, R28, UR54 ;  /* 0x000000361c1c7c20 */ /* 0x000fe20008410000 */
[----:B------:R-:W-:Y:S01]  /*4ca0*/  PLOP3.LUT P1, PT, PT, PT, UP0, 0x80, 0x0 ;  /* 0x000000000000781c */ /* 0x000fe20003f2f008 */
[----:B------:R1:W2:Y:S01]  /*4cb0*/  MUFU.TANH R11, R24 ;  /* 0x00000018000b7308 */ /* 0x0002a20000002400 */
[----:B------:R-:W-:Y:S01]  /*4cc0*/  PLOP3.LUT P2, PT, PT, PT, UP0, 0x80, 0x0 ;  /* 0x000000000000781c */ /* 0x000fe20003f4f008 */
[----:B------:R-:W-:Y:S01]  /*4cd0*/  FMUL.FTZ R29, R29, UR54 ;  /* 0x000000361d1d7c20 */ /* 0x000fe20008410000 */
[----:B------:R-:W-:Y:S01]  /*4ce0*/  FMUL.FTZ R32, R32, UR54 ;  /* 0x0000003620207c20 */ /* 0x000fe20008410000 */
[----:B------:R-:W-:Y:S01]  /*4cf0*/  @UP0 ULDC UR6, c[0x0][0x44c] ;  /* 0x0001130000060ab9 */ /* 0x000fe20000000800 */
[----:B------:R-:W-:Y:S01]  /*4d00*/  FMUL.FTZ R33, R33, UR54 ;  /* 0x0000003621217c20 */ /* 0x000fe20008410000 */
[----:B------:R-:W-:Y:S01]  /*4d10*/  FMUL.FTZ R40, R40, UR54 ;  /* 0x0000003628287c20 */ /* 0x000fe20008410000 */
[----:B------:R-:W-:Y:S01]  /*4d20*/  FMUL.FTZ R36, R36, UR54 ;  /* 0x0000003624247c20 */ /* 0x000fe20008410000 */
[----:B------:R-:W3:Y:S01]  /*4d30*/  MUFU.TANH R175, R25 ;  /* 0x0000001900af7308 */ /* 0x000ee20000002400 */
[----:B-1----:R-:W-:Y:S01]  /*4d40*/  FMUL.FTZ R24, R42, UR54 ;  /* 0x000000362a187c20 */ /* 0x002fe20008410000 */
        /* <DEDUP_REMOVED lines=12> */
[----:B------:R-:W1:Y:S01]  /*4e10*/  SHFL.IDX PT, R7, R13, RZ, 0x1c1f ;  /* 0x001c1fff0d077589 */ /* 0x000e6200000e0000 */
[----:B------:R-:W-:Y:S01]  /*4e20*/  FMUL.FTZ R52, R52, UR54 ;  /* 0x0000003634347c20 */ /* 0x000fe20008410000 */
[----:B------:R-:W4:Y:S01]  /*4e30*/  MUFU.TANH R29, R29 ;  /* 0x0000001d001d7308 */ /* 0x000f220000002400 */
[----:B------:R-:W-:Y:S01]  /*4e40*/  FMUL.FTZ R53, R53, UR54 ;  /* 0x0000003635357c20 */ /* 0x000fe20008410000 */
[----:B------:R-:W-:-:S02]  /*4e50*/  IMAD.U32 R31, RZ, RZ, UR6 ;  /* 0x00000006ff1f7e24 */ /* 0x000fc4000f8e00ff */
[----:B------:R-:W-:Y:S01]  /*4e60*/  FMUL.FTZ R56, R56, UR54 ;  /* 0x0000003638387c20 */ /* 0x000fe20008410000 */
[----:B------:R-:W-:Y:S01]  /*4e70*/  FMUL.FTZ R57, R57, UR54 ;  /* 0x0000003639397c20 */ /* 0x000fe20008410000 */
[----:B------:R-:W-:Y:S01]  /*4e80*/  FMUL.FTZ R60, R60, UR54 ;  /* 0x000000363c3c7c20 */ /* 0x000fe20008410000 */
[----:B------:R-:W-:Y:S02]  /*4e90*/  IMAD R42, R16, -0x2, R31 ;  /* 0xfffffffe102a7824 */ /* 0x000fe400078e021f */
[----:B------:R-:W-:Y:S01]  /*4ea0*/  FMUL.FTZ R65, R65, UR54 ;  /* 0x0000003641417c20 */ /* 0x000fe20008410000 */
[----:B------:R-:W-:Y:S01]  /*4eb0*/  IMAD.U32 R31, RZ, RZ, UR50 ;  /* 0x00000032ff1f7e24 */ /* 0x000fe2000f8e00ff */
[----:B------:R-:W5:Y:S01]  /*4ec0*/  MUFU.TANH R169, R32 ;  /* 0x0000002000a97308 */ /* 0x000f620000002400 */
[----:B------:R-:W-:Y:S01]  /*4ed0*/  FMUL.FTZ R9, R27, UR54 ;  /* 0x000000361b097c20 */ /* 0x000fe20008410000 */
[----:B------:R-:W-:Y:S01]  /*4ee0*/  FMUL.FTZ R14, R34, UR54 ;  /* 0x00000036220e7c20 */ /* 0x000fe20008410000 */
[----:B------:R-:W-:Y:S01]  /*4ef0*/  FMUL.FTZ R27, R47, UR54 ;  /* 0x000000362f1b7c20 */ /* 0x000fe20008410000 */
[----:B------:R-:W-:Y:S01]  /*4f00*/  IADD3 R42, -R31, UR48, R42 ;  /* 0x000000301f2a7c10 */ /* 0x000fe2000fffe12a */
[----:B------:R-:W-:Y:S01]  /*4f10*/  FMUL.FTZ R34, R55, UR54 ;  /* 0x0000003637227c20 */ /* 0x000fe20008410000 */
[----:B------:R-:W-:Y:S01]  /*4f20*/  FMUL.FTZ R61, R61, UR54 ;  /* 0x000000363d3d7c20 */ /* 0x000fe20008410000 */
[----:B------:R-:W-:Y:S01]  /*4f30*/  FMUL.FTZ R10, R30, UR54 ;  /* 0x000000361e0a7c20 */ /* 0x000fe20008410000 */
[----:B------:R-:W5:Y:S01]  /*4f40*/  MUFU.TANH R33, R33 ;  /* 0x0000002100217308 */ /* 0x000f620000002400 */
[----:B------:R-:W-:Y:S01]  /*4f50*/  FMUL.FTZ R64, R64, UR54 ;  /* 0x0000003640407c20 */ /* 0x000fe20008410000 */
[----:B------:R-:W-:Y:S01]  /*4f60*/  FMUL.FTZ R30, R51, UR54 ;  /* 0x00000036331e7c20 */ /* 0x000fe20008410000 */
[----:B------:R-:W-:Y:S01]  /*4f70*/  FMUL.FTZ R20, R38, UR54 ;  /* 0x0000003626147c20 */ /* 0x000fe20008410000 */
[----:B------:R-:W-:Y:S01]  /*4f80*/  FMUL.FTZ R38, R59, UR54 ;  /* 0x000000363b267c20 */ /* 0x000fe20008410000 */
[----:B-1----:R-:W-:Y:S01]  /*4f90*/  IADD3 R4, R42, R7, RZ ;  /* 0x000000072a047210 */ /* 0x002fe20007ffe0ff */
[----:B------:R-:W-:Y:S01]  /*4fa0*/  FMUL.FTZ R7, R69, UR54 ;  /* 0x0000003645077c20 */ /* 0x000fe20008410000 */
[----:B------:R-:W-:Y:S01]  /*4fb0*/  FMUL.FTZ R68, R68, UR54 ;  /* 0x0000003644447c20 */ /* 0x000fe20008410000 */
[----:B------:R1:W-:Y:S01]  /*4fc0*/  MUFU.TANH R161, R40 ;  /* 0x0000002800a17308 */ /* 0x0003e20000002400 */
[----:B------:R-:W-:Y:S01]  /*4fd0*/  ISETP.GT.AND P1, PT, R4, RZ, PT ;  /* 0x000000ff0400720c */ /* 0x000fe20003f24270 */
[----:B------:R-:W-:Y:S01]  /*4fe0*/  FMUL.FTZ R72, R72, UR54 ;  /* 0x0000003648487c20 */ /* 0x000fe20008410000 */
[C---:B------:R-:W-:Y:S01]  /*4ff0*/  ISETP.GT.AND P2, PT, R4.reuse, 0x1, PT ;  /* 0x000000010400780c */ /* 0x040fe20003f44270 */
[----:B------:R-:W-:Y:S01]  /*5000*/  FMUL.FTZ R73, R73, UR54 ;  /* 0x0000003649497c20 */ /* 0x000fe20008410000 */
[----:B--2---:R-:W-:Y:S01]  /*5010*/  FSEL R11, R11, -INF , P1 ;  /* 0xff8000000b0b7808 */ /* 0x004fe20000800000 */
[----:B------:R-:W-:Y:S01]  /*5020*/  FMUL.FTZ R21, R39, UR54 ;  /* 0x0000003627157c20 */ /* 0x000fe20008410000 */
[----:B------:R-:W-:Y:S01]  /*5030*/  ISETP.GT.AND P1, PT, R4, 0x8, PT ;  /* 0x000000080400780c */ /* 0x000fe20003f24270 */
[----:B------:R-:W2:Y:S01]  /*5040*/  MUFU.TANH R165, R36 ;  /* 0x0000002400a57308 */ /* 0x000ea20000002400 */
[----:B---3--:R-:W-:Y:S01]  /*5050*/  FSEL R175, R175, -INF , P2 ;  /* 0xff800000afaf7808 */ /* 0x008fe20001000000 */
[----:B------:R-:W-:Y:S01]  /*5060*/  FMUL.FTZ R76, R76, UR54 ;  /* 0x000000364c4c7c20 */ /* 0x000fe20008410000 */
[----:B-1----:R-:W-:Y:S01]  /*5070*/  FMNMX.FTZ R40, R11, R5, !PT ;  /* 0x000000050b287209 */ /* 0x002fe20007810000 */
[----:B------:R-:W-:Y:S01]  /*5080*/  FMUL.FTZ R77, R77, UR54 ;  /* 0x000000364d4d7c20 */ /* 0x000fe20008410000 */
[----:B------:R-:W-:Y:S01]  /*5090*/  ISETP.GT.AND P2, PT, R4, 0x9, PT ;  /* 0x000000090400780c */ /* 0x000fe20003f44270 */
[----:B------:R-:W-:Y:S01]  /*50a0*/  FMUL.FTZ R25, R43, UR54 ;  /* 0x000000362b197c20 */ /* 0x000fe20008410000 */
[----:B0-----:R-:W-:Y:S01]  /*50b0*/  FSEL R173, R173, -INF , P1 ;  /* 0xff800000adad7808 */ /* 0x001fe20000800000 */
[----:B------:R-:W0:Y:S01]  /*50c0*/  MUFU.TANH R37, R37 ;  /* 0x0000002500257308 */ /* 0x000e220000002400 */
[----:B------:R-:W-:Y:S01]  /*50d0*/  FMNMX.FTZ R40, R175, R40, !PT ;  /* 0x00000028af287209 */ /* 0x000fe20007810000 */
[----:B------:R-:W-:Y:S01]  /*50e0*/  FMUL.FTZ R80, R80, UR54 ;  /* 0x0000003650507c20 */ /* 0x000fe20008410000 */
[C---:B------:R-:W-:Y:S01]  /*50f0*/  ISETP.GT.AND P1, PT, R4.reuse, 0x10, PT ;  /* 0x000000100400780c */ /* 0x040fe20003f24270 */
[----:B------:R-:W-:Y:S01]  /*5100*/  FMUL.FTZ R81, R81, UR54 ;  /* 0x0000003651517c20 */ /* 0x000fe20008410000 */
[----:B----4-:R-:W-:Y:S01]  /*5110*/  FSEL R171, R29, -INF , P2 ;  /* 0xff8000001dab7808 */ /* 0x010fe20001000000 */
[----:B------:R-:W-:Y:S01]  /*5120*/  FMUL.FTZ R15, R35, UR54 ;  /* 0x00000036230f7c20 */ /* 0x000fe20008410000 */
[----:B------:R-:W-:Y:S01]  /*5130*/  FMNMX.FTZ R40, R173, R40, !PT ;  /* 0x00000028ad287209 */ /* 0x000fe20007810000 */
[----:B------:R-:W1:Y:S01]  /*5140*/  MUFU.TANH R41, R41 ;  /* 0x0000002900297308 */ /* 0x000e620000002400 */
[----:B------:R-:W-:Y:S01]  /*5150*/  ISETP.GT.AND P2, PT, R4, 0x11, PT ;  /* 0x000000110400780c */ /* 0x000fe20003f44270 */
[----:B------:R-:W-:Y:S01]  /*5160*/  FMUL.FTZ R84, R84, UR54 ;  /* 0x0000003654547c20 */ /* 0x000fe20008410000 */
[----:B-----5:R-:W-:Y:S01]  /*5170*/  FSEL R169, R169, -INF , P1 ;  /* 0xff800000a9a97808 */ /* 0x020fe20000800000 */
[----:B------:R-:W-:Y:S01]  /*5180*/  FMUL.FTZ R85, R85, UR54 ;  /* 0x0000003655557c20 */ /* 0x000fe20008410000 */
[----:B------:R-:W-:Y:S01]  /*5190*/  FMNMX.FTZ R40, R171, R40, !PT ;  /* 0x00000028ab287209 */ /* 0x000fe20007810000 */
[----:B------:R-:W3:Y:S01]  /*51a0*/  SHFL.IDX PT, R13, R13, 0x1, 0x1c1f ;  /* 0x003c1f000d0d7f89 */ /* 0x000ee200000e0000 */
[----:B------:R-:W-:Y:S01]  /*51b0*/  ISETP.GT.AND P1, PT, R4, 0x18, PT ;  /* 0x000000180400780c */ /* 0x000fe20003f24270 */
[----:B------:R-:W4:Y:S01]  /*51c0*/  MUFU.TANH R44, R44 ;  /* 0x0000002c002c7308 */ /* 0x000f220000002400 */
[----:B------:R-:W-:Y:S01]  /*51d0*/  FSEL R167, R33, -INF , P2 ;  /* 0xff80000021a77808 */ /* 0x000fe20001000000 */
[----:B------:R-:W-:Y:S01]  /*51e0*/  FMUL.FTZ R8, R26, UR54 ;  /* 0x000000361a087c20 */ /* 0x000fe20008410000 */
[----:B------:R-:W-:Y:S01]  /*51f0*/  FMNMX.FTZ R40, R169, R40, !PT ;  /* 0x00000028a9287209 */ /* 0x000fe20007810000 */
[----:B------:R-:W-:Y:S01]  /*5200*/  FMUL.FTZ R26, R46, UR54 ;  /* 0x000000362e1a7c20 */ /* 0x000fe20008410000 */
[----:B------:R-:W-:Y:S01]  /*5210*/  ISETP.GT.AND P2, PT, R4, 0x19, PT ;  /* 0x000000190400780c */ /* 0x000fe20003f44270 */
[----:B------:R-:W-:Y:S01]  /*5220*/  FMUL.FTZ R28, R50, UR54 ;  /* 0x00000036321c7c20 */ /* 0x000fe20008410000 */
[----:B--2---:R-:W-:Y:S01]  /*5230*/  FSEL R165, R165, -INF , P1 ;  /* 0xff800000a5a57808 */ /* 0x004fe20000800000 */
[----:B------:R-:W2:Y:S01]  /*5240*/  MUFU.TANH R45, R45 ;  /* 0x0000002d002d7308 */ /* 0x000ea20000002400 */
        /* <DEDUP_REMOVED lines=13> */
[----:B---3--:R-:W-:Y:S01]  /*5320*/  IMAD.IADD R42, R42, 0x1, R13 ;  /* 0x000000012a2a7824 */ /* 0x008fe200078e020d */
[----:B------:R-:W-:Y:S01]  /*5330*/  ISETP.GT.AND P1, PT, R4, 0x28, PT ;  /* 0x000000280400780c */ /* 0x000fe20003f24270 */
[----:B------:R-:W3:Y:S01]  /*5340*/  MUFU.TANH R49, R49 ;  /* 0x0000003100317308 */ /* 0x000ee20000002400 */
[----:B-1----:R-:W-:Y:S01]  /*5350*/  FSEL R159, R41, -INF , P2 ;  /* 0xff800000299f7808 */ /* 0x002fe20001000000 */
[----:B------:R-:W-:Y:S01]  /*5360*/  FMUL.FTZ R46, R82, UR54 ;  /* 0x00000036522e7c20 */ /* 0x000fe20008410000 */
[----:B------:R-:W-:Y:S01]  /*5370*/  FMNMX.FTZ R40, R161, R40, !PT ;  /* 0x00000028a1287209 */ /* 0x000fe20007810000 */
[----:B------:R-:W-:Y:S01]  /*5380*/  ULEA UR6, UR44, UR41, 0x3 ;  /* 0x000000292c067291 */ /* 0x000fe2000f8e183f */
[----:B------:R-:W-:-:S02]  /*5390*/  ISETP.GT.AND P2, PT, R4, 0x29, PT ;  /* 0x000000290400780c */ /* 0x000fc40003f44270 */
[----:B----4-:R-:W-:Y:S01]  /*53a0*/  FSEL R157, R44, -INF , P1 ;  /* 0xff8000002c9d7808 */ /* 0x010fe20000800000 */
[----:B------:R-:W1:Y:S01]  /*53b0*/  MUFU.TANH R52, R52 ;  /* 0x0000003400347308 */ /* 0x000e620000002400 */
[----:B------:R-:W-:Y:S01]  /*53c0*/  FMNMX.FTZ R40, R159, R40, !PT ;  /* 0x000000289f287209 */ /* 0x000fe20007810000 */
[----:B------:R-:W-:Y:S01]  /*53d0*/  FMUL.FTZ R44, R78, UR54 ;  /* 0x000000364e2c7c20 */ /* 0x000fe20008410000 */
[C---:B------:R-:W-:Y:S01]  /*53e0*/  ISETP.GT.AND P1, PT, R4.reuse, 0x30, PT ;  /* 0x000000300400780c */ /* 0x040fe20003f24270 */
[----:B------:R-:W-:Y:S01]  /*53f0*/  UIADD3 UR6, UR6, 0x28840, URZ ;  /* 0x0002884006067890 */ /* 0x000fe2000fffe03f */
[----:B--2---:R-:W-:Y:S02]  /*5400*/  FSEL R155, R45, -INF , P2 ;  /* 0xff8000002d9b7808 */ /* 0x004fe40001000000 */
[----:B------:R-:W-:Y:S01]  /*5410*/  FMNMX.FTZ R40, R157, R40, !PT ;  /* 0x000000289d287209 */ /* 0x000fe20007810000 */
[----:B------:R-:W-:Y:S01]  /*5420*/  MUFU.TANH R53, R53 ;  /* 0x0000003500357308 */ /* 0x000fe20000002400 */
[----:B------:R-:W-:Y:S01]  /*5430*/  ISETP.GT.AND P2, PT, R4, 0x31, PT ;  /* 0x000000310400780c */ /* 0x000fe20003f44270 */
[----:B------:R-:W-:Y:S01]  /*5440*/  UPRMT UR6, UR40, 0x654, UR6 ;  /* 0x0000065428067896 */ /* 0x000fe20008000006 */
[----:B0-----:R-:W-:Y:S01]  /*5450*/  FSEL R153, R48, -INF , P1 ;  /* 0xff80000030997808 */ /* 0x001fe20000800000 */
[----:B------:R-:W-:Y:S01]  /*5460*/  FMUL.FTZ R48, R79, UR54 ;  /* 0x000000364f307c20 */ /* 0x000fe20008410000 */
[----:B------:R-:W-:-:S02]  /*5470*/  FMNMX.FTZ R40, R155, R40, !PT ;  /* 0x000000289b287209 */ /* 0x000fc40007810000 */
[C---:B------:R-:W-:Y:S01]  /*5480*/  ISETP.GT.AND P1, PT, R4.reuse, 0x38, PT ;  /* 0x000000380400780c */ /* 0x040fe20003f24270 */
[----:B------:R-:W0:Y:S01]  /*5490*/  MUFU.TANH R56, R56 ;  /* 0x0000003800387308 */ /* 0x000e220000002400 */
[----:B---3--:R-:W-:Y:S02]  /*54a0*/  FSEL R69, R49, -INF , P2 ;  /* 0xff80000031457808 */ /* 0x008fe40001000000 */
[----:B------:R-:W-:Y:S01]  /*54b0*/  FMNMX.FTZ R40, R153, R40, !PT ;  /* 0x0000002899287209 */ /* 0x000fe20007810000 */
[----:B------:R-:W-:Y:S01]  /*54c0*/  SYNCS.ARRIVE.TRANS64.RED.A1T0 RZ, [UR6], RZ ;  /* 0x000000ffffff79a7 */ /* 0x000fe20008100406 */
[----:B------:R-:W-:Y:S02]  /*54d0*/  ISETP.GT.AND P2, PT, R4, 0x39, PT ;  /* 0x000000390400780c */ /* 0x000fe40003f44270 */
[----:B------:R-:W-:Y:S01]  /*54e0*/  FMNMX.FTZ R40, R69, R40, !PT ;  /* 0x0000002845287209 */ /* 0x000fe20007810000 */
[----:B------:R-:W2:Y:S01]  /*54f0*/  MUFU.TANH R57, R57 ;  /* 0x0000003900397308 */ /* 0x000ea20000002400 */
[----:B------:R-:W-:-:S07]  /*5500*/  ISETP.GT.AND P3, PT, R42, 0x1, PT ;  /* 0x000000012a00780c */ /* 0x000fce0003f64270 */
[----:B------:R3:W4:Y:S08]  /*5510*/  MUFU.TANH R55, R60 ;  /* 0x0000003c00377308 */ /* 0x0007300000002400 */
[----:B------:R1:W-:Y:S01]  /*5520*/  MUFU.TANH R47, R65 ;  /* 0x00000041002f7308 */ /* 0x0003e20000002400 */
[----:B---3--:R-:W-:-:S07]  /*5530*/  FMUL.FTZ R60, R63, UR54 ;  /* 0x000000363f3c7c20 */ /* 0x008fce0008410000 */
[----:B------:R3:W5:Y:S01]  /*5540*/  MUFU.TANH R51, R61 ;  /* 0x0000003d00337308 */ /* 0x0007620000002400 */
[----:B-1----:R-:W-:Y:S01]  /*5550*/  FSEL R65, R52, -INF , P1 ;  /* 0xff80000034417808 */ /* 0x002fe20000800000 */
        /* <DEDUP_REMOVED lines=12> */
[----:B------:R-:W1:Y:S01]  /*5620*/  MUFU.TANH R68, R68 ;  /* 0x0000004400447308 */ /* 0x000e620000002400 */
[----:B--2---:R-:W-:-:S02]  /*5630*/  FSEL R57, R57, -INF , P2 ;  /* 0xff80000039397808 */ /* 0x004fc40001000000 */
[----:B------:R-:W-:Y:S02]  /*5640*/  FMNMX.FTZ R40, R59, R40, !PT ;  /* 0x000000283b287209 */ /* 0x000fe40007810000 */
[C---:B------:R-:W-:Y:S02]  /*5650*/  ISETP.GT.AND P2, PT, R4.reuse, 0x49, PT ;  /* 0x000000490400780c */ /* 0x040fe40003f44270 */
[----:B----4-:R-:W-:Y:S01]  /*5660*/  FSEL R55, R55, -INF , P1 ;  /* 0xff80000037377808 */ /* 0x010fe20000800000 */
[----:B------:R-:W2:Y:S01]  /*5670*/  MUFU.TANH R7, R7 ;  /* 0x0000000700077308 */ /* 0x000ea20000002400 */
        /* <DEDUP_REMOVED lines=14> */
[----:B-1----:R-:W-:Y:S01]  /*5760*/  FSEL R49, R68, -INF , P1 ;  /* 0xff80000044317808 */ /* 0x002fe20000800000 */
[----:B------:R-:W1:Y:S01]  /*5770*/  MUFU.TANH R41, R76 ;  /* 0x0000004c00297308 */ /* 0x000e620000002400 */
[----:B------:R-:W-:Y:S01]  /*5780*/  FMNMX.FTZ R40, R47, R40, !PT ;  /* 0x000000282f287209 */ /* 0x000fe20007810000 */
[----:B------:R-:W-:Y:S01]  /*5790*/  FMUL.FTZ R68, R66, UR54 ;  /* 0x0000003642447c20 */ /* 0x000fe20008410000 */
[----:B------:R-:W-:Y:S01]  /*57a0*/  ISETP.GT.AND P1, PT, R4, 0x60, PT ;  /* 0x000000600400780c */ /* 0x000fe20003f24270 */
[----:B------:R-:W-:Y:S01]  /*57b0*/  FMUL.FTZ R66, R67, UR54 ;  /* 0x0000003643427c20 */ /* 0x000fe20008410000 */
[----:B--2---:R-:W-:-:S02]  /*57c0*/  FSEL R43, R7, -INF , P2 ;  /* 0xff800000072b7808 */ /* 0x004fc40001000000 */
[----:B------:R-:W-:Y:S01]  /*57d0*/  FMNMX.FTZ R40, R49, R40, !PT ;  /* 0x0000002831287209 */ /* 0x000fe20007810000 */
[----:B------:R-:W2:Y:S01]  /*57e0*/  MUFU.TANH R31, R77 ;  /* 0x0000004d001f7308 */ /* 0x000ea20000002400 */
        /* <DEDUP_REMOVED lines=8> */
[----:B-1----:R-:W-:Y:S01]  /*5870*/  FSEL R41, R41, -INF , P1 ;  /* 0xff80000029297808 */ /* 0x002fe20000800000 */
[----:B------:R-:W0:Y:S01]  /*5880*/  MUFU.TANH R35, R81 ;  /* 0x0000005100237308 */ /* 0x000e220000002400 */
[----:B------:R-:W-:Y:S02]  /*5890*/  FMNMX.FTZ R40, R39, R40, !PT ;  /* 0x0000002827287209 */ /* 0x000fe40007810000 */
[----:B------:R-:W-:Y:S02]  /*58a0*/  ISETP.GT.AND P1, PT, R4, 0x70, PT ;  /* 0x000000700400780c */ /* 0x000fe40003f24270 */
[----:B--2---:R-:W-:-:S02]  /*58b0*/  FSEL R31, R31, -INF , P2 ;  /* 0xff8000001f1f7808 */ /* 0x004fc40001000000 */
        /* <DEDUP_REMOVED lines=359> */
.L_x_2610:
        /* <DEDUP_REMOVED lines=107> */
[----:B------:R-:W-:Y:S01]  /*75e0*/  F2FP.F16.F32.PACK_AB R159, R8, R40 ;  /* 0x00000028089f723e */ /* 0x000fe200000000ff */
[----:B------:R-:W-:Y:S06]  /*75f0*/  @P1 BRA `(.L_x_2611) ;  /* 0xffffffcc009c1947 */ /* 0x000fec000383ffff */
[----:B------:R-:W-:-:S05]  /*7600*/  UMOV UR57, UR7 ;  /* 0x0000000700397c82 */ /* 0x000fca0008000000 */
.L_x_2600:
[----:B------:R-:W-:-:S13]  /*7610*/  ISETP.LE.AND P1, PT, RZ, UR57, PT ;  /* 0x00000039ff007c0c */ /* 0x000fda000bf23270 */
[----:B------:R-:W-:Y:S05]  /*7620*/  @!P1 BRA `(.L_x_2612) ;  /* 0x0000002800049947 */ /* 0x000fea0003800000 */
[----:B------:R-:W-:Y:S01]  /*7630*/  IMAD.MOV.U32 R8, RZ, RZ, R9 ;  /* 0x000000ffff087224 */ /* 0x000fe200078e0009 */
[----:B------:R-:W-:Y:S01]  /*7640*/  UMOV UR51, UR45 ;  /* 0x0000002d00337c82 */ /* 0x000fe20008000000 */
[----:B------:R-:W-:Y:S01]  /*7650*/  IMAD.MOV.U32 R6, RZ, RZ, R7 ;  /* 0x000000ffff067224 */ /* 0x000fe200078e0007 */
[----:B------:R-:W-:Y:S01]  /*7660*/  UMOV UR50, UR44 ;  /* 0x0000002c00327c82 */ /* 0x000fe20008000000 */
[----:B------:R-:W-:-:S05]  /*7670*/  ULDC UR48, c[0x0][0x9d8] ;  /* 0x0002760000307ab9 */ /* 0x000fca0000000800 */
.L_x_2623:
        /* <DEDUP_REMOVED lines=9> */
.L_x_2614:
[----:B------:R-:W-:Y:S01]  /*7710*/  ULEA UR6, UR44, UR41, 0x3 ;  /* 0x000000292c067291 */ /* 0x000fe2000f8e183f */
[----:B------:R-:W-:-:S04]  /*7720*/  MOV R4, UR45 ;  /* 0x0000002d00047c02 */ /* 0x000fc80008000f00 */
[----:B------:R-:W-:-:S04]  /*7730*/  SHF.L.U32 R4, R4, 0x1f, RZ ;  /* 0x0000001f04047819 */ /* 0x000fc800000006ff */
[----:B------:R0:W1:Y:S01]  /*7740*/  SYNCS.PHASECHK.TRANS64.TRYWAIT P1, [UR6+0x28830], R4 ;  /* 0x02883004ff0075a7 */ /* 0x0000620008020146 */
[----:B------:R-:W-:Y:S05]  /*7750*/  @!P0 BRA `(.L_x_2615) ;  /* 0x0000000000048947 */ /* 0x000fea0003800000 */
[----:B------:R-:W-:Y:S01]  /*7760*/  BPT.TRAP 0x1 ;  /* 0x000000040000795c */ /* 0x000fe20000300000 */
.L_x_2615:
[----:B-1----:R-:W-:Y:S05]  /*7770*/  @P1 BRA `(.L_x_2613) ;  /* 0x0000000000081947 */ /* 0x002fea0003800000 */
[----:B------:R-:W1:Y:S02]  /*7780*/  SYNCS.PHASECHK.TRANS64.TRYWAIT P1, [UR6+0x28830], R4 ;  /* 0x02883004ff0075a7 */ /* 0x000e640008020146 */
[----:B-1----:R-:W-:Y:S05]  /*7790*/  @!P1 BRA `(.L_x_2616) ;  /* 0x000000ac00489947 */ /* 0x002fea0003800000 */
.L_x_2613:
        /* <DEDUP_REMOVED lines=45> */
.L_x_2618:
[----:B------:R-:W-:Y:S01]  /*7a70*/  ULEA UR6, UR50, UR41, 0x3 ;  /* 0x0000002932067291 */ /* 0x000fe2000f8e183f */
[----:B------:R-:W-:-:S05]  /*7a80*/  IMAD.U32 R4, RZ, RZ, UR51 ;  /* 0x00000033ff047e24 */ /* 0x000fca000f8e00ff */
[----:B------:R-:W-:-:S04]  /*7a90*/  SHF.L.U32 R4, R4, 0x1f, RZ ;  /* 0x0000001f04047819 */ /* 0x000fc800000006ff */
[----:B------:R0:W1:Y:S01]  /*7aa0*/  SYNCS.PHASECHK.TRANS64.TRYWAIT P1, [UR6+0x28850], R4 ;  /* 0x02885004ff0075a7 */ /* 0x0000620008020146 */
[----:B------:R-:W-:Y:S05]  /*7ab0*/  @!P0 BRA `(.L_x_2619) ;  /* 0x0000000000048947 */ /* 0x000fea0003800000 */
[----:B------:R-:W-:Y:S01]  /*7ac0*/  BPT.TRAP 0x1 ;  /* 0x000000040000795c */ /* 0x000fe20000300000 */
.L_x_2619:
[----:B-1----:R-:W-:Y:S05]  /*7ad0*/  @P1 BRA `(.L_x_2617) ;  /* 0x0000000000081947 */ /* 0x002fea0003800000 */
[----:B------:R-:W1:Y:S02]  /*7ae0*/  SYNCS.PHASECHK.TRANS64.TRYWAIT P1, [UR6+0x28850], R4 ;  /* 0x02885004ff0075a7 */ /* 0x000e640008020146 */
[----:B-1----:R-:W-:Y:S05]  /*7af0*/  @!P1 BRA `(.L_x_2620) ;  /* 0x000000a800889947 */ /* 0x002fea0003800000 */
.L_x_2617:
        /* <DEDUP_REMOVED lines=49> */
.L_x_2621:
        /* <DEDUP_REMOVED lines=407> */
.L_x_2622:
        /* <DEDUP_REMOVED lines=108> */
.L_x_2612:
[----:B------:R-:W-:Y:S06]  /*9e40*/  BAR.ARV 0x8, 0x180 ;  /* 0x0206000000007b1d */ /* 0x000fec0000002000 */
[----:B------:R-:W-:Y:S05]  /*9e50*/  @!P0 BRA `(.L_x_2624) ;  /* 0x0000000000048947 */ /* 0x000fea0003800000 */
[----:B------:R-:W-:Y:S01]  /*9e60*/  BPT.TRAP 0x1 ;  /* 0x000000040000795c */ /* 0x000fe20000300000 */
.L_x_2624:
[----:B------:R-:W-:Y:S01]  /*9e70*/  ULEA UR5, UR44, UR41, 0x3 ;  /* 0x000000292c057291 */ /* 0x000fe2000f8e183f */
[----:B------:R-:W-:-:S05]  /*9e80*/  IMAD.U32 R5, RZ, RZ, UR45 ;  /* 0x0000002dff057e24 */ /* 0x000fca000f8e00ff */
[----:B------:R-:W-:-:S04]  /*9e90*/  SHF.L.U32 R5, R5, 0x1f, RZ ;  /* 0x0000001f05057819 */ /* 0x000fc800000006ff */
[----:B------:R0:W1:Y:S01]  /*9ea0*/  SYNCS.PHASECHK.TRANS64.TRYWAIT P1, [UR5+0x28850], R5 ;  /* 0x02885005ff0075a7 */ /* 0x0000620008020145 */
[----:B------:R-:W-:Y:S05]  /*9eb0*/  @!P0 BRA `(.L_x_2625) ;  /* 0x0000000000048947 */ /* 0x000fea0003800000 */
[----:B------:R-:W-:Y:S01]  /*9ec0*/  BPT.TRAP 0x1 ;  /* 0x000000040000795c */ /* 0x000fe20000300000 */
.L_x_2625:
[----:B-1----:R-:W-:Y:S05]  /*9ed0*/  @P1 BRA `(.L_x_2626) ;  /* 0x0000000000081947 */ /* 0x002fea0003800000 */
[----:B------:R-:W1:Y:S02]  /*9ee0*/  SYNCS.PHASECHK.TRANS64.TRYWAIT P1, [UR5+0x28850], R5 ;  /* 0x02885005ff0075a7 */ /* 0x000e640008020145 */
[----:B-1----:R-:W-:Y:S05]  /*9ef0*/  @!P1 BRA `(.L_x_2627) ;  /* 0x0000008400a09947 */ /* 0x002fea0003800000 */
.L_x_2626:
        /* <DEDUP_REMOVED lines=72> */
.L_x_2628:
        /* <DEDUP_REMOVED lines=74> */
.L_x_2592:
        /* <DEDUP_REMOVED lines=16> */
[----:B------:R-:W-:Y:S01]  /*a920*/  USHF.L.U32 UR10, UR36, 0x2, URZ ;  /* 0x00000002240a7899 */ /* 0x000fe2000800063f */
[----:B------:R-:W-:Y:S01]  /*a930*/  F2FP.F16.F32.PACK_AB R129, R131, R130 ;  /* 0x000000828381723e */ /* 0x000fe200000000ff */
[----:B------:R-:W-:Y:S01]  /*a940*/  UISETP.NE.AND.EX UP0, UPT, UR9, URZ, UPT, UP0 ;  /* 0x0000003f0900728c */ /* 0x000fe2000bf05300 */
[----:B------:R-:W-:Y:S01]  /*a950*/  F2FP.F16.F32.PACK_AB R136, R137, R136 ;  /* 0x000000888988723e */ /* 0x000fe200000000ff */
[----:B------:R-:W-:Y:S01]  /*a960*/  USHF.L.U64.HI UR11, UR36, 0x2, UR37 ;  /* 0x00000002240b7899 */ /* 0x000fe20008010225 */
[----:B------:R-:W-:Y:S01]  /*a970*/  F2FP.F16.F32.PACK_AB R130, R133, R132 ;  /* 0x000000848582723e */ /* 0x000fe200000000ff */
[----:B------:R-:W-:Y:S01]  /*a980*/  UIADD3 UR4, UP1, UR10, UR8, URZ ;  /* 0x000000080a047290 */ /* 0x000fe2000ff3e03f */
[----:B------:R-:W-:Y:S01]  /*a990*/  F2FP.F16.F32.PACK_AB R131, R135, R134 ;  /* 0x000000868783723e */ /* 0x000fe200000000ff */
[----:B------:R-:W1:Y:S01]  /*a9a0*/  LDC R53, c[0x0][0xbe8] ;  /* 0x0002fa00ff357b82 */ /* 0x000e620000000800 */
[----:B------:R-:W-:Y:S01]  /*a9b0*/  F2FP.F16.F32.PACK_AB R137, R139, R138 ;  /* 0x0000008a8b89723e */ /* 0x000fe200000000ff */
[----:B------:R-:W-:Y:S01]  /*a9c0*/  UIADD3.X UR7, UR11, UR9, URZ, UP1, !UPT ;  /* 0x000000090b077290 */ /* 0x000fe20008ffe43f */
[----:B------:R-:W-:-:S02]  /*a9d0*/  F2FP.F16.F32.PACK_AB R144, R145, R144 ;  /* 0x000000909190723e */ /* 0x000fc400000000ff */
[----:B------:R-:W-:Y:S01]  /*a9e0*/  F2FP.F16.F32.PACK_AB R138, R141, R140 ;  /* 0x0000008c8d8a723e */ /* 0x000fe200000000ff */
[----:B------:R-:W-:Y:S01]  /*a9f0*/  ULDC.64 UR8, c[0x0][0xc08] ;  /* 0x0003020000087ab9 */ /* 0x000fe20000000a00 */
[----:B------:R-:W-:Y:S02]  /*aa00*/  F2FP.F16.F32.PACK_AB R139, R143, R142 ;  /* 0x0000008e8f8b723e */ /* 0x000fe400000000ff */
[----:B------:R-:W-:Y:S02]  /*aa10*/  F2FP.F16.F32.PACK_AB R145, R147, R146 ;  /* 0x000000929391723e */ /* 0x000fe400000000ff */
[----:B------:R-:W-:Y:S02]  /*aa20*/  F2FP.F16.F32.PACK_AB R146, R149, R148 ;  /* 0x000000949592723e */ /* 0x000fe400000000ff */
[----:B------:R-:W-:Y:S02]  /*aa30*/  F2FP.F16.F32.PACK_AB R147, R151, R150 ;  /* 0x000000969793723e */ /* 0x000fe400000000ff */
[----:B------:R-:W-:-:S02]  /*aa40*/  MOV R20, R28 ;  /* 0x0000001c00147202 */ /* 0x000fc40000000f00 */
[----:B0-----:R-:W-:-:S03]  /*aa50*/  MOV R21, R5 ;  /* 0x0000000500157202 */ /* 0x001fc60000000f00 */
[----:B------:R-:W-:-:S03]  /*aa60*/  IMAD.WIDE R4, R187, 0x2, R20 ;  /* 0x00000002bb047825 */ /* 0x000fc600078e0214 */
[C---:B------:R-:W-:Y:S02]  /*aa70*/  IADD3 R33, P6, R4.reuse, 0x20, RZ ;  /* 0x0000002004217810 */ /* 0x040fe40007fde0ff */
[C---:B------:R-:W-:Y:S02]  /*aa80*/  IADD3 R35, P5, R4.reuse, 0x40, RZ ;  /* 0x0000004004237810 */ /* 0x040fe40007fbe0ff */
[----:B------:R-:W-:Y:S01]  /*aa90*/  IADD3 R37, P4, R4, 0x60, RZ ;  /* 0x0000006004257810 */ /* 0x000fe20007f9e0ff */
[--C-:B------:R-:W-:Y:S01]  /*aaa0*/  IMAD.X R31, RZ, RZ, R5.reuse, P6 ;  /* 0x000000ffff1f7224 */ /* 0x100fe200030e0605 */
[----:B------:R-:W-:Y:S01]  /*aab0*/  LOP3.LUT R8, R33, 0x380, RZ, 0xc0, !PT ;  /* 0x0000038021087812 */ /* 0x000fe200078ec0ff */
[----:B------:R-:W-:Y:S01]  /*aac0*/  IMAD.X R27, RZ, RZ, R5, P5 ;  /* 0x000000ffff1b7224 */ /* 0x000fe200028e0605 */
[----:B------:R-:W-:Y:S02]  /*aad0*/  LOP3.LUT R10, R35, 0x380, RZ, 0xc0, !PT ;  /* 0x00000380230a7812 */ /* 0x000fe400078ec0ff */
[----:B------:R-:W-:-:S02]  /*aae0*/  LOP3.LUT R12, R37, 0x380, RZ, 0xc0, !PT ;  /* 0x00000380250c7812 */ /* 0x000fc400078ec0ff */
[----:B------:R-:W-:Y:S02]  /*aaf0*/  SHF.R.U64 R8, R8, 0x3, RZ ;  /* 0x0000000308087819 */ /* 0x000fe400000012ff */
[C---:B------:R-:W-:Y:S02]  /*ab00*/  LOP3.LUT R9, R4.reuse, 0x380, RZ, 0xc0, !PT ;  /* 0x0000038004097812 */ /* 0x040fe400078ec0ff */
[----:B------:R-:W-:Y:S02]  /*ab10*/  IADD3 R41, P2, R4, 0x4020, RZ ;  /* 0x0000402004297810 */ /* 0x000fe40007f5e0ff */
[----:B------:R-:W-:Y:S02]  /*ab20*/  SHF.R.U64 R10, R10, 0x3, RZ ;  /* 0x000000030a0a7819 */ /* 0x000fe400000012ff */
[----:B------:R-:W-:Y:S01]  /*ab30*/  SHF.R.U64 R12, R12, 0x3, RZ ;  /* 0x000000030c0c7819 */ /* 0x000fe200000012ff */
[----:B------:R-:W-:Y:S01]  /*ab40*/  IMAD.X R13, RZ, RZ, R5, P2 ;  /* 0x000000ffff0d7224 */ /* 0x000fe200010e0605 */
[----:B------:R-:W-:-:S02]  /*ab50*/  IADD3 R43, P1, R4, 0x4040, RZ ;  /* 0x00004040042b7810 */ /* 0x000fc40007f3e0ff */
[C---:B------:R-:W-:Y:S02]  /*ab60*/  IADD3 R32, P0, R4.reuse, 0x4060, RZ ;  /* 0x0000406004207810 */ /* 0x040fe40007f1e0ff */
[----:B------:R-:W-:Y:S01]  /*ab70*/  IADD3 R39, P3, R4, 0x4000, RZ ;  /* 0x0000400004277810 */ /* 0x000fe20007f7e0ff */
[--C-:B------:R-:W-:Y:S01]  /*ab80*/  IMAD.X R11, RZ, RZ, R5.reuse, P1 ;  /* 0x000000ffff0b7224 */ /* 0x100fe200008e0605 */
[----:B------:R-:W-:Y:S02]  /*ab90*/  LOP3.LUT R30, R8, R33, RZ, 0x3c, !PT ;  /* 0x00000021081e7212 */ /* 0x000fe400078e3cff */
[----:B------:R-:W-:Y:S01]  /*aba0*/  SHF.R.U64 R9, R9, 0x3, RZ ;  /* 0x0000000309097819 */ /* 0x000fe200000012ff */
[----:B------:R-:W-:Y:S01]  /*abb0*/  IMAD.X R15, RZ, RZ, R5, P3 ;  /* 0x000000ffff0f7224 */ /* 0x000fe200018e0605 */
[----:B------:R-:W-:Y:S02]  /*abc0*/  LOP3.LUT R26, R10, R35, RZ, 0x3c, !PT ;  /* 0x000000230a1a7212 */ /* 0x000fe400078e3cff */
[----:B------:R-:W-:-:S02]  /*abd0*/  LOP3.LUT R24, R12, R37, RZ, 0x3c, !PT ;  /* 0x000000250c187212 */ /* 0x000fc400078e3cff */
[----:B------:R-:W-:Y:S02]  /*abe0*/  LOP3.LUT R8, R41, 0x380, RZ, 0xc0, !PT ;  /* 0x0000038029087812 */ /* 0x000fe400078ec0ff */
[----:B------:R-:W-:Y:S02]  /*abf0*/  LOP3.LUT R10, R43, 0x380, RZ, 0xc0, !PT ;  /* 0x000003802b0a7812 */ /* 0x000fe400078ec0ff */
[----:B------:R-:W-:Y:S02]  /*ac00*/  LOP3.LUT R12, R32, 0x380, RZ, 0xc0, !PT ;  /* 0x00000380200c7812 */ /* 0x000fe400078ec0ff */
[----:B------:R-:W-:Y:S02]  /*ac10*/  LOP3.LUT R14, R39, 0x380, RZ, 0xc0, !PT ;  /* 0x00000380270e7812 */ /* 0x000fe400078ec0ff */
[----:B------:R-:W-:Y:S01]  /*ac20*/  LOP3.LUT R4, R9, R4, RZ, 0x3c, !PT ;  /* 0x0000000409047212 */ /* 0x000fe200078e3cff */
[----:B------:R-:W-:Y:S01]  /*ac30*/  IMAD.X R9, RZ, RZ, R5, P0 ;  /* 0x000000ffff097224 */ /* 0x000fe200000e0605 */
[----:B------:R-:W-:-:S02]  /*ac40*/  SHF.R.U64 R8, R8, 0x3, RZ ;  /* 0x0000000308087819 */ /* 0x000fc400000012ff */
[----:B------:R-:W-:Y:S02]  /*ac50*/  SHF.R.U64 R10, R10, 0x3, RZ ;  /* 0x000000030a0a7819 */ /* 0x000fe400000012ff */
[----:B------:R-:W-:Y:S02]  /*ac60*/  SHF.R.U64 R29, R12, 0x3, RZ ;  /* 0x000000030c1d7819 */ /* 0x000fe400000012ff */
[----:B------:R-:W-:Y:S02]  /*ac70*/  SHF.R.U64 R14, R14, 0x3, RZ ;  /* 0x000000030e0e7819 */ /* 0x000fe400000012ff */
[-C--:B------:R-:W-:Y:S02]  /*ac80*/  IADD3.X R25, RZ, R5.reuse, RZ, P4, !PT ;  /* 0x00000005ff197210 */ /* 0x080fe400027fe4ff */
[----:B------:R-:W-:Y:S02]  /*ac90*/  MOV R36, R4 ;  /* 0x0000000400247202 */ /* 0x000fe40000000f00 */
[----:B------:R-:W-:-:S02]  /*aca0*/  LOP3.LUT R12, R8, R41, RZ, 0x3c, !PT ;  /* 0x00000029080c7212 */ /* 0x000fc400078e3cff */
[----:B------:R-:W-:Y:S02]  /*acb0*/  F2FP.F16.F32.PACK_AB R4, R89, R88 ;  /* 0x000000585904723e */ /* 0x000fe400000000ff */
[----:B------:R-:W-:Y:S01]  /*acc0*/  F2FP.F16.F32.PACK_AB R5, R91, R90 ;  /* 0x0000005a5b05723e */ /* 0x000fe200000000ff */
[----:B------:R-:W-:Y:S01]  /*acd0*/  BAR.SYNC.DEFER_BLOCKING 0x1, 0x100 ;  /* 0x0044000000007b1d */ /* 0x000fe20000010000 */
[----:B------:R-:W-:Y:S02]  /*ace0*/  LOP3.LUT R10, R10, R43, RZ, 0x3c, !PT ;  /* 0x0000002b0a0a7212 */ /* 0x000fe400078e3cff */
[----:B------:R-:W-:Y:S02]  /*acf0*/  LOP3.LUT R8, R29, R32, RZ, 0x3c, !PT ;  /* 0x000000201d087212 */ /* 0x000fe400078e3cff */
[----:B------:R-:W-:Y:S02]  /*ad00*/  LOP3.LUT R14, R14, R39, RZ, 0x3c, !PT ;  /* 0x000000270e0e7212 */ /* 0x000fe400078e3cff */
        /* <DEDUP_REMOVED lines=8> */
[----:B------:R-:W-:Y:S01]  /*ad90*/  MOV R32, R14 ;  /* 0x0000000e00207202 */ /* 0x000fe20000000f00 */
[----:B------:R0:W-:Y:S01]  /*ada0*/  STSM.16.M88.4 [R36], R4 ;  /* 0x0000000424007844 */ /* 0x0001e20000000200 */
[----:B------:R-:W-:Y:S02]  /*adb0*/  MOV R31, R12 ;  /* 0x0000000c001f7202 */ /* 0x000fe40000000f00 */
[----:B------:R-:W-:Y:S01]  /*adc0*/  MOV R33, R24 ;  /* 0x0000001800217202 */ /* 0x000fe20000000f00 */
[----:B------:R-:W-:Y:S01]  /*add0*/  STSM.16.M88.4 [R35], R8 ;  /* 0x0000000823007844 */ /* 0x000fe20000000200 */
[----:B------:R-:W-:Y:S02]  /*ade0*/  F2FP.F16.F32.PACK_AB R12, R113, R112 ;  /* 0x00000070710c723e */ /* 0x000fe400000000ff */
[----:B------:R-:W-:-:S02]  /*adf0*/  F2FP.F16.F32.PACK_AB R13, R115, R114 ;  /* 0x00000072730d723e */ /* 0x000fc400000000ff */
[----:B------:R-:W-:Y:S02]  /*ae00*/  F2FP.F16.F32.PACK_AB R14, R117, R116 ;  /* 0x00000074750e723e */ /* 0x000fe400000000ff */
[----:B------:R-:W-:Y:S02]  /*ae10*/  F2FP.F16.F32.PACK_AB R15, R119, R118 ;  /* 0x00000076770f723e */ /* 0x000fe400000000ff */
[----:B------:R-:W-:Y:S02]  /*ae20*/  F2FP.F16.F32.PACK_AB R24, R121, R120 ;  /* 0x000000787918723e */ /* 0x000fe400000000ff */
[----:B------:R-:W-:Y:S02]  /*ae30*/  F2FP.F16.F32.PACK_AB R25, R123, R122 ;  /* 0x0000007a7b19723e */ /* 0x000fe400000000ff */
[----:B0-----:R-:W-:Y:S02]  /*ae40*/  F2FP.F16.F32.PACK_AB R4, R105, R104 ;  /* 0x000000686904723e */ /* 0x001fe400000000ff */
[----:B------:R-:W-:-:S02]  /*ae50*/  F2FP.F16.F32.PACK_AB R5, R107, R106 ;  /* 0x0000006a6b05723e */ /* 0x000fc400000000ff */
[----:B------:R-:W-:Y:S02]  /*ae60*/  F2FP.F16.F32.PACK_AB R6, R109, R108 ;  /* 0x0000006c6d06723e */ /* 0x000fe400000000ff */
[----:B------:R-:W-:Y:S02]  /*ae70*/  F2FP.F16.F32.PACK_AB R7, R111, R110 ;  /* 0x0000006e6f07723e */ /* 0x000fe400000000ff */
[----:B------:R-:W-:Y:S02]  /*ae80*/  F2FP.F16.F32.PACK_AB R26, R125, R124 ;  /* 0x0000007c7d1a723e */ /* 0x000fe400000000ff */
[----:B------:R-:W-:Y:S01]  /*ae90*/  F2FP.F16.F32.PACK_AB R27, R127, R126 ;  /* 0x0000007e7f1b723e */ /* 0x000fe200000000ff */
[----:B------:R0:W-:Y:S01]  /*aea0*/  STSM.16.M88.4 [R34], R4 ;  /* 0x0000000422007844 */ /* 0x0001e20000000200 */
[----:B------:R-:W-:-:S03]  /*aeb0*/  PLOP3.LUT P0, PT, PT, PT, UP0, 0x80, 0x0 ;  /* 0x000000000000781c */ /* 0x000fc60003f0f008 */
[----:B------:R2:W-:Y:S04]  /*aec0*/  STSM.16.M88.4 [R33], R12 ;  /* 0x0000000c21007844 */ /* 0x0005e80000000200 */
[----:B------:R2:W-:Y:S04]  /*aed0*/  STSM.16.M88.4 [R32], R24 ;  /* 0x0000001820007844 */ /* 0x0005e80000000200 */
[----:B------:R2:W-:Y:S04]  /*aee0*/  STSM.16.M88.4 [R31], R128 ;  /* 0x000000801f007844 */ /* 0x0005e80000000200 */
[----:B------:R2:W-:Y:S01]  /*aef0*/  STSM.16.M88.4 [R30], R136 ;  /* 0x000000881e007844 */ /* 0x0005e20000000200 */
[----:B0-----:R-:W-:Y:S01]  /*af00*/  IMAD.U32 R4, RZ, RZ, UR4 ;  /* 0x00000004ff047e24 */ /* 0x001fe2000f8e00ff */
[----:B------:R-:W-:-:S02]  /*af10*/  MOV R5, UR7 ;  /* 0x0000000700057c02 */ /* 0x000fc40008000f00 */
[----:B------:R2:W-:Y:S01]  /*af20*/  STSM.16.M88.4 [R29], R144 ;  /* 0x000000901d007844 */ /* 0x0005e20000000200 */
        /* <DEDUP_REMOVED lines=9> */
[----:B------:R-:W-:-:S04]  /*afc0*/  @UP1 UIADD3 UR8, UP2, UR10, UR8, URZ ;  /* 0x000000080a081290 */ /* 0x000fc8000ff5e03f */
[----:B------:R-:W-:Y:S02]  /*afd0*/  @UP1 UIADD3.X UR9, UR11, UR9, URZ, UP2, !UPT ;  /* 0x000000090b091290 */ /* 0x000fe400097fe43f */
[----:B------:R-:W-:Y:S01]  /*afe0*/  IMAD.U32 R10, RZ, RZ, UR8 ;  /* 0x00000008ff0a7e24 */ /* 0x000fe2000f8e00ff */
[----:B------:R-:W1:Y:S03]  /*aff0*/  @P1 LDC R8, c[0x0][0xbf0] ;  /* 0x0002fc00ff081b82 */ /* 0x000e660000000800 */
        /* <DEDUP_REMOVED lines=9> */
.L_x_2631:
[----:B------:R-:W-:Y:S01]  /*b090*/  USHF.R.S32.HI UR14, URZ, 0x1f, UR38 ;  /* 0x0000001f3f0e7899 */ /* 0x000fe20008011426 */
[----:B--2---:R-:W-:Y:S01]  /*b0a0*/  VIADD R10, R17, UR39 ;  /* 0x00000027110a7c36 */ /* 0x004fe20008000000 */
[----:B------:R-:W-:Y:S01]  /*b0b0*/  ULDC.64 UR12, c[0x0][0xb90] ;  /* 0x0002e400000c7ab9 */ /* 0x000fe20000000a00 */
[----:B------:R-:W-:Y:S01]  /*b0c0*/  USHF.R.S32.HI UR11, URZ, 0x1f, UR4 ;  /* 0x0000001f3f0b7899 */ /* 0x000fe20008011404 */
[----:B------:R-:W-:Y:S01]  /*b0d0*/  VIADD R24, R186, UR39 ;  /* 0x00000027ba187c36 */ /* 0x000fe20008000000 */
[----:B------:R-:W-:Y:S01]  /*b0e0*/  UIMAD UR7, UR14, UR12, URZ ;  /* 0x0000000c0e0772a4 */ /* 0x000fe2000f8e023f */
[----:B------:R-:W-:Y:S01]  /*b0f0*/  @P1 IMAD.HI.U32 R5, R10, R7, RZ ;  /* 0x000000070a051227 */ /* 0x000fe200078e00ff */
[----:B------:R-:W-:Y:S01]  /*b100*/  UMOV UR10, UR4 ;  /* 0x00000004000a7c82 */ /* 0x000fe20008000000 */
[----:B------:R-:W-:Y:S01]  /*b110*/  USEL UR37, UR37, URZ, !UP0 ;  /* 0x0000003f25257287 */ /* 0x000fe2000c000000 */
[----:B------:R-:W-:Y:S01]  /*b120*/  MOV R4, R10 ;  /* 0x0000000a00047202 */ /* 0x000fe20000000f00 */
[----:B------:R-:W-:Y:S01]  /*b130*/  UIMAD.WIDE.U32 UR8, UR38, UR12, UR10 ;  /* 0x0000000c260872a5 */ /* 0x000fe2000f8e000a */
[----:B------:R-:W-:Y:S01]  /*b140*/  @P1 SHF.R.U32.HI R4, RZ, R8, R5 ;  /* 0x00000008ff041219 */ /* 0x000fe20000011605 */
[----:B------:R-:W-:Y:S01]  /*b150*/  UIMAD UR7, UR38, UR13, UR7 ;  /* 0x0000000d260772a4 */ /* 0x000fe2000f8e0207 */
[----:B------:R-:W-:Y:S01]  /*b160*/  IMAD R5, R22, 0x40, R2 ;  /* 0x0000004016057824 */ /* 0x000fe200078e0202 */
[----:B------:R-:W-:Y:S01]  /*b170*/  USEL UR36, UR36, URZ, !UP0 ;  /* 0x0000003f24247287 */ /* 0x000fe2000c000000 */
[----:B-----5:R-:W-:Y:S01]  /*b180*/  IMAD R55, R6, R53, RZ ;  /* 0x0000003506377224 */ /* 0x020fe200078e02ff */
        /* <DEDUP_REMOVED lines=10> */
[----:B------:R-:W-:Y:S01]  /*b230*/  ULDC.64 UR12, c[0x0][0xaa0] ;  /* 0x0002a800000c7ab9 */ /* 0x000fe20000000a00 */
[----:B------:R-:W-:-:S02]  /*b240*/  IADD3 R4, P2, R4, UR8, RZ ;  /* 0x0000000804047c10 */ /* 0x000fc4000ff5e0ff */
[----:B------:R-:W-:Y:S01]  /*b250*/  IMAD.U32 R10, RZ, RZ, UR7 ;  /* 0x00000007ff0a7e24 */ /* 0x000fe2000f8e00ff */
[----:B------:R-:W-:Y:S02]  /*b260*/  SHF.R.S32.HI R8, RZ, 0x1f, R7 ;  /* 0x0000001fff087819 */ /* 0x000fe40000011407 */
[----:B------:R-:W-:Y:S02]  /*b270*/  LOP3.LUT R9, R11, 0x380, RZ, 0xc0, !PT ;  /* 0x000003800b097812 */ /* 0x000fe400078ec0ff */
[----:B------:R-:W-:Y:S01]  /*b280*/  IADD3.X R5, R5, UR9, R10, P2, !PT ;  /* 0x0000000905057c10 */ /* 0x000fe200097fe40a */
[----:B------:R-:W-:Y:S01]  /*b290*/  ULDC.64 UR8, c[0x0][0xb88] ;  /* 0x0002e20000087ab9 */ /* 0x000fe20000000a00 */
[----:B------:R-:W-:Y:S01]  /*b2a0*/  IADD3 R13, P0, R20, 0x1000, RZ ;  /* 0x00001000140d7810 */ /* 0x000fe20007f1e0ff */
[----:B------:R-:W-:Y:S01]  /*b2b0*/  IMAD R10, R8, UR8, RZ ;  /* 0x00000008080a7c24 */ /* 0x000fe2000f8e02ff */
[----:B------:R-:W-:Y:S01]  /*b2c0*/  SHF.R.U64 R8, R9, 0x3, RZ ;  /* 0x0000000309087819 */ /* 0x000fe200000012ff */
[----:B------:R-:W-:Y:S01]  /*b2d0*/  IMAD.WIDE.U32 R4, R7, UR8, R4 ;  /* 0x0000000807047c25 */ /* 0x000fe2000f8e0004 */
[----:B------:R-:W-:-:S02]  /*b2e0*/  LOP3.LUT R12, R13, 0x380, RZ, 0xc0, !PT ;  /* 0x000003800d0c7812 */ /* 0x000fc400078ec0ff */
[C---:B------:R-:W-:Y:S01]  /*b2f0*/  IADD3 R45, P6, R20.reuse, 0x4000, RZ ;  /* 0x00004000142d7810 */ /* 0x040fe20007fde0ff */
[----:B------:R-:W-:Y:S01]  /*b300*/  IMAD R9, R7, UR9, R10 ;  /* 0x0000000907097c24 */ /* 0x000fe2000f8e020a */
[----:B------:R-:W-:Y:S01]  /*b310*/  ULDC.64 UR8, c[0x0][0xb50] ;  /* 0x0002d40000087ab9 */ /* 0x000fe20000000a00 */
[----:B------:R-:W-:Y:S02]  /*b320*/  IADD3 R7, P2, R20, 0x3000, RZ ;  /* 0x0000300014077810 */ /* 0x000fe40007f5e0ff */
[----:B------:R-:W-:Y:S01]  /*b330*/  IMAD.IADD R9, R5, 0x1, R9 ;  /* 0x0000000105097824 */ /* 0x000fe200078e0209 */
[----:B------:R-:W-:Y:S02]  /*b340*/  LEA R10, P4, R4, UR8, 0x2 ;  /* 0x00000008040a7c11 */ /* 0x000fe4000f8810ff */
[----:B------:R-:W-:Y:S02]  /*b350*/  SHF.R.U64 R12, R12, 0x3, RZ ;  /* 0x000000030c0c7819 */ /* 0x000fe400000012ff */
[----:B------:R-:W-:Y:S01]  /*b360*/  LEA.HI.X R14, R4, UR9, R9, 0x2, P4 ;  /* 0x00000009040e7c11 */ /* 0x000fe2000a0f1409 */
[----:B------:R-:W-:Y:S01]  /*b370*/  SHFL.IDX PT, R30, R10, RZ, 0x1c1f ;  /* 0x001c1fff0a1e7589 */ /* 0x000fe200000e0000 */
[----:B------:R-:W-:Y:S01]  /*b380*/  LOP3.LUT R5, R7, 0x380, RZ, 0xc0, !PT ;  /* 0x0000038007057812 */ /* 0x000fe200078ec0ff */
[--C-:B------:R-:W-:Y:S01]  /*b390*/  IMAD.X R9, RZ, RZ, R21.reuse, P3 ;  /* 0x000000ffff097224 */ /* 0x100fe200018e0615 */
[----:B------:R-:W-:Y:S01]  /*b3a0*/  LOP3.LUT R12, R12, R13, RZ, 0x3c, !PT ;  /* 0x0000000d0c0c7212 */ /* 0x000fe200078e3cff */
[----:B------:R-:W0:Y:S01]  /*b3b0*/  SHFL.IDX PT, R31, R14, RZ, 0x1c1f ;  /* 0x001c1fff0e1f7589 */ /* 0x000e2200000e0000 */
[----:B------:R-:W-:Y:S01]  /*b3c0*/  SHF.R.U64 R4, R5, 0x3, RZ ;  /* 0x0000000305047819 */ /* 0x000fe200000012ff */
[----:B------:R-:W-:Y:S01]  /*b3d0*/  IMAD.X R5, RZ, RZ, R21, P2 ;  /* 0x000000ffff057224 */ /* 0x000fe200010e0615 */
[----:B------:R-:W-:Y:S01]  /*b3e0*/  IADD3.X R13, RZ, R21, RZ, P0, !PT ;  /* 0x00000015ff0d7210 */ /* 0x000fe200007fe4ff */
[----:B------:R-:W-:Y:S01]  /*b3f0*/  SHFL.IDX PT, R48, R10, 0x1, 0x1c1f ;  /* 0x003c1f000a307f89 */ /* 0x000fe200000e0000 */
[----:B------:R-:W-:-:S02]  /*b400*/  LOP3.LUT P0, RZ, R184, 0x3, RZ, 0xc0, !PT ;  /* 0x00000003b8ff7812 */ /* 0x000fc4000780c0ff */
[----:B------:R-:W-:Y:S01]  /*b410*/  LOP3.LUT R4, R4, R7, RZ, 0x3c, !PT ;  /* 0x0000000704047212 */ /* 0x000fe200078e3cff */
[----:B------:R-:W1:Y:S01]  /*b420*/  SHFL.IDX PT, R49, R14, 0x1, 0x1c1f ;  /* 0x003c1f000e317f89 */ /* 0x000e6200000e0000 */
[C---:B------:R-:W-:Y:S01]  /*b430*/  VIADD R7, R24.reuse, 0x8 ;  /* 0x0000000818077836 */ /* 0x040fe20000000000 */
[-C--:B------:R-:W-:Y:S02]  /*b440*/  ISETP.GE.OR P2, PT, R24, R55.reuse, P0 ;  /* 0x000000371800720c */ /* 0x080fe40000746670 */
[C---:B------:R-:W-:Y:S02]  /*b450*/  IADD3 R41, P5, R20.reuse, 0x5000, RZ ;  /* 0x0000500014297810 */ /* 0x040fe40007fbe0ff */
[----:B------:R-:W-:Y:S02]  /*b460*/  ISETP.GE.OR P0, PT, R7, R55, P0 ;  /* 0x000000370700720c */ /* 0x000fe40000706670 */
[C---:B------:R-:W-:Y:S02]  /*b470*/  IADD3 R37, P4, R20.reuse, 0x6000, RZ ;  /* 0x0000600014257810 */ /* 0x040fe40007f9e0ff */
[----:B------:R-:W-:-:S02]  /*b480*/  LOP3.LUT R15, R20, 0x380, RZ, 0xc0, !PT ;  /* 0x00000380140f7812 */ /* 0x000fc400078ec0ff */
[----:B------:R-:W-:Y:S02]  /*b490*/  LOP3.LUT R44, R45, 0x380, RZ, 0xc0, !PT ;  /* 0x000003802d2c7812 */ /* 0x000fe400078ec0ff */
[----:B------:R-:W-:Y:S02]  /*b4a0*/  LOP3.LUT R40, R41, 0x380, RZ, 0xc0, !PT ;  /* 0x0000038029287812 */ /* 0x000fe400078ec0ff */
[----:B------:R-:W-:Y:S01]  /*b4b0*/  LOP3.LUT R36, R37, 0x380, RZ, 0xc0, !PT ;  /* 0x0000038025247812 */ /* 0x000fe200078ec0ff */
[----:B0-----:R0:W-:Y:S01]  /*b4c0*/  @!P2 ST.E desc[UR52][R30.64], R3 ;  /* 0x000000031e00a985 */ /* 0x0011e2000c101934 */
[----:B------:R-:W-:Y:S02]  /*b4d0*/  SHF.R.U64 R15, R15, 0x3, RZ ;  /* 0x000000030f0f7819 */ /* 0x000fe400000012ff */
[----:B------:R-:W-:Y:S02]  /*b4e0*/  LOP3.LUT R8, R8, R11, RZ, 0x3c, !PT ;  /* 0x0000000b08087212 */ /* 0x000fe400078e3cff */
[----:B------:R-:W-:-:S02]  /*b4f0*/  IADD3 R11, P3, R20, 0x7000, RZ ;  /* 0x00007000140b7810 */ /* 0x000fc40007f7e0ff */
[----:B------:R-:W-:Y:S01]  /*b500*/  SHF.R.U64 R44, R44, 0x3, RZ ;  /* 0x000000032c2c7819 */ /* 0x000fe200000012ff */
[----:B-1----:R1:W-:Y:S01]  /*b510*/  @!P0 ST.E desc[UR52][R48.64], R0 ;  /* 0x0000000030008985 */ /* 0x0023e2000c101934 */
[----:B------:R-:W-:Y:S01]  /*b520*/  SHF.R.U64 R40, R40, 0x3, RZ ;  /* 0x0000000328287819 */ /* 0x000fe200000012ff */
[--C-:B------:R-:W-:Y:S01]  /*b530*/  IMAD.X R33, RZ, RZ, R21.reuse, P3 ;  /* 0x000000ffff217224 */ /* 0x100fe200018e0615 */
[----:B------:R-:W-:Y:S01]  /*b540*/  SHF.R.U64 R36, R36, 0x3, RZ ;  /* 0x0000000324247819 */ /* 0x000fe200000012ff */
[----:B0-----:R-:W0:Y:S01]  /*b550*/  @P1 LDC R30, c[0x0][0xbec] ;  /* 0x0002fb00ff1e1b82 */ /* 0x001e220000000800 */
[----:B------:R-:W-:Y:S02]  /*b560*/  LOP3.LUT R20, R15, R20, RZ, 0x3c, !PT ;  /* 0x000000140f147212 */ /* 0x000fe400078e3cff */
[----:B------:R-:W-:Y:S01]  /*b570*/  LOP3.LUT R44, R44, R45, RZ, 0x3c, !PT ;  /* 0x0000002d2c2c7212 */ /* 0x000fe200078e3cff */
[--C-:B------:R-:W-:Y:S01]  /*b580*/  IMAD.X R45, RZ, RZ, R21.reuse, P6 ;  /* 0x000000ffff2d7224 */ /* 0x100fe200030e0615 */
[----:B------:R-:W-:Y:S01]  /*b590*/  LOP3.LUT R40, R40, R41, RZ, 0x3c, !PT ;  /* 0x0000002928287212 */ /* 0x000fe200078e3cff */
[----:B------:R-:W-:Y:S01]  /*b5a0*/  IMAD.X R41, RZ, RZ, R21, P5 ;  /* 0x000000ffff297224 */ /* 0x000fe200028e0615 */
[----:B------:R-:W-:Y:S01]  /*b5b0*/  LOP3.LUT R36, R36, R37, RZ, 0x3c, !PT ;  /* 0x0000002524247212 */ /* 0x000fe200078e3cff */
[----:B------:R2:W5:Y:S01]  /*b5c0*/  LD.E.128 R24, desc[UR52][R20.64] ;  /* 0x0000003414187980 */ /* 0x000562000c101d00 */
[----:B------:R-:W-:Y:S01]  /*b5d0*/  IADD3.X R37, RZ, R21, RZ, P4, !PT ;  /* 0x00000015ff257210 */ /* 0x000fe200027fe4ff */
[----:B------:R-:W-:-:S02]  /*b5e0*/  UIMAD UR7, UR11, UR12, URZ ;  /* 0x0000000c0b0772a4 */ /* 0x000fc4000f8e023f */
[----:B------:R-:W-:Y:S01]  /*b5f0*/  UIMAD.WIDE.U32 UR8, UR4, UR12, URZ ;  /* 0x0000000c040872a5 */ /* 0x000fe2000f8e003f */
[----:B-1----:R-:W-:Y:S01]  /*b600*/  IMAD R0, R19, 0x20, R22 ;  /* 0x0000002013007824 */ /* 0x002fe200078e0216 */
[----:B------:R-:W-:Y:S01]  /*b610*/  LOP3.LUT R6, R11, 0x380, RZ, 0xc0, !PT ;  /* 0x000003800b067812 */ /* 0x000fe200078ec0ff */
[----:B------:R-:W5:Y:S01]  /*b620*/  LD.E.128 R12, desc[UR52][R12.64] ;  /* 0x000000340c0c7980 */ /* 0x000f62000c101d00 */
[----:B--2---:R-:W1:Y:S01]  /*b630*/  @P1 LDC R21, c[0x0][0xbf0] ;  /* 0x0002fc00ff151b82 */ /* 0x004e620000000800 */
[----:B------:R-:W-:Y:S02]  /*b640*/  UIMAD UR7, UR4, UR13, UR7 ;  /* 0x0000000d040772a4 */ /* 0x000fe4000f8e0207 */
[----:B------:R-:W5:Y:S01]  /*b650*/  LD.E.128 R44, desc[UR52][R44.64] ;  /* 0x000000342c2c7980 */ /* 0x000f62000c101d00 */
[----:B------:R-:W-:Y:S01]  /*b660*/  ULDC.64 UR10, c[0x0][0xae8] ;  /* 0x0002ba00000a7ab9 */ /* 0x000fe20000000a00 */
[----:B------:R-:W-:Y:S01]  /*b670*/  VIADD R29, R0, UR39 ;  /* 0x00000027001d7c36 */ /* 0x000fe20008000000 */
[----:B------:R-:W-:Y:S01]  /*b680*/  UIADD3 UR9, UR9, UR7, URZ ;  /* 0x0000000709097290 */ /* 0x000fe2000fffe03f */
[----:B------:R-:W-:Y:S01]  /*b690*/  SHF.R.U64 R6, R6, 0x3, RZ ;  /* 0x0000000306067819 */ /* 0x000fe200000012ff */
[----:B------:R-:W-:Y:S01]  /*b6a0*/  UIMAD UR4, UR14, UR10, URZ ;  /* 0x0000000a0e0472a4 */ /* 0x000fe2000f8e023f */
[----:B------:R-:W5:Y:S01]  /*b6b0*/  LD.E.128 R40, desc[UR52][R40.64] ;  /* 0x0000003428287980 */ /* 0x000f62000c101d00 */
[----:B------:R-:W-:Y:S01]  /*b6c0*/  UIMAD.WIDE.U32 UR8, UR38, UR10, UR8 ;  /* 0x0000000a260872a5 */ /* 0x000fe2000f8e0008 */
[----:B0-----:R-:W-:Y:S01]  /*b6d0*/  @P1 IMAD.HI.U32 R0, R29, R30, RZ ;  /* 0x0000001e1d001227 */ /* 0x001fe200078e00ff */
[----:B------:R-:W-:Y:S01]  /*b6e0*/  UIMAD UR4, UR38, UR11, UR4 ;  /* 0x0000000b260472a4 */ /* 0x000fe2000f8e0204 */
[----:B------:R-:W-:Y:S01]  /*b6f0*/  LOP3.LUT R32, R6, R11, RZ, 0x3c, !PT ;  /* 0x0000000b06207212 */ /* 0x000fe200078e3cff */
[----:B------:R-:W5:Y:S01]  /*b700*/  LD.E.128 R36, desc[UR52][R36.64] ;  /* 0x0000003424247980 */ /* 0x000f62000c101d00 */
[----:B------:R-:W-:Y:S01]  /*b710*/  ULDC.64 UR10, c[0x0][0xaf0] ;  /* 0x0002bc00000a7ab9 */ /* 0x000fe20000000a00 */
[----:B------:R-:W-:-:S02]  /*b720*/  UIADD3 UR9, UR9, UR4, URZ ;  /* 0x0000000409097290 */ /* 0x000fc4000fffe03f */
[----:B------:R-:W-:Y:S01]  /*b730*/  UIMAD UR4, UR37, UR10, URZ ;  /* 0x0000000a250472a4 */ /* 0x000fe2000f8e023f */
[----:B------:R-:W-:Y:S01]  /*b740*/  IMAD.MOV.U32 R3, RZ, RZ, R29 ;  /* 0x000000ffff037224 */ /* 0x000fe200078e001d */
[----:B------:R-:W-:Y:S01]  /*b750*/  UIMAD.WIDE.U32 UR8, UR36, UR10, UR8 ;  /* 0x0000000a240872a5 */ /* 0x000fe2000f8e0008 */
[----:B------:R-:W5:Y:S01]  /*b760*/  LD.E.128 R8, desc[UR52][R8.64] ;  /* 0x0000003408087980 */ /* 0x000f62000c101d00 */
[----:B------:R-:W-:Y:S01]  /*b770*/  UIMAD UR4, UR36, UR11, UR4 ;  /* 0x0000000b240472a4 */ /* 0x000fe2000f8e0204 */
[----:B-1----:R-:W-:-:S03]  /*b780*/  @P1 SHF.R.U32.HI R3, RZ, R21, R0 ;  /* 0x00000015ff031219 */ /* 0x002fc60000011600 */
[----:B------:R-:W-:Y:S01]  /*b790*/  UIADD3 UR4, UR9, UR4, URZ ;  /* 0x0000000409047290 */ /* 0x000fe2000fffe03f */
[----:B------:R-:W5:Y:S01]  /*b7a0*/  LD.E.128 R4, desc[UR52][R4.64] ;  /* 0x0000003404047980 */ /* 0x000f62000c101d00 */
[----:B------:R-:W-:Y:S01]  /*b7b0*/  ULDC.64 UR10, c[0x0][0xae0] ;  /* 0x0002b800000a7ab9 */ /* 0x000fe20000000a00 */
[--C-:B------:R-:W-:Y:S01]  /*b7c0*/  SHF.R.S32.HI R0, RZ, 0x1f, R3.reuse ;  /* 0x0000001fff007819 */ /* 0x100fe20000011403 */
[----:B------:R-:W-:Y:S01]  /*b7d0*/  IMAD.MOV R30, RZ, RZ, -R3 ;  /* 0x000000ffff1e7224 */ /* 0x000fe200078e0a03 */
[----:B------:R-:W-:Y:S01]  /*b7e0*/  MOV R20, UR8 ;  /* 0x0000000800147c02 */ /* 0x000fe20008000f00 */
[----:B------:R-:W-:Y:S01]  /*b7f0*/  IMAD.U32 R21, RZ, RZ, UR9 ;  /* 0x00000009ff157e24 */ /* 0x000fe2000f8e00ff */
[----:B------:R-:W5:Y:S01]  /*b800*/  LD.E.128 R32, desc[UR52][R32.64] ;  /* 0x0000003420207980 */ /* 0x000f62000c101d00 */
[----:B------:R-:W-:Y:S01]  /*b810*/  IMAD R0, R0, UR10, RZ ;  /* 0x0000000a00007c24 */ /* 0x000fe2000f8e02ff */
[----:B------:R-:W-:Y:S01]  /*b820*/  ULDC.64 UR8, c[0x0][0xad8] ;  /* 0x0002b60000087ab9 */ /* 0x000fe20000000a00 */
[----:B------:R-:W-:Y:S01]  /*b830*/  IMAD R29, R53, R30, R29 ;  /* 0x0000001e351d7224 */ /* 0x000fe200078e021d */
[----:B------:R-:W-:Y:S01]  /*b840*/  @!PT LDS RZ, [RZ] ;  /* 0x00000000fffff984 */ /* 0x000fe20000000800 */
[----:B------:R-:W-:Y:S01]  /*b850*/  @!PT LDS RZ, [RZ] ;  /* 0x00000000fffff984 */ /* 0x000fe20000000800 */
[----:B------:R-:W-:Y:S01]  /*b860*/  @!PT LDS RZ, [RZ] ;  /* 0x00000000fffff984 */ /* 0x000fe20000000800 */
[----:B------:R-:W-:Y:S01]  /*b870*/  @!PT LDS RZ, [RZ] ;  /* 0x00000000fffff984 */ /* 0x000fe20000000800 */
[----:B------:R0:W-:Y:S06]  /*b880*/  MEMBAR.ALL.CTA ;  /* 0x0000000000007992 */ /* 0x0001ec0000008000 */
[----:B0-----:R-:W0:Y:S01]  /*b890*/  FENCE.VIEW.ASYNC.S ;  /* 0x00000000000073c6 */ /* 0x001e220000000000 */
[----:B------:R-:W-:-:S02]  /*b8a0*/  IMAD.U32 R21, RZ, RZ, UR4 ;  /* 0x00000004ff157e24 */ /* 0x000fc4000f8e00ff */
        /* <DEDUP_REMOVED lines=33> */
.L_x_2633:
[----:B------:R-:W-:Y:S05]  /*bac0*/  BSYNC B1 ;  /* 0x0000000000017941 */ /* 0x000fea0003800000 */
.L_x_2632:
        /* <DEDUP_REMOVED lines=13> */
.L_x_2635:
[----:B------:R-:W-:Y:S05]  /*bba0*/  BSYNC B1 ;  /* 0x0000000000017941 */ /* 0x000fea0003800000 */
.L_x_2634:
        /* <DEDUP_REMOVED lines=13> */
.L_x_2637:
[----:B------:R-:W-:Y:S05]  /*bc80*/  BSYNC B1 ;  /* 0x0000000000017941 */ /* 0x000fea0003800000 */
.L_x_2636:
        /* <DEDUP_REMOVED lines=16> */
.L_x_2630:
        /* <DEDUP_REMOVED lines=11> */
[----:B------:R-:W-:-:S03]  /*be40*/  UISETP.NE.U32.AND UP1, UPT, UR8, URZ, UPT ;  /* 0x0000003f0800728c */ /* 0x000fc6000bf25070 */
[----:B------:R-:W2:Y:S01]  /*be50*/  @P2 LDG.E R3, desc[UR52][R4.64] ;  /* 0x0000003404032981 */ /* 0x000ea2000c1e1900 */
[----:B------:R-:W-:Y:S01]  /*be60*/  UISETP.NE.AND.EX UP1, UPT, UR9, URZ, UPT, UP1 ;  /* 0x0000003f0900728c */ /* 0x000fe2000bf25310 */
[----:B------:R-:W-:-:S05]  /*be70*/  MOV R0, UR4 ;  /* 0x0000000400007c02 */ /* 0x000fca0008000f00 */
        /* <DEDUP_REMOVED lines=17> */
[----:B--2---:R-:W-:-:S07]  /*bf90*/  IMAD.IADD R0, R0, 0x1, -R3 ;  /* 0x0000000100007824 */ /* 0x004fce00078e0a03 */
.L_x_2639:
[----:B------:R-:W-:Y:S01]  /*bfa0*/  USEL UR36, UR36, URZ, !UP0 ;  /* 0x0000003f24247287 */ /* 0x000fe2000c000000 */
[----:B------:R-:W-:Y:S01]  /*bfb0*/  BSSY B1, `(.L_x_2640) ;  /* 0x000002c000017945 */ /* 0x000fe20003800000 */
[----:B------:R-:W-:-:S03]  /*bfc0*/  USEL UR37, UR37, URZ, !UP0 ;  /* 0x0000003f25257287 */ /* 0x000fc6000c000000 */
[----:B------:R-:W-:Y:S09]  /*bfd0*/  @P1 BRA `(.L_x_2641) ;  /* 0x0000000000a41947 */ /* 0x000ff20003800000 */
        /* <DEDUP_REMOVED lines=41> */
.L_x_2641:
[----:B------:R-:W-:Y:S05]  /*c270*/  BSYNC B1 ;  /* 0x0000000000017941 */ /* 0x000fea0003800000 */
.L_x_2640:
[----:B------:R-:W1:Y:S01]  /*c280*/  @P0 LDC R5, c[0x0][0xbf0] ;  /* 0x0002fc00ff050b82 */ /* 0x000e620000000800 */
[----:B------:R-:W-:Y:S01]  /*c290*/  ULDC.64 UR12, c[0x0][0xaa0] ;  /* 0x0002a800000c7ab9 */ /* 0x000fe20000000a00 */
[----:B0-----:R-:W-:Y:S01]  /*c2a0*/  IMAD R3, R19, 0x20, R22 ;  /* 0x0000002013037824 */ /* 0x001fe200078e0216 */
        /* <DEDUP_REMOVED lines=8> */
[----:B------:R-:W-:Y:S01]  /*c330*/  UIMAD UR4, UR11, UR12, URZ ;  /* 0x0000000c0b0472a4 */ /* 0x000fe2000f8e023f */
[----:B------:R-:W-:Y:S01]  /*c340*/  MOV R3, R8 ;  /* 0x0000000800037202 */ /* 0x000fe20000000f00 */
[----:B------:R-:W-:Y:S02]  /*c350*/  UIMAD.WIDE.U32 UR8, UR38, UR12, UR8 ;  /* 0x0000000c260872a5 */ /* 0x000fe4000f8e0008 */
        /* <DEDUP_REMOVED lines=13> */
[----:B------:R-:W-:Y:S01]  /*c430*/  IMAD.U32 R4, RZ, RZ, UR8 ;  /* 0x00000008ff047e24 */ /* 0x000fe2000f8e00ff */
[----:B------:R-:W-:Y:S01]  /*c440*/  ULDC.64 UR8, c[0x0][0xad8] ;  /* 0x0002b60000087ab9 */ /* 0x000fe20000000a00 */
[----:B------:R-:W-:Y:S02]  /*c450*/  IMAD.U32 R5, RZ, RZ, UR4 ;  /* 0x00000004ff057e24 */ /* 0x000fe4000f8e00ff */
[----:B------:R-:W-:Y:S01]  /*c460*/  IMAD R7, R11, R7, R8 ;  /* 0x000000070b077224 */ /* 0x000fe200078e0208 */
[----:B------:R-:W-:Y:S01]  /*c470*/  IADD3 R8, R22, UR39, RZ ;  /* 0x0000002716087c10 */ /* 0x000fe2000fffe0ff */
[----:B------:R-:W-:-:S02]  /*c480*/  IMAD R9, R3, UR11, R6 ;  /* 0x0000000b03097c24 */ /* 0x000fc4000f8e0206 */
[----:B------:R-:W-:Y:S01]  /*c490*/  IMAD.WIDE.U32 R4, R3, UR10, R4 ;  /* 0x0000000a03047c25 */ /* 0x000fe2000f8e0004 */
[----:B------:R-:W-:-:S03]  /*c4a0*/  SHF.R.S32.HI R3, RZ, 0x1f, R7 ;  /* 0x0000001fff037819 */ /* 0x000fc60000011407 */
[----:B------:R-:W-:Y:S02]  /*c4b0*/  IMAD.IADD R5, R5, 0x1, R9 ;  /* 0x0000000105057824 */ /* 0x000fe400078e0209 */
[----:B------:R-:W-:Y:S02]  /*c4c0*/  IMAD R6, R3, UR8, RZ ;  /* 0x0000000803067c24 */ /* 0x000fe4000f8e02ff */
[----:B-----5:R-:W-:Y:S02]  /*c4d0*/  IMAD R11, R0, R11, RZ ;  /* 0x0000000b000b7224 */ /* 0x020fe400078e02ff */
[C---:B------:R-:W-:Y:S02]  /*c4e0*/  IMAD R3, R7.reuse, UR9, R6 ;  /* 0x0000000907037c24 */ /* 0x040fe4000f8e0206 */
[----:B------:R-:W-:Y:S01]  /*c4f0*/  IMAD.WIDE.U32 R4, R7, UR8, R4 ;  /* 0x0000000807047c25 */ /* 0x000fe2000f8e0004 */
[----:B------:R-:W-:Y:S01]  /*c500*/  ISETP.GE.AND P2, PT, R8, R11, PT ;  /* 0x0000000b0800720c */ /* 0x000fe20003f46270 */
[----:B------:R-:W-:-:S02]  /*c510*/  ULDC.64 UR8, c[0x0][0xa80] ;  /* 0x0002a00000087ab9 */ /* 0x000fc40000000a00 */
[----:B------:R-:W-:Y:S01]  /*c520*/  IMAD.IADD R3, R5, 0x1, R3 ;  /* 0x0000000105037824 */ /* 0x000fe200078e0203 */
[----:B------:R-:W-:Y:S01]  /*c530*/  LEA R6, P3, R4, UR8, 0x1 ;  /* 0x0000000804067c11 */ /* 0x000fe2000f8608ff */
[----:B------:R-:W-:-:S03]  /*c540*/  VIADD R0, R8, 0x20 ;  /* 0x0000002008007836 */ /* 0x000fc60000000000 */
[----:B------:R-:W-:Y:S01]  /*c550*/  LEA.HI.X R3, R4, UR9, R3, 0x1, P3 ;  /* 0x0000000904037c11 */ /* 0x000fe200098f0c03 */
[----:B------:R0:W1:Y:S01]  /*c560*/  SHFL.IDX PT, R7, R6, RZ, 0x181f ;  /* 0x00181fff06077589 */ /* 0x00006200000e0000 */
[-C--:B------:R-:W-:Y:S01]  /*c570*/  ISETP.GE.AND P1, PT, R0, R11.reuse, PT ;  /* 0x0000000b0000720c */ /* 0x080fe20003f26270 */
[----:B------:R-:W-:Y:S02]  /*c580*/  VIADD R0, R8, 0x40 ;  /* 0x0000004008007836 */ /* 0x000fe40000000000 */
[----:B------:R0:W2:Y:S03]  /*c590*/  SHFL.IDX PT, R5, R3, RZ, 0x181f ;  /* 0x00181fff03057589 */ /* 0x0000a600000e0000 */
[----:B------:R-:W-:Y:S01]  /*c5a0*/  ISETP.GE.AND P0, PT, R0, R11, PT ;  /* 0x0000000b0000720c */ /* 0x000fe20003f06270 */
[----:B------:R-:W-:-:S12]  /*c5b0*/  @P2 BRA `(.L_x_2643) ;  /* 0x0000000000242947 */ /* 0x000fd80003800000 */
        /* <DEDUP_REMOVED lines=9> */
.L_x_2643:
[----:B------:R-:W-:Y:S05]  /*c650*/  BSYNC B1 ;  /* 0x0000000000017941 */ /* 0x000fea0003800000 */
.L_x_2642:
        /* <DEDUP_REMOVED lines=13> */
.L_x_2645:
[----:B------:R-:W-:Y:S05]  /*c730*/  BSYNC B1 ;  /* 0x0000000000017941 */ /* 0x000fea0003800000 */
.L_x_2644:
        /* <DEDUP_REMOVED lines=13> */
.L_x_2647:
[----:B------:R-:W-:Y:S05]  /*c810*/  BSYNC B1 ;  /* 0x0000000000017941 */ /* 0x000fea0003800000 */
.L_x_2646:
        /* <DEDUP_REMOVED lines=14> */
.L_x_2638:
[----:B------:R-:W-:Y:S05]  /*c900*/  BSYNC B0 ;  /* 0x0000000000007941 */ /* 0x000fea0003800000 */
.L_x_2629:
[----:B------:R-:W-:Y:S02]  /*c910*/  ULDC UR4, c[0x0][0xc3c] ;  /* 0x00030f0000047ab9 */ /* 0x000fe40000000800 */
[----:B------:R-:W-:-:S13]  /*c920*/  ISETP.GE.AND P0, PT, R51, UR4, PT ;  /* 0x0000000433007c0c */ /* 0x000fda000bf06270 */
[----:B------:R-:W-:Y:S05]  /*c930*/  @!P0 BRA `(.L_x_2648) ;  /* 0xffffff4000fc8947 */ /* 0x000fea000383ffff */
[----:B------:R-:W-:Y:S05]  /*c940*/  EXIT ;  /* 0x000000000000794d */ /* 0x000fea0003800000 */
.L_x_2587:
        /* <DEDUP_REMOVED lines=13> */
[----:B------:R-:W1:Y:S01]  /*ca20*/  LDS.128 R16, [UR4+0x288d0] ;  /* 0x0288d004ff107984 */ /* 0x000e620008000c00 */
[----:B------:R-:W-:Y:S06]  /*ca30*/  BAR.ARV 0x4, 0x180 ;  /* 0x0106000000007b1d */ /* 0x000fec0000002000 */
[----:B------:R-:W-:Y:S05]  /*ca40*/  BRA `(.L_x_2650) ;  /* 0x00000008008c7947 */ /* 0x000fea0003800000 */
.L_x_2649:
        /* <DEDUP_REMOVED lines=34> */
[----:B-1----:R-:W-:Y:S02]  /*cc70*/  ISETP.GT.AND P6, PT, R4, UR6, PT ;  /* 0x0000000604007c0c */ /* 0x002fe4000bfc4270 */
[----:B------:R-:W-:-:S11]  /*cc80*/  MOV R3, R4 ;  /* 0x0000000400037202 */ /* 0x000fd60000000f00 */
[----:B------:R-:W-:Y:S05]  /*cc90*/  @P6 BRA `(.L_x_2651) ;  /* 0x0000000000906947 */ /* 0x000fea0003800000 */
[----:B------:R-:W-:Y:S01]  /*cca0*/  IMAD.MOV.U32 R4, RZ, RZ, R3 ;  /* 0x000000ffff047224 */ /* 0x000fe200078e0003 */
[----:B------:R-:W-:Y:S01]  /*ccb0*/  UMOV UR4, URZ ;  /* 0x0000003f00047c82 */ /* 0x000fe20008000000 */
[----:B------:R-:W-:-:S05]  /*ccc0*/  ULDC UR5, c[0x0][0xc38] ;  /* 0x00030e0000057ab9 */ /* 0x000fca0000000800 */
.L_x_2655:
        /* <DEDUP_REMOVED lines=12> */
.L_x_2654:
[----:B------:R-:W-:Y:S05]  /*cd90*/  BSYNC B0 ;  /* 0x0000000000007941 */ /* 0x000fea0003800000 */
.L_x_2653:
        /* <DEDUP_REMOVED lines=20> */
.L_x_2651:
        /* <DEDUP_REMOVED lines=15> */
[----:B0-----:R-:W-:-:S06]  /*cfd0*/  IADD3 R10, R9, 0xffffffe, RZ ;  /* 0x0ffffffe090a7810 */ /* 0x001fcc0007ffe0ff */
[----:B------:R0:W1:Y:S01]  /*cfe0*/  F2I.FTZ.U32.TRUNC.NTZ R3, R10 ;  /* 0x0000000a00037305 */ /* 0x000062000021f000 */
[----:B------:R-:W-:Y:S05]  /*cff0*/  @!P0 BRA `(.L_x_2656) ;  /* 0x0000000000088947 */ /* 0x000fea0003800000 */
[----:B------:R-:W-:-:S05]  /*d000*/  VIADD R9, R13, 0xffffffff ;  /* 0xffffffff0d097836 */ /* 0x000fca0000000000 */
[----:B------:R2:W3:Y:S02]  /*d010*/  SHFL.IDX PT, R16, R6, R9, 0x1f ;  /* 0x00001f0906107589 */ /* 0x0004e400000e0000 */
.L_x_2656:
        /* <DEDUP_REMOVED lines=34> */
[----:B0-----:R-:W-:-:S06]  /*d240*/  IADD3 R3, R6, 0xffffffe, RZ ;  /* 0x0ffffffe06037810 */ /* 0x001fcc0007ffe0ff */
        /* <DEDUP_REMOVED lines=21> */
[----:B------:R-:W-:-:S03]  /*d3a0*/  IMAD R18, R2, R18, R3 ;  /* 0x0000001202127224 */ /* 0x000fc600078e0203 */
[----:B------:R-:W-:Y:S01]  /*d3b0*/  IADD3 R17, R0, R17, RZ ;  /* 0x0000001100117210 */ /* 0x000fe20007ffe0ff */
[----:B------:R-:W-:Y:S06]  /*d3c0*/  BRA `(.L_x_2657) ;  /* 0x0000000000147947 */ /* 0x000fec0003800000 */
.L_x_2652:
[----:B------:R-:W-:Y:S01]  /*d3d0*/  ULDC UR4, c[0x0][0xc3c] ;  /* 0x00030f0000047ab9 */ /* 0x000fe20000000800 */
[----:B------:R-:W-:Y:S02]  /*d3e0*/  IMAD.MOV.U32 R17, RZ, RZ, RZ ;  /* 0x000000ffff117224 */ /* 0x000fe400078e00ff */
[----:B------:R-:W-:Y:S02]  /*d3f0*/  IMAD.U32 R16, RZ, RZ, UR6 ;  /* 0x00000006ff107e24 */ /* 0x000fe4000f8e00ff */
[----:B------:R-:W-:Y:S02]  /*d400*/  IMAD.MOV.U32 R18, RZ, RZ, RZ ;  /* 0x000000ffff127224 */ /* 0x000fe400078e00ff */
[----:B------:R-:W-:-:S07]  /*d410*/  IMAD.U32 R19, RZ, RZ, UR4 ;  /* 0x00000004ff137e24 */ /* 0x000fce000f8e00ff */
.L_x_2657:
[----:B------:R-:W-:-:S13]  /*d420*/  ISETP.NE.AND P0, PT, R5, RZ, PT ;  /* 0x000000ff0500720c */ /* 0x000fda0003f05270 */
[----:B------:R-:W0:Y:S01]  /*d430*/  @!P0 S2R R3, SR_CgaCtaId ;  /* 0x0000000000038919 */ /* 0x000e220000008800 */
[----:B------:R-:W-:-:S04]  /*d440*/  @!P0 MOV R0, 0x400 ;  /* 0x0000040000008802 */ /* 0x000fc80000000f00 */
[----:B0-----:R-:W-:-:S05]  /*d450*/  @!P0 LEA R0, R3, R0, 0x18 ;  /* 0x0000000003008211 */ /* 0x001fca00078ec0ff */
[----:B------:R0:W-:Y:S01]  /*d460*/  @!P0 STS.128 [R0+0x288d0], R16 ;  /* 0x0288d01000008388 */ /* 0x0001e20000000c00 */
[----:B------:R-:W-:Y:S06]  /*d470*/  BAR.ARV 0x5, 0x180 ;  /* 0x0146000000007b1d */ /* 0x000fec0000002000 */
.L_x_2650:
[----:B------:R2:W-:Y:S01]  /*d480*/  STL [R1+0x18], RZ ;  /* 0x000018ff01007387 */ /* 0x0005e20000100800 */
[----:B------:R-:W-:Y:S01]  /*d490*/  ULDC UR4, c[0x0][0xc3c] ;  /* 0x00030f0000047ab9 */ /* 0x000fe20000000800 */
[----:B------:R-:W-:Y:S01]  /*d4a0*/  IMAD.MOV.U32 R28, RZ, RZ, 0x1 ;  /* 0x00000001ff1c7424 */ /* 0x000fe200078e00ff */
[----:B-1----:R-:W-:Y:S02]  /*d4b0*/  ISETP.GE.AND P0, PT, R19, UR4, PT ;  /* 0x0000000413007c0c */ /* 0x002fe4000bf06270 */
[----:B------:R-:W-:-:S11]  /*d4c0*/  MOV R25, RZ ;  /* 0x000000ff00197202 */ /* 0x000fd60000000f00 */
[----:B--2---:R-:W-:Y:S05]  /*d4d0*/  @P0 BRA `(.L_x_2658) ;  /* 0x0000004800b40947 */ /* 0x004fea0003800000 */
[----:B------:R-:W1:Y:S01]  /*d4e0*/  S2R R3, SR_TID.X ;  /* 0x0000000000037919 */ /* 0x000e620000002100 */
        /* <DEDUP_REMOVED lines=10> */
[C---:B-1----:R-:W-:Y:S01]  /*d590*/  LOP3.LUT R4, R3.reuse, 0x7f, RZ, 0xc0, !PT ;  /* 0x0000007f03047812 */ /* 0x042fe200078ec0ff */
[C---:B------:R-:W-:Y:S02]  /*d5a0*/  IMAD.SHL.U32 R30, R3.reuse, 0x8, RZ ;  /* 0x00000008031e7824 */ /* 0x040fe400078e00ff */
[----:B------:R-:W-:-:S03]  /*d5b0*/  IMAD.SHL.U32 R2, R3, 0x10, RZ ;  /* 0x0000001003027824 */ /* 0x000fc600078e00ff */
[----:B0-----:R-:W-:Y:S02]  /*d5c0*/  LOP3.LUT R0, R30, 0x1f8, RZ, 0xc0, !PT ;  /* 0x000001f81e007812 */ /* 0x001fe400078ec0ff */
[----:B------:R-:W-:Y:S02]  /*d5d0*/  LOP3.LUT R2, R2, 0x70, RZ, 0xc0, !PT ;  /* 0x0000007002027812 */ /* 0x000fe400078ec0ff */
[----:B------:R-:W-:Y:S02]  /*d5e0*/  LOP3.LUT R3, R0, 0x38, R3, 0x78, !PT ;  /* 0x0000003800037812 */ /* 0x000fe400078e7803 */
[----:B------:R-:W-:Y:S02]  /*d5f0*/  SHF.R.U32.HI R0, RZ, 0x3, R4 ;  /* 0x00000003ff007819 */ /* 0x000fe40000011604 */
[----:B------:R-:W-:Y:S02]  /*d600*/  LOP3.LUT R34, R3, 0x200, R30, 0xf8, !PT ;  /* 0x0000020003227812 */ /* 0x000fe400078ef81e */
[----:B------:R-:W-:-:S02]  /*d610*/  LOP3.LUT R2, R0, R2, RZ, 0xfc, !PT ;  /* 0x0000000200027212 */ /* 0x000fc400078efcff */
[----:B------:R-:W-:Y:S02]  /*d620*/  LEA R0, R34, R22, 0x1 ;  /* 0x0000001622007211 */ /* 0x000fe400078e08ff */
[----:B------:R-:W-:-:S03]  /*d630*/  LOP3.LUT R30, R30, 0x38, RZ, 0xc0, !PT ;  /* 0x000000381e1e7812 */ /* 0x000fc600078ec0ff */
[----:B------:R3:W-:Y:S01]  /*d640*/  STL [R1], R0 ;  /* 0x0000000001007387 */ /* 0x0007e20000100800 */
[----:B------:R-:W-:-:S07]  /*d650*/  LOP3.LUT R29, R30, 0x40, RZ, 0xfc, !PT ;  /* 0x000000401e1d7812 */ /* 0x000fce00078efcff */
.L_x_2721:
[----:B0-----:R-:W0:Y:S02]  /*d660*/  LDC.64 R2, c[0x0][0xc88] ;  /* 0x00032200ff027b82 */ /* 0x001e240000000a00 */
[----:B0-----:R-:W-:-:S05]  /*d670*/  IMAD.WIDE R2, R19, 0x4, R2 ;  /* 0x0000000413027825 */ /* 0x001fca00078e0202 */
[----:B------:R-:W3:Y:S01]  /*d680*/  LDG.E R31, desc[UR52][R2.64] ;  /* 0x00000034021f7981 */ /* 0x000ee2000c1e1900 */
        /* <DEDUP_REMOVED lines=15> */
[----:B------:R-:W-:Y:S01]  /*d780*/  LOP3.LUT R27, R27, 0xffffffef, RZ, 0xc0, !PT ;  /* 0xffffffef1b1b7812 */ /* 0x000fe200078ec0ff */
[----:B0-----:R-:W-:Y:S01]  /*d790*/  IMAD.MOV.U32 R0, RZ, RZ, RZ ;  /* 0x000000ffff007224 */ /* 0x001fe200078e00ff */
[----:B------:R-:W-:Y:S02]  /*d7a0*/  ISETP.NE.AND.EX P2, PT, RZ, UR5, PT, P0 ;  /* 0x00000005ff007c0c */ /* 0x000fe4000bf45300 */
[----:B------:R-:W-:Y:S02]  /*d7b0*/  ISETP.NE.U32.AND P0, PT, RZ, UR6, PT ;  /* 0x00000006ff007c0c */ /* 0x000fe4000bf05070 */
[----:B-1----:R-:W-:Y:S02]  /*d7c0*/  IADD3 R2, P1, R23, UR4, RZ ;  /* 0x0000000417027c10 */ /* 0x002fe4000ff3e0ff */
[----:B------:R-:W-:-:S02]  /*d7d0*/  ISETP.NE.AND.EX P0, PT, RZ, UR7, PT, P0 ;  /* 0x00000007ff007c0c */ /* 0x000fc4000bf05300 */
[----:B------:R-:W-:Y:S01]  /*d7e0*/  IADD3.X R3, R24, UR5, RZ, P1, !PT ;  /* 0x0000000518037c10 */ /* 0x000fe20008ffe4ff */
[----:B------:R-:W-:-:S04]  /*d7f0*/  ULDC.64 UR4, c[0x0][0x418] ;  /* 0x0001060000047ab9 */ /* 0x000fc80000000a00 */
[----:B------:R-:W-:Y:S01]  /*d800*/  @P2 LOP3.LUT R27, R27, 0x10, RZ, 0xfc, !PT ;  /* 0x000000101b1b2812 */ /* 0x000fe200078efcff */
[----:B--2---:R-:W2:Y:S05]  /*d810*/  @P2 LDG.E R0, desc[UR52][R2.64] ;  /* 0x0000003402002981 */ /* 0x004eaa000c1e1900 */
        /* <DEDUP_REMOVED lines=19> */
[----:B--2---:R-:W-:-:S05]  /*d950*/  IADD3 R0, -R5, R0, RZ ;  /* 0x0000000005007210 */ /* 0x004fca0007ffe1ff */
[----:B------:R2:W-:Y:S02]  /*d960*/  STL [R1+0x8], R0 ;  /* 0x0000080001007387 */ /* 0x0005e40000100800 */
.L_x_2659:
        /* <DEDUP_REMOVED lines=9> */
.L_x_2660:
        /* <DEDUP_REMOVED lines=8> */
[----:B---3--:R-:W-:-:S07]  /*da80*/  IMAD.IADD R35, R0, 0x1, -R35 ;  /* 0x0000000100237824 */ /* 0x008fce00078e0a23 */
.L_x_2661:
[----:B------:R-:W4:Y:S01]  /*da90*/  LDL R4, [R1+0x8] ;  /* 0x0000080001047983 */ /* 0x000f220000100800 */
[----:B012---:R-:W0:Y:S01]  /*daa0*/  LDC R0, c[0x0][0x448] ;  /* 0x00011200ff007b82 */ /* 0x007e220000000800 */
[----:B-----5:R-:W-:Y:S01]  /*dab0*/  IMAD.IADD R35, R35, 0x1, -R36 ;  /* 0x0000000123237824 */ /* 0x020fe200078e0a24 */
[----:B------:R-:W-:Y:S01]  /*dac0*/  LOP3.LUT R27, R27, 0xffffffdf, RZ, 0xc0, !PT ;  /* 0xffffffdf1b1b7812 */ /* 0x000fe200078ec0ff */
[----:B------:R-:W-:Y:S01]  /*dad0*/  BSSY B7, `(.L_x_2662) ;  /* 0x000038b000077945 */ /* 0x000fe20003800000 */
[----:B0-----:R-:W-:Y:S01]  /*dae0*/  ISETP.NE.AND P0, PT, R0, 0x1, PT ;  /* 0x000000010000780c */ /* 0x001fe20003f05270 */
[----:B------:R-:W-:-:S04]  /*daf0*/  IMAD.SHL.U32 R0, R17, 0x80, RZ ;  /* 0x0000008011007824 */ /* 0x000fc800078e00ff */
[----:B------:R-:W-:-:S08]  /*db00*/  VIADD R0, R0, 0x7f ;  /* 0x0000007f00007836 */ /* 0x000fd00000000000 */
[----:B---3--:R-:W0:Y:S01]  /*db10*/  @P0 LDC R3, c[0x0][0x44c] ;  /* 0x00011300ff030b82 */ /* 0x008e220000000800 */
[----:B------:R-:W-:-:S07]  /*db20*/  @P0 LOP3.LUT R27, R27, 0x20, RZ, 0xfc, !PT ;  /* 0x000000201b1b0812 */ /* 0x000fce00078efcff */
[----:B------:R-:W1:Y:S01]  /*db30*/  @P0 LDC R5, c[0x0][0x450] ;  /* 0x00011400ff050b82 */ /* 0x000e620000000800 */
[----:B0-----:R-:W-:-:S05]  /*db40*/  @P0 IMAD.HI.U32 R2, R0, R3, RZ ;  /* 0x0000000300020227 */ /* 0x001fca00078e00ff */
[----:B-1----:R-:W-:Y:S02]  /*db50*/  @P0 SHF.R.U32.HI R0, RZ, R5, R2 ;  /* 0x00000005ff000219 */ /* 0x002fe40000011602 */
[----:B----4-:R-:W-:-:S04]  /*db60*/  IADD3 R3, R35, 0x80, -R4 ;  /* 0x0000008023037810 */ /* 0x010fc80007ffe804 */
[----:B------:R-:W-:Y:S01]  /*db70*/  IADD3 R2, R3, R0, RZ ;  /* 0x0000000003027210 */ /* 0x000fe20007ffe0ff */
[----:B------:R-:W-:-:S03]  /*db80*/  VIADD R0, R35, 0x7f ;  /* 0x0000007f23007836 */ /* 0x000fc60000000000 */
[----:B------:R-:W-:Y:S02]  /*db90*/  SHF.R.S32.HI R5, RZ, 0x1f, R2 ;  /* 0x0000001fff057819 */ /* 0x000fe40000011402 */
[----:B------:R-:W-:Y:S02]  /*dba0*/  SHF.R.S32.HI R3, RZ, 0x1f, R0 ;  /* 0x0000001fff037819 */ /* 0x000fe40000011400 */
[----:B------:R-:W-:Y:S02]  /*dbb0*/  LEA.HI R5, R5, R2, RZ, 0x7 ;  /* 0x0000000205057211 */ /* 0x000fe400078f38ff */
[----:B------:R-:W-:Y:S02]  /*dbc0*/  LEA.HI R3, R3, R0, RZ, 0x7 ;  /* 0x0000000003037211 */ /* 0x000fe400078f38ff */
[----:B------:R-:W-:Y:S02]  /*dbd0*/  SHF.R.S32.HI R0, RZ, 0x7, R5 ;  /* 0x00000007ff007819 */ /* 0x000fe40000011405 */
[----:B------:R-:W-:-:S04]  /*dbe0*/  SHF.R.S32.HI R3, RZ, 0x7, R3 ;  /* 0x00000007ff037819 */ /* 0x000fc80000011403 */
[----:B------:R-:W-:-:S04]  /*dbf0*/  VIMNMX R32, R3, R0, PT ;  /* 0x0000000003207248 */ /* 0x000fc80003fe0100 */
[----:B------:R-:W-:Y:S01]  /*dc00*/  ISETP.GT.AND P0, PT, R32, RZ, PT ;  /* 0x000000ff2000720c */ /* 0x000fe20003f04270 */
[----:B------:R0:W-:-:S12]  /*dc10*/  STL [R1+0xc], R32 ;  /* 0x00000c2001007387 */ /* 0x0001d80000100800 */
        /* <DEDUP_REMOVED lines=18> */
.L_x_2663:
        /* <DEDUP_REMOVED lines=10> */
[----:B------:R-:W0:Y:S01]  /*dde0*/  LDC.64 R2, c[0x4][R2] ;  /* 0x0100000002027b82 */ /* 0x000e220000000a00 */
[----:B------:R-:W-:Y:S02]  /*ddf0*/  IMAD.U32 R5, RZ, RZ, UR7 ;  /* 0x00000007ff057e24 */ /* 0x000fe4000f8e00ff */
[----:B------:R-:W-:Y:S02]  /*de00*/  IMAD.U32 R6, RZ, RZ, UR8 ;  /* 0x00000008ff067e24 */ /* 0x000fe4000f8e00ff */
[----:B------:R-:W-:-:S02]  /*de10*/  IMAD.U32 R10, RZ, RZ, UR4 ;  /* 0x00000004ff0a7e24 */ /* 0x000fc4000f8e00ff */
[----:B------:R-:W-:Y:S02]  /*de20*/  IMAD.U32 R11, RZ, RZ, UR5 ;  /* 0x00000005ff0b7e24 */ /* 0x000fe4000f8e00ff */
[----:B------:R-:W-:Y:S02]  /*de30*/  IMAD.MOV.U32 R8, RZ, RZ, 0x70 ;  /* 0x00000070ff087424 */ /* 0x000fe400078e00ff */
[----:B------:R-:W-:Y:S02]  /*de40*/  IMAD.MOV.U32 R12, RZ, RZ, 0x1 ;  /* 0x00000001ff0c7424 */ /* 0x000fe400078e00ff */
[----:B------:R-:W-:-:S07]  /*de50*/  IMAD.MOV.U32 R13, RZ, RZ, RZ ;  /* 0x000000ffff0d7224 */ /* 0x000fce00078e00ff */
[----:B------:R-:W-:-:S07]  /*de60*/  LEPC R20, `(.L_x_2666) ;  /* 0x000000001014794e */ /* 0x000fce0000000000 */
[----:B0-----:R-:W-:Y:S05]  /*de70*/  CALL.ABS.NOINC R2 ;  /* 0x0000000002007343 */ /* 0x001fea0003c00000 */
.L_x_2666:
[----:B------:R-:W-:Y:S05]  /*de80*/  BSYNC B6 ;  /* 0x0000000000067941 */ /* 0x000fea0003800000 */
.L_x_2665:
        /* <DEDUP_REMOVED lines=20> */
.L_x_2669:
[----:B------:R0:W1:Y:S01]  /*dfd0*/  LDC.64 R2, c[0x4][R26] ;  /* 0x010000001a027b82 */ /* 0x0000620000000a00 */
[----:B------:R-:W-:Y:S01]  /*dfe0*/  ULDC.64 UR6, c[0x4][0x80] ;  /* 0x0100200000067ab9 */ /* 0x000fe20000000a00 */
[----:B------:R-:W-:Y:S01]  /*dff0*/  ULDC.64 UR8, c[0x4][0x88] ;  /* 0x0100220000087ab9 */ /* 0x000fe20000000a00 */
[----:B------:R-:W-:Y:S01]  /*e000*/  ULDC.64 UR4, c[0x4][0x18] ;  /* 0x0100060000047ab9 */ /* 0x000fe20000000a00 */
        /* <DEDUP_REMOVED lines=8> */
[----:B0-----:R-:W-:-:S07]  /*e090*/  IMAD.MOV.U32 R12, RZ, RZ, 0x1 ;  /* 0x00000001ff0c7424 */ /* 0x001fce00078e00ff */
[----:B------:R-:W-:-:S07]  /*e0a0*/  LEPC R20, `(.L_x_2668) ;  /* 0x000000001014794e */ /* 0x000fce0000000000 */
[----:B-1----:R-:W-:Y:S05]  /*e0b0*/  CALL.ABS.NOINC R2 ;  /* 0x0000000002007343 */ /* 0x002fea0003c00000 */
.L_x_2668:
[----:B------:R-:W-:Y:S05]  /*e0c0*/  BSYNC B6 ;  /* 0x0000000000067941 */ /* 0x000fea0003800000 */
.L_x_2667:
[----:B------:R-:W-:Y:S01]  /*e0d0*/  ULDC.64 UR4, c[0x0][0x9f8] ;  /* 0x00027e0000047ab9 */ /* 0x000fe20000000a00 */
[----:B------:R-:W0:Y:S01]  /*e0e0*/  S2R R20, SR_TID.X ;  /* 0x0000000000147919 */ /* 0x000e220000002100 */
[----:B------:R-:W-:Y:S01]  /*e0f0*/  ISETP.NE.U32.AND P0, PT, RZ, UR4, PT ;  /* 0x00000004ff007c0c */ /* 0x000fe2000bf05070 */
[----:B------:R-:W1:Y:S03]  /*e100*/  LDC R9, c[0x0][0x430] ;  /* 0x00010c00ff097b82 */ /* 0x000e660000000800 */
[----:B------:R-:W-:-:S13]  /*e110*/  ISETP.NE.AND.EX P0, PT, RZ, UR5, PT, P0 ;  /* 0x00000005ff007c0c */ /* 0x000fda000bf05300 */
[----:B------:R-:W-:Y:S01]  /*e120*/  @P0 IADD3 R2, P1, R23, UR4, RZ ;  /* 0x0000000417020c10 */ /* 0x000fe2000ff3e0ff */
[----:B------:R-:W2:Y:S01]  /*e130*/  S2R R21, SR_TID.X ;  /* 0x0000000000157919 */ /* 0x000ea20000002100 */
[----:B------:R-:W-:Y:S01]  /*e140*/  VIADD R26, R32, 0xffffffff ;  /* 0xffffffff201a7836 */ /* 0x000fe20000000000 */
[----:B------:R-:W-:Y:S01]  /*e150*/  LOP3.LUT R27, R27, 0xfffffff7, RZ, 0xc0, !PT ;  /* 0xfffffff71b1b7812 */ /* 0x000fe200078ec0ff */
[----:B------:R-:W-:Y:S01]  /*e160*/  IMAD.U32 R10, RZ, RZ, UR36 ;  /* 0x00000024ff0a7e24 */ /* 0x000fe2000f8e00ff */
[----:B------:R-:W-:Y:S01]  /*e170*/  @P0 IADD3.X R3, R24, UR5, RZ, P1, !PT ;  /* 0x0000000518030c10 */ /* 0x000fe20008ffe4ff */
[----:B------:R-:W-:-:S04]  /*e180*/  ULDC UR4, c[0x0][0x2f4] ;  /* 0x0000bd0000047ab9 */ /* 0x000fc80000000800 */
[----:B------:R3:W4:Y:S01]  /*e190*/  @P0 LDG.E R33, desc[UR52][R2.64] ;  /* 0x0000003402210981 */ /* 0x000722000c1e1900 */
[----:B-1----:R-:W-:Y:S01]  /*e1a0*/  ISETP.NE.AND P2, PT, R9, 0x1, PT ;  /* 0x000000010900780c */ /* 0x002fe20003f45270 */
[----:B------:R-:W-:Y:S01]  /*e1b0*/  IMAD.SHL.U32 R8, R26, 0x80, RZ ;  /* 0x000000801a087824 */ /* 0x000fe200078e00ff */
[----:B0-----:R-:W-:-:S04]  /*e1c0*/  LOP3.LUT R20, R20, 0x7f, RZ, 0xc0, !PT ;  /* 0x0000007f14147812 */ /* 0x001fc800078ec0ff */
[----:B------:R-:W-:-:S07]  /*e1d0*/  SHF.R.U32.HI R20, RZ, 0x3, R20 ;  /* 0x00000003ff147819 */ /* 0x000fce0000011614 */
[----:B------:R-:W3:Y:S01]  /*e1e0*/  @P2 LDC R7, c[0x0][0x434] ;  /* 0x00010d00ff072b82 */ /* 0x000ee20000000800 */
[----:B------:R-:W-:-:S07]  /*e1f0*/  @P2 LOP3.LUT R27, R27, 0x8, RZ, 0xfc, !PT ;  /* 0x000000081b1b2812 */ /* 0x000fce00078efcff */
[----:B------:R-:W0:Y:S01]  /*e200*/  @P2 LDC R0, c[0x0][0x438] ;  /* 0x00010e00ff002b82 */ /* 0x000e220000000800 */
[----:B--2---:R-:W-:-:S05]  /*e210*/  IMAD.SHL.U32 R21, R21, 0x10, RZ ;  /* 0x0000001015157824 */ /* 0x004fca00078e00ff */
[----:B------:R-:W-:-:S04]  /*e220*/  LOP3.LUT R21, R21, 0x70, RZ, 0xc0, !PT ;  /* 0x0000007015157812 */ /* 0x000fc800078ec0ff */
[----:B------:R-:W-:-:S04]  /*e230*/  LOP3.LUT R6, R8, R20, R21, 0xfe, !PT ;  /* 0x0000001408067212 */ /* 0x000fc800078efe15 */
[C---:B------:R-:W-:Y:S01]  /*e240*/  ISETP.GE.AND P0, PT, R6.reuse, R35, PT ;  /* 0x000000230600720c */ /* 0x040fe20003f06270 */
[----:B------:R-:W-:-:S04]  /*e250*/  IMAD.IADD R6, R6, 0x1, R36 ;  /* 0x0000000106067824 */ /* 0x000fc800078e0224 */
[----:B---3--:R-:W-:-:S04]  /*e260*/  @P2 IMAD.HI.U32 R3, R6, R7, RZ ;  /* 0x0000000706032227 */ /* 0x008fc800078e00ff */
[----:B------:R-:W-:Y:S01]  /*e270*/  IMAD.MOV.U32 R2, RZ, RZ, R6 ;  /* 0x000000ffff027224 */ /* 0x000fe200078e0006 */
[----:B0-----:R-:W-:-:S03]  /*e280*/  @P2 SHF.R.U32.HI R2, RZ, R0, R3 ;  /* 0x00000000ff022219 */ /* 0x001fc60000011603 */
[----:B------:R-:W4:Y:S01]  /*e290*/  @!P0 LDC.64 R4, c[0x0][0x428] ;  /* 0x00010a00ff048b82 */ /* 0x000f220000000a00 */
[----:B------:R-:W-:-:S05]  /*e2a0*/  IADD3 R3, -R2, RZ, RZ ;  /* 0x000000ff02037210 */ /* 0x000fca0007ffe1ff */
[----:B------:R-:W-:Y:S01]  /*e2b0*/  IMAD R0, R9, R3, R6 ;  /* 0x0000000309007224 */ /* 0x000fe200078e0206 */
[----:B------:R-:W-:Y:S02]  /*e2c0*/  @!P0 SHF.R.S32.HI R3, RZ, 0x1f, R2 ;  /* 0x0000001fff038819 */ /* 0x000fe40000011402 */
[----:B------:R-:W-:Y:S02]  /*e2d0*/  ISETP.NE.AND P2, PT, R10, 0x3, PT ;  /* 0x000000030a00780c */ /* 0x000fe40003f45270 */
[----:B------:R-:W-:-:S11]  /*e2e0*/  LOP3.LUT R27, R27, 0xfffffffb, RZ, 0xc0, !PT ;  /* 0xfffffffb1b1b7812 */ /* 0x000fd600078ec0ff */
[----:B------:R-:W-:-:S04]  /*e2f0*/  @P2 LOP3.LUT R27, R27, 0x4, RZ, 0xfc, !PT ;  /* 0x000000041b1b2812 */ /* 0x000fc800078efcff */
[----:B------:R-:W-:Y:S01]  /*e300*/  LOP3.LUT R27, R27, 0xfffffffd, RZ, 0xc0, !PT ;  /* 0xfffffffd1b1b7812 */ /* 0x000fe200078ec0ff */
[----:B------:R-:W-:Y:S01]  /*e310*/  UMOV UR5, 0xffffffff ;  /* 0xffffffff00057882 */ /* 0x000fe20000000000 */
[-C--:B----4-:R-:W-:Y:S01]  /*e320*/  @!P0 IMAD.WIDE.U32 R6, R33, R4.reuse, R2 ;  /* 0x0000000421068225 */ /* 0x090fe200078e0002 */
[----:B------:R-:W-:Y:S01]  /*e330*/  SHF.R.S32.HI R37, RZ, 0x1f, R33 ;  /* 0x0000001fff257819 */ /* 0x000fe20000011421 */
[----:B------:R-:W0:Y:S04]  /*e340*/  @!P0 LDC.64 R2, c[0x0][0x418] ;  /* 0x00010600ff028b82 */ /* 0x000e280000000a00 */
[----:B------:R-:W-:Y:S02]  /*e350*/  @!P0 IMAD R9, R37, R4, RZ ;  /* 0x0000000425098224 */ /* 0x000fe400078e02ff */
[----:B------:R-:W-:-:S02]  /*e360*/  IMAD.MOV.U32 R4, RZ, RZ, RZ ;  /* 0x000000ffff047224 */ /* 0x000fc400078e00ff */
[----:B------:R-:W-:-:S04]  /*e370*/  @!P0 IMAD R5, R33, R5, R9 ;  /* 0x0000000521058224 */ /* 0x000fc800078e0209 */
[----:B------:R-:W-:Y:S01]  /*e380*/  @!P0 IMAD.IADD R5, R7, 0x1, R5 ;  /* 0x0000000107058824 */ /* 0x000fe200078e0205 */
[----:B0-----:R-:W-:-:S04]  /*e390*/  @!P0 LEA R2, P1, R6, R2, 0x2 ;  /* 0x0000000206028211 */ /* 0x001fc800078210ff */
[----:B------:R-:W-:-:S05]  /*e3a0*/  @!P0 LEA.HI.X R3, R6, R3, R5, 0x2, P1 ;  /* 0x0000000306038211 */ /* 0x000fca00008f1405 */
[----:B------:R0:W5:Y:S01]  /*e3b0*/  @!P0 LDG.E R4, desc[UR52][R2.64] ;  /* 0x0000003402048981 */ /* 0x000162000c1e1900 */
[----:B------:R-:W-:-:S13]  /*e3c0*/  ISETP.GE.AND P0, PT, R30, UR4, PT ;  /* 0x000000041e007c0c */ /* 0x000fda000bf06270 */
[----:B------:R-:W-:Y:S02]  /*e3d0*/  @P0 LOP3.LUT R27, R27, 0x2, RZ, 0xfc, !PT ;  /* 0x000000021b1b0812 */ /* 0x000fe400078efcff */
[----:B------:R-:W-:Y:S02]  /*e3e0*/  ISETP.GE.AND P0, PT, R29, UR4, PT ;  /* 0x000000041d007c0c */ /* 0x000fe4000bf06270 */
[----:B------:R-:W-:-:S11]  /*e3f0*/  LOP3.LUT R27, R27, 0xfffffffe, RZ, 0xc0, !PT ;  /* 0xfffffffe1b1b7812 */ /* 0x000fd600078ec0ff */
[----:B------:R-:W-:Y:S01]  /*e400*/  @P0 LOP3.LUT R27, R27, 0x1, RZ, 0xfc, !PT ;  /* 0x000000011b1b0812 */ /* 0x000fe200078efcff */
[----:B0-----:R-:W-:Y:S06]  /*e410*/  BRA.DIV UR5, `(.L_x_2670) ;  /* 0x0000004205707947 */ /* 0x001fec000b800000 */
.L_x_2738:
[----:B------:R-:W-:Y:S01]  /*e420*/  SHF.R.S32.HI R32, RZ, 0x1f, R18 ;  /* 0x0000001fff207819 */ /* 0x000fe20000011412 */
[----:B------:R-:W-:Y:S06]  /*e430*/  @!P2 BRA `(.L_x_2671) ;  /* 0x000000000004a947 */ /* 0x000fec0003800000 */
[----:B------:R-:W-:Y:S01]  /*e440*/  BPT.TRAP 0x1 ;  /* 0x000000040000795c */ /* 0x000fe20000300000 */
.L_x_2671:
        /* <DEDUP_REMOVED lines=19> */
[----:B------:R-:W-:-:S04]  /*e580*/  IADD3 R7, R3, R7, RZ ;  /* 0x0000000703077210 */ /* 0x000fc80007ffe0ff */
[----:B------:R-:W-:Y:S01]  /*e590*/  LEA.HI.X R24, R2, UR5, R7, 0x1, P0 ;  /* 0x0000000502187c11 */ /* 0x000fe200080f0c07 */
[----:B------:R-:W-:Y:S01]  /*e5a0*/  IMAD R7, R25, 0x8, R22 ;  /* 0x0000000819077824 */ /* 0x000fe200078e0216 */
[----:B------:R-:W-:-:S04]  /*e5b0*/  SHF.L.U32 R2, R28, 0x1f, RZ ;  /* 0x0000001f1c027819 */ /* 0x000fc800000006ff */
[----:B------:R-:W0:Y:S02]  /*e5c0*/  SYNCS.PHASECHK.TRANS64.TRYWAIT P0, [R7+URZ+0x28840], R2 ;  /* 0x02884002070075a7 */ /* 0x000e24000800017f */
[----:B0-----:R-:W-:Y:S05]  /*e5d0*/  @!P0 BRA `(.L_x_2673) ;  /* 0x0000004000348947 */ /* 0x001fea0003800000 */
.L_x_2739:
[----:B------:R-:W-:Y:S05]  /*e5e0*/  BSYNC B0 ;  /* 0x0000000000007941 */ /* 0x000fea0003800000 */
.L_x_2672:
[----:B------:R-:W1:Y:S01]  /*e5f0*/  S2R R9, SR_TID.X ;  /* 0x0000000000097919 */ /* 0x000e620000002100 */
[----:B------:R-:W-:Y:S01]  /*e600*/  ULDC.64 UR4, c[0x0][0x300] ;  /* 0x0000c00000047ab9 */ /* 0x000fe20000000a00 */
[----:B------:R-:W-:Y:S01]  /*e610*/  LOP3.LUT P3, RZ, R27, 0x2, RZ, 0xc0, !PT ;  /* 0x000000021bff7812 */ /* 0x000fe2000786c0ff */
        /* <DEDUP_REMOVED lines=28> */
[----:B0-----:R-:W-:-:S04]  /*e7e0*/  @P0 LEA R3, P1, R30, R3, 0x1 ;  /* 0x000000031e030211 */ /* 0x001fc800078208ff */
[----:B-1----:R-:W-:Y:S02]  /*e7f0*/  @P0 IADD3.X R2, RZ, R2, RZ, P1, !PT ;  /* 0x00000002ff020210 */ /* 0x002fe40000ffe4ff */
[----:B------:R-:W-:Y:S02]  /*e800*/  ISETP.GE.AND P1, PT, R6, 0x11, PT ;  /* 0x000000110600780c */ /* 0x000fe40003f26270 */
        /* <DEDUP_REMOVED lines=73> */
.L_x_2757:
        /* <DEDUP_REMOVED lines=11> */
.L_x_2675:
        /* <DEDUP_REMOVED lines=11> */
.L_x_2676:
[----:B0-----:R0:W5:Y:S01]  /*ee00*/  LDL.LU R4, [R1+0x10] ;  /* 0x0000100001047983 */ /* 0x0011620000300800 */
[----:B------:R0:W-:Y:S03]  /*ee10*/  SYNCS.ARRIVE.TRANS64.A1T0 RZ, [R7+URZ+0x28830], RZ ;  /* 0x028830ff07ff79a7 */ /* 0x0001e6000810003f */
[----:B-1----:R0:W5:Y:S02]  /*ee20*/  LDL.LU R3, [R1+0x4] ;  /* 0x0000040001037983 */ /* 0x0021640000300800 */
[----:B------:R-:W-:Y:S05]  /*ee30*/  WARPSYNC.ALL ;  /* 0x0000000000007948 */ /* 0x000fea0003800000 */
[----:B------:R-:W-:Y:S01]  /*ee40*/  ULDC.64 UR4, c[0x0][0x298] ;  /* 0x0000a60000047ab9 */ /* 0x000fe20000000a00 */
[----:B------:R-:W-:Y:S01]  /*ee50*/  BAR.SYNC.DEFER_BLOCKING 0x8, 0x180 ;  /* 0x0206000000007b1d */ /* 0x000fe20000010000 */
[----:B------:R-:W-:Y:S01]  /*ee60*/  LOP3.LUT P0, RZ, R27, 0x10, RZ, 0xc0, !PT ;  /* 0x000000101bff7812 */ /* 0x000fe2000780c0ff */
[----:B------:R-:W-:-:S03]  /*ee70*/  VIADD R2, R22, 0x10400 ;  /* 0x0001040016027836 */ /* 0x000fc60000000000 */
[----:B------:R-:W-:Y:S01]  /*ee80*/  SEL R31, R31, RZ, !P0 ;  /* 0x000000ff1f1f7207 */ /* 0x000fe20004000000 */
[----:B------:R-:W-:Y:S01]  /*ee90*/  BSSY B6, `(.L_x_2677) ;  /* 0x000001c000067945 */ /* 0x000fe20003800000 */
[----:B-----5:R-:W-:Y:S02]  /*eea0*/  SEL R4, R4, RZ, !P0 ;  /* 0x000000ff04047207 */ /* 0x020fe40004000000 */
[----:B------:R-:W-:Y:S02]  /*eeb0*/  LOP3.LUT P0, RZ, R2, 0x3ff, RZ, 0xc0, !PT ;  /* 0x000003ff02ff7812 */ /* 0x000fe4000780c0ff */
[----:B------:R-:W-:Y:S01]  /*eec0*/  SHF.R.S32.HI R0, RZ, 0x1f, R3 ;  /* 0x0000001fff007819 */ /* 0x000fe20000011403 */
[----:B------:R1:W-:Y:S04]  /*eed0*/  STL [R1+0x1c], R4 ;  /* 0x00001c0401007387 */ /* 0x0003e80000100800 */
[----:B------:R-:W-:-:S04]  /*eee0*/  IMAD R0, R0, UR4, RZ ;  /* 0x0000000400007c24 */ /* 0x000fc8000f8e02ff */
[C---:B------:R-:W-:Y:S02]  /*eef0*/  IMAD R0, R3.reuse, UR5, R0 ;  /* 0x0000000503007c24 */ /* 0x040fe4000f8e0200 */
[----:B------:R-:W-:-:S05]  /*ef00*/  IMAD.WIDE.U32 R2, R3, UR4, RZ ;  /* 0x0000000403027c25 */ /* 0x000fca000f8e00ff */
[----:B------:R-:W-:Y:S01]  /*ef10*/  IADD3 R0, R3, R0, RZ ;  /* 0x0000000003007210 */ /* 0x000fe20007ffe0ff */
[----:B------:R1:W-:Y:S04]  /*ef20*/  STL.64 [R1+0x10], R2 ;  /* 0x0000100201007387 */ /* 0x0003e80000100a00 */
[----:B------:R1:W-:Y:S01]  /*ef30*/  STL [R1+0x4], R0 ;  /* 0x0000040001007387 */ /* 0x0003e20000100800 */
[----:B------:R-:W-:Y:S05]  /*ef40*/  @!P0 BRA `(.L_x_2678) ;  /* 0x0000000000408947 */ /* 0x000fea0003800000 */
[----:B-1----:R-:W-:Y:S01]  /*ef50*/  MOV R2, 0x0 ;  /* 0x0000000000027802 */ /* 0x002fe20000000f00 */
[----:B------:R-:W-:Y:S01]  /*ef60*/  ULDC.64 UR4, c[0x4][0x80] ;  /* 0x0100200000047ab9 */ /* 0x000fe20000000a00 */
[----:B------:R-:W-:Y:S01]  /*ef70*/  ULDC.64 UR6, c[0x4][0x88] ;  /* 0x0100220000067ab9 */ /* 0x000fe20000000a00 */
[----:B------:R-:W-:Y:S01]  /*ef80*/  ULDC.64 UR8, c[0x4][0x20] ;  /* 0x0100080000087ab9 */ /* 0x000fe20000000a00 */
[----:B------:R-:W-:Y:S01]  /*ef90*/  IMAD.U32 R4, RZ, RZ, UR4 ;  /* 0x00000004ff047e24 */ /* 0x000fe2000f8e00ff */
[----:B------:R-:W-:Y:S01]  /*efa0*/  MOV R11, UR9 ;  /* 0x00000009000b7c02 */ /* 0x000fe20008000f00 */
[----:B------:R-:W1:Y:S01]  /*efb0*/  LDC.64 R2, c[0x4][R2] ;  /* 0x0100000002027b82 */ /* 0x000e620000000a00 */
[----:B------:R-:W-:Y:S02]  /*efc0*/  IMAD.U32 R5, RZ, RZ, UR5 ;  /* 0x00000005ff057e24 */ /* 0x000fe4000f8e00ff */
[----:B------:R-:W-:Y:S02]  /*efd0*/  IMAD.U32 R6, RZ, RZ, UR6 ;  /* 0x00000006ff067e24 */ /* 0x000fe4000f8e00ff */
[----:B0-----:R-:W-:-:S02]  /*efe0*/  IMAD.U32 R7, RZ, RZ, UR7 ;  /* 0x00000007ff077e24 */ /* 0x001fc4000f8e00ff */
[----:B------:R-:W-:Y:S02]  /*eff0*/  IMAD.U32 R10, RZ, RZ, UR8 ;  /* 0x00000008ff0a7e24 */ /* 0x000fe4000f8e00ff */
[----:B------:R-:W-:Y:S02]  /*f000*/  IMAD.MOV.U32 R8, RZ, RZ, 0x70 ;  /* 0x00000070ff087424 */ /* 0x000fe400078e00ff */
[----:B------:R-:W-:Y:S02]  /*f010*/  IMAD.MOV.U32 R12, RZ, RZ, 0x1 ;  /* 0x00000001ff0c7424 */ /* 0x000fe400078e00ff */
[----:B------:R-:W-:-:S07]  /*f020*/  IMAD.MOV.U32 R13, RZ, RZ, RZ ;  /* 0x000000ffff0d7224 */ /* 0x000fce00078e00ff */
[----:B------:R-:W-:-:S07]  /*f030*/  LEPC R20, `(.L_x_2678) ;  /* 0x000000001014794e */ /* 0x000fce0000000000 */
[----:B-1----:R-:W-:Y:S05]  /*f040*/  CALL.ABS.NOINC R2 ;  /* 0x0000000002007343 */ /* 0x002fea0003c00000 */
.L_x_2678:
[----:B------:R-:W-:Y:S05]  /*f050*/  BSYNC B6 ;  /* 0x0000000000067941 */ /* 0x000fea0003800000 */
.L_x_2677:
[----:B------:R-:W2:Y:S01]  /*f060*/  LDL.LU R21, [R1+0x1c] ;  /* 0x00001c0001157983 */ /* 0x000ea20000300800 */
[----:B-1----:R-:W1:Y:S01]  /*f070*/  LDC R4, c[0x0][0x448] ;  /* 0x00011200ff047b82 */ /* 0x002e620000000800 */
[----:B------:R-:W-:Y:S02]  /*f080*/  ULDC.64 UR4, c[0x0][0x2d8] ;  /* 0x0000b60000047ab9 */ /* 0x000fe40000000a00 */
[----:B------:R-:W3:Y:S04]  /*f090*/  LDL.LU R20, [R1+0x4] ;  /* 0x0000040001147983 */ /* 0x000ee80000300800 */
[----:B------:R-:W3:Y:S01]  /*f0a0*/  LDL.LU.64 R2, [R1+0x10] ;  /* 0x0000100001027983 */ /* 0x000ee20000300a00 */
[----:B------:R-:W-:-:S03]  /*f0b0*/  IMAD R0, R32, UR4, RZ ;  /* 0x0000000420007c24 */ /* 0x000fc6000f8e02ff */
[----:B------:R4:W5:Y:S01]  /*f0c0*/  LDL R10, [R1+0x8] ;  /* 0x00000800010a7983 */ /* 0x0009620000100800 */
[----:B------:R-:W-:-:S03]  /*f0d0*/  IMAD R5, R18, UR5, R0 ;  /* 0x0000000512057c24 */ /* 0x000fc6000f8e0200 */
[----:B------:R4:W5:Y:S01]  /*f0e0*/  LDL R8, [R1] ;  /* 0x0000000001087983 */ /* 0x0009620000100800 */
[----:B-1----:R-:W-:-:S13]  /*f0f0*/  ISETP.NE.AND P6, PT, R4, 0x1, PT ;  /* 0x000000010400780c */ /* 0x002fda0003fc5270 */
[----:B------:R-:W1:Y:S01]  /*f100*/  @P6 LDC R4, c[0x0][0x450] ;  /* 0x00011400ff046b82 */ /* 0x000e620000000800 */
[----:B---3--:R-:W-:Y:S02]  /*f110*/  IMAD.MOV.U32 R3, RZ, RZ, R20 ;  /* 0x000000ffff037224 */ /* 0x008fe400078e0014 */
[----:B------:R-:W3:Y:S01]  /*f120*/  S2R R20, SR_TID.X ;  /* 0x0000000000147919 */ /* 0x000ee20000002100 */
[----:B------:R-:W-:Y:S01]  /*f130*/  IMAD.WIDE.U32 R2, R18, UR4, R2 ;  /* 0x0000000412027c25 */ /* 0x000fe2000f8e0002 */
[----:B------:R-:W-:-:S03]  /*f140*/  ULDC.64 UR4, c[0x0][0x2e0] ;  /* 0x0000b80000047ab9 */ /* 0x000fc60000000a00 */
[----:B--2---:R-:W-:Y:S02]  /*f150*/  IMAD R0, R21, UR4, RZ ;  /* 0x0000000415007c24 */ /* 0x004fe4000f8e02ff */
[----:B------:R-:W2:Y:S01]  /*f160*/  S2R R21, SR_TID.X ;  /* 0x0000000000157919 */ /* 0x000ea20000002100 */
[----:B------:R-:W-:Y:S02]  /*f170*/  IMAD.IADD R3, R3, 0x1, R5 ;  /* 0x0000000103037824 */ /* 0x000fe400078e0205 */
[----:B------:R-:W0:Y:S01]  /*f180*/  @P6 LDC R5, c[0x0][0x44c] ;  /* 0x00011300ff056b82 */ /* 0x000e220000000800 */
[C---:B------:R-:W-:Y:S02]  /*f190*/  IMAD R0, R31.reuse, UR5, R0 ;  /* 0x000000051f007c24 */ /* 0x040fe4000f8e0200 */
[----:B------:R-:W-:Y:S01]  /*f1a0*/  IMAD.WIDE.U32 R2, R31, UR4, R2 ;  /* 0x000000041f027c25 */ /* 0x000fe2000f8e0002 */
[----:B------:R-:W-:-:S03]  /*f1b0*/  ULDC.64 UR4, c[0x0][0x2d0] ;  /* 0x0000b40000047ab9 */ /* 0x000fc60000000a00 */
[----:B------:R-:W-:Y:S01]  /*f1c0*/  IMAD.IADD R3, R3, 0x1, R0 ;  /* 0x0000000103037824 */ /* 0x000fe200078e0200 */
[----:B---3--:R-:W-:-:S04]  /*f1d0*/  LOP3.LUT R20, R20, 0x7f, RZ, 0xc0, !PT ;  /* 0x0000007f14147812 */ /* 0x008fc800078ec0ff */
[----:B------:R-:W-:Y:S02]  /*f1e0*/  SHF.R.U32.HI R20, RZ, 0x3, R20 ;  /* 0x00000003ff147819 */ /* 0x000fe40000011614 */
[----:B--2---:R-:W-:-:S04]  /*f1f0*/  SHF.L.U32 R21, R21, 0x4, RZ ;  /* 0x0000000415157819 */ /* 0x004fc800000006ff */
[----:B------:R-:W-:-:S04]  /*f200*/  LOP3.LUT R21, R21, 0x70, RZ, 0xc0, !PT ;  /* 0x0000007015157812 */ /* 0x000fc800078ec0ff */
[----:B------:R-:W-:-:S05]  /*f210*/  LOP3.LUT R20, R20, R21, RZ, 0xfc, !PT ;  /* 0x0000001514147212 */ /* 0x000fca00078efcff */
[----:B------:R-:W-:-:S04]  /*f220*/  IMAD R0, R17, 0x80, R20 ;  /* 0x0000008011007824 */ /* 0x000fc800078e0214 */
[----:B0-----:R-:W-:-:S04]  /*f230*/  @P6 IMAD.HI.U32 R5, R0, R5, RZ ;  /* 0x0000000500056227 */ /* 0x001fc800078e00ff */
[----:B------:R-:W-:Y:S01]  /*f240*/  IMAD.MOV.U32 R6, RZ, RZ, R0 ;  /* 0x000000ffff067224 */ /* 0x000fe200078e0000 */
[----:B-1----:R-:W-:Y:S02]  /*f250*/  @P6 SHF.R.U32.HI R6, RZ, R4, R5 ;  /* 0x00000004ff066219 */ /* 0x002fe40000011605 */
        /* <DEDUP_REMOVED lines=16> */
[----:B------:R-:W-:Y:S01]  /*f360*/  ULDC UR4, c[0x0][0x2b8] ;  /* 0x0000ae0000047ab9 */ /* 0x000fe20000000800 */
[----:B------:R-:W-:Y:S02]  /*f370*/  IADD3 R3, R3, R6, RZ ;  /* 0x0000000603037210 */ /* 0x000fe40007ffe0ff */
        /* <DEDUP_REMOVED lines=8> */
[----:B-----5:R-:W-:Y:S02]  /*f400*/  IMAD R5, R10, R5, RZ ;  /* 0x000000050a057224 */ /* 0x020fe400078e02ff */
[----:B------:R-:W-:Y:S01]  /*f410*/  IMAD R17, R17, 0x80, R9 ;  /* 0x0000008011117824 */ /* 0x000fe200078e0209 */
[----:B------:R-:W1:Y:S03]  /*f420*/  SHFL.IDX PT, R2, R4, RZ, 0x181f ;  /* 0x00181fff04027589 */ /* 0x000e6600000e0000 */
[C---:B------:R-:W-:Y:S01]  /*f430*/  VIADD R6, R17.reuse, 0x10 ;  /* 0x0000001011067836 */ /* 0x040fe20000000000 */
[----:B------:R-:W-:-:S13]  /*f440*/  ISETP.GE.AND P2, PT, R17, R5, PT ;  /* 0x000000051100720c */ /* 0x000fda0003f46270 */
[----:B0-----:R-:W-:-:S05]  /*f450*/  @!P2 LEA R14, P3, R30, R14, 0x1 ;  /* 0x0000000e1e0ea211 */ /* 0x001fca00078608ff */
[----:B-1----:R-:W-:Y:S02]  /*f460*/  @!P2 IMAD.X R3, RZ, RZ, R2, P3 ;  /* 0x000000ffff03a224 */ /* 0x002fe400018e0602 */
[----:B------:R-:W-:Y:S02]  /*f470*/  @!P2 IMAD.MOV.U32 R2, RZ, RZ, R14 ;  /* 0x000000ffff02a224 */ /* 0x000fe400078e000e */
[----:B------:R-:W0:Y:S04]  /*f480*/  SHFL.IDX PT, R14, R0, 0x1, 0x181f ;  /* 0x00381f00000e7f89 */ /* 0x000e2800000e0000 */
[----:B------:R-:W-:Y:S04]  /*f490*/  @!P2 LDGSTS.E.BYPASS.LTC128B.128 [R8+0x10400], desc[UR52][R2.64], !P0 ;  /* 0x104000000208afae */ /* 0x000fe8000c101d74 */
[----:B------:R1:W-:Y:S01]  /*f4a0*/  @!P2 LDGSTS.E.BYPASS.LTC128B.128 [R8+0x14400], desc[UR52][R2.64+0x80], !P1 ;  /* 0x144000800208afae */ /* 0x0003e2000c901d74 */
[----:B------:R-:W-:Y:S01]  /*f4b0*/  ISETP.GE.AND P2, PT, R6, R5, PT ;  /* 0x000000050600720c */ /* 0x000fe20003f46270 */
[----:B------:R-:W-:-:S02]  /*f4c0*/  VIADD R6, R17, 0x20 ;  /* 0x0000002011067836 */ /* 0x000fc40000000000 */
[----:B-1----:R-:W1:Y:S10]  /*f4d0*/  SHFL.IDX PT, R2, R4, 0x1, 0x181f ;  /* 0x00381f0004027f89 */ /* 0x002e7400000e0000 */
[----:B0-----:R-:W-:-:S05]  /*f4e0*/  @!P2 LEA R14, P3, R30, R14, 0x1 ;  /* 0x0000000e1e0ea211 */ /* 0x001fca00078608ff */
[----:B-1----:R-:W-:Y:S01]  /*f4f0*/  @!P2 IMAD.X R7, RZ, RZ, R2, P3 ;  /* 0x000000ffff07a224 */ /* 0x002fe200018e0602 */
[----:B------:R-:W-:Y:S02]  /*f500*/  @!P2 MOV R2, R14 ;  /* 0x0000000e0002a202 */ /* 0x000fe40000000f00 */
[----:B------:R-:W0:Y:S01]  /*f510*/  SHFL.IDX PT, R14, R0, 0x2, 0x181f ;  /* 0x00581f00000e7f89 */ /* 0x000e2200000e0000 */
[----:B------:R-:W-:-:S05]  /*f520*/  @!P2 IMAD.MOV.U32 R3, RZ, RZ, R7 ;  /* 0x000000ffff03a224 */ /* 0x000fca00078e0007 */
[----:B------:R-:W-:Y:S04]  /*f530*/  @!P2 LDGSTS.E.BYPASS.LTC128B.128 [R8+0x10c00], desc[UR52][R2.64], !P0 ;  /* 0x10c000000208afae */ /* 0x000fe8000c101d74 */
[----:B------:R1:W-:Y:S01]  /*f540*/  @!P2 LDGSTS.E.BYPASS.LTC128B.128 [R8+0x14c00], desc[UR52][R2.64+0x80], !P1 ;  /* 0x14c000800208afae */ /* 0x0003e2000c901d74 */
[----:B------:R-:W-:Y:S02]  /*f550*/  ISETP.GE.AND P2, PT, R6, R5, PT ;  /* 0x000000050600720c */ /* 0x000fe40003f46270 */
[----:B------:R-:W-:Y:S01]  /*f560*/  IADD3 R6, R17, 0x30, RZ ;  /* 0x0000003011067810 */ /* 0x000fe20007ffe0ff */
        /* <DEDUP_REMOVED lines=48> */
.L_x_2774:
        /* <DEDUP_REMOVED lines=11> */
.L_x_2681:
[----:B------:R-:W-:Y:S05]  /*f920*/  BSYNC B0 ;  /* 0x0000000000007941 */ /* 0x000fea0003800000 */
.L_x_2680:
[----:B------:R-:W-:Y:S01]  /*f930*/  NOP ;  /* 0x0000000000007918 */ /* 0x000fe20000000000 */
[----:B------:R-:W-:-:S13]  /*f940*/  PLOP3.LUT P0, PT, PT, PT, PT, 0x80, 0x0 ;  /* 0x000000000000781c */ /* 0x000fda0003f0f070 */
.L_x_2682:
        /* <DEDUP_REMOVED lines=14> */
[----:B0-----:R-:W3:Y:S01]  /*fa30*/  LDL R2, [R1+0xc] ;  /* 0x00000c0001027983 */ /* 0x001ee20000100800 */
[----:B------:R0:W-:Y:S01]  /*fa40*/  SYNCS.ARRIVE.TRANS64.A1T0 RZ, [R22+URZ+0x28800], RZ ;  /* 0x028800ff16ff79a7 */ /* 0x0001e2000810003f */
[----:B------:R-:W-:Y:S01]  /*fa50*/  BSSY B0, `(.L_x_2683) ;  /* 0x0000004000007945 */ /* 0x000fe20003800000 */
[----:B------:R-:W1:Y:S01]  /*fa60*/  SYNCS.PHASECHK.TRANS64.TRYWAIT P1, [R22+URZ+0x28820], R3 ;  /* 0x02882003160075a7 */ /* 0x000e62000802017f */
[----:B---3--:R-:W-:Y:S02]  /*fa70*/  ISETP.GE.AND P0, PT, R2, 0x2, PT ;  /* 0x000000020200780c */ /* 0x008fe40003f06270 */
[----:B01----:R-:W-:Y:S11]  /*fa80*/  @!P1 BRA `(.L_x_2684) ;  /* 0x0000004000749947 */ /* 0x003ff60003800000 */
.L_x_2775:
[----:B------:R-:W-:Y:S05]  /*fa90*/  BSYNC B0 ;  /* 0x0000000000007941 */ /* 0x000fea0003800000 */
.L_x_2683:
        /* <DEDUP_REMOVED lines=8> */
[----:B------:R-:W-:Y:S02]  /*fb20*/  IMAD.MOV.U32 R31, RZ, RZ, R26 ;  /* 0x000000ffff1f7224 */ /* 0x000fe400078e001a */
[----:B---3--:R-:W-:-:S10]  /*fb30*/  VIADD R6, R0, 0xfffffffe ;  /* 0xfffffffe00067836 */ /* 0x008fd40000000000 */
.L_x_2699:
[----:B0-----:R-:W0:Y:S01]  /*fb40*/  S2R R3, SR_TID.X ;  /* 0x0000000000037919 */ /* 0x001e220000002100 */
[----:B------:R-:W1:Y:S01]  /*fb50*/  LDC R4, c[0x0][0x430] ;  /* 0x00010c00ff047b82 */ /* 0x000e620000000800 */
[----:B------:R-:W-:Y:S05]  /*fb60*/  YIELD ;  /* 0x0000000000007946 */ /* 0x000fea0003800000 */
[----:B------:R-:W-:Y:S01]  /*fb70*/  ULDC.64 UR4, c[0x0][0x428] ;  /* 0x00010a0000047ab9 */ /* 0x000fe20000000a00 */
[----:B------:R-:W-:Y:S01]  /*fb80*/  VIADD R25, R10, 0x1 ;  /* 0x000000010a197836 */ /* 0x000fe20000000000 */
[----:B-1----:R-:W-:Y:S02]  /*fb90*/  ISETP.NE.AND P0, PT, R4, 0x1, PT ;  /* 0x000000010400780c */ /* 0x002fe40003f05270 */
[----:B0-----:R-:W-:-:S02]  /*fba0*/  LOP3.LUT R0, R3, 0x7f, RZ, 0xc0, !PT ;  /* 0x0000007f03007812 */ /* 0x001fc400078ec0ff */
[----:B------:R-:W-:Y:S02]  /*fbb0*/  SHF.L.U32 R4, R3, 0x4, RZ ;  /* 0x0000000403047819 */ /* 0x000fe400000006ff */
[----:B------:R-:W-:-:S07]  /*fbc0*/  SHF.R.U32.HI R5, RZ, 0x3, R0 ;  /* 0x00000003ff057819 */ /* 0x000fce0000011600 */
[----:B------:R-:W0:Y:S01]  /*fbd0*/  @P0 LDC R0, c[0x0][0x434] ;  /* 0x00010d00ff000b82 */ /* 0x000e220000000800 */
[----:B------:R-:W-:Y:S01]  /*fbe0*/  LOP3.LUT R4, R4, 0x70, RZ, 0xc0, !PT ;  /* 0x0000007004047812 */ /* 0x000fe200078ec0ff */
[----:B------:R-:W-:-:S06]  /*fbf0*/  IMAD R7, R6, 0x80, R5 ;  /* 0x0000008006077824 */ /* 0x000fcc00078e0205 */
[----:B------:R-:W1:Y:S01]  /*fc00*/  @P0 LDC R3, c[0x0][0x438] ;  /* 0x00010e00ff030b82 */ /* 0x000e620000000800 */
[----:B------:R-:W-:-:S05]  /*fc10*/  IADD3 R7, R4, R7, R36 ;  /* 0x0000000704077210 */ /* 0x000fca0007ffe024 */
        /* <DEDUP_REMOVED lines=26> */
.L_x_2687:
[----:B------:R-:W-:Y:S01]  /*fdc0*/  IMAD R6, R25, 0x8, R22 ;  /* 0x0000000819067824 */ /* 0x000fe200078e0216 */
[----:B------:R-:W-:Y:S01]  /*fdd0*/  SHF.L.U32 R3, R28, 0x1f, RZ ;  /* 0x0000001f1c037819 */ /* 0x000fe200000006ff */
[----:B------:R-:W-:Y:S03]  /*fde0*/  BSSY B1, `(.L_x_2688) ;  /* 0x0000003000017945 */ /* 0x000fe60003800000 */
[----:B------:R-:W0:Y:S02]  /*fdf0*/  SYNCS.PHASECHK.TRANS64.TRYWAIT P0, [R6+URZ+0x28840], R3 ;  /* 0x02884003060075a7 */ /* 0x000e24000800017f */
[----:B0-----:R-:W-:Y:S05]  /*fe00*/  @!P0 BRA `(.L_x_2689) ;  /* 0x0000003c00a88947 */ /* 0x001fea0003800000 */
.L_x_2776:
[----:B------:R-:W-:Y:S05]  /*fe10*/  BSYNC B1 ;  /* 0x0000000000017941 */ /* 0x000fea0003800000 */
.L_x_2688:
        /* <DEDUP_REMOVED lines=71> */
.L_x_2794:
        /* <DEDUP_REMOVED lines=9> */
.L_x_2691:
[----:B------:R-:W-:Y:S02]  /*10320*/  PLOP3.LUT P3, PT, P3, P0, PT, 0xa2, 0x0 ;  /* 0x000000000000781c */ /* 0x000fe40001f61472 */
[----:B------:R-:W-:-:S08]  /*10330*/  @P0 R2UR P3, UR4, R6 ;  /* 0x00000000060402ca */ /* 0x000fd00000060000 */
[----:B------:R-:W-:-:S05]  /*10340*/  @P0 PLOP3.LUT P0, PT, P3, PT, PT, 0x80, 0x0 ;  /* 0x000000000000081c */ /* 0x000fca0001f0f070 */
[----:B------:R-:W-:Y:S01]  /*10350*/  @!P3 SYNCS.ARRIVE.TRANS64.RED.A0T1 RZ, [UR4+0x28830], RZ ;  /* 0x028830ffffffb9a7 */ /* 0x000fe20008200404 */
[----:B------:R-:W-:Y:S07]  /*10360*/  @!P3 ARRIVES.LDGSTSBAR.64.TRANSCNT [UR4+0x28830] ;  /* 0x02883000ff00b9b0 */ /* 0x000fee0008000a84 */
[----:B------:R-:W-:Y:S05]  /*10370*/  @P0 BRA.U.ANY `(.L_x_2691) ;  /* 0xfffffffd00e80947 */ /* 0x000fea000393ffff */
[----:B------:R-:W-:Y:S01]  /*10380*/  NOP ;  /* 0x0000000000007918 */ /* 0x000fe20000000000 */
[----:B-1----:R-:W-:-:S04]  /*10390*/  MOV R2, UR36 ;  /* 0x0000002400027c02 */ /* 0x002fc80008000f00 */
[----:B------:R-:W-:-:S13]  /*103a0*/  ISETP.NE.AND P4, PT, R2, 0x3, PT ;  /* 0x000000030200780c */ /* 0x000fda0003f85270 */
[----:B------:R-:W-:Y:S05]  /*103b0*/  @!P4 BRA `(.L_x_2692) ;  /* 0x000000000004c947 */ /* 0x000fea0003800000 */
[----:B------:R-:W-:Y:S01]  /*103c0*/  BPT.TRAP 0x1 ;  /* 0x000000040000795c */ /* 0x000fe20000300000 */
.L_x_2692:
[----:B------:R1:W-:Y:S01]  /*103d0*/  SYNCS.ARRIVE.TRANS64.A1T0 RZ, [R6+URZ+0x28830], RZ ;  /* 0x028830ff06ff79a7 */ /* 0x0003e2000810003f */
[----:B------:R-:W-:Y:S05]  /*103e0*/  @!P4 BRA `(.L_x_2693) ;  /* 0x000000000004c947 */ /* 0x000fea0003800000 */
[----:B------:R-:W-:Y:S01]  /*103f0*/  BPT.TRAP 0x1 ;  /* 0x000000040000795c */ /* 0x000fe20000300000 */
.L_x_2693:
[----:B------:R-:W-:Y:S01]  /*10400*/  SHF.L.U32 R2, R17, 0x1f, RZ ;  /* 0x0000001f11027819 */ /* 0x000fe200000006ff */
[----:B-1----:R-:W-:Y:S01]  /*10410*/  IMAD R6, R10, 0x8, R22 ;  /* 0x000000080a067824 */ /* 0x002fe200078e0216 */
[----:B------:R-:W-:Y:S01]  /*10420*/  BSSY B1, `(.L_x_2694) ;  /* 0x0000004000017945 */ /* 0x000fe20003800000 */
[----:B------:R-:W-:Y:S02]  /*10430*/  IMAD R8, R31, -0x80, R35 ;  /* 0xffffff801f087824 */ /* 0x000fe400078e0223 */
[----:B------:R-:W1:Y:S02]  /*10440*/  SYNCS.PHASECHK.TRANS64.TRYWAIT P0, [R6+URZ+0x28860], R2 ;  /* 0x02886002060075a7 */ /* 0x000e64000800017f */
[----:B-1----:R-:W-:Y:S05]  /*10450*/  @!P0 BRA `(.L_x_2695) ;  /* 0x0000004000748947 */ /* 0x002fea0003800000 */
.L_x_2795:
[----:B------:R-:W-:Y:S05]  /*10460*/  BSYNC B1 ;  /* 0x0000000000017941 */ /* 0x000fea0003800000 */
.L_x_2694:
[----:B------:R-:W3:Y:S01]  /*10470*/  S2R R3, SR_TID.X ;  /* 0x0000000000037919 */ /* 0x000ee20000002100 */
[----:B------:R-:W-:Y:S01]  /*10480*/  UMOV UR4, 0xffffffff ;  /* 0xffffffff00047882 */ /* 0x000fe20000000000 */
        /* <DEDUP_REMOVED lines=64> */
.L_x_2813:
[----:B01----:R-:W-:Y:S01]  /*10890*/  IADD3 R2, P0, R14, R5, RZ ;  /* 0x000000050e027210 */ /* 0x003fe20007f1e0ff */
        /* <DEDUP_REMOVED lines=28> */
.L_x_2697:
        /* <DEDUP_REMOVED lines=11> */
.L_x_2698:
[C---:B------:R-:W-:Y:S01]  /*10b10*/  ISETP.GT.AND P0, PT, R26.reuse, RZ, PT ;  /* 0x000000ff1a00720c */ /* 0x040fe20003f04270 */
[----:B------:R0:W-:Y:S01]  /*10b20*/  SYNCS.ARRIVE.TRANS64.A1T0 RZ, [R6+URZ+0x28850], RZ ;  /* 0x028850ff06ff79a7 */ /* 0x0001e2000810003f */
[----:B------:R-:W-:Y:S01]  /*10b30*/  MOV R17, R28 ;  /* 0x0000001c00117202 */ /* 0x000fe20000000f00 */
[----:B------:R-:W-:Y:S02]  /*10b40*/  IMAD.MOV.U32 R10, RZ, RZ, R25 ;  /* 0x000000ffff0a7224 */ /* 0x000fe400078e0019 */
[----:B------:R-:W-:Y:S02]  /*10b50*/  IMAD.MOV.U32 R31, RZ, RZ, R26 ;  /* 0x000000ffff1f7224 */ /* 0x000fe400078e001a */
[----:B0-----:R-:W-:-:S06]  /*10b60*/  VIADD R6, R26, 0xffffffff ;  /* 0xffffffff1a067836 */ /* 0x001fcc0000000000 */
[----:B------:R-:W-:Y:S05]  /*10b70*/  @P0 BRA `(.L_x_2699) ;  /* 0xffffffec00f00947 */ /* 0x000fea000383ffff */
.L_x_2686:
[----:B------:R-:W-:Y:S05]  /*10b80*/  BSYNC B0 ;  /* 0x0000000000007941 */ /* 0x000fea0003800000 */
.L_x_2685:
        /* <DEDUP_REMOVED lines=17> */
.L_x_2701:
[----:B------:R-:W-:Y:S05]  /*10ca0*/  BSYNC B0 ;  /* 0x0000000000007941 */ /* 0x000fea0003800000 */
.L_x_2700:
[----:B------:R-:W-:-:S05]  /*10cb0*/  IMAD.U32 R0, RZ, RZ, UR36 ;  /* 0x00000024ff007e24 */ /* 0x000fca000f8e00ff */
[----:B------:R-:W-:-:S13]  /*10cc0*/  ISETP.NE.AND P0, PT, R0, 0x3, PT ;  /* 0x000000030000780c */ /* 0x000fda0003f05270 */
[----:B------:R-:W-:Y:S05]  /*10cd0*/  @!P0 BRA `(.L_x_2702) ;  /* 0x0000000000048947 */ /* 0x000fea0003800000 */
[----:B------:R-:W-:Y:S01]  /*10ce0*/  BPT.TRAP 0x1 ;  /* 0x000000040000795c */ /* 0x000fe20000300000 */
.L_x_2702:
[----:B------:R-:W-:Y:S01]  /*10cf0*/  IMAD R0, R25, 0x8, R22 ;  /* 0x0000000819007824 */ /* 0x000fe200078e0216 */
[----:B0-----:R-:W-:Y:S01]  /*10d00*/  SHF.L.U32 R3, R28, 0x1f, RZ ;  /* 0x0000001f1c037819 */ /* 0x001fe200000006ff */
[----:B------:R-:W-:Y:S01]  /*10d10*/  BSSY B0, `(.L_x_2703) ;  /* 0x0000004000007945 */ /* 0x000fe20003800000 */
[----:B------:R-:W-:Y:S02]  /*10d20*/  IMAD R6, R26, -0x80, R35 ;  /* 0xffffff801a067824 */ /* 0x000fe400078e0223 */
[----:B------:R-:W0:Y:S02]  /*10d30*/  SYNCS.PHASECHK.TRANS64.TRYWAIT P0, [R0+URZ+0x28860], R3 ;  /* 0x02886003000075a7 */ /* 0x000e24000800017f */
[----:B0-----:R-:W-:Y:S05]  /*10d40*/  @!P0 BRA `(.L_x_2704) ;  /* 0x0000004000d48947 */ /* 0x001fea0003800000 */
.L_x_2814:
[----:B------:R-:W-:Y:S05]  /*10d50*/  BSYNC B0 ;  /* 0x0000000000007941 */ /* 0x000fea0003800000 */
.L_x_2703:
        /* <DEDUP_REMOVED lines=70> */
.L_x_2832:
        /* <DEDUP_REMOVED lines=11> */
.L_x_2706:
        /* <DEDUP_REMOVED lines=11> */
.L_x_2707:
[----:B------:R0:W-:Y:S01]  /*11320*/  SYNCS.ARRIVE.TRANS64.A1T0 RZ, [R0+URZ+0x28850], RZ ;  /* 0x028850ff00ff79a7 */ /* 0x0001e2000810003f */
[----:B------:R-:W-:-:S04]  /*11330*/  IADD3 R25, R25, 0x1, RZ ;  /* 0x0000000119197810 */ /* 0x000fc80007ffe0ff */
[----:B------:R-:W-:-:S04]  /*11340*/  ISETP.NE.AND P0, PT, R25, 0x2, PT ;  /* 0x000000021900780c */ /* 0x000fc80003f05270 */
[----:B------:R-:W-:Y:S02]  /*11350*/  SEL R3, RZ, 0x1, P0 ;  /* 0x00000001ff037807 */ /* 0x000fe40000000000 */
[----:B------:R-:W-:Y:S02]  /*11360*/  SEL R25, R25, RZ, P0 ;  /* 0x000000ff19197207 */ /* 0x000fe40000000000 */
[----:B0-----:R-:W-:-:S07]  /*11370*/  LOP3.LUT R28, R28, R3, RZ, 0x3c, !PT ;  /* 0x000000031c1c7212 */ /* 0x001fce00078e3cff */
.L_x_2664:
[----:B------:R-:W-:Y:S05]  /*11380*/  BSYNC B7 ;  /* 0x0000000000077941 */ /* 0x000fea0003800000 */
.L_x_2662:
        /* <DEDUP_REMOVED lines=8> */
[----:B------:R2:W3:Y:S01]  /*11410*/  LDS.128 R16, [R22+0x288d0] ;  /* 0x0288d00016107984 */ /* 0x0004e20000000c00 */
[----:B------:R-:W-:Y:S06]  /*11420*/  BAR.ARV 0x4, 0x180 ;  /* 0x0106000000007b1d */ /* 0x000fec0000002000 */
[----:B------:R-:W-:Y:S05]  /*11430*/  BRA `(.L_x_2709) ;  /* 0x0000000800cc7947 */ /* 0x000fea0003800000 */
.L_x_2708:
[----:B------:R-:W0:Y:S01]  /*11440*/  S2R R0, SR_TID.X ;  /* 0x0000000000007919 */ /* 0x000e220000002100 */
[----:B------:R-:W-:Y:S01]  /*11450*/  UMOV UR4, 0xffffffff ;  /* 0xffffffff00047882 */ /* 0x000fe20000000000 */
[----:B0-----:R-:W-:-:S04]  /*11460*/  LOP3.LUT R8, R0, 0x1f, RZ, 0xc0, !PT ;  /* 0x0000001f00087812 */ /* 0x001fc800078ec0ff */
[----:B------:R-:W-:Y:S01]  /*11470*/  ISETP.NE.AND P0, PT, R8, 0x1f, PT ;  /* 0x0000001f0800780c */ /* 0x000fe20003f05270 */
[----:B------:R-:W-:-:S12]  /*11480*/  BRA.DIV UR4, `(.L_x_2710) ;  /* 0x0000004604947947 */ /* 0x000fd8000b800000 */
[----:B------:R-:W-:Y:S01]  /*11490*/  IMAD.IADD R5, R19, 0x1, R8 ;  /* 0x0000000113057824 */ /* 0x000fe200078e0208 */
        /* <DEDUP_REMOVED lines=13> */
[----:B------:R-:W0:Y:S02]  /*11570*/  SHFL.UP PT, R14, R4, 0x1, RZ ;  /* 0x04200000040e7989 */ /* 0x000e2400000e00ff */
[----:B0-----:R-:W-:-:S05]  /*11580*/  SEL R5, R14, RZ, P1 ;  /* 0x000000ff0e057207 */ /* 0x001fca0000800000 */
[----:B------:R-:W-:Y:S02]  /*11590*/  IMAD.IADD R6, R4, 0x1, R5 ;  /* 0x0000000104067824 */ /* 0x000fe400078e0205 */
[----:B------:R-:W-:Y:S04]  /*115a0*/  SHFL.IDX PT, R5, R16, RZ, 0x1f ;  /* 0x00001fff10057589 */ /* 0x000fe800000e0000 */
        /* <DEDUP_REMOVED lines=12> */
[----:B------:R0:W1:Y:S02]  /*11670*/  SHFL.IDX PT, R14, R6, 0x1f, 0x1f ;  /* 0x03e01f00060e7f89 */ /* 0x00006400000e0000 */
.L_x_2842:
[----:B------:R-:W-:Y:S02]  /*11680*/  ULDC UR4, c[0x0][0xc38] ;  /* 0x00030e0000047ab9 */ /* 0x000fe40000000800 */
[----:B------:R-:W-:-:S04]  /*11690*/  IMAD.U32 R7, RZ, RZ, UR4 ;  /* 0x00000004ff077e24 */ /* 0x000fc8000f8e00ff */
[----:B-1----:R-:W-:-:S04]  /*116a0*/  IMAD R3, R14, R7, RZ ;  /* 0x000000070e037224 */ /* 0x002fc800078e02ff */
[----:B------:R-:W-:-:S05]  /*116b0*/  IMAD.IADD R8, R0, 0x1, R3 ;  /* 0x0000000100087824 */ /* 0x000fca00078e0203 */
[----:B------:R-:W-:-:S13]  /*116c0*/  ISETP.GT.AND P6, PT, R8, R5, PT ;  /* 0x000000050800720c */ /* 0x000fda0003fc4270 */
[----:B------:R-:W-:Y:S05]  /*116d0*/  @P6 BRA `(.L_x_2711) ;  /* 0x00000000009c6947 */ /* 0x000fea0003800000 */
.L_x_2716:
[----:B------:R-:W1:Y:S01]  /*116e0*/  LDC R0, c[0x0][0xc3c] ;  /* 0x00030f00ff007b82 */ /* 0x000e620000000800 */
[----:B------:R-:W-:-:S04]  /*116f0*/  IADD3 R19, R19, 0x1f, RZ ;  /* 0x0000001f13137810 */ /* 0x000fc80007ffe0ff */
[----:B-1----:R-:W-:-:S13]  /*11700*/  ISETP.GE.AND P6, PT, R19, R0, PT ;  /* 0x000000001300720c */ /* 0x002fda0003fc6270 */
[----:B------:R-:W-:Y:S05]  /*11710*/  @P6 BRA `(.L_x_2712) ;  /* 0x0000000400d06947 */ /* 0x000fea0003800000 */
[----:B------:R-:W1:Y:S01]  /*11720*/  S2R R2, SR_TID.X ;  /* 0x0000000000027919 */ /* 0x000e620000002100 */
[----:B------:R-:W-:Y:S01]  /*11730*/  BSSY B0, `(.L_x_2713) ;  /* 0x0000009000007945 */ /* 0x000fe20003800000 */
[----:B------:R-:W-:Y:S01]  /*11740*/  IMAD.MOV.U32 R4, RZ, RZ, RZ ;  /* 0x000000ffff047224 */ /* 0x000fe200078e00ff */
[----:B-1----:R-:W-:-:S05]  /*11750*/  LOP3.LUT R2, R2, 0x1f, RZ, 0xc0, !PT ;  /* 0x0000001f02027812 */ /* 0x002fca00078ec0ff */
[----:B------:R-:W-:-:S05]  /*11760*/  IMAD.IADD R7, R19, 0x1, R2 ;  /* 0x0000000113077824 */ /* 0x000fca00078e0202 */
[----:B------:R-:W-:-:S13]  /*11770*/  ISETP.GE.OR P6, PT, R7, R0, !P0 ;  /* 0x000000000700720c */ /* 0x000fda00047c6670 */
[----:B------:R-:W-:Y:S05]  /*11780*/  @P6 BRA `(.L_x_2714) ;  /* 0x00000000000c6947 */ /* 0x000fea0003800000 */
[----:B------:R-:W1:Y:S02]  /*11790*/  LDC.64 R2, c[0x0][0xc80] ;  /* 0x00032000ff027b82 */ /* 0x000e640000000a00 */
[----:B-1----:R-:W-:-:S05]  /*117a0*/  IMAD.WIDE R2, R7, 0x4, R2 ;  /* 0x0000000407027825 */ /* 0x002fca00078e0202 */
[----:B------:R1:W5:Y:S02]  /*117b0*/  LDG.E R4, desc[UR52][R2.64] ;  /* 0x0000003402047981 */ /* 0x000364000c1e1900 */
.L_x_2714:
[----:B------:R-:W-:Y:S05]  /*117c0*/  BSYNC B0 ;  /* 0x0000000000007941 */ /* 0x000fea0003800000 */
.L_x_2713:
[----:B------:R-:W-:-:S03]  /*117d0*/  UMOV UR4, 0xffffffff ;  /* 0xffffffff00047882 */ /* 0x000fc60000000000 */
[----:B------:R-:W-:Y:S05]  /*117e0*/  BRA.DIV UR4, `(.L_x_2715) ;  /* 0x0000004604e07947 */ /* 0x000fea000b800000 */
[----:B-----5:R-:W2:Y:S02]  /*117f0*/  SHFL.UP PT, R14, R4, 0x1, RZ ;  /* 0x04200000040e7989 */ /* 0x020ea400000e00ff */
        /* <DEDUP_REMOVED lines=14> */
[----:B------:R0:W1:Y:S02]  /*118e0*/  SHFL.IDX PT, R14, R6, 0x1f, 0x1f ;  /* 0x03e01f00060e7f89 */ /* 0x00006400000e0000 */
.L_x_2850:
[----:B------:R-:W-:Y:S02]  /*118f0*/  ULDC UR4, c[0x0][0xc38] ;  /* 0x00030e0000047ab9 */ /* 0x000fe40000000800 */
[----:B------:R-:W-:-:S04]  /*11900*/  IMAD.U32 R7, RZ, RZ, UR4 ;  /* 0x00000004ff077e24 */ /* 0x000fc8000f8e00ff */
[----:B-1----:R-:W-:-:S04]  /*11910*/  IMAD R3, R14, R7, RZ ;  /* 0x000000070e037224 */ /* 0x002fc800078e02ff */
[----:B------:R-:W-:-:S05]  /*11920*/  IMAD.IADD R8, R3, 0x1, R8 ;  /* 0x0000000103087824 */ /* 0x000fca00078e0208 */
[----:B------:R-:W-:-:S13]  /*11930*/  ISETP.GT.AND P6, PT, R8, R5, PT ;  /* 0x000000050800720c */ /* 0x000fda0003fc4270 */
[----:B------:R-:W-:Y:S05]  /*11940*/  @!P6 BRA `(.L_x_2716) ;  /* 0xfffffffc0064e947 */ /* 0x000fea000383ffff */
.L_x_2711:
[----:B------:R-:W-:Y:S01]  /*11950*/  IMAD.IADD R16, R8, 0x1, -R3 ;  /* 0x0000000108107824 */ /* 0x000fe200078e0a03 */
[----:B------:R-:W-:-:S03]  /*11960*/  UMOV UR4, 0xffffffff ;  /* 0xffffffff00047882 */ /* 0x000fc60000000000 */
[----:B------:R-:W-:-:S05]  /*11970*/  IMAD R0, R6, R7, R16 ;  /* 0x0000000706007224 */ /* 0x000fca00078e0210 */
[----:B------:R-:W-:Y:S01]  /*11980*/  ISETP.GT.AND P6, PT, R0, R5, PT ;  /* 0x000000050000720c */ /* 0x000fe20003fc4270 */
[----:B------:R-:W-:-:S12]  /*11990*/  BRA.DIV UR4, `(.L_x_2717) ;  /* 0x0000004a04307947 */ /* 0x000fd8000b800000 */
[----:B------:R-:W-:-:S04]  /*119a0*/  VOTE.ANY R0, PT, !P6 ;  /* 0x0000000000007806 */ /* 0x000fc800070e0100 */
[----:B------:R-:W1:Y:S02]  /*119b0*/  POPC R8, R0 ;  /* 0x0000000000087309 */ /* 0x000e640000000000 */
[----:B-1----:R1:W2:Y:S02]  /*119c0*/  SHFL.IDX PT, R4, R4, R8, 0x1f ;  /* 0x00001f0804047589 */ /* 0x0022a400000e0000 */
.L_x_2854:
[----:B------:R-:W-:Y:S01]  /*119d0*/  ISETP.NE.AND P0, PT, R0, RZ, PT ;  /* 0x000000ff0000720c */ /* 0x000fe20003f05270 */
[----:B------:R-:W-:-:S12]  /*119e0*/  IMAD.MOV.U32 R14, RZ, RZ, RZ ;  /* 0x000000ffff0e7224 */ /* 0x000fd800078e00ff */
[----:B------:R-:W-:Y:S05]  /*119f0*/  @!P0 BRA `(.L_x_2718) ;  /* 0x0000000000108947 */ /* 0x000fea0003800000 */
[----:B------:R-:W-:Y:S01]  /*11a00*/  UMOV UR4, 0xffffffff ;  /* 0xffffffff00047882 */ /* 0x000fe20000000000 */
[----:B------:R-:W-:Y:S02]  /*11a10*/  IADD3 R12, R8, -0x1, RZ ;  /* 0xffffffff080c7810 */ /* 0x000fe40007ffe0ff */
[----:B------:R-:W-:Y:S05]  /*11a20*/  BRA.DIV UR4, `(.L_x_2719) ;  /* 0x0000004a04547947 */ /* 0x000fea000b800000 */
[----:B------:R3:W4:Y:S02]  /*11a30*/  SHFL.IDX PT, R14, R6, R12, 0x1f ;  /* 0x00001f0c060e7589 */ /* 0x00072400000e0000 */
.L_x_2718:
[----:B------:R-:W5:Y:S01]  /*11a40*/  LDC.64 R2, c[0x0][0xc90] ;  /* 0x00032400ff027b82 */ /* 0x000f620000000a00 */
[----:B------:R-:W-:-:S04]  /*11a50*/  IMAD.IADD R19, R8, 0x1, R19 ;  /* 0x0000000108137824 */ /* 0x000fc800078e0213 */
[----:B-----5:R-:W-:-:S05]  /*11a60*/  IMAD.WIDE R2, R19, 0x4, R2 ;  /* 0x0000000413027825 */ /* 0x020fca00078e0202 */
[----:B0--3--:R0:W2:Y:S01]  /*11a70*/  LDG.E R6, desc[UR52][R2.64] ;  /* 0x0000003402067981 */ /* 0x0090a2000c1e1900 */
[----:B----4-:R-:W-:-:S04]  /*11a80*/  IMAD R16, R14, R7, R16 ;  /* 0x000000070e107224 */ /* 0x010fc800078e0210 */
[----:B------:R-:W-:Y:S02]  /*11a90*/  IMAD.IADD R5, R5, 0x1, -R16 ;  /* 0x0000000105057824 */ /* 0x000fe400078e0a10 */
[----:B0-----:R-:W-:Y:S02]  /*11aa0*/  IMAD.MOV.U32 R2, RZ, RZ, RZ ;  /* 0x000000ffff027224 */ /* 0x001fe400078e00ff */
[----:B--2---:R-:W-:-:S05]  /*11ab0*/  IMAD R0, R4, R6, RZ ;  /* 0x0000000604007224 */ /* 0x004fca00078e02ff */
[----:B-1----:R-:W-:-:S04]  /*11ac0*/  IABS R8, R0 ;  /* 0x0000000000087213 */ /* 0x002fc80000000000 */
[----:B------:R-:W0:Y:S08]  /*11ad0*/  I2F.RP R9, R8 ;  /* 0x0000000800097306 */ /* 0x000e300000209400 */
[----:B0-----:R-:W0:Y:S02]  /*11ae0*/  MUFU.RCP R9, R9 ;  /* 0x0000000900097308 */ /* 0x001e240000001000 */
[----:B0-----:R-:W-:Y:S01]  /*11af0*/  VIADD R10, R9, 0xffffffe ;  /* 0x0ffffffe090a7836 */ /* 0x001fe20000000000 */
[----:B------:R-:W-:-:S05]  /*11b00*/  IABS R9, R0 ;  /* 0x0000000000097213 */ /* 0x000fca0000000000 */
[----:B------:R-:W0:Y:S01]  /*11b10*/  F2I.FTZ.U32.TRUNC.NTZ R3, R10 ;  /* 0x0000000a00037305 */ /* 0x000e22000021f000 */
[----:B------:R-:W-:Y:S01]  /*11b20*/  IADD3 R9, RZ, -R9, RZ ;  /* 0x80000009ff097210 */ /* 0x000fe20007ffe0ff */
[----:B0-----:R-:W-:-:S04]  /*11b30*/  IMAD.MOV R11, RZ, RZ, -R3 ;  /* 0x000000ffff0b7224 */ /* 0x001fc800078e0a03 */
[----:B------:R-:W-:-:S04]  /*11b40*/  IMAD R11, R11, R8, RZ ;  /* 0x000000080b0b7224 */ /* 0x000fc800078e02ff */
[----:B------:R-:W-:Y:S01]  /*11b50*/  IMAD.HI.U32 R2, R3, R11, R2 ;  /* 0x0000000b03027227 */ /* 0x000fe200078e0002 */
[----:B------:R-:W-:-:S05]  /*11b60*/  IABS R3, R5 ;  /* 0x0000000500037213 */ /* 0x000fca0000000000 */
        /* <DEDUP_REMOVED lines=21> */
[----:B0-----:R-:W-:-:S06]  /*11cc0*/  IADD3 R3, R9, 0xffffffe, RZ ;  /* 0x0ffffffe09037810 */ /* 0x001fcc0007ffe0ff */
        /* <DEDUP_REMOVED lines=25> */
.L_x_2712:
[----:B------:R-:W-:Y:S01]  /*11e60*/  UMOV UR4, URZ ;  /* 0x0000003f00047c82 */ /* 0x000fe20008000000 */
[----:B------:R-:W-:Y:S01]  /*11e70*/  UMOV UR5, URZ ;  /* 0x0000003f00057c82 */ /* 0x000fe20008000000 */
[----:B------:R-:W-:Y:S01]  /*11e80*/  ULDC UR6, c[0x0][0xc3c] ;  /* 0x00030f0000067ab9 */ /* 0x000fe20000000800 */
[----:B------:R-:W-:Y:S01]  /*11e90*/  MOV R16, R5 ;  /* 0x0000000500107202 */ /* 0x000fe20000000f00 */
[----:B------:R-:W-:Y:S02]  /*11ea0*/  IMAD.U32 R17, RZ, RZ, UR4 ;  /* 0x00000004ff117e24 */ /* 0x000fe4000f8e00ff */
[----:B------:R-:W-:Y:S02]  /*11eb0*/  IMAD.U32 R18, RZ, RZ, UR5 ;  /* 0x00000005ff127e24 */ /* 0x000fe4000f8e00ff */
[----:B------:R-:W-:-:S07]  /*11ec0*/  IMAD.U32 R19, RZ, RZ, UR6 ;  /* 0x00000006ff137e24 */ /* 0x000fce000f8e00ff */
.L_x_2720:
[----:B------:R-:W1:Y:S01]  /*11ed0*/  S2R R0, SR_TID.X ;  /* 0x0000000000007919 */ /* 0x000e620000002100 */
        /* <DEDUP_REMOVED lines=9> */
.L_x_2709:
[----:B------:R-:W-:Y:S02]  /*11f70*/  ULDC UR4, c[0x0][0xc3c] ;  /* 0x00030f0000047ab9 */ /* 0x000fe40000000800 */
[----:B---3--:R-:W-:-:S13]  /*11f80*/  ISETP.GE.AND P0, PT, R19, UR4, PT ;  /* 0x0000000413007c0c */ /* 0x008fda000bf06270 */
[----:B------:R-:W-:Y:S05]  /*11f90*/  @!P0 BRA `(.L_x_2721) ;  /* 0xffffffb400b08947 */ /* 0x000fea000383ffff */
[----:B------:R-:W-:Y:S05]  /*11fa0*/  BSYNC B8 ;  /* 0x0000000000087941 */ /* 0x000fea0003800000 */
.L_x_2658:
[----:B0-----:R-:W3:Y:S01]  /*11fb0*/  LDL.LU R0, [R1+0x18] ;  /* 0x0000180001007983 */ /* 0x001ee20000300800 */
[----:B------:R-:W-:Y:S01]  /*11fc0*/  BSSY B0, `(.L_x_2722) ;  /* 0x000000b000007945 */ /* 0x000fe20003800000 */
[----:B------:R-:W0:Y:S01]  /*11fd0*/  S2R R5, SR_CgaCtaId ;  /* 0x0000000000057919 */ /* 0x000e220000008800 */
[----:B---3--:R-:W-:-:S05]  /*11fe0*/  VIADD R0, R0, 0x1 ;  /* 0x0000000100007836 */ /* 0x008fca0000000000 */
[----:B------:R-:W-:-:S04]  /*11ff0*/  LEA.HI R2, R0, R0, RZ, 0x1 ;  /* 0x0000000000027211 */ /* 0x000fc800078f08ff */
[----:B------:R-:W-:Y:S02]  /*12000*/  LOP3.LUT R3, R2, 0xfffffffe, RZ, 0xc0, !PT ;  /* 0xfffffffe02037812 */ /* 0x000fe400078ec0ff */
[----:B------:R-:W-:-:S03]  /*12010*/  MOV R2, 0x400 ;  /* 0x0000040000027802 */ /* 0x000fc60000000f00 */
[----:B------:R-:W-:Y:S01]  /*12020*/  IMAD.IADD R0, R0, 0x1, -R3 ;  /* 0x0000000100007824 */ /* 0x000fe200078e0a03 */
[----:B0-----:R-:W-:-:S04]  /*12030*/  LEA R4, R5, R2, 0x18 ;  /* 0x0000000205047211 */ /* 0x001fc800078ec0ff */
[----:B------:R-:W-:-:S04]  /*12040*/  SHF.L.U32 R0, R0, 0x1f, RZ ;  /* 0x0000001f00007819 */ /* 0x000fc800000006ff */
[----:B------:R-:W0:Y:S02]  /*12050*/  SYNCS.PHASECHK.TRANS64.TRYWAIT P0, [R4+URZ+0x28820], R0 ;  /* 0x02882000040075a7 */ /* 0x000e24000800017f */
[----:B0-----:R-:W-:Y:S05]  /*12060*/  @!P0 BRA `(.L_x_2723) ;  /* 0x0000004000e88947 */ /* 0x001fea0003800000 */
.L_x_2857:
[----:B------:R-:W-:Y:S05]  /*12070*/  BSYNC B0 ;  /* 0x0000000000007941 */ /* 0x000fea0003800000 */
.L_x_2722:
[----:B------:R-:W-:-:S03]  /*12080*/  UMOV UR4, 0xffffffff ;  /* 0xffffffff00047882 */ /* 0x000fc60000000000 */
[----:B------:R-:W-:Y:S05]  /*12090*/  BRA.DIV UR4, `(.L_x_2724) ;  /* 0x0000004204f07947 */ /* 0x000fea000b800000 */
[----:B0-----:R-:W0:Y:S02]  /*120a0*/  S2R R0, SR_TID.X ;  /* 0x0000000000007919 */ /* 0x001e240000002100 */
[----:B0-----:R-:W-:-:S04]  /*120b0*/  SHF.R.U32.HI R0, RZ, 0x5, R0 ;  /* 0x00000005ff007819 */ /* 0x001fc80000011600 */
[----:B------:R-:W-:-:S05]  /*120c0*/  LOP3.LUT R0, R0, 0x3, RZ, 0xc0, !PT ;  /* 0x0000000300007812 */ /* 0x000fca00078ec0ff */
[----:B------:R0:W3:Y:S02]  /*120d0*/  SHFL.IDX PT, R14, R0, RZ, 0x1f ;  /* 0x00001fff000e7589 */ /* 0x0000e400000e0000 */
.L_x_2860:
[----:B---3--:R-:W-:Y:S01]  /*120e0*/  ISETP.NE.AND P0, PT, R14, RZ, PT ;  /* 0x000000ff0e00720c */ /* 0x008fe20003f05270 */
[----:B------:R-:W-:-:S12]  /*120f0*/  BSSY B0, `(.L_x_2725) ;  /* 0x0000024000007945 */ /* 0x000fd80003800000 */
[----:B------:R-:W-:Y:S05]  /*12100*/  @P0 BRA `(.L_x_2726) ;  /* 0x0000000000880947 */ /* 0x000fea0003800000 */
[----:B------:R-:W-:-:S03]  /*12110*/  UMOV UR4, 0xffffffff ;  /* 0xffffffff00047882 */ /* 0x000fc60000000000 */
[----:B------:R-:W-:Y:S05]  /*12120*/  BRA.DIV UR4, `(.L_x_2727) ;  /* 0x0000004604007947 */ /* 0x000fea000b800000 */
[----:B------:R-:W-:-:S13]  /*12130*/  ELECT P6, URZ, PT ;  /* 0x00000000003f782f */ /* 0x000fda00038c0000 */
.L_x_2863:
[----:B------:R-:W-:Y:S05]  /*12140*/  @!P6 BRA `(.L_x_2726) ;  /* 0x000000000078e947 */ /* 0x000fea0003800000 */
[----:B------:R-:W-:-:S06]  /*12150*/  ULOP3.LUT UR4, UR42, 0x2, URZ, 0xfc, !UPT ;  /* 0x000000022a047892 */ /* 0x000fcc000f8efc3f */
[----:B0-----:R-:W-:-:S04]  /*12160*/  MOV R0, UR4 ;  /* 0x0000000400007c02 */ /* 0x001fc80008000f00 */
[----:B------:R-:W-:-:S13]  /*12170*/  ISETP.NE.AND P0, PT, R0, 0x3, PT ;  /* 0x000000030000780c */ /* 0x000fda0003f05270 */
[----:B------:R-:W-:Y:S05]  /*12180*/  @!P0 BRA `(.L_x_2728) ;  /* 0x0000000000048947 */ /* 0x000fea0003800000 */
[----:B------:R-:W-:Y:S01]  /*12190*/  BPT.TRAP 0x1 ;  /* 0x000000040000795c */ /* 0x000fe20000300000 */
.L_x_2728:
[C---:B------:R-:W-:Y:S01]  /*121a0*/  IMAD R5, R25.reuse, 0x8, R4 ;  /* 0x0000000819057824 */ /* 0x040fe200078e0204 */
[----:B------:R-:W-:Y:S01]  /*121b0*/  SHF.L.U32 R0, R28, 0x1f, RZ ;  /* 0x0000001f1c007819 */ /* 0x000fe200000006ff */
[----:B------:R-:W-:-:S03]  /*121c0*/  VIADD R25, R25, 0x1 ;  /* 0x0000000119197836 */ /* 0x000fc60000000000 */
[----:B------:R-:W0:Y:S02]  /*121d0*/  SYNCS.PHASECHK.TRANS64.TRYWAIT P1, [R5+URZ+0x28840], R0 ;  /* 0x02884000050075a7 */ /* 0x000e24000802017f */
[----:B------:R-:W-:-:S04]  /*121e0*/  ISETP.NE.AND P2, PT, R25, 0x2, PT ;  /* 0x000000021900780c */ /* 0x000fc80003f45270 */
[----:B------:R-:W-:Y:S01]  /*121f0*/  SEL R3, RZ, 0x1, P2 ;  /* 0x00000001ff037807 */ /* 0x000fe20001000000 */
[----:B0-----:R-:W-:Y:S08]  /*12200*/  @!P1 BRA `(.L_x_2729) ;  /* 0x0000004000e89947 */ /* 0x001ff00003800000 */
.L_x_2864:
[----:B------:R-:W-:Y:S02]  /*12210*/  SEL R25, R25, RZ, P2 ;  /* 0x000000ff19197207 */ /* 0x000fe40001000000 */
[----:B------:R-:W-:Y:S01]  /*12220*/  LOP3.LUT R2, R28, R3, RZ, 0x3c, !PT ;  /* 0x000000031c027212 */ /* 0x000fe200078e3cff */
[----:B------:R-:W-:Y:S06]  /*12230*/  @!P0 BRA `(.L_x_2730) ;  /* 0x0000000000048947 */ /* 0x000fec0003800000 */
[----:B------:R-:W-:Y:S01]  /*12240*/  BPT.TRAP 0x1 ;  /* 0x000000040000795c */ /* 0x000fe20000300000 */
.L_x_2730:
[----:B------:R-:W-:Y:S01]  /*12250*/  IMAD R25, R25, 0x8, R4 ;  /* 0x0000000819197824 */ /* 0x000fe200078e0204 */
[----:B------:R-:W-:-:S04]  /*12260*/  SHF.L.U32 R2, R2, 0x1f, RZ ;  /* 0x0000001f02027819 */ /* 0x000fc800000006ff */
[----:B------:R-:W3:Y:S02]  /*12270*/  SYNCS.PHASECHK.TRANS64.TRYWAIT P1, [R25+URZ+0x28840], R2 ;  /* 0x02884002190075a7 */ /* 0x000ee4000802017f */
[----:B---3--:R-:W-:Y:S05]  /*12280*/  @!P1 BRA `(.L_x_2731) ;  /* 0x0000004000dc9947 */ /* 0x008fea0003800000 */
.L_x_2865:
[----:B------:R-:W-:Y:S05]  /*12290*/  @!P0 BRA `(.L_x_2732) ;  /* 0x0000000000048947 */ /* 0x000fea0003800000 */
[----:B------:R-:W-:Y:S01]  /*122a0*/  BPT.TRAP 0x1 ;  /* 0x000000040000795c */ /* 0x000fe20000300000 */
.L_x_2732:
[----:B------:R-:W4:Y:S02]  /*122b0*/  SYNCS.PHASECHK.TRANS64.TRYWAIT P1, [R5+URZ+0x28860], R0 ;  /* 0x02886000050075a7 */ /* 0x000f24000802017f */
[----:B----4-:R-:W-:Y:S05]  /*122c0*/  @!P1 BRA `(.L_x_2733) ;  /* 0x0000004000e09947 */ /* 0x010fea0003800000 */
.L_x_2866:
[----:B------:R-:W-:Y:S05]  /*122d0*/  @!P0 BRA `(.L_x_2734) ;  /* 0x0000000000048947 */ /* 0x000fea0003800000 */
[----:B------:R-:W-:Y:S01]  /*122e0*/  BPT.TRAP 0x1 ;  /* 0x000000040000795c */ /* 0x000fe20000300000 */
.L_x_2734:
[----:B------:R0:W0:Y:S02]  /*122f0*/  SYNCS.PHASECHK.TRANS64.TRYWAIT P0, [R25+URZ+0x28860], R2 ;  /* 0x02886002190075a7 */ /* 0x000024000800017f */
[----:B0-----:R-:W-:Y:S05]  /*12300*/  @!P0 NANOSLEEP.SYNCS 0x989680 ;  /* 0x009896800000895d */ /* 0x001fea0003900000 */
[----:B------:R-:W0:Y:S02]  /*12310*/  @!P0 SYNCS.PHASECHK.TRANS64 P0, [R25+URZ+0x28860], R2 ;  /* 0x02886002190085a7 */ /* 0x000e24000800007f */
[----:B0-----:R-:W-:Y:S05]  /*12320*/  @!P0 BRA `(.L_x_2734) ;  /* 0xfffffffc00f08947 */ /* 0x001fea000383ffff */
.L_x_2726:
[----:B------:R-:W-:Y:S05]  /*12330*/  BSYNC B0 ;  /* 0x0000000000007941 */ /* 0x000fea0003800000 */
.L_x_2725:
[----:B------:R-:W-:Y:S05]  /*12340*/  EXIT ;  /* 0x000000000000794d */ /* 0x000fea0003800000 */
.L_x_2594:
[----:B0-----:R-:W-:-:S04]  /*12350*/  IMAD.U32 R3, RZ, RZ, UR41 ;  /* 0x00000029ff037e24 */ /* 0x001fc8000f8e00ff */
[----:B------:R0:W1:Y:S03]  /*12360*/  SYNCS.PHASECHK.TRANS64.TRYWAIT P1, [R3+URZ+0x28800], R0 ;  /* 0x02880000030075a7 */ /* 0x000066000802017f */
[----:B-1----:R-:W-:Y:S05]  /*12370*/  @!P1 NANOSLEEP.SYNCS 0x989680 ;  /* 0x009896800000995d */ /* 0x002fea0003900000 */
[----:B------:R-:W1:Y:S02]  /*12380*/  @!P1 SYNCS.PHASECHK.TRANS64 P1, [R3+URZ+0x28800], R0 ;  /* 0x02880000030095a7 */ /* 0x000e64000802007f */
[----:B-1----:R-:W-:Y:S05]  /*12390*/  @!P1 BRA `(.L_x_2594) ;  /* 0xfffffffc00ec9947 */ /* 0x002fea000383ffff */
[----:B------:R-:W-:Y:S05]  /*123a0*/  BRA `(.L_x_2735) ;  /* 0xfffffef400147947 */ /* 0x000fea000383ffff */
.L_x_2598:
[----:B-1----:R1:W2:Y:S02]  /*123b0*/  SYNCS.PHASECHK.TRANS64.TRYWAIT P1, [R0+URZ+0x28830], R3 ;  /* 0x02883003000075a7 */ /* 0x0022a4000802017f */
[----:B--2---:R-:W-:Y:S05]  /*123c0*/  @!P1 NANOSLEEP.SYNCS 0x989680 ;  /* 0x009896800000995d */ /* 0x004fea0003900000 */
[----:B------:R-:W2:Y:S02]  /*123d0*/  @!P1 SYNCS.PHASECHK.TRANS64 P1, [R0+URZ+0x28830], R3 ;  /* 0x02883003000095a7 */ /* 0x000ea4000802007f */
[----:B--2---:R-:W-:Y:S05]  /*123e0*/  @!P1 BRA `(.L_x_2598) ;  /* 0xfffffffc00f09947 */ /* 0x004fea000383ffff */
[----:B------:R-:W-:Y:S05]  /*123f0*/  BRA `(.L_x_2597) ;  /* 0xfffffef400307947 */ /* 0x000fea000383ffff */
.L_x_2604:
[----:B-1----:R-:W-:-:S04]  /*12400*/  IMAD.U32 R7, RZ, RZ, UR6 ;  /* 0x00000006ff077e24 */ /* 0x002fc8000f8e00ff */
[----:B------:R1:W2:Y:S03]  /*12410*/  SYNCS.PHASECHK.TRANS64.TRYWAIT P1, [R7+URZ+0x28830], R4 ;  /* 0x02883004070075a7 */ /* 0x0002a6000802017f */
[----:B--2---:R-:W-:Y:S05]  /*12420*/  @!P1 NANOSLEEP.SYNCS 0x989680 ;  /* 0x009896800000995d */ /* 0x004fea0003900000 */
[----:B------:R-:W2:Y:S02]  /*12430*/  @!P1 SYNCS.PHASECHK.TRANS64 P1, [R7+URZ+0x28830], R4 ;  /* 0x02883004070095a7 */ /* 0x000ea4000802007f */
[----:B--2---:R-:W-:Y:S05]  /*12440*/  @!P1 BRA `(.L_x_2604) ;  /* 0xfffffffc00ec9947 */ /* 0x004fea000383ffff */
[----:B------:R-:W-:Y:S05]  /*12450*/  BRA `(.L_x_2601) ;  /* 0xffffff2000507947 */ /* 0x000fea000383ffff */
.L_x_2608:
[----:B-1----:R-:W-:-:S04]  /*12460*/  MOV R7, UR6 ;  /* 0x0000000600077c02 */ /* 0x002fc80008000f00 */
[----:B------:R1:W2:Y:S03]  /*12470*/  SYNCS.PHASECHK.TRANS64.TRYWAIT P1, [R7+URZ+0x28850], R4 ;  /* 0x02885004070075a7 */ /* 0x0002a6000802017f */
[----:B--2---:R-:W-:Y:S05]  /*12480*/  @!P1 NANOSLEEP.SYNCS 0x989680 ;  /* 0x009896800000995d */ /* 0x004fea0003900000 */
[----:B------:R-:W2:Y:S02]  /*12490*/  @!P1 SYNCS.PHASECHK.TRANS64 P1, [R7+URZ+0x28850], R4 ;  /* 0x02885004070095a7 */ /* 0x000ea4000802007f */
[----:B--2---:R-:W-:Y:S05]  /*124a0*/  @!P1 BRA `(.L_x_2608) ;  /* 0xfffffffc00ec9947 */ /* 0x004fea000383ffff */
[----:B------:R-:W-:Y:S05]  /*124b0*/  BRA `(.L_x_2605) ;  /* 0xffffff24001c7947 */ /* 0x000fea000383ffff */
.L_x_2616:
[----:B-1----:R-:W-:-:S04]  /*124c0*/  IMAD.U32 R5, RZ, RZ, UR6 ;  /* 0x00000006ff057e24 */ /* 0x002fc8000f8e00ff */
[----:B------:R1:W2:Y:S03]  /*124d0*/  SYNCS.PHASECHK.TRANS64.TRYWAIT P1, [R5+URZ+0x28830], R4 ;  /* 0x02883004050075a7 */ /* 0x0002a6000802017f */
[----:B--2---:R-:W-:Y:S05]  /*124e0*/  @!P1 NANOSLEEP.SYNCS 0x989680 ;  /* 0x009896800000995d */ /* 0x004fea0003900000 */
[----:B------:R-:W2:Y:S02]  /*124f0*/  @!P1 SYNCS.PHASECHK.TRANS64 P1, [R5+URZ+0x28830], R4 ;  /* 0x02883004050095a7 */ /* 0x000ea4000802007f */
[----:B--2---:R-:W-:Y:S05]  /*12500*/  @!P1 BRA `(.L_x_2616) ;  /* 0xfffffffc00ec9947 */ /* 0x004fea000383ffff */
[----:B------:R-:W-:Y:S05]  /*12510*/  BRA `(.L_x_2613) ;  /* 0xffffff5000a07947 */ /* 0x000fea000383ffff */
.L_x_2620:
[----:B-1----:R-:W-:-:S04]  /*12520*/  IMAD.U32 R5, RZ, RZ, UR6 ;  /* 0x00000006ff057e24 */ /* 0x002fc8000f8e00ff */
[----:B------:R1:W2:Y:S03]  /*12530*/  SYNCS.PHASECHK.TRANS64.TRYWAIT P1, [R5+URZ+0x28850], R4 ;  /* 0x02885004050075a7 */ /* 0x0002a6000802017f */
[----:B--2---:R-:W-:Y:S05]  /*12540*/  @!P1 NANOSLEEP.SYNCS 0x989680 ;  /* 0x009896800000995d */ /* 0x004fea0003900000 */
[----:B------:R-:W2:Y:S02]  /*12550*/  @!P1 SYNCS.PHASECHK.TRANS64 P1, [R5+URZ+0x28850], R4 ;  /* 0x02885004050095a7 */ /* 0x000ea4000802007f */
[----:B--2---:R-:W-:Y:S05]  /*12560*/  @!P1 BRA `(.L_x_2620) ;  /* 0xfffffffc00ec9947 */ /* 0x004fea000383ffff */
[----:B------:R-:W-:Y:S05]  /*12570*/  BRA `(.L_x_2617) ;  /* 0xffffff5400607947 */ /* 0x000fea000383ffff */
.L_x_2627:
[----:B-1----:R-:W-:-:S04]  /*12580*/  IMAD.U32 R6, RZ, RZ, UR5 ;  /* 0x00000005ff067e24 */ /* 0x002fc8000f8e00ff */
[----:B------:R1:W2:Y:S03]  /*12590*/  SYNCS.PHASECHK.TRANS64.TRYWAIT P1, [R6+URZ+0x28850], R5 ;  /* 0x02885005060075a7 */ /* 0x0002a6000802017f */
[----:B--2---:R-:W-:Y:S05]  /*125a0*/  @!P1 NANOSLEEP.SYNCS 0x989680 ;  /* 0x009896800000995d */ /* 0x004fea0003900000 */
[----:B------:R-:W2:Y:S02]  /*125b0*/  @!P1 SYNCS.PHASECHK.TRANS64 P1, [R6+URZ+0x28850], R5 ;  /* 0x02885005060095a7 */ /* 0x000ea4000802007f */
[----:B--2---:R-:W-:Y:S05]  /*125c0*/  @!P1 BRA `(.L_x_2627) ;  /* 0xfffffffc00ec9947 */ /* 0x004fea000383ffff */
[----:B------:R-:W-:Y:S05]  /*125d0*/  BRA `(.L_x_2626) ;  /* 0xffffff7800487947 */ /* 0x000fea000383ffff */
.L_x_2670:
        /* <DEDUP_REMOVED lines=11> */
.L_x_2737:
[----:B------:R-:W-:Y:S05]  /*12690*/  BSYNC B0 ;  /* 0x0000000000007941 */ /* 0x000fea0003800000 */
.L_x_2736:
[----:B------:R-:W-:Y:S05]  /*126a0*/  BRA `(.L_x_2738) ;  /* 0xffffffbc005c7947 */ /* 0x000fea000383ffff */
.L_x_2673:
[----:B0-----:R0:W1:Y:S02]  /*126b0*/  SYNCS.PHASECHK.TRANS64.TRYWAIT P0, [R7+URZ+0x28840], R2 ;  /* 0x02884002070075a7 */ /* 0x001064000800017f */
[----:B-1----:R-:W-:Y:S05]  /*126c0*/  @!P0 NANOSLEEP.SYNCS 0x989680 ;  /* 0x009896800000895d */ /* 0x002fea0003900000 */
[----:B------:R-:W1:Y:S02]  /*126d0*/  @!P0 SYNCS.PHASECHK.TRANS64 P0, [R7+URZ+0x28840], R2 ;  /* 0x02884002070085a7 */ /* 0x000e64000800007f */
[----:B-1----:R-:W-:Y:S05]  /*126e0*/  @!P0 BRA `(.L_x_2673) ;  /* 0xfffffffc00f08947 */ /* 0x002fea000383ffff */
[----:B------:R-:W-:Y:S05]  /*126f0*/  BRA `(.L_x_2739) ;  /* 0xffffffbc00b87947 */ /* 0x000fea000383ffff */
.L_x_2674:
        /* <DEDUP_REMOVED lines=8> */
.L_x_2741:
[----:B------:R-:W-:Y:S05]  /*12780*/  BSYNC B0 ;  /* 0x0000000000007941 */ /* 0x000fea0003800000 */
.L_x_2740:
        /* <DEDUP_REMOVED lines=9> */
.L_x_2742:
[----:B------:R-:W-:Y:S02]  /*12820*/  IMAD.MOV.U32 R13, RZ, RZ, R0 ;  /* 0x000000ffff0d7224 */ /* 0x000fe400078e0000 */
[----:B------:R-:W-:Y:S02]  /*12830*/  IMAD.MOV.U32 R12, RZ, RZ, 0x1 ;  /* 0x00000001ff0c7424 */ /* 0x000fe400078e00ff */
[----:B------:R-:W-:-:S07]  /*12840*/  IMAD.MOV.U32 R3, RZ, RZ, R14 ;  /* 0x000000ffff037224 */ /* 0x000fce00078e000e */
[----:B------:R-:W-:Y:S05]  /*12850*/  WARPSYNC.COLLECTIVE R15, `(.L_x_2743) ;  /* 0x000000000f087348 */ /* 0x000fea0003c00000 */
[----:B------:R0:W1:Y:S02]  /*12860*/  SHFL.IDX P6, R14, R13, R12, R11 ;  /* 0x0000000c0d0e7389 */ /* 0x00006400000c000b */
[----:B01----:R-:W-:Y:S01]  /*12870*/  ENDCOLLECTIVE ;  /* 0x000000000000791b */ /* 0x003fe20003800000 */
.L_x_2743:
[----:B------:R-:W-:-:S04]  /*12880*/  @P0 LEA R3, P1, R30, R3, 0x1 ;  /* 0x000000031e030211 */ /* 0x000fc800078208ff */
[----:B------:R-:W-:Y:S02]  /*12890*/  @P0 IADD3.X R2, RZ, R2, RZ, P1, !PT ;  /* 0x00000002ff020210 */ /* 0x000fe40000ffe4ff */
[----:B------:R-:W-:Y:S02]  /*128a0*/  ISETP.GE.AND P1, PT, R6, 0x11, PT ;  /* 0x000000110600780c */ /* 0x000fe40003f26270 */
        /* <DEDUP_REMOVED lines=13> */
.L_x_2744:
[----:B------:R-:W-:Y:S02]  /*12980*/  @P1 IMAD R8, R5, 0x2, R22 ;  /* 0x0000000205081824 */ /* 0x000fe400078e0216 */
[----:B------:R-:W-:Y:S02]  /*12990*/  IMAD.MOV.U32 R13, RZ, RZ, R0 ;  /* 0x000000ffff0d7224 */ /* 0x000fe400078e0000 */
[----:B------:R-:W-:Y:S01]  /*129a0*/  IMAD.MOV.U32 R12, RZ, RZ, 0x2 ;  /* 0x00000002ff0c7424 */ /* 0x000fe200078e00ff */
[----:B------:R-:W-:-:S07]  /*129b0*/  MOV R3, R14 ;  /* 0x0000000e00037202 */ /* 0x000fce0000000f00 */
[----:B------:R-:W-:Y:S05]  /*129c0*/  WARPSYNC.COLLECTIVE R15, `(.L_x_2745) ;  /* 0x000000000f087348 */ /* 0x000fea0003c00000 */
[----:B------:R0:W1:Y:S02]  /*129d0*/  SHFL.IDX P6, R14, R13, R12, R11 ;  /* 0x0000000c0d0e7389 */ /* 0x00006400000c000b */
[----:B01----:R-:W-:Y:S01]  /*129e0*/  ENDCOLLECTIVE ;  /* 0x000000000000791b */ /* 0x003fe20003800000 */
.L_x_2745:
        /* <DEDUP_REMOVED lines=16> */
.L_x_2746:
[----:B------:R-:W-:Y:S02]  /*12af0*/  @P1 IMAD R8, R5, 0x2, R22 ;  /* 0x0000000205081824 */ /* 0x000fe400078e0216 */
[----:B------:R-:W-:Y:S02]  /*12b00*/  IMAD.MOV.U32 R13, RZ, RZ, R0 ;  /* 0x000000ffff0d7224 */ /* 0x000fe400078e0000 */
[----:B------:R-:W-:Y:S02]  /*12b10*/  IMAD.MOV.U32 R12, RZ, RZ, 0x3 ;  /* 0x00000003ff0c7424 */ /* 0x000fe400078e00ff */
[----:B------:R-:W-:-:S07]  /*12b20*/  IMAD.MOV.U32 R3, RZ, RZ, R14 ;  /* 0x000000ffff037224 */ /* 0x000fce00078e000e */
[----:B------:R-:W-:Y:S05]  /*12b30*/  WARPSYNC.COLLECTIVE R15, `(.L_x_2747) ;  /* 0x000000000f087348 */ /* 0x000fea0003c00000 */
[----:B------:R0:W1:Y:S02]  /*12b40*/  SHFL.IDX P6, R14, R13, R12, R11 ;  /* 0x0000000c0d0e7389 */ /* 0x00006400000c000b */
[----:B01----:R-:W-:Y:S01]  /*12b50*/  ENDCOLLECTIVE ;  /* 0x000000000000791b */ /* 0x003fe20003800000 */
.L_x_2747:
        /* <DEDUP_REMOVED lines=16> */
.L_x_2748:
[----:B------:R-:W-:Y:S02]  /*12c60*/  @P1 IMAD R8, R5, 0x2, R22 ;  /* 0x0000000205081824 */ /* 0x000fe400078e0216 */
[----:B------:R-:W-:Y:S01]  /*12c70*/  IMAD.MOV.U32 R13, RZ, RZ, R0 ;  /* 0x000000ffff0d7224 */ /* 0x000fe200078e0000 */
[----:B------:R-:W-:Y:S01]  /*12c80*/  MOV R12, 0x4 ;  /* 0x00000004000c7802 */ /* 0x000fe20000000f00 */
[----:B------:R-:W-:-:S07]  /*12c90*/  IMAD.MOV.U32 R3, RZ, RZ, R14 ;  /* 0x000000ffff037224 */ /* 0x000fce00078e000e */
[----:B------:R-:W-:Y:S05]  /*12ca0*/  WARPSYNC.COLLECTIVE R15, `(.L_x_2749) ;  /* 0x000000000f087348 */ /* 0x000fea0003c00000 */
[----:B------:R0:W1:Y:S02]  /*12cb0*/  SHFL.IDX P6, R14, R13, R12, R11 ;  /* 0x0000000c0d0e7389 */ /* 0x00006400000c000b */
[----:B01----:R-:W-:Y:S01]  /*12cc0*/  ENDCOLLECTIVE ;  /* 0x000000000000791b */ /* 0x003fe20003800000 */
.L_x_2749:
        /* <DEDUP_REMOVED lines=16> */
.L_x_2750:
[----:B------:R-:W-:Y:S01]  /*12dd0*/  @P1 IMAD R8, R5, 0x2, R22 ;  /* 0x0000000205081824 */ /* 0x000fe200078e0216 */
[----:B------:R-:W-:Y:S01]  /*12de0*/  MOV R13, R0 ;  /* 0x00000000000d7202 */ /* 0x000fe20000000f00 */
[----:B------:R-:W-:Y:S02]  /*12df0*/  IMAD.MOV.U32 R12, RZ, RZ, 0x5 ;  /* 0x00000005ff0c7424 */ /* 0x000fe400078e00ff */
[----:B------:R-:W-:-:S07]  /*12e00*/  IMAD.MOV.U32 R3, RZ, RZ, R14 ;  /* 0x000000ffff037224 */ /* 0x000fce00078e000e */
[----:B------:R-:W-:Y:S05]  /*12e10*/  WARPSYNC.COLLECTIVE R15, `(.L_x_2751) ;  /* 0x000000000f087348 */ /* 0x000fea0003c00000 */
[----:B------:R0:W1:Y:S02]  /*12e20*/  SHFL.IDX P6, R14, R13, R12, R11 ;  /* 0x0000000c0d0e7389 */ /* 0x00006400000c000b */
[----:B01----:R-:W-:Y:S01]  /*12e30*/  ENDCOLLECTIVE ;  /* 0x000000000000791b */ /* 0x003fe20003800000 */
.L_x_2751:
        /* <DEDUP_REMOVED lines=16> */
.L_x_2752:
[----:B------:R-:W-:Y:S01]  /*12f40*/  @P1 LEA R8, R5, R22, 0x1 ;  /* 0x0000001605081211 */ /* 0x000fe200078e08ff */
[----:B------:R-:W-:Y:S02]  /*12f50*/  IMAD.MOV.U32 R13, RZ, RZ, R0 ;  /* 0x000000ffff0d7224 */ /* 0x000fe400078e0000 */
[----:B------:R-:W-:Y:S02]  /*12f60*/  IMAD.MOV.U32 R12, RZ, RZ, 0x6 ;  /* 0x00000006ff0c7424 */ /* 0x000fe400078e00ff */
[----:B------:R-:W-:-:S07]  /*12f70*/  IMAD.MOV.U32 R3, RZ, RZ, R14 ;  /* 0x000000ffff037224 */ /* 0x000fce00078e000e */
[----:B------:R-:W-:Y:S05]  /*12f80*/  WARPSYNC.COLLECTIVE R15, `(.L_x_2753) ;  /* 0x000000000f087348 */ /* 0x000fea0003c00000 */
[----:B------:R0:W1:Y:S02]  /*12f90*/  SHFL.IDX P6, R14, R13, R12, R11 ;  /* 0x0000000c0d0e7389 */ /* 0x00006400000c000b */
[----:B01----:R-:W-:Y:S01]  /*12fa0*/  ENDCOLLECTIVE ;  /* 0x000000000000791b */ /* 0x003fe20003800000 */
.L_x_2753:
        /* <DEDUP_REMOVED lines=16> */
.L_x_2754:
[----:B------:R-:W-:Y:S02]  /*130b0*/  @P1 IMAD R8, R5, 0x2, R22 ;  /* 0x0000000205081824 */ /* 0x000fe400078e0216 */
[----:B------:R-:W-:Y:S02]  /*130c0*/  IMAD.MOV.U32 R13, RZ, RZ, R0 ;  /* 0x000000ffff0d7224 */ /* 0x000fe400078e0000 */
[----:B------:R-:W-:Y:S02]  /*130d0*/  IMAD.MOV.U32 R12, RZ, RZ, 0x7 ;  /* 0x00000007ff0c7424 */ /* 0x000fe400078e00ff */
[----:B------:R-:W-:-:S07]  /*130e0*/  IMAD.MOV.U32 R3, RZ, RZ, R14 ;  /* 0x000000ffff037224 */ /* 0x000fce00078e000e */
[----:B------:R-:W-:Y:S05]  /*130f0*/  WARPSYNC.COLLECTIVE R15, `(.L_x_2755) ;  /* 0x000000000f087348 */ /* 0x000fea0003c00000 */
[----:B------:R0:W1:Y:S02]  /*13100*/  SHFL.IDX P6, R14, R13, R12, R11 ;  /* 0x0000000c0d0e7389 */ /* 0x00006400000c000b */
[----:B01----:R-:W-:Y:S01]  /*13110*/  ENDCOLLECTIVE ;  /* 0x000000000000791b */ /* 0x003fe20003800000 */
.L_x_2755:
[----:B------:R-:W-:-:S04]  /*13120*/  @P1 LEA R3, P0, R30, R3, 0x1 ;  /* 0x000000031e031211 */ /* 0x000fc800078008ff */
[----:B------:R-:W-:-:S04]  /*13130*/  @P1 IADD3.X R2, RZ, R2, RZ, P0, !PT ;  /* 0x00000002ff021210 */ /* 0x000fc800007fe4ff */
[----:B------:R-:W-:Y:S01]  /*13140*/  @P1 LOP3.LUT R3, R3, R2, RZ, 0x3c, !PT ;  /* 0x0000000203031212 */ /* 0x000fe200078e3cff */
[----:B------:R-:W-:-:S03]  /*13150*/  IMAD.MOV.U32 R13, RZ, RZ, R4 ;  /* 0x000000ffff0d7224 */ /* 0x000fc600078e0004 */
        /* <DEDUP_REMOVED lines=10> */
.L_x_2756:
[----:B------:R-:W-:Y:S01]  /*13200*/  @!PT LDS RZ, [RZ] ;  /* 0x00000000fffff984 */ /* 0x000fe20000000800 */
[----:B------:R-:W-:Y:S01]  /*13210*/  @!PT LDS RZ, [RZ] ;  /* 0x00000000fffff984 */ /* 0x000fe20000000800 */
[----:B------:R-:W-:Y:S01]  /*13220*/  @!PT LDS RZ, [RZ] ;  /* 0x00000000fffff984 */ /* 0x000fe20000000800 */
[----:B------:R0:W-:Y:S02]  /*13230*/  @P1 LDGSTS.E.BYPASS.LTC128B.128 [R8+0x1f400], desc[UR52][R2.64+0x80], !P2 ;  /* 0x1f40008002081fae */ /* 0x0001e4000d101d74 */
[----:B0-----:R-:W-:Y:S01]  /*13240*/  MOV R2, R14 ;  /* 0x0000000e00027202 */ /* 0x001fe20000000f00 */
[----:B------:R-:W-:Y:S06]  /*13250*/  BRA `(.L_x_2757) ;  /* 0xffffffb800907947 */ /* 0x000fec000383ffff */
.L_x_2679:
[----:B------:R-:W-:Y:S02]  /*13260*/  IMAD.MOV.U32 R13, RZ, RZ, R4 ;  /* 0x000000ffff0d7224 */ /* 0x000fe400078e0004 */
[----:B------:R-:W-:Y:S02]  /*13270*/  IMAD.MOV.U32 R12, RZ, RZ, RZ ;  /* 0x000000ffff0c7224 */ /* 0x000fe400078e00ff */
[----:B------:R-:W-:Y:S02]  /*13280*/  IMAD.MOV.U32 R11, RZ, RZ, 0x181f ;  /* 0x0000181fff0b7424 */ /* 0x000fe400078e00ff */
[----:B------:R-:W-:Y:S02]  /*13290*/  IMAD.MOV.U32 R15, RZ, RZ, -0x1 ;  /* 0xffffffffff0f7424 */ /* 0x000fe400078e00ff */
[----:B-----5:R-:W-:Y:S02]  /*132a0*/  IMAD R5, R10, R5, RZ ;  /* 0x000000050a057224 */ /* 0x020fe400078e02ff */
[----:B------:R-:W-:-:S07]  /*132b0*/  IMAD R17, R17, 0x80, R9 ;  /* 0x0000008011117824 */ /* 0x000fce00078e0209 */
[----:B------:R-:W-:Y:S05]  /*132c0*/  WARPSYNC.COLLECTIVE R15, `(.L_x_2758) ;  /* 0x000000000f087348 */ /* 0x000fea0003c00000 */
[----:B------:R0:W1:Y:S02]  /*132d0*/  SHFL.IDX P6, R14, R13, R12, R11 ;  /* 0x0000000c0d0e7389 */ /* 0x00006400000c000b */
[----:B01----:R-:W-:Y:S01]  /*132e0*/  ENDCOLLECTIVE ;  /* 0x000000000000791b */ /* 0x003fe20003800000 */
.L_x_2758:
[C---:B------:R-:W-:Y:S01]  /*132f0*/  VIADD R6, R17.reuse, 0x10 ;  /* 0x0000001011067836 */ /* 0x040fe20000000000 */
[----:B------:R-:W-:Y:S02]  /*13300*/  ISETP.GE.AND P2, PT, R17, R5, PT ;  /* 0x000000051100720c */ /* 0x000fe40003f46270 */
[----:B------:R-:W-:Y:S01]  /*13310*/  MOV R13, R0 ;  /* 0x00000000000d7202 */ /* 0x000fe20000000f00 */
[----:B------:R-:W-:-:S10]  /*13320*/  IMAD.MOV.U32 R2, RZ, RZ, R14 ;  /* 0x000000ffff027224 */ /* 0x000fd400078e000e */
[----:B------:R-:W-:Y:S05]  /*13330*/  WARPSYNC.COLLECTIVE R15, `(.L_x_2759) ;  /* 0x000000000f087348 */ /* 0x000fea0003c00000 */
[----:B------:R0:W1:Y:S02]  /*13340*/  SHFL.IDX P6, R14, R13, R12, R11 ;  /* 0x0000000c0d0e7389 */ /* 0x00006400000c000b */
[----:B01----:R-:W-:Y:S01]  /*13350*/  ENDCOLLECTIVE ;  /* 0x000000000000791b */ /* 0x003fe20003800000 */
.L_x_2759:
        /* <DEDUP_REMOVED lines=8> */
.L_x_2760:
[----:B------:R-:W-:Y:S01]  /*133e0*/  @!PT LDS RZ, [RZ] ;  /* 0x00000000fffff984 */ /* 0x000fe20000000800 */
[----:B------:R-:W-:Y:S01]  /*133f0*/  @!PT LDS RZ, [RZ] ;  /* 0x00000000fffff984 */ /* 0x000fe20000000800 */
[----:B------:R-:W-:Y:S01]  /*13400*/  @!PT LDS RZ, [RZ] ;  /* 0x00000000fffff984 */ /* 0x000fe20000000800 */
[----:B------:R-:W-:Y:S04]  /*13410*/  @!P2 LDGSTS.E.BYPASS.LTC128B.128 [R8+0x10400], desc[UR52][R2.64], !P0 ;  /* 0x104000000208afae */ /* 0x000fe8000c101d74 */
[----:B------:R0:W-:Y:S01]  /*13420*/  @!P2 LDGSTS.E.BYPASS.LTC128B.128 [R8+0x14400], desc[UR52][R2.64+0x80], !P1 ;  /* 0x144000800208afae */ /* 0x0001e2000c901d74 */
[----:B------:R-:W-:Y:S02]  /*13430*/  ISETP.GE.AND P2, PT, R6, R5, PT ;  /* 0x000000050600720c */ /* 0x000fe40003f46270 */
[----:B------:R-:W-:Y:S01]  /*13440*/  IADD3 R6, R17, 0x20, RZ ;  /* 0x0000002011067810 */ /* 0x000fe20007ffe0ff */
[----:B------:R-:W-:Y:S02]  /*13450*/  IMAD.MOV.U32 R13, RZ, RZ, R0 ;  /* 0x000000ffff0d7224 */ /* 0x000fe400078e0000 */
[----:B0-----:R-:W-:-:S08]  /*13460*/  IMAD.MOV.U32 R2, RZ, RZ, R14 ;  /* 0x000000ffff027224 */ /* 0x001fd000078e000e */
[----:B------:R-:W-:Y:S05]  /*13470*/  WARPSYNC.COLLECTIVE R15, `(.L_x_2761) ;  /* 0x000000000f087348 */ /* 0x000fea0003c00000 */
[----:B------:R0:W1:Y:S02]  /*13480*/  SHFL.IDX P6, R14, R13, R12, R11 ;  /* 0x0000000c0d0e7389 */ /* 0x00006400000c000b */
[----:B01----:R-:W-:Y:S01]  /*13490*/  ENDCOLLECTIVE ;  /* 0x000000000000791b */ /* 0x003fe20003800000 */
.L_x_2761:
        /* <DEDUP_REMOVED lines=8> */
.L_x_2762:
        /* <DEDUP_REMOVED lines=13> */
.L_x_2763:
        /* <DEDUP_REMOVED lines=8> */
.L_x_2764:
[----:B------:R-:W-:-:S05]  /*13670*/  @!P2 IMAD.MOV.U32 R3, RZ, RZ, R7 ;  /* 0x000000ffff03a224 */ /* 0x000fca00078e0007 */
[----:B------:R-:W-:Y:S01]  /*13680*/  @!PT LDS RZ, [RZ] ;  /* 0x00000000fffff984 */ /* 0x000fe20000000800 */
[----:B------:R-:W-:Y:S01]  /*13690*/  @!PT LDS RZ, [RZ] ;  /* 0x00000000fffff984 */ /* 0x000fe20000000800 */
[----:B------:R-:W-:Y:S01]  /*136a0*/  @!PT LDS RZ, [RZ] ;  /* 0x00000000fffff984 */ /* 0x000fe20000000800 */
[----:B------:R-:W-:Y:S04]  /*136b0*/  @!P2 LDGSTS.E.BYPASS.LTC128B.128 [R8+0x11400], desc[UR52][R2.64], !P0 ;  /* 0x114000000208afae */ /* 0x000fe8000c101d74 */
[----:B------:R0:W-:Y:S01]  /*136c0*/  @!P2 LDGSTS.E.BYPASS.LTC128B.128 [R8+0x15400], desc[UR52][R2.64+0x80], !P1 ;  /* 0x154000800208afae */ /* 0x0001e2000c901d74 */
[----:B------:R-:W-:Y:S01]  /*136d0*/  ISETP.GE.AND P2, PT, R6, R5, PT ;  /* 0x000000050600720c */ /* 0x000fe20003f46270 */
[----:B------:R-:W-:Y:S01]  /*136e0*/  VIADD R6, R17, 0x40 ;  /* 0x0000004011067836 */ /* 0x000fe20000000000 */
[----:B------:R-:W-:Y:S01]  /*136f0*/  MOV R13, R0 ;  /* 0x00000000000d7202 */ /* 0x000fe20000000f00 */
[----:B0-----:R-:W-:-:S10]  /*13700*/  IMAD.MOV.U32 R2, RZ, RZ, R14 ;  /* 0x000000ffff027224 */ /* 0x001fd400078e000e */
[----:B------:R-:W-:Y:S05]  /*13710*/  WARPSYNC.COLLECTIVE R15, `(.L_x_2765) ;  /* 0x000000000f087348 */ /* 0x000fea0003c00000 */
[----:B------:R0:W1:Y:S02]  /*13720*/  SHFL.IDX P6, R14, R13, R12, R11 ;  /* 0x0000000c0d0e7389 */ /* 0x00006400000c000b */
[----:B01----:R-:W-:Y:S01]  /*13730*/  ENDCOLLECTIVE ;  /* 0x000000000000791b */ /* 0x003fe20003800000 */
.L_x_2765:
        /* <DEDUP_REMOVED lines=8> */
.L_x_2766:
[----:B------:R-:W-:-:S05]  /*137c0*/  @!P2 IMAD.MOV.U32 R3, RZ, RZ, R7 ;  /* 0x000000ffff03a224 */ /* 0x000fca00078e0007 */
        /* <DEDUP_REMOVED lines=12> */
.L_x_2767:
        /* <DEDUP_REMOVED lines=8> */
.L_x_2768:
        /* <DEDUP_REMOVED lines=13> */
.L_x_2769:
        /* <DEDUP_REMOVED lines=8> */
.L_x_2770:
[----:B------:R-:W-:-:S05]  /*13a60*/  @!P2 IMAD.MOV.U32 R3, RZ, RZ, R7 ;  /* 0x000000ffff03a224 */ /* 0x000fca00078e0007 */
        /* <DEDUP_REMOVED lines=11> */
.L_x_2771:
        /* <DEDUP_REMOVED lines=8> */
.L_x_2772:
        /* <DEDUP_REMOVED lines=11> */
.L_x_2773:
[----:B------:R-:W-:Y:S05]  /*13c50*/  BRA `(.L_x_2774) ;  /* 0xffffffbc00047947 */ /* 0x000fea000383ffff */
.L_x_2684:
[----:B0-----:R0:W1:Y:S02]  /*13c60*/  SYNCS.PHASECHK.TRANS64.TRYWAIT P1, [R22+URZ+0x28820], R3 ;  /* 0x02882003160075a7 */ /* 0x001064000802017f */
[----:B-1----:R-:W-:Y:S05]  /*13c70*/  @!P1 NANOSLEEP.SYNCS 0x989680 ;  /* 0x009896800000995d */ /* 0x002fea0003900000 */
[----:B------:R-:W1:Y:S02]  /*13c80*/  @!P1 SYNCS.PHASECHK.TRANS64 P1, [R22+URZ+0x28820], R3 ;  /* 0x02882003160095a7 */ /* 0x000e64000802007f */
[----:B-1----:R-:W-:Y:S05]  /*13c90*/  @!P1 BRA `(.L_x_2684) ;  /* 0xfffffffc00f09947 */ /* 0x002fea000383ffff */
[----:B------:R-:W-:Y:S05]  /*13ca0*/  BRA `(.L_x_2775) ;  /* 0xffffffbc00787947 */ /* 0x000fea000383ffff */
.L_x_2689:
[----:B0-----:R0:W1:Y:S02]  /*13cb0*/  SYNCS.PHASECHK.TRANS64.TRYWAIT P0, [R6+URZ+0x28840], R3 ;  /* 0x02884003060075a7 */ /* 0x001064000800017f */
[----:B-1----:R-:W-:Y:S05]  /*13cc0*/  @!P0 NANOSLEEP.SYNCS 0x989680 ;  /* 0x009896800000895d */ /* 0x002fea0003900000 */
[----:B------:R-:W1:Y:S02]  /*13cd0*/  @!P0 SYNCS.PHASECHK.TRANS64 P0, [R6+URZ+0x28840], R3 ;  /* 0x02884003060085a7 */ /* 0x000e64000800007f */
[----:B-1----:R-:W-:Y:S05]  /*13ce0*/  @!P0 BRA `(.L_x_2689) ;  /* 0xfffffffc00f08947 */ /* 0x002fea000383ffff */
[----:B------:R-:W-:Y:S05]  /*13cf0*/  BRA `(.L_x_2776) ;  /* 0xffffffc000447947 */ /* 0x000fea000383ffff */
.L_x_2690:
        /* <DEDUP_REMOVED lines=8> */
.L_x_2778:
[----:B------:R-:W-:Y:S05]  /*13d80*/  BSYNC B1 ;  /* 0x0000000000017941 */ /* 0x000fea0003800000 */
.L_x_2777:
[----:B------:R-:W-:Y:S01]  /*13d90*/  IMAD.MOV.U32 R13, RZ, RZ, R7 ;  /* 0x000000ffff0d7224 */ /* 0x000fe200078e0007 */
[----:B------:R-:W-:Y:S01]  /*13da0*/  MOV R3, R14 ;  /* 0x0000000e00037202 */ /* 0x000fe20000000f00 */
[----:B------:R-:W-:Y:S01]  /*13db0*/  IMAD.MOV.U32 R12, RZ, RZ, RZ ;  /* 0x000000ffff0c7224 */ /* 0x000fe200078e00ff */
[----:B------:R-:W-:Y:S01]  /*13dc0*/  SHF.L.U32 R5, R30, 0x1, RZ ;  /* 0x000000011e057819 */ /* 0x000fe200000006ff */
[----:B------:R-:W-:Y:S02]  /*13dd0*/  IMAD.MOV.U32 R11, RZ, RZ, 0x181f ;  /* 0x0000181fff0b7424 */ /* 0x000fe400078e00ff */
[----:B------:R-:W-:Y:S02]  /*13de0*/  IMAD.MOV.U32 R15, RZ, RZ, -0x1 ;  /* 0xffffffffff0f7424 */ /* 0x000fe400078e00ff */
[----:B------:R-:W-:-:S07]  /*13df0*/  IMAD R8, R8, 0x2, R22 ;  /* 0x0000000208087824 */ /* 0x000fce00078e0216 */
[----:B------:R-:W-:Y:S05]  /*13e00*/  WARPSYNC.COLLECTIVE R15, `(.L_x_2779) ;  /* 0x000000000f087348 */ /* 0x000fea0003c00000 */
[----:B------:R0:W1:Y:S02]  /*13e10*/  SHFL.IDX P6, R14, R13, R12, R11 ;  /* 0x0000000c0d0e7389 */ /* 0x00006400000c000b */
[----:B01----:R-:W-:Y:S01]  /*13e20*/  ENDCOLLECTIVE ;  /* 0x000000000000791b */ /* 0x003fe20003800000 */
.L_x_2779:
[----:B------:R-:W-:Y:S02]  /*13e30*/  IMAD.MOV.U32 R13, RZ, RZ, R9 ;  /* 0x000000ffff0d7224 */ /* 0x000fe400078e0009 */
[----:B------:R-:W-:Y:S02]  /*13e40*/  IMAD.MOV.U32 R12, RZ, RZ, 0x1 ;  /* 0x00000001ff0c7424 */ /* 0x000fe400078e00ff */
[----:B------:R-:W-:-:S07]  /*13e50*/  IMAD.MOV.U32 R2, RZ, RZ, R14 ;  /* 0x000000ffff027224 */ /* 0x000fce00078e000e */
[----:B------:R-:W-:Y:S05]  /*13e60*/  WARPSYNC.COLLECTIVE R15, `(.L_x_2780) ;  /* 0x000000000f087348 */ /* 0x000fea0003c00000 */
[----:B------:R0:W1:Y:S02]  /*13e70*/  SHFL.IDX P6, R14, R13, R12, R11 ;  /* 0x0000000c0d0e7389 */ /* 0x00006400000c000b */
[----:B01----:R-:W-:Y:S01]  /*13e80*/  ENDCOLLECTIVE ;  /* 0x000000000000791b */ /* 0x003fe20003800000 */
.L_x_2780:
        /* <DEDUP_REMOVED lines=12> */
.L_x_2781:
[----:B------:R-:W-:Y:S02]  /*13f50*/  IMAD.MOV.U32 R13, RZ, RZ, R9 ;  /* 0x000000ffff0d7224 */ /* 0x000fe400078e0009 */
[----:B------:R-:W-:Y:S02]  /*13f60*/  IMAD.MOV.U32 R12, RZ, RZ, 0x2 ;  /* 0x00000002ff0c7424 */ /* 0x000fe400078e00ff */
[----:B------:R-:W-:-:S07]  /*13f70*/  IMAD.MOV.U32 R2, RZ, RZ, R14 ;  /* 0x000000ffff027224 */ /* 0x000fce00078e000e */
[----:B------:R-:W-:Y:S05]  /*13f80*/  WARPSYNC.COLLECTIVE R15, `(.L_x_2782) ;  /* 0x000000000f087348 */ /* 0x000fea0003c00000 */
[----:B------:R0:W1:Y:S02]  /*13f90*/  SHFL.IDX P6, R14, R13, R12, R11 ;  /* 0x0000000c0d0e7389 */ /* 0x00006400000c000b */
[----:B01----:R-:W-:Y:S01]  /*13fa0*/  ENDCOLLECTIVE ;  /* 0x000000000000791b */ /* 0x003fe20003800000 */
.L_x_2782:
        /* <DEDUP_REMOVED lines=12> */
.L_x_2783:
[----:B------:R-:W-:Y:S02]  /*14070*/  IMAD.MOV.U32 R13, RZ, RZ, R9 ;  /* 0x000000ffff0d7224 */ /* 0x000fe400078e0009 */
[----:B------:R-:W-:Y:S02]  /*14080*/  IMAD.MOV.U32 R12, RZ, RZ, 0x3 ;  /* 0x00000003ff0c7424 */ /* 0x000fe400078e00ff */
[----:B------:R-:W-:-:S07]  /*14090*/  IMAD.MOV.U32 R2, RZ, RZ, R14 ;  /* 0x000000ffff027224 */ /* 0x000fce00078e000e */
[----:B------:R-:W-:Y:S05]  /*140a0*/  WARPSYNC.COLLECTIVE R15, `(.L_x_2784) ;  /* 0x000000000f087348 */ /* 0x000fea0003c00000 */
[----:B------:R0:W1:Y:S02]  /*140b0*/  SHFL.IDX P6, R14, R13, R12, R11 ;  /* 0x0000000c0d0e7389 */ /* 0x00006400000c000b */
[----:B01----:R-:W-:Y:S01]  /*140c0*/  ENDCOLLECTIVE ;  /* 0x000000000000791b */ /* 0x003fe20003800000 */
.L_x_2784:
        /* <DEDUP_REMOVED lines=12> */
.L_x_2785:
[----:B------:R-:W-:Y:S02]  /*14190*/  IMAD.MOV.U32 R13, RZ, RZ, R9 ;  /* 0x000000ffff0d7224 */ /* 0x000fe400078e0009 */
[----:B------:R-:W-:Y:S02]  /*141a0*/  IMAD.MOV.U32 R12, RZ, RZ, 0x4 ;  /* 0x00000004ff0c7424 */ /* 0x000fe400078e00ff */
[----:B------:R-:W-:-:S07]  /*141b0*/  IMAD.MOV.U32 R2, RZ, RZ, R14 ;  /* 0x000000ffff027224 */ /* 0x000fce00078e000e */
[----:B------:R-:W-:Y:S05]  /*141c0*/  WARPSYNC.COLLECTIVE R15, `(.L_x_2786) ;  /* 0x000000000f087348 */ /* 0x000fea0003c00000 */
[----:B------:R0:W1:Y:S02]  /*141d0*/  SHFL.IDX P6, R14, R13, R12, R11 ;  /* 0x0000000c0d0e7389 */ /* 0x00006400000c000b */
[----:B01----:R-:W-:Y:S01]  /*141e0*/  ENDCOLLECTIVE ;  /* 0x000000000000791b */ /* 0x003fe20003800000 */
.L_x_2786:
        /* <DEDUP_REMOVED lines=12> */
.L_x_2787:
[----:B------:R-:W-:Y:S02]  /*142b0*/  IMAD.MOV.U32 R13, RZ, RZ, R9 ;  /* 0x000000ffff0d7224 */ /* 0x000fe400078e0009 */
[----:B------:R-:W-:Y:S02]  /*142c0*/  IMAD.MOV.U32 R12, RZ, RZ, 0x5 ;  /* 0x00000005ff0c7424 */ /* 0x000fe400078e00ff */
[----:B------:R-:W-:-:S07]  /*142d0*/  IMAD.MOV.U32 R2, RZ, RZ, R14 ;  /* 0x000000ffff027224 */ /* 0x000fce00078e000e */
[----:B------:R-:W-:Y:S05]  /*142e0*/  WARPSYNC.COLLECTIVE R15, `(.L_x_2788) ;  /* 0x000000000f087348 */ /* 0x000fea0003c00000 */
[----:B------:R0:W1:Y:S02]  /*142f0*/  SHFL.IDX P6, R14, R13, R12, R11 ;  /* 0x0000000c0d0e7389 */ /* 0x00006400000c000b */
[----:B01----:R-:W-:Y:S01]  /*14300*/  ENDCOLLECTIVE ;  /* 0x000000000000791b */ /* 0x003fe20003800000 */
.L_x_2788:
        /* <DEDUP_REMOVED lines=12> */
.L_x_2789:
[----:B------:R-:W-:Y:S02]  /*143d0*/  IMAD.MOV.U32 R13, RZ, RZ, R9 ;  /* 0x000000ffff0d7224 */ /* 0x000fe400078e0009 */
[----:B------:R-:W-:Y:S02]  /*143e0*/  IMAD.MOV.U32 R12, RZ, RZ, 0x6 ;  /* 0x00000006ff0c7424 */ /* 0x000fe400078e00ff */
[----:B------:R-:W-:-:S07]  /*143f0*/  IMAD.MOV.U32 R2, RZ, RZ, R14 ;  /* 0x000000ffff027224 */ /* 0x000fce00078e000e */
[----:B------:R-:W-:Y:S05]  /*14400*/  WARPSYNC.COLLECTIVE R15, `(.L_x_2790) ;  /* 0x000000000f087348 */ /* 0x000fea0003c00000 */
[----:B------:R0:W1:Y:S02]  /*14410*/  SHFL.IDX P6, R14, R13, R12, R11 ;  /* 0x0000000c0d0e7389 */ /* 0x00006400000c000b */
[----:B01----:R-:W-:Y:S01]  /*14420*/  ENDCOLLECTIVE ;  /* 0x000000000000791b */ /* 0x003fe20003800000 */
.L_x_2790:
        /* <DEDUP_REMOVED lines=12> */
.L_x_2791:
[----:B------:R-:W-:Y:S02]  /*144f0*/  IMAD.MOV.U32 R13, RZ, RZ, R9 ;  /* 0x000000ffff0d7224 */ /* 0x000fe400078e0009 */
[----:B------:R-:W-:Y:S02]  /*14500*/  IMAD.MOV.U32 R12, RZ, RZ, 0x7 ;  /* 0x00000007ff0c7424 */ /* 0x000fe400078e00ff */
[----:B------:R-:W-:-:S07]  /*14510*/  IMAD.MOV.U32 R2, RZ, RZ, R14 ;  /* 0x000000ffff027224 */ /* 0x000fce00078e000e */
[----:B------:R-:W-:Y:S05]  /*14520*/  WARPSYNC.COLLECTIVE R15, `(.L_x_2792) ;  /* 0x000000000f087348 */ /* 0x000fea0003c00000 */
[----:B------:R0:W1:Y:S02]  /*14530*/  SHFL.IDX P6, R14, R13, R12, R11 ;  /* 0x0000000c0d0e7389 */ /* 0x00006400000c000b */
[----:B01----:R-:W-:Y:S01]  /*14540*/  ENDCOLLECTIVE ;  /* 0x000000000000791b */ /* 0x003fe20003800000 */
.L_x_2792:
[----:B------:R-:W-:-:S05]  /*14550*/  IADD3 R2, P0, R2, R5, RZ ;  /* 0x0000000502027210 */ /* 0x000fca0007f1e0ff */
[----:B------:R-:W-:-:S05]  /*14560*/  IMAD.X R3, RZ, RZ, R3, P0 ;  /* 0x000000ffff037224 */ /* 0x000fca00000e0603 */
        /* <DEDUP_REMOVED lines=10> */
.L_x_2793:
[----:B------:R-:W-:Y:S01]  /*14610*/  IMAD.MOV.U32 R2, RZ, RZ, R14 ;  /* 0x000000ffff027224 */ /* 0x000fe200078e000e */
[----:B------:R-:W-:Y:S06]  /*14620*/  BRA `(.L_x_2794) ;  /* 0xffffffbc00187947 */ /* 0x000fec000383ffff */
.L_x_2695:
[----:B-1----:R1:W3:Y:S02]  /*14630*/  SYNCS.PHASECHK.TRANS64.TRYWAIT P0, [R6+URZ+0x28860], R2 ;  /* 0x02886002060075a7 */ /* 0x0022e4000800017f */
[----:B---3--:R-:W-:Y:S05]  /*14640*/  @!P0 NANOSLEEP.SYNCS 0x989680 ;  /* 0x009896800000895d */ /* 0x008fea0003900000 */
[----:B------:R-:W3:Y:S02]  /*14650*/  @!P0 SYNCS.PHASECHK.TRANS64 P0, [R6+URZ+0x28860], R2 ;  /* 0x02886002060085a7 */ /* 0x000ee4000800007f */
[----:B---3--:R-:W-:Y:S05]  /*14660*/  @!P0 BRA `(.L_x_2695) ;  /* 0xfffffffc00f08947 */ /* 0x008fea000383ffff */
[----:B------:R-:W-:Y:S05]  /*14670*/  BRA `(.L_x_2795) ;  /* 0xffffffbc00787947 */ /* 0x000fea000383ffff */
.L_x_2696:
        /* <DEDUP_REMOVED lines=8> */
.L_x_2797:
[----:B------:R-:W-:Y:S05]  /*14700*/  BSYNC B1 ;  /* 0x0000000000017941 */ /* 0x000fea0003800000 */
.L_x_2796:
[----:B------:R-:W-:Y:S01]  /*14710*/  IMAD.MOV.U32 R13, RZ, RZ, R23 ;  /* 0x000000ffff0d7224 */ /* 0x000fe200078e0017 */
[----:B------:R-:W-:Y:S01]  /*14720*/  MOV R3, R14 ;  /* 0x0000000e00037202 */ /* 0x000fe20000000f00 */
[----:B------:R-:W-:Y:S02]  /*14730*/  IMAD.MOV.U32 R12, RZ, RZ, RZ ;  /* 0x000000ffff0c7224 */ /* 0x000fe400078e00ff */
[----:B------:R-:W-:Y:S02]  /*14740*/  IMAD.MOV.U32 R11, RZ, RZ, 0x181f ;  /* 0x0000181fff0b7424 */ /* 0x000fe400078e00ff */
[----:B------:R-:W-:Y:S02]  /*14750*/  IMAD.MOV.U32 R15, RZ, RZ, -0x1 ;  /* 0xffffffffff0f7424 */ /* 0x000fe400078e00ff */
[----:B------:R-:W-:-:S07]  /*14760*/  IMAD R7, R7, 0x2, R22 ;  /* 0x0000000207077824 */ /* 0x000fce00078e0216 */
[----:B------:R-:W-:Y:S05]  /*14770*/  WARPSYNC.COLLECTIVE R15, `(.L_x_2798) ;  /* 0x000000000f087348 */ /* 0x000fea0003c00000 */
[----:B------:R0:W1:Y:S02]  /*14780*/  SHFL.IDX P6, R14, R13, R12, R11 ;  /* 0x0000000c0d0e7389 */ /* 0x00006400000c000b */
[----:B01----:R-:W-:Y:S01]  /*14790*/  ENDCOLLECTIVE ;  /* 0x000000000000791b */ /* 0x003fe20003800000 */
.L_x_2798:
[----:B------:R-:W-:Y:S02]  /*147a0*/  IMAD.MOV.U32 R13, RZ, RZ, R24 ;  /* 0x000000ffff0d7224 */ /* 0x000fe400078e0018 */
[----:B------:R-:W-:Y:S02]  /*147b0*/  IMAD.MOV.U32 R12, RZ, RZ, 0x1 ;  /* 0x00000001ff0c7424 */ /* 0x000fe400078e00ff */
[----:B------:R-:W-:-:S07]  /*147c0*/  IMAD.MOV.U32 R2, RZ, RZ, R14 ;  /* 0x000000ffff027224 */ /* 0x000fce00078e000e */
[----:B------:R-:W-:Y:S05]  /*147d0*/  WARPSYNC.COLLECTIVE R15, `(.L_x_2799) ;  /* 0x000000000f087348 */ /* 0x000fea0003c00000 */
[----:B------:R0:W1:Y:S02]  /*147e0*/  SHFL.IDX P6, R14, R13, R12, R11 ;  /* 0x0000000c0d0e7389 */ /* 0x00006400000c000b */
[----:B01----:R-:W-:Y:S01]  /*147f0*/  ENDCOLLECTIVE ;  /* 0x000000000000791b */ /* 0x003fe20003800000 */
.L_x_2799:
        /* <DEDUP_REMOVED lines=14> */
.L_x_2800:
[----:B------:R-:W-:Y:S02]  /*148e0*/  IMAD.MOV.U32 R13, RZ, RZ, R24 ;  /* 0x000000ffff0d7224 */ /* 0x000fe400078e0018 */
[----:B------:R-:W-:Y:S01]  /*148f0*/  IMAD.MOV.U32 R12, RZ, RZ, 0x2 ;  /* 0x00000002ff0c7424 */ /* 0x000fe200078e00ff */
[----:B------:R-:W-:-:S07]  /*14900*/  MOV R2, R14 ;  /* 0x0000000e00027202 */ /* 0x000fce0000000f00 */
[----:B------:R-:W-:Y:S05]  /*14910*/  WARPSYNC.COLLECTIVE R15, `(.L_x_2801) ;  /* 0x000000000f087348 */ /* 0x000fea0003c00000 */
[----:B------:R0:W1:Y:S02]  /*14920*/  SHFL.IDX P6, R14, R13, R12, R11 ;  /* 0x0000000c0d0e7389 */ /* 0x00006400000c000b */
[----:B01----:R-:W-:Y:S01]  /*14930*/  ENDCOLLECTIVE ;  /* 0x000000000000791b */ /* 0x003fe20003800000 */
.L_x_2801:
        /* <DEDUP_REMOVED lines=14> */
.L_x_2802:
[----:B------:R-:W-:Y:S02]  /*14a20*/  IMAD.MOV.U32 R13, RZ, RZ, R24 ;  /* 0x000000ffff0d7224 */ /* 0x000fe400078e0018 */
[----:B------:R-:W-:Y:S01]  /*14a30*/  IMAD.MOV.U32 R12, RZ, RZ, 0x3 ;  /* 0x00000003ff0c7424 */ /* 0x000fe200078e00ff */
[----:B------:R-:W-:-:S07]  /*14a40*/  MOV R2, R14 ;  /* 0x0000000e00027202 */ /* 0x000fce0000000f00 */
[----:B------:R-:W-:Y:S05]  /*14a50*/  WARPSYNC.COLLECTIVE R15, `(.L_x_2803) ;  /* 0x000000000f087348 */ /* 0x000fea0003c00000 */
[----:B------:R0:W1:Y:S02]  /*14a60*/  SHFL.IDX P6, R14, R13, R12, R11 ;  /* 0x0000000c0d0e7389 */ /* 0x00006400000c000b */
[----:B01----:R-:W-:Y:S01]  /*14a70*/  ENDCOLLECTIVE ;  /* 0x000000000000791b */ /* 0x003fe20003800000 */
.L_x_2803:
        /* <DEDUP_REMOVED lines=14> */
.L_x_2804:
[----:B------:R-:W-:Y:S02]  /*14b60*/  IMAD.MOV.U32 R13, RZ, RZ, R24 ;  /* 0x000000ffff0d7224 */ /* 0x000fe400078e0018 */
[----:B------:R-:W-:Y:S01]  /*14b70*/  IMAD.MOV.U32 R12, RZ, RZ, 0x4 ;  /* 0x00000004ff0c7424 */ /* 0x000fe200078e00ff */
[----:B------:R-:W-:-:S07]  /*14b80*/  MOV R2, R14 ;  /* 0x0000000e00027202 */ /* 0x000fce0000000f00 */
[----:B------:R-:W-:Y:S05]  /*14b90*/  WARPSYNC.COLLECTIVE R15, `(.L_x_2805) ;  /* 0x000000000f087348 */ /* 0x000fea0003c00000 */
[----:B------:R0:W1:Y:S02]  /*14ba0*/  SHFL.IDX P6, R14, R13, R12, R11 ;  /* 0x0000000c0d0e7389 */ /* 0x00006400000c000b */
[----:B01----:R-:W-:Y:S01]  /*14bb0*/  ENDCOLLECTIVE ;  /* 0x000000000000791b */ /* 0x003fe20003800000 */
.L_x_2805:
        /* <DEDUP_REMOVED lines=14> */
.L_x_2806:
[----:B------:R-:W-:Y:S02]  /*14ca0*/  IMAD.MOV.U32 R13, RZ, RZ, R24 ;  /* 0x000000ffff0d7224 */ /* 0x000fe400078e0018 */
[----:B------:R-:W-:Y:S01]  /*14cb0*/  IMAD.MOV.U32 R12, RZ, RZ, 0x5 ;  /* 0x00000005ff0c7424 */ /* 0x000fe200078e00ff */
[----:B------:R-:W-:-:S07]  /*14cc0*/  MOV R2, R14 ;  /* 0x0000000e00027202 */ /* 0x000fce0000000f00 */
[----:B------:R-:W-:Y:S05]  /*14cd0*/  WARPSYNC.COLLECTIVE R15, `(.L_x_2807) ;  /* 0x000000000f087348 */ /* 0x000fea0003c00000 */
[----:B------:R0:W1:Y:S02]  /*14ce0*/  SHFL.IDX P6, R14, R13, R12, R11 ;  /* 0x0000000c0d0e7389 */ /* 0x00006400000c000b */
[----:B01----:R-:W-:Y:S01]  /*14cf0*/  ENDCOLLECTIVE ;  /* 0x000000000000791b */ /* 0x003fe20003800000 */
.L_x_2807:
        /* <DEDUP_REMOVED lines=14> */
.L_x_2808:
[----:B------:R-:W-:Y:S02]  /*14de0*/  IMAD.MOV.U32 R13, RZ, RZ, R24 ;  /* 0x000000ffff0d7224 */ /* 0x000fe400078e0018 */
[----:B------:R-:W-:Y:S01]  /*14df0*/  IMAD.MOV.U32 R12, RZ, RZ, 0x6 ;  /* 0x00000006ff0c7424 */ /* 0x000fe200078e00ff */
[----:B------:R-:W-:-:S07]  /*14e00*/  MOV R2, R14 ;  /* 0x0000000e00027202 */ /* 0x000fce0000000f00 */
[----:B------:R-:W-:Y:S05]  /*14e10*/  WARPSYNC.COLLECTIVE R15, `(.L_x_2809) ;  /* 0x000000000f087348 */ /* 0x000fea0003c00000 */
[----:B------:R0:W1:Y:S02]  /*14e20*/  SHFL.IDX P6, R14, R13, R12, R11 ;  /* 0x0000000c0d0e7389 */ /* 0x00006400000c000b */
[----:B01----:R-:W-:Y:S01]  /*14e30*/  ENDCOLLECTIVE ;  /* 0x000000000000791b */ /* 0x003fe20003800000 */
.L_x_2809:
        /* <DEDUP_REMOVED lines=14> */
.L_x_2810:
[----:B------:R-:W-:Y:S02]  /*14f20*/  IMAD.MOV.U32 R13, RZ, RZ, R24 ;  /* 0x000000ffff0d7224 */ /* 0x000fe400078e0018 */
[----:B------:R-:W-:Y:S01]  /*14f30*/  IMAD.MOV.U32 R12, RZ, RZ, 0x7 ;  /* 0x00000007ff0c7424 */ /* 0x000fe200078e00ff */
[----:B------:R-:W-:-:S07]  /*14f40*/  MOV R2, R14 ;  /* 0x0000000e00027202 */ /* 0x000fce0000000f00 */
[----:B------:R-:W-:Y:S05]  /*14f50*/  WARPSYNC.COLLECTIVE R15, `(.L_x_2811) ;  /* 0x000000000f087348 */ /* 0x000fea0003c00000 */
[----:B------:R0:W1:Y:S02]  /*14f60*/  SHFL.IDX P6, R14, R13, R12, R11 ;  /* 0x0000000c0d0e7389 */ /* 0x00006400000c000b */
[----:B01----:R-:W-:Y:S01]  /*14f70*/  ENDCOLLECTIVE ;  /* 0x000000000000791b */ /* 0x003fe20003800000 */
.L_x_2811:
        /* <DEDUP_REMOVED lines=13> */
.L_x_2812:
[----:B------:R-:W-:Y:S01]  /*15050*/  @!PT LDS RZ, [RZ] ;  /* 0x00000000fffff984 */ /* 0x000fe20000000800 */
[----:B------:R-:W-:Y:S01]  /*15060*/  @!PT LDS RZ, [RZ] ;  /* 0x00000000fffff984 */ /* 0x000fe20000000800 */
[----:B------:R-:W-:Y:S01]  /*15070*/  @!PT LDS RZ, [RZ] ;  /* 0x00000000fffff984 */ /* 0x000fe20000000800 */
[----:B------:R1:W-:Y:S01]  /*15080*/  LDGSTS.E.BYPASS.LTC128B.128 [R7+0x7400], desc[UR52][R2.64+0x80], !P0 ;  /* 0x0740008002077fae */ /* 0x0003e2000c101d74 */
[----:B------:R-:W-:Y:S05]  /*15090*/  BRA `(.L_x_2813) ;  /* 0xffffffb400fc7947 */ /* 0x000fea000383ffff */
.L_x_2704:
[----:B0-----:R0:W1:Y:S02]  /*150a0*/  SYNCS.PHASECHK.TRANS64.TRYWAIT P0, [R0+URZ+0x28860], R3 ;  /* 0x02886003000075a7 */ /* 0x001064000800017f */
[----:B-1----:R-:W-:Y:S05]  /*150b0*/  @!P0 NANOSLEEP.SYNCS 0x989680 ;  /* 0x009896800000895d */ /* 0x002fea0003900000 */
[----:B------:R-:W1:Y:S02]  /*150c0*/  @!P0 SYNCS.PHASECHK.TRANS64 P0, [R0+URZ+0x28860], R3 ;  /* 0x02886003000085a7 */ /* 0x000e64000800007f */
[----:B-1----:R-:W-:Y:S05]  /*150d0*/  @!P0 BRA `(.L_x_2704) ;  /* 0xfffffffc00f08947 */ /* 0x002fea000383ffff */
[----:B------:R-:W-:Y:S05]  /*150e0*/  BRA `(.L_x_2814) ;  /* 0xffffffbc00187947 */ /* 0x000fea000383ffff */
.L_x_2705:
[----:B------:R-:W-:Y:S01]  /*150f0*/  BSSY B0, `(.L_x_2815) ;  /* 0x0000008000007945 */ /* 0x000fe20003800000 */
[----:B------:R-:W-:Y:S01]  /*15100*/  MOV R13, R24 ;  /* 0x00000018000d7202 */ /* 0x000fe20000000f00 */
[----:B------:R-:W-:Y:S02]  /*15110*/  IMAD.MOV.U32 R12, RZ, RZ, RZ ;  /* 0x000000ffff0c7224 */ /* 0x000fe400078e00ff */
[----:B------:R-:W-:Y:S02]  /*15120*/  IMAD.MOV.U32 R11, RZ, RZ, 0x181f ;  /* 0x0000181fff0b7424 */ /* 0x000fe400078e00ff */
[----:B------:R-:W-:-:S07]  /*15130*/  IMAD.MOV.U32 R15, RZ, RZ, -0x1 ;  /* 0xffffffffff0f7424 */ /* 0x000fce00078e00ff */
[----:B0-2---:R-:W-:Y:S05]  /*15140*/  WARPSYNC.COLLECTIVE R15, `(.L_x_2816) ;  /* 0x000000000f087348 */ /* 0x005fea0003c00000 */
[----:B--2---:R1:W2:Y:S02]  /*15150*/  SHFL.IDX P6, R14, R13, R12, R11 ;  /* 0x0000000c0d0e7389 */ /* 0x0042a400000c000b */
[----:B012---:R-:W-:Y:S01]  /*15160*/  ENDCOLLECTIVE ;  /* 0x000000000000791b */ /* 0x007fe20003800000 */
.L_x_2816:
[----:B------:R-:W-:Y:S05]  /*15170*/  BSYNC B0 ;  /* 0x0000000000007941 */ /* 0x000fea0003800000 */
.L_x_2815:
        /* <DEDUP_REMOVED lines=9> */
.L_x_2817:
        /* <DEDUP_REMOVED lines=12> */
.L_x_2818:
        /* <DEDUP_REMOVED lines=13> */
.L_x_2819:
[----:B------:R-:W-:Y:S01]  /*153a0*/  MOV R13, R24 ;  /* 0x00000018000d7202 */ /* 0x000fe20000000f00 */
[----:B------:R-:W-:Y:S02]  /*153b0*/  IMAD.MOV.U32 R12, RZ, RZ, 0x2 ;  /* 0x00000002ff0c7424 */ /* 0x000fe400078e00ff */
[----:B------:R-:W-:-:S07]  /*153c0*/  IMAD.MOV.U32 R10, RZ, RZ, R14 ;  /* 0x000000ffff0a7224 */ /* 0x000fce00078e000e */
[----:B------:R-:W-:Y:S05]  /*153d0*/  WARPSYNC.COLLECTIVE R15, `(.L_x_2820) ;  /* 0x000000000f087348 */ /* 0x000fea0003c00000 */
[----:B------:R0:W1:Y:S02]  /*153e0*/  SHFL.IDX P6, R14, R13, R12, R11 ;  /* 0x0000000c0d0e7389 */ /* 0x00006400000c000b */
[----:B01----:R-:W-:Y:S01]  /*153f0*/  ENDCOLLECTIVE ;  /* 0x000000000000791b */ /* 0x003fe20003800000 */
.L_x_2820:
        /* <DEDUP_REMOVED lines=14> */
.L_x_2821:
[----:B------:R-:W-:Y:S01]  /*154e0*/  IMAD.MOV.U32 R13, RZ, RZ, R24 ;  /* 0x000000ffff0d7224 */ /* 0x000fe200078e0018 */
[----:B------:R-:W-:Y:S02]  /*154f0*/  MOV R12, 0x3 ;  /* 0x00000003000c7802 */ /* 0x000fe40000000f00 */
[----:B------:R-:W-:-:S13]  /*15500*/  IADD3 R2, P2, R14, R5, RZ ;  /* 0x000000050e027210 */ /* 0x000fda0007f5e0ff */
[----:B------:R-:W-:Y:S05]  /*15510*/  WARPSYNC.COLLECTIVE R15, `(.L_x_2822) ;  /* 0x000000000f087348 */ /* 0x000fea0003c00000 */
[----:B------:R0:W1:Y:S02]  /*15520*/  SHFL.IDX P6, R14, R13, R12, R11 ;  /* 0x0000000c0d0e7389 */ /* 0x00006400000c000b */
[----:B01----:R-:W-:Y:S01]  /*15530*/  ENDCOLLECTIVE ;  /* 0x000000000000791b */ /* 0x003fe20003800000 */
.L_x_2822:
        /* <DEDUP_REMOVED lines=13> */
.L_x_2823:
[----:B------:R-:W-:Y:S02]  /*15610*/  IMAD.MOV.U32 R13, RZ, RZ, R24 ;  /* 0x000000ffff0d7224 */ /* 0x000fe400078e0018 */
[----:B------:R-:W-:Y:S01]  /*15620*/  IMAD.MOV.U32 R12, RZ, RZ, 0x4 ;  /* 0x00000004ff0c7424 */ /* 0x000fe200078e00ff */
[----:B------:R-:W-:-:S13]  /*15630*/  IADD3 R2, P2, R14, R5, RZ ;  /* 0x000000050e027210 */ /* 0x000fda0007f5e0ff */
[----:B------:R-:W-:Y:S05]  /*15640*/  WARPSYNC.COLLECTIVE R15, `(.L_x_2824) ;  /* 0x000000000f087348 */ /* 0x000fea0003c00000 */
[----:B------:R0:W1:Y:S02]  /*15650*/  SHFL.IDX P6, R14, R13, R12, R11 ;  /* 0x0000000c0d0e7389 */ /* 0x00006400000c000b */
[----:B01----:R-:W-:Y:S01]  /*15660*/  ENDCOLLECTIVE ;  /* 0x000000000000791b */ /* 0x003fe20003800000 */
.L_x_2824:
        /* <DEDUP_REMOVED lines=13> */
.L_x_2825:
[----:B------:R-:W-:Y:S02]  /*15740*/  IMAD.MOV.U32 R13, RZ, RZ, R24 ;  /* 0x000000ffff0d7224 */ /* 0x000fe400078e0018 */
[----:B------:R-:W-:Y:S02]  /*15750*/  IMAD.MOV.U32 R12, RZ, RZ, 0x5 ;  /* 0x00000005ff0c7424 */ /* 0x000fe400078e00ff */
[----:B------:R-:W-:-:S07]  /*15760*/  IMAD.MOV.U32 R10, RZ, RZ, R14 ;  /* 0x000000ffff0a7224 */ /* 0x000fce00078e000e */
[----:B------:R-:W-:Y:S05]  /*15770*/  WARPSYNC.COLLECTIVE R15, `(.L_x_2826) ;  /* 0x000000000f087348 */ /* 0x000fea0003c00000 */
[----:B------:R0:W1:Y:S02]  /*15780*/  SHFL.IDX P6, R14, R13, R12, R11 ;  /* 0x0000000c0d0e7389 */ /* 0x00006400000c000b */
[----:B01----:R-:W-:Y:S01]  /*15790*/  ENDCOLLECTIVE ;  /* 0x000000000000791b */ /* 0x003fe20003800000 */
.L_x_2826:
        /* <DEDUP_REMOVED lines=9> */
[----:B------:R-:W-:Y:S02]  /*15830*/  ISETP.LT.OR P4, PT, R6, 0x51, P0 ;  /* 0x000000510600780c */ /* 0x000fe40000781670 */
[----:B------:R-:W-:-:S11]  /*15840*/  MOV R7, R14 ;  /* 0x0000000e00077202 */ /* 0x000fd60000000f00 */
[----:B0-----:R-:W-:Y:S05]  /*15850*/  WARPSYNC.COLLECTIVE R15, `(.L_x_2827) ;  /* 0x000000000f087348 */ /* 0x001fea0003c00000 */
[----:B------:R1:W2:Y:S02]  /*15860*/  SHFL.IDX P6, R14, R13, R12, R11 ;  /* 0x0000000c0d0e7389 */ /* 0x0002a400000c000b */
[----:B012---:R-:W-:Y:S01]  /*15870*/  ENDCOLLECTIVE ;  /* 0x000000000000791b */ /* 0x007fe20003800000 */
.L_x_2827:
[----:B------:R-:W-:Y:S02]  /*15880*/  IMAD.MOV.U32 R13, RZ, RZ, R24 ;  /* 0x000000ffff0d7224 */ /* 0x000fe400078e0018 */
[----:B------:R-:W-:Y:S01]  /*15890*/  IMAD.MOV.U32 R12, RZ, RZ, 0x6 ;  /* 0x00000006ff0c7424 */ /* 0x000fe200078e00ff */
[----:B------:R-:W-:-:S13]  /*158a0*/  IADD3 R2, P2, R14, R5, RZ ;  /* 0x000000050e027210 */ /* 0x000fda0007f5e0ff */
[----:B------:R-:W-:Y:S05]  /*158b0*/  WARPSYNC.COLLECTIVE R15, `(.L_x_2828) ;  /* 0x000000000f087348 */ /* 0x000fea0003c00000 */
[----:B------:R0:W1:Y:S02]  /*158c0*/  SHFL.IDX P6, R14, R13, R12, R11 ;  /* 0x0000000c0d0e7389 */ /* 0x00006400000c000b */
[----:B01----:R-:W-:Y:S01]  /*158d0*/  ENDCOLLECTIVE ;  /* 0x000000000000791b */ /* 0x003fe20003800000 */
.L_x_2828:
        /* <DEDUP_REMOVED lines=13> */
.L_x_2829:
[----:B------:R-:W-:Y:S02]  /*159b0*/  IMAD.MOV.U32 R13, RZ, RZ, R24 ;  /* 0x000000ffff0d7224 */ /* 0x000fe400078e0018 */
[----:B------:R-:W-:Y:S02]  /*159c0*/  IMAD.MOV.U32 R12, RZ, RZ, 0x7 ;  /* 0x00000007ff0c7424 */ /* 0x000fe400078e00ff */
[----:B------:R-:W-:-:S07]  /*159d0*/  IMAD.MOV.U32 R10, RZ, RZ, R14 ;  /* 0x000000ffff0a7224 */ /* 0x000fce00078e000e */
[----:B------:R-:W-:Y:S05]  /*159e0*/  WARPSYNC.COLLECTIVE R15, `(.L_x_2830) ;  /* 0x000000000f087348 */ /* 0x000fea0003c00000 */
[----:B------:R0:W1:Y:S02]  /*159f0*/  SHFL.IDX P6, R14, R13, R12, R11 ;  /* 0x0000000c0d0e7389 */ /* 0x00006400000c000b */
[----:B01----:R-:W-:Y:S01]  /*15a00*/  ENDCOLLECTIVE ;  /* 0x000000000000791b */ /* 0x003fe20003800000 */
.L_x_2830:
        /* <DEDUP_REMOVED lines=12> */
.L_x_2831:
[----:B------:R-:W-:Y:S05]  /*15ad0*/  BRA `(.L_x_2832) ;  /* 0xffffffb400b87947 */ /* 0x000fea000383ffff */
.L_x_2710:
        /* <DEDUP_REMOVED lines=8> */
.L_x_2834:
[----:B------:R-:W-:Y:S05]  /*15b60*/  BSYNC B0 ;  /* 0x0000000000007941 */ /* 0x000fea0003800000 */
.L_x_2833:
[----:B------:R-:W-:Y:S01]  /*15b70*/  MOV R13, R16 ;  /* 0x00000010000d7202 */ /* 0x000fe20000000f00 */
        /* <DEDUP_REMOVED lines=8> */
.L_x_2835:
[----:B------:R-:W-:Y:S02]  /*15c00*/  ULDC UR4, c[0x0][0xc3c] ;  /* 0x00030f0000047ab9 */ /* 0x000fe40000000800 */
[----:B------:R-:W-:-:S13]  /*15c10*/  ISETP.GE.OR P1, PT, R7, UR4, !P0 ;  /* 0x0000000407007c0c */ /* 0x000fda000c726670 */
[----:B------:R-:W0:Y:S01]  /*15c20*/  @!P1 LDC.64 R2, c[0x0][0xc80] ;  /* 0x00032000ff029b82 */ /* 0x000e220000000a00 */
[----:B------:R-:W-:Y:S01]  /*15c30*/  MOV R4, RZ ;  /* 0x000000ff00047202 */ /* 0x000fe20000000f00 */
        /* <DEDUP_REMOVED lines=14> */
.L_x_2836:
[----:B------:R-:W-:Y:S02]  /*15d20*/  MOV R12, 0x2 ;  /* 0x00000002000c7802 */ /* 0x000fe40000000f00 */
[----:B------:R-:W-:-:S05]  /*15d30*/  SEL R7, R14, RZ, P1 ;  /* 0x000000ff0e077207 */ /* 0x000fca0000800000 */
[----:B------:R-:W-:-:S04]  /*15d40*/  IMAD.IADD R6, R4, 0x1, R7 ;  /* 0x0000000104067824 */ /* 0x000fc800078e0207 */
[----:B------:R-:W-:-:S07]  /*15d50*/  IMAD.MOV.U32 R13, RZ, RZ, R6 ;  /* 0x000000ffff0d7224 */ /* 0x000fce00078e0006 */
[----:B------:R-:W-:Y:S05]  /*15d60*/  WARPSYNC.COLLECTIVE R15, `(.L_x_2837) ;  /* 0x000000000f087348 */ /* 0x000fea0003c00000 */
[----:B------:R0:W1:Y:S02]  /*15d70*/  SHFL.UP P6, R14, R13, R12, R11 ;  /* 0x0400000c0d0e7389 */ /* 0x00006400000c000b */
[----:B01----:R-:W-:Y:S01]  /*15d80*/  ENDCOLLECTIVE ;  /* 0x000000000000791b */ /* 0x003fe20003800000 */
.L_x_2837:
[----:B------:R-:W-:Y:S01]  /*15d90*/  IMAD.MOV.U32 R12, RZ, RZ, 0x4 ;  /* 0x00000004ff0c7424 */ /* 0x000fe200078e00ff */
[----:B------:R-:W-:-:S05]  /*15da0*/  SEL R7, R14, RZ, P2 ;  /* 0x000000ff0e077207 */ /* 0x000fca0001000000 */
[----:B------:R-:W-:-:S04]  /*15db0*/  IMAD.IADD R7, R6, 0x1, R7 ;  /* 0x0000000106077824 */ /* 0x000fc800078e0207 */
[----:B------:R-:W-:-:S07]  /*15dc0*/  IMAD.MOV.U32 R13, RZ, RZ, R7 ;  /* 0x000000ffff0d7224 */ /* 0x000fce00078e0007 */
[----:B------:R-:W-:Y:S05]  /*15dd0*/  WARPSYNC.COLLECTIVE R15, `(.L_x_2838) ;  /* 0x000000000f087348 */ /* 0x000fea0003c00000 */
[----:B------:R0:W1:Y:S02]  /*15de0*/  SHFL.UP P6, R14, R13, R12, R11 ;  /* 0x0400000c0d0e7389 */ /* 0x00006400000c000b */
[----:B01----:R-:W-:Y:S01]  /*15df0*/  ENDCOLLECTIVE ;  /* 0x000000000000791b */ /* 0x003fe20003800000 */
.L_x_2838:
[----:B------:R-:W-:Y:S02]  /*15e00*/  MOV R12, 0x8 ;  /* 0x00000008000c7802 */ /* 0x000fe40000000f00 */
[----:B------:R-:W-:-:S05]  /*15e10*/  SEL R2, R14, RZ, P3 ;  /* 0x000000ff0e027207 */ /* 0x000fca0001800000 */
[----:B------:R-:W-:-:S04]  /*15e20*/  IMAD.IADD R2, R7, 0x1, R2 ;  /* 0x0000000107027824 */ /* 0x000fc800078e0202 */
[----:B------:R-:W-:-:S07]  /*15e30*/  IMAD.MOV.U32 R13, RZ, RZ, R2 ;  /* 0x000000ffff0d7224 */ /* 0x000fce00078e0002 */
[----:B------:R-:W-:Y:S05]  /*15e40*/  WARPSYNC.COLLECTIVE R15, `(.L_x_2839) ;  /* 0x000000000f087348 */ /* 0x000fea0003c00000 */
[----:B------:R0:W1:Y:S02]  /*15e50*/  SHFL.UP P6, R14, R13, R12, R11 ;  /* 0x0400000c0d0e7389 */ /* 0x00006400000c000b */
[----:B01----:R-:W-:Y:S01]  /*15e60*/  ENDCOLLECTIVE ;  /* 0x000000000000791b */ /* 0x003fe20003800000 */
.L_x_2839:
[----:B------:R-:W-:Y:S01]  /*15e70*/  IMAD.MOV.U32 R12, RZ, RZ, 0x10 ;  /* 0x00000010ff0c7424 */ /* 0x000fe200078e00ff */
[----:B------:R-:W-:-:S05]  /*15e80*/  SEL R3, R14, RZ, P4 ;  /* 0x000000ff0e037207 */ /* 0x000fca0002000000 */
[----:B------:R-:W-:-:S04]  /*15e90*/  IMAD.IADD R3, R2, 0x1, R3 ;  /* 0x0000000102037824 */ /* 0x000fc800078e0203 */
[----:B------:R-:W-:-:S07]  /*15ea0*/  IMAD.MOV.U32 R13, RZ, RZ, R3 ;  /* 0x000000ffff0d7224 */ /* 0x000fce00078e0003 */
[----:B------:R-:W-:Y:S05]  /*15eb0*/  WARPSYNC.COLLECTIVE R15, `(.L_x_2840) ;  /* 0x000000000f087348 */ /* 0x000fea0003c00000 */
[----:B------:R0:W1:Y:S02]  /*15ec0*/  SHFL.UP P6, R14, R13, R12, R11 ;  /* 0x0400000c0d0e7389 */ /* 0x00006400000c000b */
[----:B01----:R-:W-:Y:S01]  /*15ed0*/  ENDCOLLECTIVE ;  /* 0x000000000000791b */ /* 0x003fe20003800000 */
.L_x_2840:
[----:B------:R-:W-:Y:S01]  /*15ee0*/  MOV R12, 0x1f ;  /* 0x0000001f000c7802 */ /* 0x000fe20000000f00 */
[----:B------:R-:W-:Y:S01]  /*15ef0*/  IMAD.MOV.U32 R11, RZ, RZ, 0x1f ;  /* 0x0000001fff0b7424 */ /* 0x000fe200078e00ff */
[----:B------:R-:W-:-:S05]  /*15f00*/  SEL R6, R14, RZ, P5 ;  /* 0x000000ff0e067207 */ /* 0x000fca0002800000 */
[----:B------:R-:W-:-:S04]  /*15f10*/  IMAD.IADD R6, R3, 0x1, R6 ;  /* 0x0000000103067824 */ /* 0x000fc800078e0206 */
[----:B------:R-:W-:-:S07]  /*15f20*/  IMAD.MOV.U32 R13, RZ, RZ, R6 ;  /* 0x000000ffff0d7224 */ /* 0x000fce00078e0006 */
[----:B------:R-:W-:Y:S05]  /*15f30*/  WARPSYNC.COLLECTIVE R15, `(.L_x_2841) ;  /* 0x000000000f087348 */ /* 0x000fea0003c00000 */
[----:B------:R0:W1:Y:S02]  /*15f40*/  SHFL.IDX P6, R14, R13, R12, R11 ;  /* 0x0000000c0d0e7389 */ /* 0x00006400000c000b */
[----:B01----:R-:W-:Y:S01]  /*15f50*/  ENDCOLLECTIVE ;  /* 0x000000000000791b */ /* 0x003fe20003800000 */
.L_x_2841:
[----:B------:R-:W-:Y:S05]  /*15f60*/  BRA `(.L_x_2842) ;  /* 0xffffffb400c47947 */ /* 0x000fea000383ffff */
.L_x_2715:
[----:B------:R-:W-:Y:S01]  /*15f70*/  BSSY B0, `(.L_x_2843) ;  /* 0x0000008000007945 */ /* 0x000fe20003800000 */
[----:B-----5:R-:W-:Y:S02]  /*15f80*/  IMAD.MOV.U32 R13, RZ, RZ, R4 ;  /* 0x000000ffff0d7224 */ /* 0x020fe400078e0004 */
[----:B------:R-:W-:Y:S02]  /*15f90*/  IMAD.MOV.U32 R12, RZ, RZ, 0x1 ;  /* 0x00000001ff0c7424 */ /* 0x000fe400078e00ff */
[----:B------:R-:W-:Y:S02]  /*15fa0*/  IMAD.MOV.U32 R11, RZ, RZ, RZ ;  /* 0x000000ffff0b7224 */ /* 0x000fe400078e00ff */
[----:B------:R-:W-:-:S07]  /*15fb0*/  IMAD.MOV.U32 R15, RZ, RZ, -0x1 ;  /* 0xffffffffff0f7424 */ /* 0x000fce00078e00ff */
[----:B01----:R-:W-:Y:S05]  /*15fc0*/  WARPSYNC.COLLECTIVE R15, `(.L_x_2844) ;  /* 0x000000000f087348 */ /* 0x003fea0003c00000 */
[----:B------:R2:W3:Y:S02]  /*15fd0*/  SHFL.UP P6, R14, R13, R12, R11 ;  /* 0x0400000c0d0e7389 */ /* 0x0004e400000c000b */
[----:B0123--:R-:W-:Y:S01]  /*15fe0*/  ENDCOLLECTIVE ;  /* 0x000000000000791b */ /* 0x00ffe20003800000 */
.L_x_2844:
[----:B------:R-:W-:Y:S05]  /*15ff0*/  BSYNC B0 ;  /* 0x0000000000007941 */ /* 0x000fea0003800000 */
.L_x_2843:
[----:B------:R-:W-:Y:S01]  /*16000*/  SEL R13, R14, RZ, P1 ;  /* 0x000000ff0e0d7207 */ /* 0x000fe20000800000 */
[----:B------:R-:W-:Y:S02]  /*16010*/  IMAD.MOV.U32 R12, RZ, RZ, 0x2 ;  /* 0x00000002ff0c7424 */ /* 0x000fe400078e00ff */
[----:B------:R-:W-:Y:S01]  /*16020*/  IMAD.MOV.U32 R11, RZ, RZ, RZ ;  /* 0x000000ffff0b7224 */ /* 0x000fe200078e00ff */
[----:B------:R-:W-:Y:S01]  /*16030*/  IADD3 R13, R4, R13, RZ ;  /* 0x0000000d040d7210 */ /* 0x000fe20007ffe0ff */
[----:B------:R-:W-:-:S07]  /*16040*/  IMAD.MOV.U32 R15, RZ, RZ, -0x1 ;  /* 0xffffffffff0f7424 */ /* 0x000fce00078e00ff */
[----:B------:R-:W-:Y:S05]  /*16050*/  WARPSYNC.COLLECTIVE R15, `(.L_x_2845) ;  /* 0x000000000f087348 */ /* 0x000fea0003c00000 */
[----:B------:R0:W1:Y:S02]  /*16060*/  SHFL.UP P6, R14, R13, R12, R11 ;  /* 0x0400000c0d0e7389 */ /* 0x00006400000c000b */
[----:B01----:R-:W-:Y:S01]  /*16070*/  ENDCOLLECTIVE ;  /* 0x000000000000791b */ /* 0x003fe20003800000 */
.L_x_2845:
[----:B------:R-:W-:Y:S02]  /*16080*/  MOV R12, 0x4 ;  /* 0x00000004000c7802 */ /* 0x000fe40000000f00 */
[----:B------:R-:W-:-:S05]  /*16090*/  SEL R0, R14, RZ, P2 ;  /* 0x000000ff0e007207 */ /* 0x000fca0001000000 */
[----:B------:R-:W-:-:S04]  /*160a0*/  IMAD.IADD R0, R13, 0x1, R0 ;  /* 0x000000010d007824 */ /* 0x000fc800078e0200 */
[----:B------:R-:W-:-:S07]  /*160b0*/  IMAD.MOV.U32 R13, RZ, RZ, R0 ;  /* 0x000000ffff0d7224 */ /* 0x000fce00078e0000 */
[----:B------:R-:W-:Y:S05]  /*160c0*/  WARPSYNC.COLLECTIVE R15, `(.L_x_2846) ;  /* 0x000000000f087348 */ /* 0x000fea0003c00000 */
[----:B------:R0:W1:Y:S02]  /*160d0*/  SHFL.UP P6, R14, R13, R12, R11 ;  /* 0x0400000c0d0e7389 */ /* 0x00006400000c000b */
[----:B01----:R-:W-:Y:S01]  /*160e0*/  ENDCOLLECTIVE ;  /* 0x000000000000791b */ /* 0x003fe20003800000 */
.L_x_2846:
[----:B------:R-:W-:Y:S01]  /*160f0*/  IMAD.MOV.U32 R12, RZ, RZ, 0x8 ;  /* 0x00000008ff0c7424 */ /* 0x000fe200078e00ff */
[----:B------:R-:W-:-:S05]  /*16100*/  SEL R3, R14, RZ, P3 ;  /* 0x000000ff0e037207 */ /* 0x000fca0001800000 */
[----:B------:R-:W-:-:S04]  /*16110*/  IMAD.IADD R2, R0, 0x1, R3 ;  /* 0x0000000100027824 */ /* 0x000fc800078e0203 */
[----:B------:R-:W-:-:S07]  /*16120*/  IMAD.MOV.U32 R13, RZ, RZ, R2 ;  /* 0x000000ffff0d7224 */ /* 0x000fce00078e0002 */
[----:B------:R-:W-:Y:S05]  /*16130*/  WARPSYNC.COLLECTIVE R15, `(.L_x_2847) ;  /* 0x000000000f087348 */ /* 0x000fea0003c00000 */
[----:B------:R0:W1:Y:S02]  /*16140*/  SHFL.UP P6, R14, R13, R12, R11 ;  /* 0x0400000c0d0e7389 */ /* 0x00006400000c000b */
[----:B01----:R-:W-:Y:S01]  /*16150*/  ENDCOLLECTIVE ;  /* 0x000000000000791b */ /* 0x003fe20003800000 */
.L_x_2847:
[----:B------:R-:W-:Y:S02]  /*16160*/  MOV R12, 0x10 ;  /* 0x00000010000c7802 */ /* 0x000fe40000000f00 */
[----:B------:R-:W-:-:S05]  /*16170*/  SEL R3, R14, RZ, P4 ;  /* 0x000000ff0e037207 */ /* 0x000fca0002000000 */
[----:B------:R-:W-:-:S04]  /*16180*/  IMAD.IADD R3, R2, 0x1, R3 ;  /* 0x0000000102037824 */ /* 0x000fc800078e0203 */
[----:B------:R-:W-:-:S07]  /*16190*/  IMAD.MOV.U32 R13, RZ, RZ, R3 ;  /* 0x000000ffff0d7224 */ /* 0x000fce00078e0003 */
[----:B------:R-:W-:Y:S05]  /*161a0*/  WARPSYNC.COLLECTIVE R15, `(.L_x_2848) ;  /* 0x000000000f087348 */ /* 0x000fea0003c00000 */
[----:B------:R0:W1:Y:S02]  /*161b0*/  SHFL.UP P6, R14, R13, R12, R11 ;  /* 0x0400000c0d0e7389 */ /* 0x00006400000c000b */
[----:B01----:R-:W-:Y:S01]  /*161c0*/  ENDCOLLECTIVE ;  /* 0x000000000000791b */ /* 0x003fe20003800000 */
.L_x_2848:
        /* <DEDUP_REMOVED lines=8> */
.L_x_2849:
[----:B------:R-:W-:Y:S05]  /*16250*/  BRA `(.L_x_2850) ;  /* 0xffffffb400a47947 */ /* 0x000fea000383ffff */
.L_x_2717:
[----:B------:R-:W-:Y:S01]  /*16260*/  BSSY B0, `(.L_x_2851) ;  /* 0x0000006000007945 */ /* 0x000fe20003800000 */
[----:B------:R-:W-:Y:S01]  /*16270*/  PLOP3.LUT P6, PT, P6, PT, PT, 0x8, 0x0 ;  /* 0x000000000000781c */ /* 0x000fe200037ce170 */
[----:B------:R-:W-:-:S12]  /*16280*/  IMAD.MOV.U32 R15, RZ, RZ, -0x1 ;  /* 0xffffffffff0f7424 */ /* 0x000fd800078e00ff */
[----:B0-----:R-:W-:Y:S05]  /*16290*/  WARPSYNC.COLLECTIVE R15, `(.L_x_2852) ;  /* 0x000000000f087348 */ /* 0x001fea0003c00000 */
[----:B------:R-:W-:Y:S01]  /*162a0*/  VOTE.ANY R14, PT, P6 ;  /* 0x00000000000e7806 */ /* 0x000fe200030e0100 */
[----:B0-----:R-:W-:Y:S06]  /*162b0*/  ENDCOLLECTIVE ;  /* 0x000000000000791b */ /* 0x001fec0003800000 */
.L_x_2852:
[----:B------:R-:W-:Y:S05]  /*162c0*/  BSYNC B0 ;  /* 0x0000000000007941 */ /* 0x000fea0003800000 */
.L_x_2851:
[----:B------:R-:W-:Y:S01]  /*162d0*/  MOV R0, R14 ;  /* 0x0000000e00007202 */ /* 0x000fe20000000f00 */
[----:B------:R-:W-:Y:S02]  /*162e0*/  IMAD.MOV.U32 R13, RZ, RZ, R4 ;  /* 0x000000ffff0d7224 */ /* 0x000fe400078e0004 */
[----:B------:R-:W-:Y:S01]  /*162f0*/  IMAD.MOV.U32 R11, RZ, RZ, 0x1f ;  /* 0x0000001fff0b7424 */ /* 0x000fe200078e00ff */
[----:B------:R-:W0:Y:S01]  /*16300*/  POPC R8, R0 ;  /* 0x0000000000087309 */ /* 0x000e220000000000 */
[----:B------:R-:W-:Y:S02]  /*16310*/  IMAD.MOV.U32 R15, RZ, RZ, -0x1 ;  /* 0xffffffffff0f7424 */ /* 0x000fe400078e00ff */
[----:B0-----:R-:W-:-:S07]  /*16320*/  IMAD.MOV.U32 R12, RZ, RZ, R8 ;  /* 0x000000ffff0c7224 */ /* 0x001fce00078e0008 */
[----:B------:R-:W-:Y:S05]  /*16330*/  WARPSYNC.COLLECTIVE R15, `(.L_x_2853) ;  /* 0x000000000f087348 */ /* 0x000fea0003c00000 */
[----:B------:R0:W1:Y:S02]  /*16340*/  SHFL.IDX P6, R14, R13, R12, R11 ;  /* 0x0000000c0d0e7389 */ /* 0x00006400000c000b */
[----:B01----:R-:W-:Y:S01]  /*16350*/  ENDCOLLECTIVE ;  /* 0x000000000000791b */ /* 0x003fe20003800000 */
.L_x_2853:
[----:B------:R-:W-:Y:S01]  /*16360*/  MOV R4, R14 ;  /* 0x0000000e00047202 */ /* 0x000fe20000000f00 */
[----:B------:R-:W-:Y:S06]  /*16370*/  BRA `(.L_x_2854) ;  /* 0xffffffb400947947 */ /* 0x000fec000383ffff */
.L_x_2719:
[----:B------:R-:W-:Y:S01]  /*16380*/  BSSY B0, `(.L_x_2855) ;  /* 0x0000007000007945 */ /* 0x000fe20003800000 */
[----:B------:R-:W-:Y:S02]  /*16390*/  IMAD.MOV.U32 R13, RZ, RZ, R6 ;  /* 0x000000ffff0d7224 */ /* 0x000fe400078e0006 */
[----:B------:R-:W-:Y:S02]  /*163a0*/  IMAD.MOV.U32 R11, RZ, RZ, 0x1f ;  /* 0x0000001fff0b7424 */ /* 0x000fe400078e00ff */
[----:B------:R-:W-:-:S07]  /*163b0*/  IMAD.MOV.U32 R15, RZ, RZ, -0x1 ;  /* 0xffffffffff0f7424 */ /* 0x000fce00078e00ff */
[----:B012---:R-:W-:Y:S05]  /*163c0*/  WARPSYNC.COLLECTIVE R15, `(.L_x_2856) ;  /* 0x000000000f087348 */ /* 0x007fea0003c00000 */
[----:B------:R3:W4:Y:S02]  /*163d0*/  SHFL.IDX P6, R14, R13, R12, R11 ;  /* 0x0000000c0d0e7389 */ /* 0x00072400000c000b */
[----:B01234-:R-:W-:Y:S01]  /*163e0*/  ENDCOLLECTIVE ;  /* 0x000000000000791b */ /* 0x01ffe20003800000 */
.L_x_2856:
[----:B------:R-:W-:Y:S05]  /*163f0*/  BSYNC B0 ;  /* 0x0000000000007941 */ /* 0x000fea0003800000 */
.L_x_2855:
[----:B------:R-:W-:Y:S05]  /*16400*/  BRA `(.L_x_2718) ;  /* 0xffffffb4008c7947 */ /* 0x000fea000383ffff */
.L_x_2723:
[----:B0-----:R0:W3:Y:S02]  /*16410*/  SYNCS.PHASECHK.TRANS64.TRYWAIT P0, [R4+URZ+0x28820], R0 ;  /* 0x02882000040075a7 */ /* 0x0010e4000800017f */
[----:B---3--:R-:W-:Y:S05]  /*16420*/  @!P0 NANOSLEEP.SYNCS 0x989680 ;  /* 0x009896800000895d */ /* 0x008fea0003900000 */
[----:B------:R-:W3:Y:S02]  /*16430*/  @!P0 SYNCS.PHASECHK.TRANS64 P0, [R4+URZ+0x28820], R0 ;  /* 0x02882000040085a7 */ /* 0x000ee4000800007f */
[----:B---3--:R-:W-:Y:S05]  /*16440*/  @!P0 BRA `(.L_x_2723) ;  /* 0xfffffffc00f08947 */ /* 0x008fea000383ffff */
[----:B------:R-:W-:Y:S05]  /*16450*/  BRA `(.L_x_2857) ;  /* 0xffffffbc00047947 */ /* 0x000fea000383ffff */
.L_x_2724:
[----:B------:R-:W3:Y:S01]  /*16460*/  S2R R2, SR_TID.X ;  /* 0x0000000000027919 */ /* 0x000ee20000002100 */
[----:B------:R-:W-:Y:S01]  /*16470*/  BSSY B0, `(.L_x_2858) ;  /* 0x000000a000007945 */ /* 0x000fe20003800000 */
[----:B------:R-:W-:Y:S01]  /*16480*/  MOV R12, RZ ;  /* 0x000000ff000c7202 */ /* 0x000fe20000000f00 */
[----:B------:R-:W-:Y:S02]  /*16490*/  IMAD.MOV.U32 R11, RZ, RZ, 0x1f ;  /* 0x0000001fff0b7424 */ /* 0x000fe400078e00ff */
[----:B------:R-:W-:Y:S01]  /*164a0*/  IMAD.MOV.U32 R15, RZ, RZ, -0x1 ;  /* 0xffffffffff0f7424 */ /* 0x000fe200078e00ff */
[----:B---3--:R-:W-:-:S04]  /*164b0*/  SHF.R.U32.HI R2, RZ, 0x5, R2 ;  /* 0x00000005ff027819 */ /* 0x008fc80000011602 */
[----:B------:R-:W-:-:S05]  /*164c0*/  LOP3.LUT R2, R2, 0x3, RZ, 0xc0, !PT ;  /* 0x0000000302027812 */ /* 0x000fca00078ec0ff */
[----:B------:R-:W-:-:S07]  /*164d0*/  IMAD.MOV.U32 R13, RZ, RZ, R2 ;  /* 0x000000ffff0d7224 */ /* 0x000fce00078e0002 */
[----:B012---:R-:W-:Y:S05]  /*164e0*/  WARPSYNC.COLLECTIVE R15, `(.L_x_2859) ;  /* 0x000000000f087348 */ /* 0x007fea0003c00000 */
[----:B------:R3:W4:Y:S02]  /*164f0*/  SHFL.IDX P6, R14, R13, R12, R11 ;  /* 0x0000000c0d0e7389 */ /* 0x00072400000c000b */
[----:B01234-:R-:W-:Y:S01]  /*16500*/  ENDCOLLECTIVE ;  /* 0x000000000000791b */ /* 0x01ffe20003800000 */
.L_x_2859:
[----:B------:R-:W-:Y:S05]  /*16510*/  BSYNC B0 ;  /* 0x0000000000007941 */ /* 0x000fea0003800000 */
.L_x_2858:
[----:B------:R-:W-:Y:S05]  /*16520*/  BRA `(.L_x_2860) ;  /* 0xffffffb800ec7947 */ /* 0x000fea000383ffff */
.L_x_2727:
[----:B------:R-:W-:Y:S01]  /*16530*/  BSSY B1, `(.L_x_2861) ;  /* 0x0000006000017945 */ /* 0x000fe20003800000 */
[----:B------:R-:W-:-:S07]  /*16540*/  IMAD.MOV.U32 R15, RZ, RZ, -0x1 ;  /* 0xffffffffff0f7424 */ /* 0x000fce00078e00ff */
[----:B012---:R-:W-:Y:S05]  /*16550*/  WARPSYNC.COLLECTIVE R15, `(.L_x_2862) ;  /* 0x000000000f0c7348 */ /* 0x007fea0003c00000 */
[----:B------:R-:W-:Y:S02]  /*16560*/  ELECT P6, UR62, PT ;  /* 0x00000000003e782f */ /* 0x000fe400038c0000 */
[----:B------:R-:W-:Y:S01]  /*16570*/  MOV R14, UR62 ;  /* 0x0000003e000e7c02 */ /* 0x000fe20008000f00 */
[----:B012---:R-:W-:Y:S10]  /*16580*/  ENDCOLLECTIVE ;  /* 0x000000000000791b */ /* 0x007ff40003800000 */
.L_x_2862:
[----:B------:R-:W-:Y:S05]  /*16590*/  BSYNC B1 ;  /* 0x0000000000017941 */ /* 0x000fea0003800000 */
.L_x_2861:
[----:B------:R-:W-:Y:S05]  /*165a0*/  BRA `(.L_x_2863) ;  /* 0xffffffb800e47947 */ /* 0x000fea000383ffff */
.L_x_2729:
[----:B0-----:R0:W3:Y:S02]  /*165b0*/  SYNCS.PHASECHK.TRANS64.TRYWAIT P1, [R5+URZ+0x28840], R0 ;  /* 0x02884000050075a7 */ /* 0x0010e4000802017f */
[----:B---3--:R-:W-:Y:S05]  /*165c0*/  @!P1 NANOSLEEP.SYNCS 0x989680 ;  /* 0x009896800000995d */ /* 0x008fea0003900000 */
[----:B------:R-:W3:Y:S02]  /*165d0*/  @!P1 SYNCS.PHASECHK.TRANS64 P1, [R5+URZ+0x28840], R0 ;  /* 0x02884000050095a7 */ /* 0x000ee4000802007f */
[----:B---3--:R-:W-:Y:S05]  /*165e0*/  @!P1 BRA `(.L_x_2729) ;  /* 0xfffffffc00f09947 */ /* 0x008fea000383ffff */
[----:B------:R-:W-:Y:S05]  /*165f0*/  BRA `(.L_x_2864) ;  /* 0xffffffbc00047947 */ /* 0x000fea000383ffff */
.L_x_2731:
[----:B---3--:R3:W4:Y:S02]  /*16600*/  SYNCS.PHASECHK.TRANS64.TRYWAIT P1, [R25+URZ+0x28840], R2 ;  /* 0x02884002190075a7 */ /* 0x008724000802017f */
[----:B----4-:R-:W-:Y:S05]  /*16610*/  @!P1 NANOSLEEP.SYNCS 0x989680 ;  /* 0x009896800000995d */ /* 0x010fea0003900000 */
[----:B------:R-:W4:Y:S02]  /*16620*/  @!P1 SYNCS.PHASECHK.TRANS64 P1, [R25+URZ+0x28840], R2 ;  /* 0x02884002190095a7 */ /* 0x000f24000802007f */
[----:B----4-:R-:W-:Y:S05]  /*16630*/  @!P1 BRA `(.L_x_2731) ;  /* 0xfffffffc00f09947 */ /* 0x010fea000383ffff */
[----:B------:R-:W-:Y:S05]  /*16640*/  BRA `(.L_x_2865) ;  /* 0xffffffbc00107947 */ /* 0x000fea000383ffff */
.L_x_2733:
[----:B----4-:R4:W0:Y:S02]  /*16650*/  SYNCS.PHASECHK.TRANS64.TRYWAIT P1, [R5+URZ+0x28860], R0 ;  /* 0x02886000050075a7 */ /* 0x010824000802017f */
[----:B0-----:R-:W-:Y:S05]  /*16660*/  @!P1 NANOSLEEP.SYNCS 0x989680 ;  /* 0x009896800000995d */ /* 0x001fea0003900000 */
[----:B------:R-:W0:Y:S02]  /*16670*/  @!P1 SYNCS.PHASECHK.TRANS64 P1, [R5+URZ+0x28860], R0 ;  /* 0x02886000050095a7 */ /* 0x000e24000802007f */
[----:B0-----:R-:W-:Y:S05]  /*16680*/  @!P1 BRA `(.L_x_2733) ;  /* 0xfffffffc00f09947 */ /* 0x001fea000383ffff */
[----:B------:R-:W-:Y:S05]  /*16690*/  BRA `(.L_x_2866) ;  /* 0xffffffbc000c7947 */ /* 0x000fea000383ffff */
.L_x_2867:
        /* <DEDUP_REMOVED lines=14> */
.L_x_3485:


//--------------------- .text._ZN7cutlass13device_kernelIN5flash11enable_sm90INS1_16FlashAttnFwdSm90INS1_25CollectiveMainloopFwdSm90ILi2EN4cute5tupleIJNS5_1CILi1EEES8_S8_EEENS6_IJNS7_ILi128EEESA_SA_EEELi128ENS_6half_tEfNS_4arch4Sm90ELb1ELb0ELb1ELb1ELb1ELb1ELb0ELb1ELb1ELb1ELb0ELb0EEENS1_21CollectiveEpilogueFwdISB_S9_SC_SE_Li256ELb1ELb1ELb0ELb0EEENS1_36VarlenDynamicPersistentTileSchedulerILi128ELi128ELi256ELi128ELb0ELb1ELb1ELb1ELb1ELb1EEEEEEEEEvNT_6ParamsE --------------------------
	.section	.text._ZN7cutlass13device_kernelIN5flash11enable_sm90INS1_16FlashAttnFwdSm90INS1_25CollectiveMainloopFwdSm90ILi2EN4cute5tupleIJNS5_1CILi1EEES8_S8_EEENS6_IJNS7_ILi128EEESA_SA_EEELi128ENS_6half_tEfNS_4arch4Sm90ELb1ELb0ELb1ELb1ELb1ELb1ELb0ELb1ELb1ELb1ELb0ELb0EEENS1_21CollectiveEpilogueFwdISB_S9_SC_SE_Li256ELb1ELb1ELb0ELb0EEENS1_36VarlenDynamicPersistentTileSchedulerILi128ELi128ELi256ELi128ELb0ELb1ELb1ELb1ELb1ELb1EEEEEEEEEvNT_6ParamsE,"ax",@progbits
	.align	128
.text._ZN7cutlass13device_kernelIN5flash11enable_sm90INS1_16FlashAttnFwdSm90INS1_25CollectiveMainloopFwdSm90ILi2EN4cute5tupleIJNS5_1CILi1EEES8_S8_EEENS6_IJNS7_ILi128EEESA_SA_EEELi128ENS_6half_tEfNS_4arch4Sm90ELb1ELb0ELb1ELb1ELb1ELb1ELb0ELb1ELb1ELb1ELb0ELb0EEENS1_21CollectiveEpilogueFwdISB_S9_SC_SE_Li256ELb1ELb1ELb0ELb0EEENS1_36VarlenDynamicPersistentTileSchedulerILi128ELi128ELi256ELi128ELb0ELb1ELb1ELb1ELb1ELb1EEEEEEEEEvNT_6ParamsE:
        .type           _ZN7cutlass13device_kernelIN5flash11enable_sm90INS1_16FlashAttnFwdSm90INS1_25CollectiveMainloopFwdSm90ILi2EN4cute5tupleIJNS5_1CILi1EEES8_S8_EEENS6_IJNS7_ILi128EEESA_SA_EEELi128ENS_6half_tEfNS_4arch4Sm90ELb1ELb0ELb1ELb1ELb1ELb1ELb0ELb1ELb1ELb1ELb0ELb0EEENS1_21CollectiveEpilogueFwdISB_S9_SC_SE_Li256ELb1ELb1ELb0ELb0EEENS1_36VarlenDynamicPersistentTileSchedulerILi128ELi128ELi256ELi128ELb0ELb1ELb1ELb1ELb1ELb1EEEEEEEEEvNT_6ParamsE,@function
        .size           _ZN7cutlass13device_kernelIN5flash11enable_sm90INS1_16FlashAttnFwdSm90INS1_25CollectiveMainloopFwdSm90ILi2EN4cute5tupleIJNS5_1CILi1EEES8_S8_EEENS6_IJNS7_ILi128EEESA_SA_EEELi128ENS_6half_tEfNS_4arch4Sm90ELb1ELb0ELb1ELb1ELb1ELb1ELb0ELb1ELb1ELb1ELb0ELb0EEENS1_21CollectiveEpilogueFwdISB_S9_SC_SE_Li256ELb1ELb1ELb0ELb0EEENS1_36VarlenDynamicPersistentTileSchedulerILi128ELi128ELi256ELi128ELb0ELb1ELb1ELb1ELb1ELb1EEEEEEEEEvNT_6ParamsE,(.L_x_3486 - _ZN7cutlass13device_kernelIN5flash11enable_sm90INS1_16FlashAttnFwdSm90INS1_25CollectiveMainloopFwdSm90ILi2EN4cute5tupleIJNS5_1CILi1EEES8_S8_EEENS6_IJNS7_ILi128EEESA_SA_EEELi128ENS_6half_tEfNS_4arch4Sm90ELb1ELb0ELb1ELb1ELb1ELb1ELb0ELb1ELb1ELb1ELb0ELb0EEENS1_21CollectiveEpilogueFwdISB_S9_SC_SE_Li256ELb1ELb1ELb0ELb0EEENS1_36VarlenDynamicPersistentTileSchedulerILi128ELi128ELi256ELi128ELb0ELb1ELb1ELb1ELb1ELb1EEEEEEEEEvNT_6ParamsE)
        .other          _ZN7cutlass13device_kernelIN5flash11enable_sm90INS1_16FlashAttnFwdSm90INS1_25CollectiveMainloopFwdSm90ILi2EN4cute5tupleIJNS5_1CILi1EEES8_S8_EEENS6_IJNS7_ILi128EEESA_SA_EEELi128ENS_6half_tEfNS_4arch4Sm90ELb1ELb0ELb1ELb1ELb1ELb1ELb0ELb1ELb1ELb1ELb0ELb0EEENS1_21CollectiveEpilogueFwdISB_S9_SC_SE_Li256ELb1ELb1ELb0ELb0EEENS1_36VarlenDynamicPersistentTileSchedulerILi128ELi128ELi256ELi128ELb0ELb1ELb1ELb1ELb1ELb1EEEEEEEEEvNT_6ParamsE,@"STO_CUDA_ENTRY STV_DEFAULT"
_ZN7cutlass13device_kernelIN5flash11enable_sm90INS1_16FlashAttnFwdSm90INS1_25CollectiveMainloopFwdSm90ILi2EN4cute5tupleIJNS5_1CILi1EEES8_S8_EEENS6_IJNS7_ILi128EEESA_SA_EEELi128ENS_6half_tEfNS_4arch4Sm90ELb1ELb0ELb1ELb1ELb1ELb1ELb0ELb1ELb1ELb1ELb0ELb0EEENS1_21CollectiveEpilogueFwdISB_S9_SC_SE_Li256ELb1ELb1ELb0ELb0EEENS1_36VarlenDynamicPersistentTileSchedulerILi128ELi128ELi256ELi128ELb0ELb1ELb1ELb1ELb1ELb1EEEEEEEEEvNT_6ParamsE:
        /* <DEDUP_REMOVED lines=18> */
.L_x_2869:
[----:B------:R-:W-:Y:S05]  /*0120*/  BSYNC B0 ;  /* 0x0000000000007941 */ /* 0x000fea0003800000 */
.L_x_2868:
        /* <DEDUP_REMOVED lines=41> */
.L_x_2870:
        /* <DEDUP_REMOVED lines=22> */
.L_x_2871:
        /* <DEDUP_REMOVED lines=18> */
.L_x_2872:
        /* <DEDUP_REMOVED lines=22> */
.L_x_2873:
        /* <DEDUP_REMOVED lines=22> */
.L_x_2874:
        /* <DEDUP_REMOVED lines=8> */
.L_x_2877:
        /* <DEDUP_REMOVED lines=19> */
[----:B------:R-:W-:Y:S02]  /*0ab0*/  R2UR UR40, R18 ;  /* 0x00000000122872ca */ /* 0x000fe400000e0000 */
[----:B------:R-:W-:Y:S02]  /*0ac0*/  CS2R R188, SRZ ;  /* 0x0000000000bc7805 */ /* 0x000fe4000001ff00 */
[----:B------:R-:W-:Y:S01]  /*0ad0*/  MOV R19, RZ ;  /* 0x000000ff00137202 */ /* 0x000fe20000000f00 */
[----:B------:R-:W-:Y:S01]  /*0ae0*/  IMAD.MOV.U32 R186, RZ, RZ, RZ ;  /* 0x000000ffffba7224 */ /* 0x000fe200078e00ff */
[----:B------:R-:W-:Y:S01]  /*0af0*/  SHF.R.S32.HI R3, RZ, 0x1f, R228 ;  /* 0x0000001fff037819 */ /* 0x000fe200000114e4 */
[----:B------:R-:W-:Y:S01]  /*0b00*/  ULOP3.LUT UR39, UR36, 0x1, URZ, 0xfc, !UPT ;  /* 0x0000000124277892 */ /* 0x000fe2000f8efc3f */
[----:B------:R-:W-:Y:S02]  /*0b10*/  UMOV UR37, URZ ;  /* 0x0000003f00257c82 */ /* 0x000fe40008000000 */
[----:B------:R-:W-:-:S02]  /*0b20*/  LEA.HI R5, R3, R228, RZ, 0x7 ;  /* 0x000000e403057211 */ /* 0x000fc400078f38ff */
[-C--:B------:R-:W-:Y:S02]  /*0b30*/  LEA.HI R2, R3, R228.reuse, RZ, 0x5 ;  /* 0x000000e403027211 */ /* 0x080fe400078f28ff */
[----:B------:R-:W-:Y:S01]  /*0b40*/  LOP3.LUT R213, R5, 0xffffff80, RZ, 0xc0, !PT ;  /* 0xffffff8005d57812 */ /* 0x000fe200078ec0ff */
[----:B------:R-:W-:Y:S01]  /*0b50*/  UIADD3 UR40, UR40, 0x10400, URZ ;  /* 0x0001040028287890 */ /* 0x000fe2000fffe03f */
[----:B------:R-:W-:Y:S01]  /*0b60*/  LEA.HI R0, R3, R228, RZ, 0x4 ;  /* 0x000000e403007211 */ /* 0x000fe200078f20ff */
[----:B------:R-:W-:Y:S01]  /*0b70*/  IMAD.SHL.U32 R2, R2, 0x20, RZ ;  /* 0x0000002002027824 */ /* 0x000fe200078e00ff */
[----:B------:R-:W-:Y:S02]  /*0b80*/  IADD3 R213, R228, -R213, RZ ;  /* 0x800000d5e4d57210 */ /* 0x000fe40007ffe0ff */
[----:B------:R-:W-:Y:S02]  /*0b90*/  LOP3.LUT R7, R0, 0x3fffff0, RZ, 0xc0, !PT ;  /* 0x03fffff000077812 */ /* 0x000fe400078ec0ff */
[----:B------:R-:W-:-:S02]  /*0ba0*/  SHF.R.S32.HI R4, RZ, 0x1f, R213 ;  /* 0x0000001fff047819 */ /* 0x000fc400000114d5 */
[----:B------:R-:W-:Y:S01]  /*0bb0*/  LOP3.LUT R2, R2, 0xfffffc00, RZ, 0xc0, !PT ;  /* 0xfffffc0002027812 */ /* 0x000fe200078ec0ff */
[----:B------:R-:W-:Y:S01]  /*0bc0*/  IMAD.IADD R7, R228, 0x1, -R7 ;  /* 0x00000001e4077824 */ /* 0x000fe200078e0a07 */
[----:B------:R-:W-:Y:S02]  /*0bd0*/  LEA.HI R6, R4, R213, RZ, 0x2 ;  /* 0x000000d504067211 */ /* 0x000fe400078f10ff */
[----:B------:R-:W-:Y:S02]  /*0be0*/  LEA.HI R10, R3, R228, RZ, 0x2 ;  /* 0x000000e4030a7211 */ /* 0x000fe400078f10ff */
[--C-:B------:R-:W-:Y:S02]  /*0bf0*/  SHF.R.S32.HI R8, RZ, 0x2, R6.reuse ;  /* 0x00000002ff087819 */ /* 0x100fe40000011406 */
[----:B------:R-:W-:Y:S02]  /*0c00*/  SHF.R.S32.HI R9, RZ, 0x1f, R6 ;  /* 0x0000001fff097819 */ /* 0x000fe40000011406 */
[----:B------:R-:W-:-:S02]  /*0c10*/  LOP3.LUT R13, R10, 0xfffffffc, RZ, 0xc0, !PT ;  /* 0xfffffffc0a0d7812 */ /* 0x000fc400078ec0ff */
[----:B------:R-:W-:Y:S02]  /*0c20*/  LEA.HI R9, R9, R8, RZ, 0x3 ;  /* 0x0000000809097211 */ /* 0x000fe400078f18ff */
[----:B------:R-:W-:Y:S01]  /*0c30*/  SHF.R.S32.HI R220, RZ, 0x7, R5 ;  /* 0x00000007ffdc7819 */ /* 0x000fe20000011405 */
[----:B------:R-:W-:Y:S01]  /*0c40*/  IMAD.IADD R13, R228, 0x1, -R13 ;  /* 0x00000001e40d7824 */ /* 0x000fe200078e0a0d */
[----:B------:R-:W-:Y:S01]  /*0c50*/  LOP3.LUT R11, R9, 0xfffffff8, RZ, 0xc0, !PT ;  /* 0xfffffff8090b7812 */ /* 0x000fe200078ec0ff */
[----:B------:R-:W-:Y:S01]  /*0c60*/  IMAD R9, R7, 0x40, R2 ;  /* 0x0000004007097824 */ /* 0x000fe200078e0202 */
[----:B------:R-:W-:Y:S02]  /*0c70*/  SHF.R.S32.HI R7, RZ, 0x4, R0 ;  /* 0x00000004ff077819 */ /* 0x000fe40000011400 */
[----:B------:R-:W-:Y:S02]  /*0c80*/  LEA.HI R187, R3, R228, RZ, 0x3 ;  /* 0x000000e403bb7211 */ /* 0x000fe400078f18ff */
[----:B------:R-:W-:-:S02]  /*0c90*/  LEA.HI R0, R0, R7, RZ, 0x1 ;  /* 0x0000000700007211 */ /* 0x000fc400078f08ff */
[----:B------:R-:W-:Y:S02]  /*0ca0*/  LEA.HI R4, R4, R213, RZ, 0x5 ;  /* 0x000000d504047211 */ /* 0x000fe400078f28ff */
[----:B------:R-:W-:Y:S02]  /*0cb0*/  LOP3.LUT R0, R0, 0x1ffffffe, RZ, 0xc0, !PT ;  /* 0x1ffffffe00007812 */ /* 0x000fe400078ec0ff */
[----:B------:R-:W-:Y:S02]  /*0cc0*/  LEA.HI R5, R5, R220, RZ, 0x1 ;  /* 0x000000dc05057211 */ /* 0x000fe400078f08ff */
[----:B------:R-:W-:Y:S01]  /*0cd0*/  LEA.HI R2, R13, R13, RZ, 0x1 ;  /* 0x0000000d0d027211 */ /* 0x000fe200078f08ff */
[----:B------:R-:W-:Y:S01]  /*0ce0*/  IMAD.IADD R0, R7, 0x1, -R0 ;  /* 0x0000000107007824 */ /* 0x000fe200078e0a00 */
[----:B------:R-:W-:Y:S02]  /*0cf0*/  IADD3 R11, R8, -R11, RZ ;  /* 0x8000000b080b7210 */ /* 0x000fe40007ffe0ff */
[----:B------:R-:W-:Y:S01]  /*0d00*/  SHF.R.S32.HI R4, RZ, 0x5, R4 ;  /* 0x00000005ff047819 */ /* 0x000fe20000011404 */
[----:B------:R-:W-:Y:S01]  /*0d10*/  IMAD R222, R0, 0x8, R9 ;  /* 0x0000000800de7824 */ /* 0x000fe200078e0209 */
[----:B------:R-:W-:-:S02]  /*0d20*/  LEA.HI R0, R3, R228, RZ, 0x6 ;  /* 0x000000e403007211 */ /* 0x000fc400078f30ff */
[----:B------:R-:W-:Y:S01]  /*0d30*/  LOP3.LUT R3, R187, 0xfffffff8, RZ, 0xc0, !PT ;  /* 0xfffffff8bb037812 */ /* 0x000fe200078ec0ff */
[----:B------:R-:W-:Y:S01]  /*0d40*/  IMAD R4, R4, 0x10, R11 ;  /* 0x0000001004047824 */ /* 0x000fe200078e020b */
[----:B------:R-:W-:Y:S01]  /*0d50*/  SHF.R.S32.HI R187, RZ, 0x3, R187 ;  /* 0x00000003ffbb7819 */ /* 0x000fe200000114bb */
[----:B------:R-:W-:Y:S01]  /*0d60*/  IMAD.SHL.U32 R0, R0, 0x8, RZ ;  /* 0x0000000800007824 */ /* 0x000fe200078e00ff */
[----:B------:R-:W-:Y:S01]  /*0d70*/  LOP3.LUT R5, R5, 0x3fffffe, RZ, 0xc0, !PT ;  /* 0x03fffffe05057812 */ /* 0x000fe200078ec0ff */
[----:B------:R-:W-:Y:S01]  /*0d80*/  IMAD.IADD R206, R228, 0x1, -R3 ;  /* 0x00000001e4ce7824 */ /* 0x000fe200078e0a03 */
[----:B------:R-:W-:Y:S01]  /*0d90*/  LOP3.LUT R2, R2, 0x1ffffffe, RZ, 0xc0, !PT ;  /* 0x1ffffffe02027812 */ /* 0x000fe200078ec0ff */
[C---:B------:R-:W-:Y:S01]  /*0da0*/  VIADD R219, R187.reuse, 0x20 ;  /* 0x00000020bbdb7836 */ /* 0x040fe20000000000 */
[C---:B------:R-:W-:Y:S01]  /*0db0*/  SHF.L.U32 R224, R187.reuse, 0x6, RZ ;  /* 0x00000006bbe07819 */ /* 0x040fe200000006ff */
[C---:B------:R-:W-:Y:S01]  /*0dc0*/  VIADD R217, R187.reuse, 0x60 ;  /* 0x00000060bbd97836 */ /* 0x040fe20000000000 */
[----:B------:R-:W-:Y:S01]  /*0dd0*/  IADD3 R5, R220, -R5, RZ ;  /* 0x80000005dc057210 */ /* 0x000fe20007ffe0ff */
[----:B------:R-:W-:Y:S01]  /*0de0*/  VIADD R218, R187, 0x40 ;  /* 0x00000040bbda7836 */ /* 0x000fe20000000000 */
[----:B------:R-:W-:Y:S01]  /*0df0*/  LOP3.LUT R201, R0, 0xfffffe00, RZ, 0xc0, !PT ;  /* 0xfffffe0000c97812 */ /* 0x000fe200078ec0ff */
[----:B------:R-:W-:Y:S01]  /*0e00*/  IMAD.IADD R204, R13, 0x1, -R2 ;  /* 0x000000010dcc7824 */ /* 0x000fe200078e0a02 */
[----:B------:R-:W-:Y:S01]  /*0e10*/  SHF.L.U32 R16, R206, 0x3, RZ ;  /* 0x00000003ce107819 */ /* 0x000fe200000006ff */
[----:B------:R-:W-:Y:S01]  /*0e20*/  IMAD R221, R5, 0x40, R4 ;  /* 0x0000004005dd7824 */ /* 0x000fe200078e0204 */
[----:B------:R-:W-:Y:S01]  /*0e30*/  LOP3.LUT R3, R224, 0x1c0, RZ, 0xc0, !PT ;  /* 0x000001c0e0037812 */ /* 0x000fe200078ec0ff */
[----:B------:R-:W-:Y:S01]  /*0e40*/  IMAD.SHL.U32 R196, R219, 0x40, RZ ;  /* 0x00000040dbc47824 */ /* 0x000fe200078e00ff */
[----:B------:R-:W-:Y:S01]  /*0e50*/  SHF.R.S32.HI R0, RZ, 0x1f, R219 ;  /* 0x0000001fff007819 */ /* 0x000fe200000114db */
[----:B------:R-:W-:Y:S01]  /*0e60*/  IMAD.SHL.U32 R195, R218, 0x40, RZ ;  /* 0x00000040dac37824 */ /* 0x000fe200078e00ff */
[----:B------:R-:W-:Y:S01]  /*0e70*/  SHF.R.S32.HI R2, RZ, 0x1f, R217 ;  /* 0x0000001fff027819 */ /* 0x000fe200000114d9 */
[----:B------:R-:W-:Y:S01]  /*0e80*/  IMAD.SHL.U32 R194, R217, 0x40, RZ ;  /* 0x00000040d9c27824 */ /* 0x000fe200078e00ff */
[----:B------:R-:W-:Y:S01]  /*0e90*/  SHF.R.S32.HI R5, RZ, 0x1f, R218 ;  /* 0x0000001fff057819 */ /* 0x000fe200000114da */
[----:B------:R-:W-:Y:S01]  /*0ea0*/  IMAD R204, R204, 0x8, R221 ;  /* 0x00000008cccc7824 */ /* 0x000fe200078e02dd */
[----:B------:R-:W-:-:S02]  /*0eb0*/  SHF.R.U32.HI R200, RZ, 0x3, R3 ;  /* 0x00000003ffc87819 */ /* 0x000fc40000011603 */
[----:B------:R-:W-:Y:S02]  /*0ec0*/  LOP3.LUT R205, R3, 0x38, R16, 0xf8, !PT ;  /* 0x0000003803cd7812 */ /* 0x000fe400078ef810 */
[----:B------:R-:W-:Y:S02]  /*0ed0*/  LEA.HI R0, R0, R219, RZ, 0x3 ;  /* 0x000000db00007211 */ /* 0x000fe400078f18ff */
[----:B------:R-:W-:Y:S01]  /*0ee0*/  LEA.HI R3, R2, R217, RZ, 0x3 ;  /* 0x000000d902037211 */ /* 0x000fe200078f18ff */
[----:B------:R-:W-:Y:S01]  /*0ef0*/  VIADD R2, R16, 0x40 ;  /* 0x0000004010027836 */ /* 0x000fe20000000000 */
        /* <DEDUP_REMOVED lines=33> */
.L_x_3099:
[----:B0---4-:R-:W0:Y:S02]  /*1110*/  LDC.64 R4, c[0x0][0xc88] ;  /* 0x00032200ff047b82 */ /* 0x011e240000000a00 */
[----:B0-----:R-:W-:-:S05]  /*1120*/  IMAD.WIDE R4, R43, 0x4, R4 ;  /* 0x000000042b047825 */ /* 0x001fca00078e0204 */
[----:B--2---:R-:W2:Y:S01]  /*1130*/  LDG.E R210, desc[UR42][R4.64] ;  /* 0x0000002a04d27981 */ /* 0x004ea2000c1e1900 */
[----:B------:R-:W-:Y:S05]  /*1140*/  YIELD ;  /* 0x0000000000007946 */ /* 0x000fea0003800000 */
[----:B------:R-:W-:Y:S01]  /*1150*/  ULDC.64 UR4, c[0x0][0xa28] ;  /* 0x00028a0000047ab9 */ /* 0x000fe20000000a00 */
[----:B------:R-:W-:Y:S01]  /*1160*/  ULDC.64 UR8, c[0x0][0xa18] ;  /* 0x0002860000087ab9 */ /* 0x000fe20000000a00 */
[----:B------:R-:W-:Y:S01]  /*1170*/  ISETP.NE.U32.AND P1, PT, RZ, UR4, PT ;  /* 0x00000004ff007c0c */ /* 0x000fe2000bf25070 */
[----:B------:R-:W-:Y:S01]  /*1180*/  ULDC.64 UR6, c[0x0][0xa08] ;  /* 0x0002820000067ab9 */ /* 0x000fe20000000a00 */
[----:B------:R-:W-:Y:S01]  /*1190*/  IMAD.MOV.U32 R0, RZ, RZ, RZ ;  /* 0x000000ffff007224 */ /* 0x000fe200078e00ff */
[----:B------:R-:W-:Y:S01]  /*11a0*/  ISETP.NE.U32.AND P0, PT, RZ, UR6, PT ;  /* 0x00000006ff007c0c */ /* 0x000fe2000bf05070 */
[----:B------:R-:W-:Y:S01]  /*11b0*/  IMAD.MOV.U32 R30, RZ, RZ, RZ ;  /* 0x000000ffff1e7224 */ /* 0x000fe200078e00ff */
[----:B------:R-:W-:-:S02]  /*11c0*/  ISETP.NE.AND.EX P1, PT, RZ, UR5, PT, P1 ;  /* 0x00000005ff007c0c */ /* 0x000fc4000bf25310 */
[----:B------:R-:W-:Y:S02]  /*11d0*/  ISETP.NE.AND.EX P0, PT, RZ, UR7, PT, P0 ;  /* 0x00000007ff007c0c */ /* 0x000fe4000bf05300 */
[----:B--2---:R-:W-:-:S09]  /*11e0*/  SHF.R.S32.HI R211, RZ, 0x1f, R210 ;  /* 0x0000001fffd37819 */ /* 0x004fd200000114d2 */
[C---:B------:R-:W-:Y:S02]  /*11f0*/  @P1 LEA R6, P2, R210.reuse, UR4, 0x2 ;  /* 0x00000004d2061c11 */ /* 0x040fe4000f8410ff */
[C---:B------:R-:W-:Y:S02]  /*1200*/  SHF.L.U32 R208, R210.reuse, 0x2, RZ ;  /* 0x00000002d2d07819 */ /* 0x040fe400000006ff */
[C-C-:B------:R-:W-:Y:S02]  /*1210*/  @P1 LEA.HI.X R7, R210.reuse, UR5, R211.reuse, 0x2, P2 ;  /* 0x00000005d2071c11 */ /* 0x140fe400090f14d3 */
[----:B------:R-:W-:Y:S01]  /*1220*/  ISETP.NE.U32.AND P2, PT, RZ, UR8, PT ;  /* 0x00000008ff007c0c */ /* 0x000fe2000bf45070 */
[----:B------:R-:W-:Y:S01]  /*1230*/  ULDC UR4, c[0x0][0x288] ;  /* 0x0000a20000047ab9 */ /* 0x000fe20000000800 */
[----:B------:R-:W-:Y:S01]  /*1240*/  SHF.L.U64.HI R209, R210, 0x2, R211 ;  /* 0x00000002d2d17819 */ /* 0x000fe200000102d3 */
[----:B------:R0:W5:Y:S01]  /*1250*/  @P1 LDG.E R0, desc[UR42][R6.64] ;  /* 0x0000002a06001981 */ /* 0x000162000c1e1900 */
[----:B------:R-:W-:-:S02]  /*1260*/  ISETP.NE.AND.EX P2, PT, RZ, UR9, PT, P2 ;  /* 0x00000009ff007c0c */ /* 0x000fc4000bf45320 */
[----:B------:R-:W-:Y:S01]  /*1270*/  IADD3 R8, P3, R208, UR6, RZ ;  /* 0x00000006d0087c10 */ /* 0x000fe2000ff7e0ff */
[----:B------:R-:W-:Y:S01]  /*1280*/  IMAD.U32 R192, RZ, RZ, UR4 ;  /* 0x00000004ffc07e24 */ /* 0x000fe2000f8e00ff */
[----:B------:R-:W-:Y:S02]  /*1290*/  ULDC.64 UR4, c[0x0][0x418] ;  /* 0x0001060000047ab9 */ /* 0x000fe40000000a00 */
[----:B------:R-:W-:-:S05]  /*12a0*/  IADD3.X R9, R209, UR7, RZ, P3, !PT ;  /* 0x00000007d1097c10 */ /* 0x000fca0009ffe4ff */
[----:B------:R0:W5:Y:S02]  /*12b0*/  @P0 LDG.E R30, desc[UR42][R8.64] ;  /* 0x0000002a081e0981 */ /* 0x000164000c1e1900 */
        /* <DEDUP_REMOVED lines=23> */
.L_x_2879:
[----:B------:R-:W-:Y:S01]  /*1430*/  ULDC.64 UR4, c[0x0][0xa20] ;  /* 0x0002880000047ab9 */ /* 0x000fe20000000a00 */
[----:B------:R-:W-:Y:S02]  /*1440*/  MOV R207, R42 ;  /* 0x0000002a00cf7202 */ /* 0x000fe40000000f00 */
[----:B------:R-:W-:-:S04]  /*1450*/  ISETP.NE.U32.AND P1, PT, RZ, UR4, PT ;  /* 0x00000004ff007c0c */ /* 0x000fc8000bf25070 */
[----:B------:R-:W-:-:S13]  /*1460*/  ISETP.NE.AND.EX P1, PT, RZ, UR5, PT, P1 ;  /* 0x00000005ff007c0c */ /* 0x000fda000bf25310 */
[----:B------:R-:W-:Y:S05]  /*1470*/  @!P1 BRA `(.L_x_2880) ;  /* 0x0000000000109947 */ /* 0x000fea0003800000 */
[----:B------:R-:W-:-:S04]  /*1480*/  IADD3 R4, P0, R208, UR4, RZ ;  /* 0x00000004d0047c10 */ /* 0x000fc8000ff1e0ff */
[----:B------:R-:W-:-:S05]  /*1490*/  IADD3.X R5, R209, UR5, RZ, P0, !PT ;  /* 0x00000005d1057c10 */ /* 0x000fca00087fe4ff */
[----:B------:R0:W5:Y:S01]  /*14a0*/  LDG.E R29, desc[UR42][R4.64] ;  /* 0x0000002a041d7981 */ /* 0x000162000c1e1900 */
[----:B------:R-:W-:Y:S05]  /*14b0*/  BRA `(.L_x_2881) ;  /* 0x0000000000107947 */ /* 0x000fea0003800000 */
.L_x_2880:
[----:B------:R-:W-:Y:S05]  /*14c0*/  @!P0 BRA `(.L_x_2881) ;  /* 0x00000000000c8947 */ /* 0x000fea0003800000 */
[----:B------:R-:W2:Y:S04]  /*14d0*/  LDG.E R4, desc[UR42][R8.64] ;  /* 0x0000002a08047981 */ /* 0x000ea8000c1e1900 */
[----:B------:R-:W2:Y:S02]  /*14e0*/  LDG.E R29, desc[UR42][R8.64+0x4] ;  /* 0x0000042a081d7981 */ /* 0x000ea4000c1e1900 */
[----:B--2---:R-:W-:-:S07]  /*14f0*/  IMAD.IADD R29, R29, 0x1, -R4 ;  /* 0x000000011d1d7824 */ /* 0x004fce00078e0a04 */
.L_x_2881:
[----:B------:R-:W-:Y:S01]  /*1500*/  ULDC.64 UR4, c[0x0][0xa10] ;  /* 0x0002840000047ab9 */ /* 0x000fe20000000a00 */
[----:B------:R-:W1:Y:S01]  /*1510*/  LDC R9, c[0x0][0x448] ;  /* 0x00011200ff097b82 */ /* 0x000e620000000800 */
[----:B------:R-:W-:-:S04]  /*1520*/  ISETP.NE.U32.AND P0, PT, RZ, UR4, PT ;  /* 0x00000004ff007c0c */ /* 0x000fc8000bf05070 */
[----:B------:R-:W-:Y:S01]  /*1530*/  ISETP.NE.AND.EX P0, PT, RZ, UR5, PT, P0 ;  /* 0x00000005ff007c0c */ /* 0x000fe2000bf05300 */
[----:B------:R-:W-:-:S12]  /*1540*/  ULDC.64 UR4, c[0x0][0xa30] ;  /* 0x00028c0000047ab9 */ /* 0x000fd80000000a00 */
[----:B0-----:R-:W0:Y:S02]  /*1550*/  @P0 LDC.64 R4, c[0x0][0xa10] ;  /* 0x00028400ff040b82 */ /* 0x001e240000000a00 */
[----:B0-----:R-:W-:-:S05]  /*1560*/  @P0 IMAD.WIDE R4, R26, 0x4, R4 ;  /* 0x000000041a040825 */ /* 0x001fca00078e0204 */
[----:B------:R-:W2:Y:S04]  /*1570*/  @P0 LDG.E R3, desc[UR42][R4.64] ;  /* 0x0000002a04030981 */ /* 0x000ea8000c1e1900 */
[----:B------:R0:W2:Y:S01]  /*1580*/  @P0 LDG.E R8, desc[UR42][R4.64+0x4] ;  /* 0x0000042a04080981 */ /* 0x0000a2000c1e1900 */
[----:B------:R-:W-:Y:S01]  /*1590*/  ISETP.NE.U32.AND P1, PT, RZ, UR4, PT ;  /* 0x00000004ff007c0c */ /* 0x000fe2000bf25070 */
[----:B-----5:R-:W-:-:S03]  /*15a0*/  IMAD.MOV.U32 R24, RZ, RZ, R29 ;  /* 0x000000ffff187224 */ /* 0x020fc600078e001d */
[----:B------:R-:W-:-:S13]  /*15b0*/  ISETP.NE.AND.EX P1, PT, RZ, UR5, PT, P1 ;  /* 0x00000005ff007c0c */ /* 0x000fda000bf25310 */
[----:B------:R-:W-:-:S04]  /*15c0*/  @P1 IADD3 R6, P2, R208, UR4, RZ ;  /* 0x00000004d0061c10 */ /* 0x000fc8000ff5e0ff */
[----:B------:R-:W-:-:S05]  /*15d0*/  @P1 IADD3.X R7, R209, UR5, RZ, P2, !PT ;  /* 0x00000005d1071c10 */ /* 0x000fca00097fe4ff */
[----:B------:R3:W5:Y:S01]  /*15e0*/  @P1 LDG.E R24, desc[UR42][R6.64] ;  /* 0x0000002a06181981 */ /* 0x000762000c1e1900 */
[----:B-1----:R-:W-:Y:S01]  /*15f0*/  ISETP.NE.AND P1, PT, R9, 0x1, PT ;  /* 0x000000010900780c */ /* 0x002fe20003f25270 */
[----:B------:R-:W-:-:S05]  /*1600*/  IMAD.SHL.U32 R191, R41, 0x80, RZ ;  /* 0x0000008029bf7824 */ /* 0x000fca00078e00ff */
[----:B0-----:R-:W-:-:S07]  /*1610*/  IADD3 R4, R191, 0x7f, RZ ;  /* 0x0000007fbf047810 */ /* 0x001fce0007ffe0ff */
[----:B------:R-:W0:Y:S08]  /*1620*/  @P1 LDC R9, c[0x0][0x44c] ;  /* 0x00011300ff091b82 */ /* 0x000e300000000800 */
[----:B------:R-:W1:Y:S01]  /*1630*/  @P1 LDC R5, c[0x0][0x450] ;  /* 0x00011400ff051b82 */ /* 0x000e620000000800 */
[----:B--2---:R-:W-:Y:S02]  /*1640*/  @P0 IMAD.IADD R25, R8, 0x1, -R3 ;  /* 0x0000000108190824 */ /* 0x004fe400078e0a03 */
[----:B------:R-:W-:-:S02]  /*1650*/  IMAD.IADD R8, R29, 0x1, -R0 ;  /* 0x000000011d087824 */ /* 0x000fc400078e0a00 */
[----:B0-----:R-:W-:-:S04]  /*1660*/  @P1 IMAD.HI.U32 R0, R4, R9, RZ ;  /* 0x0000000904001227 */ /* 0x001fc800078e00ff */
[----:B------:R-:W-:Y:S01]  /*1670*/  IMAD.IADD R193, R8, 0x1, R25 ;  /* 0x0000000108c17824 */ /* 0x000fe200078e0219 */
[----:B-1----:R-:W-:Y:S01]  /*1680*/  @P1 SHF.R.U32.HI R4, RZ, R5, R0 ;  /* 0x00000005ff041219 */ /* 0x002fe20000011600 */
[----:B------:R-:W-:-:S03]  /*1690*/  IMAD.MOV R27, RZ, RZ, -R8 ;  /* 0x000000ffff1b7224 */ /* 0x000fc600078e0a08 */
[C---:B------:R-:W-:Y:S02]  /*16a0*/  IADD3 R95, R193.reuse, 0x80, -R192 ;  /* 0x00000080c15f7810 */ /* 0x040fe40007ffe8c0 */
[----:B------:R-:W-:Y:S02]  /*16b0*/  IADD3 R0, R193, 0x7f, RZ ;  /* 0x0000007fc1007810 */ /* 0x000fe40007ffe0ff */
[----:B------:R-:W-:Y:S01]  /*16c0*/  VIMNMX R27, RZ, R27, !PT ;  /* 0x0000001bff1b7248 */ /* 0x000fe20007fe0100 */
[----:B------:R-:W-:Y:S01]  /*16d0*/  IMAD.IADD R4, R95, 0x1, R4 ;  /* 0x000000015f047824 */ /* 0x000fe200078e0204 */
[----:B------:R-:W-:-:S04]  /*16e0*/  SHF.R.S32.HI R3, RZ, 0x1f, R0 ;  /* 0x0000001fff037819 */ /* 0x000fc80000011400 */
[----:B------:R-:W-:Y:S02]  /*16f0*/  SHF.R.S32.HI R5, RZ, 0x1f, R4 ;  /* 0x0000001fff057819 */ /* 0x000fe40000011404 */
[----:B------:R-:W-:Y:S02]  /*1700*/  LEA.HI R3, R3, R0, RZ, 0x7 ;  /* 0x0000000003037211 */ /* 0x000fe400078f38ff */
[----:B------:R-:W-:Y:S02]  /*1710*/  LEA.HI R5, R5, R4, RZ, 0x7 ;  /* 0x0000000405057211 */ /* 0x000fe400078f38ff */
[----:B------:R-:W-:Y:S02]  /*1720*/  SHF.R.S32.HI R96, RZ, 0x7, R3 ;  /* 0x00000007ff607819 */ /* 0x000fe40000011403 */
[----:B------:R-:W-:-:S04]  /*1730*/  SHF.R.S32.HI R5, RZ, 0x7, R5 ;  /* 0x00000007ff057819 */ /* 0x000fc80000011405 */
[----:B------:R-:W-:-:S05]  /*1740*/  VIMNMX R5, R96, R5, PT ;  /* 0x0000000560057248 */ /* 0x000fca0003fe0100 */
[----:B------:R-:W-:-:S05]  /*1750*/  IMAD R0, R5, 0x80, -R8 ;  /* 0x0000008005007824 */ /* 0x000fca00078e0a08 */
[----:B------:R-:W-:-:S04]  /*1760*/  VIMNMX R0, R0, R25, PT ;  /* 0x0000001900007248 */ /* 0x000fc80003fe0100 */
[----:B------:R-:W-:Y:S02]  /*1770*/  ISETP.GT.AND P0, PT, R0, R27, PT ;  /* 0x0000001b0000720c */ /* 0x000fe40003f04270 */
[----:B------:R-:W-:-:S05]  /*1780*/  SHF.R.U32.HI R27, RZ, 0x7, R27 ;  /* 0x00000007ff1b7819 */ /* 0x000fca000001161b */
[----:B------:R-:W-:-:S06]  /*1790*/  IMAD.MOV.U32 R28, RZ, RZ, R27 ;  /* 0x000000ffff1c7224 */ /* 0x000fcc00078e001b */
[----:B------:R-:W-:-:S04]  /*17a0*/  @P0 IADD3 R0, R0, 0x7f, RZ ;  /* 0x0000007f00000810 */ /* 0x000fc80007ffe0ff */
[----:B------:R-:W-:-:S04]  /*17b0*/  @P0 SHF.R.S32.HI R3, RZ, 0x1f, R0 ;  /* 0x0000001fff030819 */ /* 0x000fc80000011400 */
[----:B------:R-:W-:-:S04]  /*17c0*/  @P0 LEA.HI R3, R3, R0, RZ, 0x7 ;  /* 0x0000000003030211 */ /* 0x000fc800078f38ff */
[----:B------:R-:W-:Y:S02]  /*17d0*/  @P0 SHF.R.S32.HI R28, RZ, 0x7, R3 ;  /* 0x00000007ff1c0819 */ /* 0x000fe40000011403 */
[----:B------:R-:W-:Y:S02]  /*17e0*/  PLOP3.LUT P0, PT, PT, PT, PT, 0x80, 0x0 ;  /* 0x000000000000781c */ /* 0x000fe40003f0f070 */
[----:B------:R-:W-:-:S13]  /*17f0*/  ISETP.GT.AND P1, PT, R28, R27, PT ;  /* 0x0000001b1c00720c */ /* 0x000fda0003f24270 */
[----:B---3--:R-:W-:Y:S05]  /*1800*/  @!P1 BRA `(.L_x_2882) ;  /* 0x0000006800449947 */ /* 0x008fea0003800000 */
        /* <DEDUP_REMOVED lines=20> */
.L_x_2884:
[----:B------:R-:W-:Y:S05]  /*1950*/  BSYNC B6 ;  /* 0x0000000000067941 */ /* 0x000fea0003800000 */
.L_x_2883:
        /* <DEDUP_REMOVED lines=19> */
[----:B-1---5:R-:W-:Y:S05]  /*1a90*/  CALL.ABS.NOINC R14 ;  /* 0x000000000e007343 */ /* 0x022fea0003c00000 */
.L_x_2886:
[----:B------:R-:W-:Y:S05]  /*1aa0*/  BSYNC B6 ;  /* 0x0000000000067941 */ /* 0x000fea0003800000 */
.L_x_2885:
        /* <DEDUP_REMOVED lines=11> */
[----:B-----5:R-:W-:Y:S01]  /*1b60*/  SHF.R.S32.HI R13, RZ, 0x1f, R24 ;  /* 0x0000001fff0d7819 */ /* 0x020fe20000011418 */
[----:B------:R-:W0:Y:S01]  /*1b70*/  S2R R38, SR_TID.X ;  /* 0x0000000000267919 */ /* 0x000e220000002100 */
[----:B------:R-:W-:Y:S01]  /*1b80*/  SEL R3, R37, RZ, P0 ;  /* 0x000000ff25037207 */ /* 0x000fe20000000000 */
[-C--:B-1----:R-:W-:Y:S01]  /*1b90*/  IMAD R10, R223, R34.reuse, RZ ;  /* 0x00000022df0a7224 */ /* 0x082fe200078e02ff */
[C-C-:B------:R-:W-:Y:S01]  /*1ba0*/  SHF.L.U64.HI R29, R34.reuse, 0x5, R35.reuse ;  /* 0x00000005221d7819 */ /* 0x140fe20000010223 */
[C---:B------:R-:W-:Y:S01]  /*1bb0*/  IMAD.SHL.U32 R33, R34.reuse, 0x40, RZ ;  /* 0x0000004022217824 */ /* 0x040fe200078e00ff */
[----:B------:R-:W-:Y:S01]  /*1bc0*/  SHF.L.U64.HI R30, R34, 0x6, R35 ;  /* 0x00000006221e7819 */ /* 0x000fe20000010223 */
[----:B------:R-:W-:Y:S01]  /*1bd0*/  IMAD.IADD R3, R16, 0x1, R3 ;  /* 0x0000000110037824 */ /* 0x000fe200078e0203 */
[C---:B------:R-:W-:Y:S01]  /*1be0*/  SHF.L.U64.HI R31, R34.reuse, 0x7, R35 ;  /* 0x00000007221f7819 */ /* 0x040fe20000010223 */
[----:B---3--:R-:W-:Y:S01]  /*1bf0*/  IMAD.WIDE.U32 R4, R187, R34, R22 ;  /* 0x00000022bb047225 */ /* 0x008fe200078e0016 */
[----:B------:R-:W-:-:S03]  /*1c00*/  SHF.L.U32 R32, R34, 0x5, RZ ;  /* 0x0000000522207819 */ /* 0x000fc600000006ff */
[----:B--2---:R-:W-:-:S04]  /*1c10*/  IMAD.WIDE.U32 R6, R187, R14, R22 ;  /* 0x0000000ebb067225 */ /* 0x004fc800078e0016 */
[C---:B------:R-:W-:Y:S02]  /*1c20*/  IMAD R89, R187.reuse, R35, R10 ;  /* 0x00000023bb597224 */ /* 0x040fe400078e020a */
[----:B------:R-:W-:-:S04]  /*1c30*/  IMAD.WIDE.U32 R10, R187, R34, R16 ;  /* 0x00000022bb0a7225 */ /* 0x000fc800078e0010 */
[----:B------:R-:W-:Y:S01]  /*1c40*/  IMAD.MOV.U32 R82, RZ, RZ, R6 ;  /* 0x000000ffff527224 */ /* 0x000fe200078e0006 */
[----:B------:R-:W-:Y:S01]  /*1c50*/  SHF.R.S32.HI R6, RZ, 0x1f, R3 ;  /* 0x0000001fff067819 */ /* 0x000fe20000011403 */
[-C--:B------:R-:W-:Y:S02]  /*1c60*/  IMAD R8, R223, R14.reuse, RZ ;  /* 0x0000000edf087224 */ /* 0x080fe400078e02ff */
[----:B------:R-:W-:Y:S02]  /*1c70*/  IMAD.IADD R87, R5, 0x1, R89 ;  /* 0x0000000105577824 */ /* 0x000fe400078e0259 */
[----:B------:R-:W-:Y:S01]  /*1c80*/  IMAD.IADD R89, R89, 0x1, R11 ;  /* 0x0000000159597824 */ /* 0x000fe200078e020b */
[----:B------:R-:W-:Y:S01]  /*1c90*/  LEA.HI R11, R6, R3, RZ, 0x3 ;  /* 0x00000003060b7211 */ /* 0x000fe200078f18ff */
[C---:B------:R-:W-:Y:S01]  /*1ca0*/  IMAD R85, R187.reuse, R15, R8 ;  /* 0x0000000fbb557224 */ /* 0x040fe200078e0208 */
[----:B0-----:R-:W-:Y:S01]  /*1cb0*/  SHF.R.U32.HI R38, RZ, 0x7, R38 ;  /* 0x00000007ff267819 */ /* 0x001fe20000011626 */
[----:B------:R-:W-:Y:S01]  /*1cc0*/  IMAD.WIDE.U32 R8, R187, R14, R16 ;  /* 0x0000000ebb087225 */ /* 0x000fe200078e0010 */
[----:B------:R-:W-:-:S02]  /*1cd0*/  LOP3.LUT R5, R195, 0x38, R11, 0xf8, !PT ;  /* 0x00000038c3057812 */ /* 0x000fc400078ef80b */
[----:B------:R-:W-:Y:S01]  /*1ce0*/  ISETP.NE.AND P6, PT, R38, 0x1, PT ;  /* 0x000000012600780c */ /* 0x000fe20003fc5270 */
[----:B------:R-:W-:Y:S01]  /*1cf0*/  IMAD.MOV.U32 R86, RZ, RZ, R4 ;  /* 0x000000ffff567224 */ /* 0x000fe200078e0004 */
[----:B------:R-:W-:Y:S01]  /*1d00*/  LEA.HI R4, R6, R3, RZ, 0x6 ;  /* 0x0000000306047211 */ /* 0x000fe200078f30ff */
[----:B------:R-:W-:Y:S01]  /*1d10*/  IMAD.IADD R83, R7, 0x1, R85 ;  /* 0x0000000107537824 */ /* 0x000fe200078e0255 */
[----:B------:R-:W-:Y:S01]  /*1d20*/  LOP3.LUT R3, R11, 0x38, RZ, 0xc0, !PT ;  /* 0x000000380b037812 */ /* 0x000fe200078ec0ff */
[----:B------:R-:W-:Y:S01]  /*1d30*/  IMAD.MOV.U32 R88, RZ, RZ, R10 ;  /* 0x000000ffff587224 */ /* 0x000fe200078e000a */
[----:B------:R-:W-:Y:S01]  /*1d40*/  IADD3 R85, R85, R9, RZ ;  /* 0x0000000955557210 */ /* 0x000fe20007ffe0ff */
[C---:B------:R-:W-:Y:S01]  /*1d50*/  IMAD R9, R13.reuse, R14, RZ ;  /* 0x0000000e0d097224 */ /* 0x040fe200078e02ff */
[----:B------:R-:W-:Y:S01]  /*1d60*/  MOV R84, R8 ;  /* 0x0000000800547202 */ /* 0x000fe20000000f00 */
[----:B------:R-:W-:Y:S01]  /*1d70*/  IMAD R13, R13, R34, RZ ;  /* 0x000000220d0d7224 */ /* 0x000fe200078e02ff */
[----:B------:R-:W-:Y:S01]  /*1d80*/  SHF.L.U32 R4, R4, 0x7, RZ ;  /* 0x0000000704047819 */ /* 0x000fe200000006ff */
[----:B------:R-:W-:Y:S01]  /*1d90*/  IMAD R39, R24, R15, R9 ;  /* 0x0000000f18277224 */ /* 0x000fe200078e0209 */
[--C-:B------:R-:W-:Y:S01]  /*1da0*/  LOP3.LUT R8, R196, 0x38, R11.reuse, 0xf8, !PT ;  /* 0x00000038c4087812 */ /* 0x100fe200078ef80b */
[----:B------:R-:W-:Y:S05]  /*1db0*/  @!P6 WARPSYNC.ALL ;  /* 0x000000000000e948 */ /* 0x000fea0003800000 */
[----:B------:R-:W-:Y:S01]  /*1dc0*/  LOP3.LUT R10, R194, 0x38, R11, 0xf8, !PT ;  /* 0x00000038c20a7812 */ /* 0x000fe200078ef80b */
[----:B------:R-:W-:Y:S01]  /*1dd0*/  IMAD.WIDE.U32 R82, R24, R14, R82 ;  /* 0x0000000e18527225 */ /* 0x000fe200078e0052 */
[----:B------:R-:W-:Y:S01]  /*1de0*/  LOP3.LUT R3, R3, 0x1c0, R224, 0xf8, !PT ;  /* 0x000001c003037812 */ /* 0x000fe200078ef8e0 */
[----:B------:R-:W-:Y:S01]  /*1df0*/  ULDC UR4, c[0x0][0x2f4] ;  /* 0x0000bd0000047ab9 */ /* 0x000fe20000000800 */
[----:B------:R-:W-:Y:S01]  /*1e00*/  LOP3.LUT R6, R4, 0xffffe000, RZ, 0xc0, !PT ;  /* 0xffffe00004067812 */ /* 0x000fe200078ec0ff */
[C---:B------:R-:W-:Y:S01]  /*1e10*/  IMAD R13, R24.reuse, R35, R13 ;  /* 0x00000023180d7224 */ /* 0x040fe200078e020d */
[----:B------:R-:W-:Y:S01]  /*1e20*/  LOP3.LUT R5, R5, R226, RZ, 0x3c, !PT ;  /* 0x000000e205057212 */ /* 0x000fe200078e3cff */
[----:B------:R-:W-:Y:S01]  /*1e30*/  IMAD.WIDE.U32 R86, R24, R34, R86 ;  /* 0x0000002218567225 */ /* 0x000fe200078e0056 */
[----:B------:R-:W-:-:S02]  /*1e40*/  LOP3.LUT R8, R8, R227, RZ, 0x3c, !PT ;  /* 0x000000e308087212 */ /* 0x000fc400078e3cff */
[----:B------:R-:W-:Y:S01]  /*1e50*/  LOP3.LUT R10, R10, R225, RZ, 0x3c, !PT ;  /* 0x000000e10a0a7212 */ /* 0x000fe200078e3cff */
[C---:B------:R-:W-:Y:S01]  /*1e60*/  IMAD.WIDE.U32 R84, R24.reuse, R14, R84 ;  /* 0x0000000e18547225 */ /* 0x040fe200078e0054 */
[----:B------:R-:W-:Y:S02]  /*1e70*/  LOP3.LUT R7, R3, R200, RZ, 0x3c, !PT ;  /* 0x000000c803077212 */ /* 0x000fe400078e3cff */
[----:B------:R-:W-:Y:S01]  /*1e80*/  LOP3.LUT R41, R11, 0xfffffff8, RZ, 0xc0, !PT ;  /* 0xfffffff80b297812 */ /* 0x000fe200078ec0ff */
[----:B------:R-:W-:Y:S01]  /*1e90*/  IMAD.WIDE.U32 R88, R24, R34, R88 ;  /* 0x0000002218587225 */ /* 0x000fe200078e0058 */
[-C--:B------:R-:W-:Y:S02]  /*1ea0*/  IADD3 R4, R5, R6.reuse, R198 ;  /* 0x0000000605047210 */ /* 0x080fe40007ffe0c6 */
[-C--:B------:R-:W-:Y:S01]  /*1eb0*/  IADD3 R3, R8, R6.reuse, R199 ;  /* 0x0000000608037210 */ /* 0x080fe20007ffe0c7 */
[----:B------:R-:W-:Y:S01]  /*1ec0*/  IMAD.SHL.U32 R20, R14, 0x40, RZ ;  /* 0x000000400e147824 */ /* 0x000fe200078e00ff */
[-C--:B------:R-:W-:Y:S01]  /*1ed0*/  IADD3 R5, R10, R6.reuse, R197 ;  /* 0x000000060a057210 */ /* 0x080fe20007ffe0c5 */
[----:B------:R-:W-:Y:S01]  /*1ee0*/  IMAD.SHL.U32 R10, R14, 0x20, RZ ;  /* 0x000000200e0a7824 */ /* 0x000fe200078e00ff */
[----:B------:R-:W-:Y:S01]  /*1ef0*/  IADD3 R94, R38, 0x8, RZ ;  /* 0x00000008265e7810 */ /* 0x000fe20007ffe0ff */
[----:B------:R-:W-:Y:S01]  /*1f00*/  IMAD.IADD R38, R83, 0x1, R39 ;  /* 0x0000000153267824 */ /* 0x000fe200078e0227 */
[----:B------:R-:W-:Y:S01]  /*1f10*/  IADD3 R6, R7, R6, R201 ;  /* 0x0000000607067210 */ /* 0x000fe20007ffe0c9 */
[C---:B------:R-:W-:Y:S01]  /*1f20*/  IMAD.SHL.U32 R21, R14.reuse, 0x80, RZ ;  /* 0x000000800e157824 */ /* 0x040fe200078e00ff */
[--C-:B------:R-:W-:Y:S01]  /*1f30*/  SHF.L.U64.HI R7, R14, 0x5, R15.reuse ;  /* 0x000000050e077819 */ /* 0x100fe2000001020f */
[----:B------:R-:W-:Y:S01]  /*1f40*/  IMAD.SHL.U32 R34, R34, 0x80, RZ ;  /* 0x0000008022227824 */ /* 0x000fe200078e00ff */
[----:B------:R-:W-:Y:S01]  /*1f50*/  SHF.L.U64.HI R8, R14, 0x6, R15 ;  /* 0x000000060e087819 */ /* 0x000fe2000001020f */
[----:B------:R-:W-:Y:S01]  /*1f60*/  IMAD R36, R206, 0x20, R187 ;  /* 0x00000020ce247824 */ /* 0x000fe200078e02bb */
[----:B------:R-:W-:Y:S01]  /*1f70*/  SHF.L.U64.HI R9, R14, 0x7, R15 ;  /* 0x000000070e097819 */ /* 0x000fe2000001020f */
[----:B------:R-:W-:Y:S01]  /*1f80*/  IMAD.SHL.U32 R37, R37, 0x2, RZ ;  /* 0x0000000225257824 */ /* 0x000fe200078e00ff */
[----:B------:R-:W-:Y:S01]  /*1f90*/  SHF.R.S32.HI R35, RZ, 0x1f, R42 ;  /* 0x0000001fff237819 */ /* 0x000fe2000001142a */
[----:B------:R-:W-:Y:S01]  /*1fa0*/  IMAD.IADD R39, R39, 0x1, R85 ;  /* 0x0000000127277824 */ /* 0x000fe200078e0255 */
[----:B------:R-:W-:Y:S01]  /*1fb0*/  @!P6 BAR.SYNC.DEFER_BLOCKING 0x9, 0x100 ;  /* 0x024400000000eb1d */ /* 0x000fe20000010000 */
[----:B------:R-:W-:Y:S01]  /*1fc0*/  ISETP.GE.AND P1, PT, R16, UR4, PT ;  /* 0x0000000410007c0c */ /* 0x000fe2000bf26270 */
[----:B------:R-:W-:Y:S01]  /*1fd0*/  IMAD.IADD R43, R13, 0x1, R89 ;  /* 0x000000010d2b7824 */ /* 0x000fe200078e0259 */
[----:B------:R-:W-:-:S02]  /*1fe0*/  ISETP.GE.AND P2, PT, R2, UR4, PT ;  /* 0x0000000402007c0c */ /* 0x000fc4000bf46270 */
[----:B------:R-:W-:Y:S02]  /*1ff0*/  IADD3 R40, R87, R13, RZ ;  /* 0x0000000d57287210 */ /* 0x000fe40007ffe0ff */
[----:B------:R-:W-:Y:S02]  /*2000*/  SHF.R.S32.HI R80, RZ, 0x3, R11 ;  /* 0x00000003ff507819 */ /* 0x000fe4000001140b */
[----:B------:R-:W-:Y:S02]  /*2010*/  SHF.R.S32.HI R90, RZ, 0x1f, R41 ;  /* 0x0000001fff5a7819 */ /* 0x000fe40000011429 */
[----:B----4-:R-:W-:-:S07]  /*2020*/  SHF.R.S32.HI R81, RZ, 0x1f, R26 ;  /* 0x0000001fff517819 */ /* 0x010fce000001141a */
.L_x_2984:
[----:B------:R-:W0:Y:S01]  /*2030*/  LDC R100, c[0x0][0x430] ;  /* 0x00010c00ff647b82 */ /* 0x000e220000000800 */
[----:B------:R-:W-:Y:S01]  /*2040*/  VIADD R28, R28, 0xffffffff ;  /* 0xffffffff1c1c7836 */ /* 0x000fe20000000000 */
[----:B------:R-:W-:-:S03]  /*2050*/  MOV R101, RZ ;  /* 0x000000ff00657202 */ /* 0x000fc60000000f00 */
[----:B------:R-:W-:-:S03]  /*2060*/  IMAD R11, R28, 0x80, R36 ;  /* 0x000000801c0b7824 */ /* 0x000fc600078e0224 */
[----:B------:R-:W1:Y:S02]  /*2070*/  LDC R104, c[0x0][0x3f4] ;  /* 0x0000fd00ff687b82 */ /* 0x000e640000000800 */
[----:B------:R-:W-:Y:S02]  /*2080*/  ISETP.GE.AND P3, PT, R11, R25, PT ;  /* 0x000000190b00720c */ /* 0x000fe40003f66270 */
[----:B------:R-:W-:Y:S02]  /*2090*/  IADD3 R45, R0, R11, RZ ;  /* 0x0000000b002d7210 */ /* 0x000fe40007ffe0ff */
[----:B------:R-:W-:-:S03]  /*20a0*/  ISETP.GT.OR P3, PT, R36, 0x7f, P3 ;  /* 0x0000007f2400780c */ /* 0x000fc60001f64670 */
[----:B------:R-:W-:Y:S01]  /*20b0*/  IMAD.MOV.U32 R11, RZ, RZ, R45 ;  /* 0x000000ffff0b7224 */ /* 0x000fe200078e002d */
[----:B0-----:R-:W-:-:S09]  /*20c0*/  ISETP.NE.AND P4, PT, R100, 0x1, PT ;  /* 0x000000016400780c */ /* 0x001fd20003f85270 */
[----:B------:R-:W0:Y:S08]  /*20d0*/  @!P3 LDC.64 R14, c[0x0][0x428] ;  /* 0x00010a00ff0ebb82 */ /* 0x000e300000000a00 */
[----:B--2---:R-:W2:Y:S08]  /*20e0*/  @!P3 LDC.64 R46, c[0x0][0x418] ;  /* 0x00010600ff2ebb82 */ /* 0x004eb00000000a00 */
[----:B---3--:R-:W3:Y:S08]  /*20f0*/  @P4 LDC R12, c[0x0][0x434] ;  /* 0x00010d00ff0c4b82 */ /* 0x008ef00000000800 */
[----:B----4-:R-:W4:Y:S01]  /*2100*/  @P4 LDC R13, c[0x0][0x438] ;  /* 0x00010e00ff0d4b82 */ /* 0x010f220000000800 */
        /* <DEDUP_REMOVED lines=12> */
[----:B------:R-:W-:Y:S01]  /*21d0*/  IMAD.MOV R11, RZ, RZ, -R11 ;  /* 0x000000ffff0b7224 */ /* 0x000fe200078e0a0b */
[----:B------:R-:W-:Y:S01]  /*21e0*/  ISETP.GT.AND P4, PT, R28, R27, PT ;  /* 0x0000001b1c00720c */ /* 0x000fe20003f84270 */
[----:B------:R-:W-:Y:S01]  /*21f0*/  IMAD R93, R19, 0x4000, R205 ;  /* 0x00004000135d7824 */ /* 0x000fe200078e02cd */
[----:B------:R-:W-:Y:S05]  /*2200*/  YIELD ;  /* 0x0000000000007946 */ /* 0x000fea0003800000 */
[----:B------:R-:W-:Y:S01]  /*2210*/  BSSY B0, `(.L_x_2887) ;  /* 0x0000570000007945 */ /* 0x000fe20003800000 */
[----:B------:R-:W-:Y:S01]  /*2220*/  IMAD R100, R100, R11, R45 ;  /* 0x0000000b64647224 */ /* 0x000fe200078e022d */
[----:B------:R-:W-:Y:S01]  /*2230*/  P2R R92, PR, RZ, 0x10 ;  /* 0x00000010ff5c7803 */ /* 0x000fe20000000000 */
[----:B------:R-:W-:Y:S01]  /*2240*/  IMAD R93, R93, 0x2, R18 ;  /* 0x000000025d5d7824 */ /* 0x000fe200078e0212 */
[----:B0-----:R-:W-:Y:S06]  /*2250*/  @!P3 BRA `(.L_x_2888) ;  /* 0x000000500000b947 */ /* 0x001fec0003800000 */
        /* <DEDUP_REMOVED lines=11> */
[----:B------:R-:W-:Y:S01]  /*2310*/  IMAD R14, R98, UR4, RZ ;  /* 0x00000004620e7c24 */ /* 0x000fe2000f8e02ff */
[----:B------:R-:W-:Y:S02]  /*2320*/  IADD3 R13, R13, R11, RZ ;  /* 0x0000000b0d0d7210 */ /* 0x000fe40007ffe0ff */
        /* <DEDUP_REMOVED lines=50> */
.L_x_2891:
[----:B------:R-:W-:Y:S05]  /*2650*/  BSYNC B1 ;  /* 0x0000000000017941 */ /* 0x000fea0003800000 */
.L_x_2890:
        /* <DEDUP_REMOVED lines=41> */
.L_x_2893:
[----:B------:R-:W-:Y:S05]  /*28f0*/  BSYNC B1 ;  /* 0x0000000000017941 */ /* 0x000fea0003800000 */
.L_x_2892:
        /* <DEDUP_REMOVED lines=8> */
[----:B------:R-:W-:Y:S02]  /*2980*/  MOV R45, R63 ;  /* 0x0000003f002d7202 */ /* 0x000fe40000000f00 */
[----:B------:R-:W-:-:S02]  /*2990*/  CS2R R52, SRZ ;  /* 0x0000000000347805 */ /* 0x000fc4000001ff00 */
[----:B------:R-:W-:Y:S01]  /*29a0*/  PRMT R112, R46, 0x5410, R47 ;  /* 0x000054102e707816 */ /* 0x000fe2000000002f */
[----:B------:R-:W-:Y:S01]  /*29b0*/  IMAD.MOV.U32 R46, RZ, RZ, R66 ;  /* 0x000000ffff2e7224 */ /* 0x000fe200078e0042 */
[----:B------:R-:W-:Y:S01]  /*29c0*/  PRMT R109, R44, 0x5410, R45 ;  /* 0x000054102c6d7816 */ /* 0x000fe2000000002d */
[----:B------:R-:W-:Y:S01]  /*29d0*/  IMAD.MOV.U32 R47, RZ, RZ, R67 ;  /* 0x000000ffff2f7224 */ /* 0x000fe200078e0043 */
[----:B------:R-:W-:Y:S02]  /*29e0*/  CS2R R44, SRZ ;  /* 0x00000000002c7805 */ /* 0x000fe4000001ff00 */
[----:B------:R-:W-:Y:S02]  /*29f0*/  CS2R R56, SRZ ;  /* 0x0000000000387805 */ /* 0x000fe4000001ff00 */
[----:B------:R-:W-:Y:S02]  /*2a00*/  CS2R R54, SRZ ;  /* 0x0000000000367805 */ /* 0x000fe4000001ff00 */
[----:B------:R-:W-:-:S02]  /*2a10*/  CS2R R58, SRZ ;  /* 0x00000000003a7805 */ /* 0x000fc4000001ff00 */
[----:B------:R-:W-:Y:S02]  /*2a20*/  PRMT R113, R46, 0x5410, R47 ;  /* 0x000054102e717816 */ /* 0x000fe4000000002f */
        /* <DEDUP_REMOVED lines=24> */
.L_x_2895:
[----:B------:R-:W-:Y:S05]  /*2bb0*/  BSYNC B1 ;  /* 0x0000000000017941 */ /* 0x000fea0003800000 */
.L_x_2894:
        /* <DEDUP_REMOVED lines=31> */
.L_x_2897:
[----:B------:R-:W-:Y:S05]  /*2db0*/  BSYNC B1 ;  /* 0x0000000000017941 */ /* 0x000fea0003800000 */
.L_x_2896:
        /* <DEDUP_REMOVED lines=28> */
.L_x_2898:
[----:B------:R-:W-:Y:S01]  /*2f80*/  IMAD R91, R19, 0x8, R18 ;  /* 0x00000008135b7824 */ /* 0x000fe200078e0212 */
[----:B------:R-:W-:Y:S01]  /*2f90*/  SHF.L.U32 R102, R189, 0x1f, RZ ;  /* 0x0000001fbd667819 */ /* 0x000fe200000006ff */
[----:B------:R-:W-:Y:S03]  /*2fa0*/  BSSY B1, `(.L_x_2899) ;  /* 0x0000003000017945 */ /* 0x000fe60003800000 */
[----:B------:R-:W0:Y:S02]  /*2fb0*/  SYNCS.PHASECHK.TRANS64.TRYWAIT P6, [R91+URZ+0x28890], R102 ;  /* 0x028890665b0075a7 */ /* 0x000e2400080c017f */
[----:B0-----:R-:W-:Y:S05]  /*2fc0*/  @!P6 BRA `(.L_x_2900) ;  /* 0x000001c80074e947 */ /* 0x001fea0003800000 */
.L_x_3220:
[----:B------:R-:W-:Y:S05]  /*2fd0*/  BSYNC B1 ;  /* 0x0000000000017941 */ /* 0x000fea0003800000 */
.L_x_2899:
[----:B------:R-:W-:-:S03]  /*2fe0*/  UMOV UR4, 0xffffffff ;  /* 0xffffffff00047882 */ /* 0x000fc60000000000 */
[----:B------:R-:W-:Y:S05]  /*2ff0*/  BRA.DIV UR4, `(.L_x_2901) ;  /* 0x000001ca047c7947 */ /* 0x000fea000b800000 */
[----:B------:R1:W2:Y:S04]  /*3000*/  SHFL.IDX PT, R79, R103, RZ, 0x181f ;  /* 0x00181fff674f7589 */ /* 0x0002a800000e0000 */
[----:B------:R1:W3:Y:S02]  /*3010*/  SHFL.IDX PT, R105, R108, RZ, 0x181f ;  /* 0x00181fff6c697589 */ /* 0x0002e400000e0000 */
.L_x_3224:
        /* <DEDUP_REMOVED lines=51> */
.L_x_2907:
[----:B------:R-:W-:Y:S05]  /*3350*/  BSYNC B3 ;  /* 0x0000000000037941 */ /* 0x000fea0003800000 */
.L_x_2906:
[----:B0-----:R4:W-:Y:S02]  /*3360*/  ST.E.128 desc[UR42][R76.64], R12 ;  /* 0x0000000c4c007985 */ /* 0x0019e4000c101d2a */
.L_x_2905:
[----:B------:R-:W-:Y:S05]  /*3370*/  BSYNC B2 ;  /* 0x0000000000027941 */ /* 0x000fea0003800000 */
.L_x_2904:
        /* <DEDUP_REMOVED lines=47> */
.L_x_2909:
[----:B------:R-:W-:Y:S05]  /*3670*/  BSYNC B2 ;  /* 0x0000000000027941 */ /* 0x000fea0003800000 */
.L_x_2908:
[----:B0-----:R0:W-:Y:S02]  /*3680*/  ST.E.128 desc[UR42][R72.64], R12 ;  /* 0x0000000c48007985 */ /* 0x0011e4000c101d2a */
.L_x_2903:
[----:B------:R-:W-:Y:S05]  /*3690*/  BSYNC B1 ;  /* 0x0000000000017941 */ /* 0x000fea0003800000 */
.L_x_2902:
[----:B------:R-:W-:-:S03]  /*36a0*/  UMOV UR4, 0xffffffff ;  /* 0xffffffff00047882 */ /* 0x000fc60000000000 */
[----:B------:R-:W-:Y:S05]  /*36b0*/  BRA.DIV UR4, `(.L_x_2910) ;  /* 0x000001c604187947 */ /* 0x000fea000b800000 */
[----:B------:R1:W1:Y:S04]  /*36c0*/  SHFL.IDX PT, R71, R103, 0x1, 0x181f ;  /* 0x00381f0067477f89 */ /* 0x00026800000e0000 */
[----:B0-----:R0:W0:Y:S02]  /*36d0*/  SHFL.IDX PT, R73, R108, 0x1, 0x181f ;  /* 0x00381f006c497f89 */ /* 0x00102400000e0000 */
.L_x_3228:
        /* <DEDUP_REMOVED lines=51> */
.L_x_2916:
[----:B------:R-:W-:Y:S05]  /*3a10*/  BSYNC B3 ;  /* 0x0000000000037941 */ /* 0x000fea0003800000 */
.L_x_2915:
[----:B--2---:R0:W-:Y:S02]  /*3a20*/  ST.E.128 desc[UR42][R68.64], R12 ;  /* 0x0000000c44007985 */ /* 0x0041e4000c101d2a */
.L_x_2914:
[----:B------:R-:W-:Y:S05]  /*3a30*/  BSYNC B2 ;  /* 0x0000000000027941 */ /* 0x000fea0003800000 */
.L_x_2913:
        /* <DEDUP_REMOVED lines=47> */
.L_x_2918:
[----:B------:R-:W-:Y:S05]  /*3d30*/  BSYNC B2 ;  /* 0x0000000000027941 */ /* 0x000fea0003800000 */
.L_x_2917:
[----:B----4-:R0:W-:Y:S02]  /*3d40*/  ST.E.128 desc[UR42][R64.64], R12 ;  /* 0x0000000c40007985 */ /* 0x0101e4000c101d2a */
.L_x_2912:
[----:B------:R-:W-:Y:S05]  /*3d50*/  BSYNC B1 ;  /* 0x0000000000017941 */ /* 0x000fea0003800000 */
.L_x_2911:
[----:B------:R-:W-:-:S03]  /*3d60*/  UMOV UR4, 0xffffffff ;  /* 0xffffffff00047882 */ /* 0x000fc60000000000 */
[----:B------:R-:W-:Y:S05]  /*3d70*/  BRA.DIV UR4, `(.L_x_2919) ;  /* 0x000001be04b47947 */ /* 0x000fea000b800000 */
[----:B------:R1:W1:Y:S04]  /*3d80*/  SHFL.IDX PT, R63, R103, 0x2, 0x181f ;  /* 0x00581f00673f7f89 */ /* 0x00026800000e0000 */
[----:B0-----:R0:W0:Y:S02]  /*3d90*/  SHFL.IDX PT, R65, R108, 0x2, 0x181f ;  /* 0x00581f006c417f89 */ /* 0x00102400000e0000 */
.L_x_3232:
        /* <DEDUP_REMOVED lines=50> */
.L_x_2925:
[----:B------:R-:W-:Y:S05]  /*40c0*/  BSYNC B3 ;  /* 0x0000000000037941 */ /* 0x000fea0003800000 */
.L_x_2924:
[----:B--2---:R0:W-:Y:S02]  /*40d0*/  ST.E.128 desc[UR42][R60.64], R12 ;  /* 0x0000000c3c007985 */ /* 0x0041e4000c101d2a */
.L_x_2923:
[----:B------:R-:W-:Y:S05]  /*40e0*/  BSYNC B2 ;  /* 0x0000000000027941 */ /* 0x000fea0003800000 */
.L_x_2922:
        /* <DEDUP_REMOVED lines=47> */
.L_x_2927:
[----:B------:R-:W-:Y:S05]  /*43e0*/  BSYNC B2 ;  /* 0x0000000000027941 */ /* 0x000fea0003800000 */
.L_x_2926:
[----:B----4-:R0:W-:Y:S02]  /*43f0*/  ST.E.128 desc[UR42][R56.64], R12 ;  /* 0x0000000c38007985 */ /* 0x0101e4000c101d2a */
.L_x_2921:
[----:B------:R-:W-:Y:S05]  /*4400*/  BSYNC B1 ;  /* 0x0000000000017941 */ /* 0x000fea0003800000 */
.L_x_2920:
[----:B------:R-:W-:-:S03]  /*4410*/  UMOV UR4, 0xffffffff ;  /* 0xffffffff00047882 */ /* 0x000fc60000000000 */
[----:B------:R-:W-:Y:S05]  /*4420*/  BRA.DIV UR4, `(.L_x_2928) ;  /* 0x000001ba04547947 */ /* 0x000fea000b800000 */
[----:B-1----:R-:W1:Y:S04]  /*4430*/  SHFL.IDX PT, R103, R103, 0x3, 0x181f ;  /* 0x00781f0067677f89 */ /* 0x002e6800000e0000 */
[----:B------:R0:W0:Y:S02]  /*4440*/  SHFL.IDX PT, R53, R108, 0x3, 0x181f ;  /* 0x00781f006c357f89 */ /* 0x00002400000e0000 */
.L_x_3236:
[----:B------:R-:W-:Y:S05]  /*4450*/  @P4 BRA `(.L_x_2929) ;  /* 0x00000034002c4947 */ /* 0x000fea0003800000 */
[----:B------:R-:W-:Y:S04]  /*4460*/  BSSY B1, `(.L_x_2930) ;  /* 0x0000032000017945 */ /* 0x000fe80003800000 */
        /* <DEDUP_REMOVED lines=47> */
.L_x_2933:
[----:B------:R-:W-:Y:S05]  /*4760*/  BSYNC B2 ;  /* 0x0000000000027941 */ /* 0x000fea0003800000 */
.L_x_2932:
[----:B----4-:R0:W-:Y:S02]  /*4770*/  ST.E.128 desc[UR42][R54.64], R12 ;  /* 0x0000000c36007985 */ /* 0x0101e4000c101d2a */
.L_x_2931:
[----:B------:R-:W-:Y:S05]  /*4780*/  BSYNC B1 ;  /* 0x0000000000017941 */ /* 0x000fea0003800000 */
.L_x_2930:
        /* <DEDUP_REMOVED lines=47> */
.L_x_2935:
[----:B------:R-:W-:Y:S05]  /*4a80*/  BSYNC B1 ;  /* 0x0000000000017941 */ /* 0x000fea0003800000 */
.L_x_2934:
[----:B----4-:R0:W-:Y:S01]  /*4a90*/  ST.E.128 desc[UR42][R48.64], R12 ;  /* 0x0000000c30007985 */ /* 0x0101e2000c101d2a */
[----:B------:R-:W-:Y:S05]  /*4aa0*/  BRA `(.L_x_2929) ;  /* 0x0000002c00987947 */ /* 0x000fea0003800000 */
.L_x_2889:
        /* <DEDUP_REMOVED lines=20> */
[----:B------:R-:W-:-:S05]  /*4bf0*/  @!P5 IADD3 R48, P6, R84, R14, RZ ;  /* 0x0000000e5430d210 */ /* 0x000fca0007fde0ff */
[----:B------:R-:W-:Y:S02]  /*4c00*/  @!P5 IMAD.X R49, R91, 0x1, R39, P6 ;  /* 0x000000015b31d824 */ /* 0x000fe400030e0627 */
        /* <DEDUP_REMOVED lines=16> */
[----:B------:R0:W5:Y:S01]  /*4d10*/  @!P4 LDG.E.128 R52, desc[UR42][R60.64] ;  /* 0x0000002a3c34c981 */ /* 0x000162000c1e1d00 */
[----:B------:R-:W-:Y:S02]  /*4d20*/  @!P4 LEA.HI.X R63, R44, R63, R45, 0x1, P6 ;  /* 0x0000003f2c3fc211 */ /* 0x000fe400030f0c2d */
[----:B------:R-:W-:-:S02]  /*4d30*/  CS2R R44, SRZ ;  /* 0x00000000002c7805 */ /* 0x000fc4000001ff00 */
[----:B------:R-:W5:Y:S04]  /*4d40*/  @!P5 LDG.E.128 R48, desc[UR42][R64.64] ;  /* 0x0000002a4030d981 */ /* 0x000f68000c1e1d00 */
[----:B------:R1:W5:Y:S01]  /*4d50*/  @!P4 LDG.E.128 R56, desc[UR42][R62.64] ;  /* 0x0000002a3e38c981 */ /* 0x000362000c1e1d00 */
[C---:B--2---:R-:W-:Y:S02]  /*4d60*/  @!P3 LEA R68, P4, R74.reuse, R68, 0x1 ;  /* 0x000000444a44b211 */ /* 0x044fe400078808ff */
[----:B0-----:R-:W-:Y:S01]  /*4d70*/  CS2R R60, SRZ ;  /* 0x00000000003c7805 */ /* 0x001fe2000001ff00 */
[----:B------:R0:W5:Y:S01]  /*4d80*/  @!P5 LDG.E.128 R44, desc[UR42][R66.64] ;  /* 0x0000002a422cd981 */ /* 0x000162000c1e1d00 */
[----:B------:R-:W-:Y:S02]  /*4d90*/  @!P3 LEA.HI.X R69, R74, R69, R75, 0x1, P4 ;  /* 0x000000454a45b211 */ /* 0x000fe400020f0c4b */
[----:B---3--:R-:W-:-:S04]  /*4da0*/  @!P3 LEA R70, P4, R72, R70, 0x1 ;  /* 0x000000464846b211 */ /* 0x008fc800078808ff */
[----:B------:R-:W-:Y:S02]  /*4db0*/  @!P3 LEA.HI.X R71, R72, R71, R73, 0x1, P4 ;  /* 0x000000474847b211 */ /* 0x000fe400020f0c49 */
[----:B------:R-:W-:-:S04]  /*4dc0*/  ISETP.GE.AND P4, PT, R217, R97, PT ;  /* 0x00000061d900720c */ /* 0x000fc80003f86270 */
[CC--:B------:R-:W-:Y:S02]  /*4dd0*/  ISETP.GE.OR P4, PT, R16.reuse, R104.reuse, P4 ;  /* 0x000000681000720c */ /* 0x0c0fe40002786670 */
[----:B-1----:R-:W-:Y:S02]  /*4de0*/  CS2R R62, SRZ ;  /* 0x00000000003e7805 */ /* 0x002fe4000001ff00 */
[----:B0-----:R-:W-:Y:S02]  /*4df0*/  CS2R R66, SRZ ;  /* 0x0000000000427805 */ /* 0x001fe4000001ff00 */
[----:B------:R-:W-:Y:S01]  /*4e00*/  CS2R R64, SRZ ;  /* 0x0000000000407805 */ /* 0x000fe2000001ff00 */
[----:B------:R-:W-:Y:S01]  /*4e10*/  BSSY B1, `(.L_x_2936) ;  /* 0x000001d000017945 */ /* 0x000fe20003800000 */
[----:B------:R-:W-:Y:S02]  /*4e20*/  CS2R R74, SRZ ;  /* 0x00000000004a7805 */ /* 0x000fe4000001ff00 */
[----:B------:R-:W-:Y:S01]  /*4e30*/  CS2R R72, SRZ ;  /* 0x0000000000487805 */ /* 0x000fe2000001ff00 */
[----:B------:R0:W5:Y:S04]  /*4e40*/  @!P3 LDG.E.128 R60, desc[UR42][R68.64] ;  /* 0x0000002a443cb981 */ /* 0x000168000c1e1d00 */
[----:B------:R1:W5:Y:S01]  /*4e50*/  @!P3 LDG.E.128 R64, desc[UR42][R70.64] ;  /* 0x0000002a4640b981 */ /* 0x000362000c1e1d00 */
[----:B------:R-:W-:-:S02]  /*4e60*/  ISETP.GE.AND P3, PT, R16, R104, PT ;  /* 0x000000681000720c */ /* 0x000fc40003f66270 */
[----:B0-----:R-:W-:Y:S02]  /*4e70*/  CS2R R68, SRZ ;  /* 0x0000000000447805 */ /* 0x001fe4000001ff00 */
[----:B-1----:R-:W-:Y:S01]  /*4e80*/  CS2R R70, SRZ ;  /* 0x0000000000467805 */ /* 0x002fe2000001ff00 */
[----:B------:R-:W-:Y:S08]  /*4e90*/  @P4 BRA `(.L_x_2937) ;  /* 0x0000000000504947 */ /* 0x000ff00003800000 */
[----:B------:R-:W0:Y:S01]  /*4ea0*/  LDC.64 R68, c[0x0][0x3f8] ;  /* 0x0000fe00ff447b82 */ /* 0x000e220000000a00 */
[----:B------:R-:W-:Y:S01]  /*4eb0*/  MOV R15, R91 ;  /* 0x0000005b000f7202 */ /* 0x000fe20000000f00 */
[----:B------:R-:W-:Y:S01]  /*4ec0*/  IMAD.MOV.U32 R13, RZ, RZ, R11 ;  /* 0x000000ffff0d7224 */ /* 0x000fe200078e000b */
        /* <DEDUP_REMOVED lines=17> */
.L_x_2937:
[----:B------:R-:W-:Y:S05]  /*4fe0*/  BSYNC B1 ;  /* 0x0000000000017941 */ /* 0x000fea0003800000 */
.L_x_2936:
[----:B-----5:R-:W-:Y:S01]  /*4ff0*/  IMAD.MOV.U32 R11, RZ, RZ, R70 ;  /* 0x000000ffff0b7224 */ /* 0x020fe200078e0046 */
[----:B------:R-:W-:Y:S01]  /*5000*/  MOV R13, R68 ;  /* 0x00000044000d7202 */ /* 0x000fe20000000f00 */
        /* <DEDUP_REMOVED lines=28> */
[----:B------:R-:W-:Y:S01]  /*51d0*/  PRMT R127, R127, 0x5410, R14 ;  /* 0x000054107f7f7816 */ /* 0x000fe2000000000e */
[----:B------:R-:W-:Y:S01]  /*51e0*/  IMAD.MOV.U32 R14, RZ, RZ, R53 ;  /* 0x000000ffff0e7224 */ /* 0x000fe200078e0035 */
[----:B------:R-:W-:Y:S02]  /*51f0*/  PRMT R124, R13, 0x7610, R124 ;  /* 0x000076100d7c7816 */ /* 0x000fe4000000007c */
[----:B------:R-:W-:-:S02]  /*5200*/  MOV R13, R52 ;  /* 0x00000034000d7202 */ /* 0x000fc40000000f00 */
        /* <DEDUP_REMOVED lines=22> */
.L_x_2938:
[----:B------:R-:W-:Y:S01]  /*5370*/  IMAD R91, R19, 0x8, R18 ;  /* 0x00000008135b7824 */ /* 0x000fe200078e0212 */
[----:B------:R-:W-:Y:S01]  /*5380*/  SHF.L.U32 R102, R189, 0x1f, RZ ;  /* 0x0000001fbd667819 */ /* 0x000fe200000006ff */
[----:B------:R-:W0:Y:S01]  /*5390*/  LDC R110, c[0x0][0x2f4] ;  /* 0x0000bd00ff6e7b82 */ /* 0x000e220000000800 */
[----:B------:R-:W-:Y:S02]  /*53a0*/  BSSY B1, `(.L_x_2939) ;  /* 0x0000003000017945 */ /* 0x000fe40003800000 */
[----:B------:R-:W1:Y:S02]  /*53b0*/  SYNCS.PHASECHK.TRANS64.TRYWAIT P4, [R91+URZ+0x28890], R102 ;  /* 0x028890665b0075a7 */ /* 0x000e64000808017f */
[----:B-1----:R-:W-:Y:S05]  /*53c0*/  @!P4 BRA `(.L_x_2940) ;  /* 0x000001a800b8c947 */ /* 0x002fea0003800000 */
.L_x_3237:
[----:B------:R-:W-:Y:S05]  /*53d0*/  BSYNC B1 ;  /* 0x0000000000017941 */ /* 0x000fea0003800000 */
.L_x_2939:
[----:B------:R-:W-:Y:S01]  /*53e0*/  UMOV UR4, 0xffffffff ;  /* 0xffffffff00047882 */ /* 0x000fe20000000000 */
[----:B0-----:R-:W-:Y:S02]  /*53f0*/  IMAD.IADD R112, R110, 0x1, -R37 ;  /* 0x000000016e707824 */ /* 0x001fe400078e0a25 */
[----:B------:R-:W-:Y:S05]  /*5400*/  BRA.DIV UR4, `(.L_x_2941) ;  /* 0x000001aa04bc7947 */ /* 0x000fea000b800000 */
[----:B------:R0:W2:Y:S04]  /*5410*/  SHFL.IDX PT, R107, R103, RZ, 0x181f ;  /* 0x00181fff676b7589 */ /* 0x0000a800000e0000 */
[----:B------:R0:W3:Y:S02]  /*5420*/  SHFL.IDX PT, R106, R108, RZ, 0x181f ;  /* 0x00181fff6c6a7589 */ /* 0x0000e400000e0000 */
.L_x_3241:
        /* <DEDUP_REMOVED lines=10> */
[----:B------:R-:W-:Y:S02]  /*54d0*/  SHF.R.S32.HI R13, RZ, 0x1f, R12 ;  /* 0x0000001fff0d7819 */ /* 0x000fe4000001140c */
[----:B------:R-:W-:Y:S02]  /*54e0*/  SHF.L.U32 R11, R12, 0x3, RZ ;  /* 0x000000030c0b7819 */ /* 0x000fe400000006ff */
[----:B------:R-:W-:Y:S02]  /*54f0*/  LEA.HI R12, R13, R12, RZ, 0x3 ;  /* 0x0000000c0d0c7211 */ /* 0x000fe400078f18ff */
[----:B------:R-:W-:-:S03]  /*5500*/  LOP3.LUT R13, R11, 0x38, RZ, 0xc0, !PT ;  /* 0x000000380b0d7812 */ /* 0x000fc600078ec0ff */
[----:B------:R-:W-:Y:S01]  /*5510*/  IMAD.SHL.U32 R12, R12, 0x400, RZ ;  /* 0x000004000c0c7824 */ /* 0x000fe200078e00ff */
[----:B------:R-:W-:-:S04]  /*5520*/  LOP3.LUT R13, R13, 0x1c0, R224, 0xf8, !PT ;  /* 0x000001c00d0d7812 */ /* 0x000fc800078ef8e0 */
        /* <DEDUP_REMOVED lines=21> */
[----:B--2---:R-:W-:Y:S01]  /*5680*/  IMAD.MOV.U32 R47, RZ, RZ, R12 ;  /* 0x000000ffff2f7224 */ /* 0x004fe200078e000c */
[----:B------:R-:W-:Y:S01]  /*5690*/  SHF.R.U64 R48, R48, 0x10, R49 ;  /* 0x0000001030307819 */ /* 0x000fe20000001231 */
[----:B---3--:R-:W-:-:S02]  /*56a0*/  HADD2.F32 R46, -RZ, R77.H0_H0 ;  /* 0x2000004dff2e7230 */ /* 0x008fc40000004100 */
[----:B------:R-:W-:Y:S02]  /*56b0*/  IMAD.MOV.U32 R49, RZ, RZ, R15 ;  /* 0x000000ffff317224 */ /* 0x000fe400078e000f */
[----:B------:R-:W-:Y:S02]  /*56c0*/  HADD2.F32 R77, -RZ, R77.H1_H1 ;  /* 0x3000004dff4d7230 */ /* 0x000fe40000004100 */
        /* <DEDUP_REMOVED lines=12> */
[--C-:B------:R-:W-:Y:S01]  /*5790*/  HADD2.F32 R127, -RZ, R126.reuse.H0_H0 ;  /* 0x2000007eff7f7230 */ /* 0x100fe20000004100 */
[----:B------:R-:W-:Y:S01]  /*57a0*/  F2FP.F16.F32.PACK_AB R15, R15, R12 ;  /* 0x0000000c0f0f723e */ /* 0x000fe200000000ff */
[----:B------:R-:W-:Y:S01]  /*57b0*/  HADD2.F32 R79, -RZ, R79.H1_H1 ;  /* 0x3000004fff4f7230 */ /* 0x000fe20000004100 */
[----:B------:R-:W-:Y:S01]  /*57c0*/  F2FP.F16.F32.PACK_AB R46, R46, R13 ;  /* 0x0000000d2e2e723e */ /* 0x000fe200000000ff */
[----:B------:R-:W-:Y:S01]  /*57d0*/  HADD2.F32 R50, -RZ, R49.H0_H0 ;  /* 0x20000031ff327230 */ /* 0x000fe20000004100 */
[----:B------:R-:W-:Y:S01]  /*57e0*/  MOV R13, R15 ;  /* 0x0000000f000d7202 */ /* 0x000fe20000000f00 */
[----:B------:R-:W-:Y:S02]  /*57f0*/  HADD2.F32 R128, -RZ, R129.H0_H0 ;  /* 0x20000081ff807230 */ /* 0x000fe40000004100 */
[-C--:B------:R-:W-:Y:S01]  /*5800*/  FMUL.FTZ R129, R51, R127.reuse ;  /* 0x0000007f33817220 */ /* 0x080fe20000410000 */
[----:B------:R-:W-:Y:S02]  /*5810*/  HADD2.F32 R77, -RZ, R126.H1_H1 ;  /* 0x3000007eff4d7230 */ /* 0x000fe40000004100 */
[----:B------:R-:W-:Y:S01]  /*5820*/  FMUL.FTZ R130, R50, R127 ;  /* 0x0000007f32827220 */ /* 0x000fe20000410000 */
[----:B------:R-:W-:-:S02]  /*5830*/  HADD2.F32 R49, -RZ, R49.H1_H1 ;  /* 0x30000031ff317230 */ /* 0x000fc40000004100 */
[-C--:B------:R-:W-:Y:S01]  /*5840*/  FMUL.FTZ R132, R79, R128.reuse ;  /* 0x000000804f847220 */ /* 0x080fe20000410000 */
[----:B------:R-:W-:Y:S02]  /*5850*/  HADD2.F32 R126, -RZ, R131.H0_H0 ;  /* 0x20000083ff7e7230 */ /* 0x000fe40000004100 */
[-C--:B------:R-:W-:Y:S01]  /*5860*/  FFMA.FTZ R130, R51, R77.reuse, R130 ;  /* 0x0000004d33827223 */ /* 0x080fe20000010082 */
[----:B------:R-:W-:Y:S01]  /*5870*/  FFMA.FTZ R129, R50, R77, -R129 ;  /* 0x0000004d32817223 */ /* 0x000fe20000010881 */
[C---:B------:R-:W-:Y:S01]  /*5880*/  FMUL.FTZ R128, R49.reuse, R128 ;  /* 0x0000008031807220 */ /* 0x040fe20000410000 */
[----:B------:R-:W-:Y:S02]  /*5890*/  HADD2.F32 R51, -RZ, R48.H0_H0 ;  /* 0x20000030ff337230 */ /* 0x000fe40000004100 */
[-C--:B------:R-:W-:Y:S01]  /*58a0*/  FFMA.FTZ R132, R49, R126.reuse, -R132 ;  /* 0x0000007e31847223 */ /* 0x080fe20000010884 */
[----:B------:R-:W-:Y:S02]  /*58b0*/  HADD2.F32 R49, -RZ, R76.H0_H0 ;  /* 0x2000004cff317230 */ /* 0x000fe40000004100 */
[----:B------:R-:W-:Y:S01]  /*58c0*/  FFMA.FTZ R127, R79, R126, R128 ;  /* 0x0000007e4f7f7223 */ /* 0x000fe20000010080 */
[----:B------:R-:W-:-:S02]  /*58d0*/  HADD2.F32 R50, -RZ, R124.H1_H1 ;  /* 0x3000007cff327230 */ /* 0x000fc40000004100 */
[--C-:B------:R-:W-:Y:S01]  /*58e0*/  HADD2.F32 R48, -RZ, R47.reuse.H0_H0 ;  /* 0x2000002fff307230 */ /* 0x100fe20000004100 */
[----:B------:R-:W-:Y:S01]  /*58f0*/  F2FP.F16.F32.PACK_AB R129, R132, R129 ;  /* 0x000000818481723e */ /* 0x000fe200000000ff */
[----:B------:R-:W-:Y:S01]  /*5900*/  HADD2.F32 R76, -RZ, R76.H1_H1 ;  /* 0x3000004cff4c7230 */ /* 0x000fe20000004100 */
[----:B------:R-:W-:Y:S01]  /*5910*/  F2FP.F16.F32.PACK_AB R127, R127, R130 ;  /* 0x000000827f7f723e */ /* 0x000fe200000000ff */
[----:B------:R-:W-:Y:S02]  /*5920*/  HADD2.F32 R124, -RZ, R124.H0_H0 ;  /* 0x2000007cff7c7230 */ /* 0x000fe40000004100 */
[----:B------:R-:W-:Y:S02]  /*5930*/  HADD2.F32 R47, -RZ, R47.H1_H1 ;  /* 0x3000002fff2f7230 */ /* 0x000fe40000004100 */
[-C--:B------:R-:W-:Y:S01]  /*5940*/  FMUL.FTZ R126, R76, R51.reuse ;  /* 0x000000334c7e7220 */ /* 0x080fe20000410000 */
[----:B------:R-:W-:Y:S02]  /*5950*/  IMAD.MOV.U32 R15, RZ, RZ, R129 ;  /* 0x000000ffff0f7224 */ /* 0x000fe400078e0081 */
[-C--:B------:R-:W-:Y:S01]  /*5960*/  FMUL.FTZ R77, R49, R124.reuse ;  /* 0x0000007c314d7220 */ /* 0x080fe20000410000 */
[C---:B------:R-:W-:Y:S01]  /*5970*/  FMUL.FTZ R124, R48.reuse, R124 ;  /* 0x0000007c307c7220 */ /* 0x040fe20000410000 */
[C---:B------:R-:W-:Y:S01]  /*5980*/  FMUL.FTZ R51, R47.reuse, R51 ;  /* 0x000000332f337220 */ /* 0x040fe20000410000 */
[-C--:B------:R-:W-:Y:S01]  /*5990*/  FFMA.FTZ R126, R47, R125.reuse, -R126 ;  /* 0x0000007d2f7e7223 */ /* 0x080fe2000001087e */
[-C--:B------:R-:W-:Y:S01]  /*59a0*/  FFMA.FTZ R77, R48, R50.reuse, -R77 ;  /* 0x00000032304d7223 */ /* 0x080fe2000001084d */
[----:B------:R-:W-:Y:S01]  /*59b0*/  FFMA.FTZ R124, R49, R50, R124 ;  /* 0x00000032317c7223 */ /* 0x000fe2000001007c */
[----:B------:R-:W-:Y:S01]  /*59c0*/  FFMA.FTZ R125, R76, R125, R51 ;  /* 0x0000007d4c7d7223 */ /* 0x000fe20000010033 */
[----:B------:R-:W-:-:S02]  /*59d0*/  HADD2.F32 R51, -RZ, R45.H0_H0 ;  /* 0x2000002dff337230 */ /* 0x000fc40000004100 */
[----:B------:R-:W-:Y:S01]  /*59e0*/  HADD2.F32 R47, -RZ, R78.H0_H0 ;  /* 0x2000004eff2f7230 */ /* 0x000fe20000004100 */
[----:B------:R-:W-:Y:S01]  /*59f0*/  F2FP.F16.F32.PACK_AB R12, R126, R77 ;  /* 0x0000004d7e0c723e */ /* 0x000fe200000000ff */
[--C-:B------:R-:W-:Y:S01]  /*5a00*/  HADD2.F32 R50, -RZ, R123.reuse.H0_H0 ;  /* 0x2000007bff327230 */ /* 0x100fe20000004100 */
[----:B------:R-:W-:Y:S01]  /*5a10*/  F2FP.F16.F32.PACK_AB R76, R125, R124 ;  /* 0x0000007c7d4c723e */ /* 0x000fe200000000ff */
[----:B------:R-:W-:Y:S02]  /*5a20*/  HADD2.F32 R45, -RZ, R14.H0_H0 ;  /* 0x2000000eff2d7230 */ /* 0x000fe40000004100 */
[----:B------:R-:W-:Y:S02]  /*5a30*/  HADD2.F32 R78, -RZ, R78.H1_H1 ;  /* 0x3000004eff4e7230 */ /* 0x000fe40000004100 */
[----:B------:R-:W-:Y:S02]  /*5a40*/  HADD2.F32 R14, -RZ, R14.H1_H1 ;  /* 0x3000000eff0e7230 */ /* 0x000fe40000004100 */
[----:B------:R-:W-:-:S02]  /*5a50*/  HADD2.F32 R48, -RZ, R123.H1_H1 ;  /* 0x3000007bff307230 */ /* 0x000fc40000004100 */
[-C--:B------:R-:W-:Y:S01]  /*5a60*/  FMUL.FTZ R79, R78, R51.reuse ;  /* 0x000000334e4f7220 */ /* 0x080fe20000410000 */
[----:B------:R-:W-:Y:S02]  /*5a70*/  HADD2.F32 R49, -RZ, R44.H0_H0 ;  /* 0x2000002cff317230 */ /* 0x000fe40000004100 */
[-C--:B------:R-:W-:Y:S01]  /*5a80*/  FMUL.FTZ R44, R47, R50.reuse ;  /* 0x000000322f2c7220 */ /* 0x080fe20000410000 */
[C---:B------:R-:W-:Y:S01]  /*5a90*/  FMUL.FTZ R50, R45.reuse, R50 ;  /* 0x000000322d327220 */ /* 0x040fe20000410000 */
[C---:B------:R-:W-:Y:S01]  /*5aa0*/  FMUL.FTZ R51, R14.reuse, R51 ;  /* 0x000000330e337220 */ /* 0x040fe20000410000 */
[----:B------:R-:W-:Y:S02]  /*5ab0*/  IMAD.MOV.U32 R77, RZ, RZ, R46 ;  /* 0x000000ffff4d7224 */ /* 0x000fe400078e002e */
[-C--:B------:R-:W-:Y:S01]  /*5ac0*/  FFMA.FTZ R44, R45, R48.reuse, -R44 ;  /* 0x000000302d2c7223 */ /* 0x080fe2000001082c */
[-C--:B------:R-:W-:Y:S01]  /*5ad0*/  FFMA.FTZ R79, R14, R49.reuse, -R79 ;  /* 0x000000310e4f7223 */ /* 0x080fe2000001084f */
[----:B------:R-:W-:Y:S01]  /*5ae0*/  FFMA.FTZ R50, R47, R48, R50 ;  /* 0x000000302f327223 */ /* 0x000fe20000010032 */
[----:B------:R-:W-:-:S03]  /*5af0*/  FFMA.FTZ R51, R78, R49, R51 ;  /* 0x000000314e337223 */ /* 0x000fc60000010033 */
[----:B------:R-:W-:Y:S01]  /*5b00*/  F2FP.F16.F32.PACK_AB R14, R79, R44 ;  /* 0x0000002c4f0e723e */ /* 0x000fe200000000ff */
[----:B------:R-:W-:Y:S01]  /*5b10*/  IMAD.MOV.U32 R79, RZ, RZ, R127 ;  /* 0x000000ffff4f7224 */ /* 0x000fe200078e007f */
[----:B------:R-:W-:-:S07]  /*5b20*/  F2FP.F16.F32.PACK_AB R78, R51, R50 ;  /* 0x00000032334e723e */ /* 0x000fce00000000ff */
.L_x_2945:
[----:B------:R-:W-:Y:S05]  /*5b30*/  BSYNC B2 ;  /* 0x0000000000027941 */ /* 0x000fea0003800000 */
.L_x_2944:
[----:B------:R-:W-:Y:S01]  /*5b40*/  ISETP.GE.AND P4, PT, R11, R110, PT ;  /* 0x0000006e0b00720c */ /* 0x000fe20003f86270 */
[----:B--2---:R4:W-:-:S12]  /*5b50*/  ST.E.128 desc[UR42][R104.64], R12 ;  /* 0x0000000c68007985 */ /* 0x0049d8000c101d2a */
[----:B------:R-:W-:-:S05]  /*5b60*/  @!P4 IMAD.WIDE R106, R11, 0x2, R106 ;  /* 0x000000020b6ac825 */ /* 0x000fca00078e026a */
[----:B---3--:R4:W-:Y:S02]  /*5b70*/  @!P4 ST.E.128 desc[UR42][R106.64], R76 ;  /* 0x0000004c6a00c985 */ /* 0x0089e4000c101d2a */
.L_x_2943:
[----:B------:R-:W-:Y:S05]  /*5b80*/  BSYNC B1 ;  /* 0x0000000000017941 */ /* 0x000fea0003800000 */
.L_x_2942:
[----:B------:R-:W-:-:S03]  /*5b90*/  UMOV UR4, 0xffffffff ;  /* 0xffffffff00047882 */ /* 0x000fc60000000000 */
[----:B------:R-:W-:Y:S05]  /*5ba0*/  BRA.DIV UR4, `(.L_x_2946) ;  /* 0x000001a604207947 */ /* 0x000fea000b800000 */
[----:B------:R0:W0:Y:S04]  /*5bb0*/  SHFL.IDX PT, R51, R103, 0x1, 0x181f ;  /* 0x00381f0067337f89 */ /* 0x00002800000e0000 */
[----:B------:R0:W0:Y:S02]  /*5bc0*/  SHFL.IDX PT, R50, R108, 0x1, 0x181f ;  /* 0x00381f006c327f89 */ /* 0x00002400000e0000 */
.L_x_3245:
[----:B------:R-:W-:Y:S01]  /*5bd0*/  ISETP.GE.OR P4, PT, R219, R97, P1 ;  /* 0x00000061db00720c */ /* 0x000fe20000f86670 */
[----:B------:R-:W-:-:S12]  /*5be0*/  BSSY B1, `(.L_x_2947) ;  /* 0x0000074000017945 */ /* 0x000fd80003800000 */
[----:B------:R-:W-:Y:S05]  /*5bf0*/  @P4 BRA `(.L_x_2948) ;  /* 0x0000000400c84947 */ /* 0x000fea0003800000 */
[----:B------:R-:W-:Y:S01]  /*5c00*/  SEL R11, R37, R112, !P0 ;  /* 0x00000070250b7207 */ /* 0x000fe20004000000 */
[----:B------:R-:W-:Y:S01]  /*5c10*/  BSSY B2, `(.L_x_2949) ;  /* 0x000006c000027945 */ /* 0x000fe20003800000 */
[C---:B0-----:R-:W-:Y:S02]  /*5c20*/  LEA R48, P4, R41.reuse, R50, 0x1 ;  /* 0x0000003229307211 */ /* 0x041fe400078808ff */
[----:B----4-:R-:W-:Y:S02]  /*5c30*/  SHF.R.S32.HI R12, RZ, 0x1f, R11 ;  /* 0x0000001fff0c7819 */ /* 0x010fe4000001140b */
        /* <DEDUP_REMOVED lines=18> */
[--C-:B--2---:R-:W-:Y:S02]  /*5d60*/  SHF.R.U64 R107, R56, 0x10, R57.reuse ;  /* 0x00000010386b7819 */ /* 0x104fe40000001239 */
[----:B------:R-:W-:Y:S01]  /*5d70*/  SHF.R.U32.HI R56, RZ, 0x10, R57 ;  /* 0x00000010ff387819 */ /* 0x000fe20000011639 */
[--C-:B------:R-:W-:Y:S01]  /*5d80*/  HADD2.F32 R57, -RZ, R120.reuse.H1_H1 ;  /* 0x30000078ff397230 */ /* 0x100fe20000004100 */
[----:B------:R-:W-:Y:S01]  /*5d90*/  SHF.R.U64 R123, R52, 0x10, R53 ;  /* 0x00000010347b7819 */ /* 0x000fe20000001235 */
[----:B------:R-:W-:Y:S01]  /*5da0*/  HADD2.F32 R120, -RZ, R120.H0_H0 ;  /* 0x20000078ff787230 */ /* 0x000fe20000004100 */
[--C-:B------:R-:W-:Y:S01]  /*5db0*/  SHF.R.U64 R52, R54, 0x10, R55.reuse ;  /* 0x0000001036347819 */ /* 0x100fe20000001237 */
[----:B----4-:R-:W-:Y:S01]  /*5dc0*/  IMAD.MOV.U32 R54, RZ, RZ, R44 ;  /* 0x000000ffff367224 */ /* 0x010fe200078e002c */
[----:B------:R-:W-:Y:S01]  /*5dd0*/  SHF.R.U32.HI R104, RZ, 0x10, R55 ;  /* 0x00000010ff687819 */ /* 0x000fe20000011637 */
[----:B0-----:R-:W-:Y:S01]  /*5de0*/  IMAD.MOV.U32 R44, RZ, RZ, R14 ;  /* 0x000000ffff2c7224 */ /* 0x001fe200078e000e */
[----:B------:R-:W-:Y:S01]  /*5df0*/  SHF.R.U32.HI R76, RZ, 0x10, R53 ;  /* 0x00000010ff4c7819 */ /* 0x000fe20000011635 */
[----:B------:R-:W-:Y:S01]  /*5e00*/  HADD2.F32 R14, -RZ, R13.H0_H0 ;  /* 0x2000000dff0e7230 */ /* 0x000fe20000004100 */
[----:B------:R-:W-:Y:S01]  /*5e10*/  MOV R55, R46 ;  /* 0x0000002e00377202 */ /* 0x000fe20000000f00 */
[--C-:B------:R-:W-:Y:S01]  /*5e20*/  HADD2.F32 R46, -RZ, R45.reuse.H0_H0 ;  /* 0x2000002dff2e7230 */ /* 0x100fe20000004100 */
[--C-:B------:R-:W-:Y:S01]  /*5e30*/  SHF.R.U64 R53, R58, 0x10, R59.reuse ;  /* 0x000000103a357819 */ /* 0x100fe2000000123b */
[----:B------:R-:W-:Y:S01]  /*5e40*/  HADD2.F32 R45, -RZ, R45.H1_H1 ;  /* 0x3000002dff2d7230 */ /* 0x000fe20000004100 */
[----:B------:R-:W-:Y:S01]  /*5e50*/  SHF.R.U32.HI R79, RZ, 0x10, R59 ;  /* 0x00000010ff4f7819 */ /* 0x000fe2000001163b */
[----:B------:R-:W-:-:S02]  /*5e60*/  HADD2.F32 R58, -RZ, R56.H0_H0 ;  /* 0x20000038ff3a7230 */ /* 0x000fc40000004100 */
[----:B------:R-:W-:Y:S02]  /*5e70*/  HADD2.F32 R13, -RZ, R13.H1_H1 ;  /* 0x3000000dff0d7230 */ /* 0x000fe40000004100 */
[----:B------:R-:W-:Y:S02]  /*5e80*/  HADD2.F32 R59, -RZ, R122.H1_H1 ;  /* 0x3000007aff3b7230 */ /* 0x000fe40000004100 */
[----:B------:R-:W-:Y:S02]  /*5e90*/  HADD2.F32 R56, -RZ, R76.H0_H0 ;  /* 0x2000004cff387230 */ /* 0x000fe40000004100 */
[-C--:B------:R-:W-:Y:S01]  /*5ea0*/  FMUL.FTZ R76, R45, R58.reuse ;  /* 0x0000003a2d4c7220 */ /* 0x080fe20000410000 */
[C---:B------:R-:W-:Y:S01]  /*5eb0*/  FMUL.FTZ R58, R13.reuse, R58 ;  /* 0x0000003a0d3a7220 */ /* 0x040fe20000410000 */
[-C--:B------:R-:W-:Y:S01]  /*5ec0*/  FMUL.FTZ R77, R46, R59.reuse ;  /* 0x0000003b2e4d7220 */ /* 0x080fe20000410000 */
[----:B------:R-:W-:Y:S01]  /*5ed0*/  FMUL.FTZ R59, R14, R59 ;  /* 0x0000003b0e3b7220 */ /* 0x000fe20000410000 */
[-C--:B------:R-:W-:Y:S01]  /*5ee0*/  FFMA.FTZ R76, R13, R56.reuse, -R76 ;  /* 0x000000380d4c7223 */ /* 0x080fe2000001084c */
[----:B------:R-:W-:Y:S01]  /*5ef0*/  FFMA.FTZ R78, R45, R56, R58 ;  /* 0x000000382d4e7223 */ /* 0x000fe2000001003a */
[----:B------:R-:W-:-:S02]  /*5f00*/  HADD2.F32 R56, -RZ, R121.H1_H1 ;  /* 0x30000079ff387230 */ /* 0x000fc40000004100 */
[-C--:B------:R-:W-:Y:S01]  /*5f10*/  FFMA.FTZ R77, R14, R57.reuse, -R77 ;  /* 0x000000390e4d7223 */ /* 0x080fe2000001084d */
[----:B------:R-:W-:Y:S02]  /*5f20*/  HADD2.F32 R13, -RZ, R15.H0_H0 ;  /* 0x2000000fff0d7230 */ /* 0x000fe40000004100 */
[----:B------:R-:W-:Y:S01]  /*5f30*/  FFMA.FTZ R59, R46, R57, R59 ;  /* 0x000000392e3b7223 */ /* 0x000fe2000001003b */
[--C-:B------:R-:W-:Y:S02]  /*5f40*/  HADD2.F32 R14, -RZ, R47.reuse.H0_H0 ;  /* 0x2000002fff0e7230 */ /* 0x100fe40000004100 */
[----:B------:R-:W-:Y:S02]  /*5f50*/  HADD2.F32 R47, -RZ, R47.H1_H1 ;  /* 0x3000002fff2f7230 */ /* 0x000fe40000004100 */
[----:B------:R-:W-:Y:S01]  /*5f60*/  FMUL.FTZ R57, R13, R56 ;  /* 0x000000380d397220 */ /* 0x000fe20000410000 */
[----:B------:R-:W-:Y:S02]  /*5f70*/  HADD2.F32 R58, -RZ, R79.H0_H0 ;  /* 0x2000004fff3a7230 */ /* 0x000fe40000004100 */
[----:B------:R-:W-:-:S02]  /*5f80*/  HADD2.F32 R15, -RZ, R15.H1_H1 ;  /* 0x3000000fff0f7230 */ /* 0x000fc40000004100 */
[----:B------:R-:W-:Y:S02]  /*5f90*/  HADD2.F32 R45, -RZ, R119.H1_H1 ;  /* 0x30000077ff2d7230 */ /* 0x000fe40000004100 */
[----:B------:R-:W-:Y:S02]  /*5fa0*/  HADD2.F32 R46, -RZ, R104.H0_H0 ;  /* 0x20000068ff2e7230 */ /* 0x000fe40000004100 */
[C---:B------:R-:W-:Y:S01]  /*5fb0*/  FMUL.FTZ R104, R14.reuse, R56 ;  /* 0x000000380e687220 */ /* 0x040fe20000410000 */
[-C--:B------:R-:W-:Y:S01]  /*5fc0*/  FMUL.FTZ R56, R47, R58.reuse ;  /* 0x0000003a2f387220 */ /* 0x080fe20000410000 */
[----:B---3--:R-:W-:Y:S01]  /*5fd0*/  FMUL.FTZ R106, R15, R58 ;  /* 0x0000003a0f6a7220 */ /* 0x008fe20000410000 */
[-C--:B------:R-:W-:Y:S01]  /*5fe0*/  FFMA.FTZ R58, R14, R45.reuse, R57 ;  /* 0x0000002d0e3a7223 */ /* 0x080fe20000010039 */
[----:B------:R-:W-:Y:S02]  /*5ff0*/  HADD2.F32 R122, -RZ, R122.H0_H0 ;  /* 0x2000007aff7a7230 */ /* 0x000fe40000004100 */
[----:B------:R-:W-:Y:S01]  /*6000*/  FFMA.FTZ R104, R13, R45, -R104 ;  /* 0x0000002d0d687223 */ /* 0x000fe20000010868 */
[----:B------:R-:W-:-:S02]  /*6010*/  HADD2.F32 R14, -RZ, R54.H0_H0 ;  /* 0x20000036ff0e7230 */ /* 0x000fc40000004100 */
[-C--:B------:R-:W-:Y:S01]  /*6020*/  FFMA.FTZ R79, R15, R46.reuse, -R56 ;  /* 0x0000002e0f4f7223 */ /* 0x080fe20000010838 */
[----:B------:R-:W-:Y:S02]  /*6030*/  HADD2.F32 R45, -RZ, R107.H0_H0 ;  /* 0x2000006bff2d7230 */ /* 0x000fe40000004100 */
[----:B------:R-:W-:Y:S01]  /*6040*/  FFMA.FTZ R105, R47, R46, R106 ;  /* 0x0000002e2f697223 */ /* 0x000fe2000001006a */
[----:B------:R-:W-:Y:S02]  /*6050*/  HADD2.F32 R54, -RZ, R54.H1_H1 ;  /* 0x30000036ff367230 */ /* 0x000fe40000004100 */
[----:B------:R-:W-:Y:S01]  /*6060*/  FMUL.FTZ R46, R14, R122 ;  /* 0x0000007a0e2e7220 */ /* 0x000fe20000410000 */
[--C-:B------:R-:W-:Y:S01]  /*6070*/  HADD2.F32 R13, -RZ, R12.reuse.H0_H0 ;  /* 0x2000000cff0d7230 */ /* 0x100fe20000004100 */
[----:B------:R-:W-:Y:S01]  /*6080*/  F2FP.F16.F32.PACK_AB R79, R79, R104 ;  /* 0x000000684f4f723e */ /* 0x000fe200000000ff */
[----:B------:R-:W-:Y:S02]  /*6090*/  HADD2.F32 R12, -RZ, R12.H1_H1 ;  /* 0x3000000cff0c7230 */ /* 0x000fe40000004100 */
[----:B------:R-:W-:Y:S01]  /*60a0*/  FMUL.FTZ R57, R54, R45 ;  /* 0x0000002d36397220 */ /* 0x000fe20000410000 */
[----:B------:R-:W-:-:S02]  /*60b0*/  HADD2.F32 R15, -RZ, R123.H0_H0 ;  /* 0x2000007bff0f7230 */ /* 0x000fc40000004100 */
[C---:B------:R-:W-:Y:S01]  /*60c0*/  FMUL.FTZ R47, R13.reuse, R122 ;  /* 0x0000007a0d2f7220 */ /* 0x040fe20000410000 */
[----:B------:R-:W-:Y:S01]  /*60d0*/  FFMA.FTZ R46, R13, R120, -R46 ;  /* 0x000000780d2e7223 */ /* 0x000fe2000001082e */
[----:B------:R-:W-:Y:S02]  /*60e0*/  HADD2.F32 R13, -RZ, R55.H0_H0 ;  /* 0x20000037ff0d7230 */ /* 0x000fe40000004100 */
[C---:B------:R-:W-:Y:S01]  /*60f0*/  FMUL.FTZ R45, R12.reuse, R45 ;  /* 0x0000002d0c2d7220 */ /* 0x040fe20000410000 */
[----:B------:R-:W-:Y:S02]  /*6100*/  HADD2.F32 R121, -RZ, R121.H0_H0 ;  /* 0x20000079ff797230 */ /* 0x000fe40000004100 */
[-C--:B------:R-:W-:Y:S01]  /*6110*/  FFMA.FTZ R57, R12, R15.reuse, -R57 ;  /* 0x0000000f0c397223 */ /* 0x080fe20000010839 */
[----:B------:R-:W-:Y:S02]  /*6120*/  HADD2.F32 R53, -RZ, R53.H0_H0 ;  /* 0x20000035ff357230 */ /* 0x000fe40000004100 */
[----:B------:R-:W-:Y:S01]  /*6130*/  FFMA.FTZ R54, R54, R15, R45 ;  /* 0x0000000f36367223 */ /* 0x000fe2000001002d */
[----:B------:R-:W-:-:S02]  /*6140*/  HADD2.F32 R55, -RZ, R55.H1_H1 ;  /* 0x30000037ff377230 */ /* 0x000fc40000004100 */
[----:B------:R-:W-:Y:S01]  /*6150*/  FMUL.FTZ R15, R13, R121 ;  /* 0x000000790d0f7220 */ /* 0x000fe20000410000 */
[--C-:B------:R-:W-:Y:S02]  /*6160*/  HADD2.F32 R12, -RZ, R44.reuse.H0_H0 ;  /* 0x2000002cff0c7230 */ /* 0x100fe40000004100 */
[----:B------:R-:W-:Y:S01]  /*6170*/  FFMA.FTZ R47, R14, R120, R47 ;  /* 0x000000780e2f7223 */ /* 0x000fe2000001002f */
        /* <DEDUP_REMOVED lines=12> */
[----:B------:R-:W-:Y:S02]  /*6240*/  F2FP.F16.F32.PACK_AB R58, R105, R58 ;  /* 0x0000003a693a723e */ /* 0x000fe400000000ff */
[----:B------:R-:W-:Y:S01]  /*6250*/  F2FP.F16.F32.PACK_AB R78, R44, R15 ;  /* 0x0000000f2c4e723e */ /* 0x000fe200000000ff */
[----:B------:R-:W-:Y:S01]  /*6260*/  IMAD.MOV.U32 R44, RZ, RZ, R54 ;  /* 0x000000ffff2c7224 */ /* 0x000fe200078e0036 */
[----:B------:R-:W-:Y:S01]  /*6270*/  F2FP.F16.F32.PACK_AB R12, R57, R46 ;  /* 0x0000002e390c723e */ /* 0x000fe200000000ff */
[----:B------:R-:W-:Y:S01]  /*6280*/  IMAD.MOV.U32 R15, RZ, RZ, R79 ;  /* 0x000000ffff0f7224 */ /* 0x000fe200078e004f */
[----:B------:R-:W-:Y:S01]  /*6290*/  F2FP.F16.F32.PACK_AB R46, R55, R14 ;  /* 0x0000000e372e723e */ /* 0x000fe200000000ff */
[----:B------:R-:W-:Y:S01]  /*62a0*/  IMAD.MOV.U32 R14, RZ, RZ, R78 ;  /* 0x000000ffff0e7224 */ /* 0x000fe200078e004e */
[----:B------:R-:W-:-:S02]  /*62b0*/  F2FP.F16.F32.PACK_AB R13, R76, R77 ;  /* 0x0000004d4c0d723e */ /* 0x000fc400000000ff */
[----:B------:R-:W-:-:S07]  /*62c0*/  MOV R47, R58 ;  /* 0x0000003a002f7202 */ /* 0x000fce0000000f00 */
.L_x_2950:
[----:B------:R-:W-:Y:S05]  /*62d0*/  BSYNC B2 ;  /* 0x0000000000027941 */ /* 0x000fea0003800000 */
.L_x_2949:
[----:B------:R-:W-:Y:S01]  /*62e0*/  ISETP.GE.AND P4, PT, R11, R110, PT ;  /* 0x0000006e0b00720c */ /* 0x000fe20003f86270 */
[----:B0-----:R0:W-:-:S12]  /*62f0*/  ST.E.128 desc[UR42][R48.64], R12 ;  /* 0x0000000c30007985 */ /* 0x0011d8000c101d2a */
[----:B------:R-:W-:-:S05]  /*6300*/  @!P4 IMAD.WIDE R50, R11, 0x2, R50 ;  /* 0x000000020b32c825 */ /* 0x000fca00078e0232 */
[----:B----4-:R0:W-:Y:S02]  /*6310*/  @!P4 ST.E.128 desc[UR42][R50.64], R44 ;  /* 0x0000002c3200c985 */ /* 0x0101e4000c101d2a */
.L_x_2948:
[----:B------:R-:W-:Y:S05]  /*6320*/  BSYNC B1 ;  /* 0x0000000000017941 */ /* 0x000fea0003800000 */
.L_x_2947:
[----:B------:R-:W-:-:S03]  /*6330*/  UMOV UR4, 0xffffffff ;  /* 0xffffffff00047882 */ /* 0x000fc60000000000 */
[----:B------:R-:W-:Y:S05]  /*6340*/  BRA.DIV UR4, `(.L_x_2951) ;  /* 0x0000019e04847947 */ /* 0x000fea000b800000 */
[----:B0-----:R0:W0:Y:S04]  /*6350*/  SHFL.IDX PT, R51, R103, 0x2, 0x181f ;  /* 0x00581f0067337f89 */ /* 0x00102800000e0000 */
[----:B------:R0:W0:Y:S02]  /*6360*/  SHFL.IDX PT, R50, R108, 0x2, 0x181f ;  /* 0x00581f006c327f89 */ /* 0x00002400000e0000 */
.L_x_3249:
        /* <DEDUP_REMOVED lines=17> */
[----:B------:R-:W-:Y:S01]  /*6480*/  IADD3 R12, R13, R12, R198 ;  /* 0x0000000c0d0c7210 */ /* 0x000fe20007ffe0c6 */
[----:B------:R-:W-:-:S03]  /*6490*/  IMAD R13, R19, 0x4000, R4 ;  /* 0x00004000130d7824 */ /* 0x000fc600078e0204 */
[----:B------:R-:W-:Y:S01]  /*64a0*/  LEA R15, R19, R12, 0xe ;  /* 0x0000000c130f7211 */ /* 0x000fe200078e70ff */
[----:B------:R-:W-:-:S04]  /*64b0*/  IMAD R13, R13, 0x2, R18 ;  /* 0x000000020d0d7824 */ /* 0x000fc800078e0212 */
[----:B------:R-:W-:Y:S02]  /*64c0*/  IMAD R44, R15, 0x2, R18 ;  /* 0x000000020f2c7824 */ /* 0x000fe400078e0212 */
[----:B------:R-:W0:Y:S04]  /*64d0*/  LDS.128 R12, [R13+0x18400] ;  /* 0x018400000d0c7984 */ /* 0x000e280000000c00 */
[----:B------:R-:W4:Y:S01]  /*64e0*/  LDS.128 R44, [R44+0x18400] ;  /* 0x018400002c2c7984 */ /* 0x000f220000000c00 */
[----:B------:R-:W-:Y:S05]  /*64f0*/  @P3 BRA `(.L_x_2955) ;  /* 0x0000000400583947 */ /* 0x000fea0003800000 */
[----:B------:R-:W-:Y:S01]  /*6500*/  SHF.R.U32.HI R56, RZ, 0x10, R65 ;  /* 0x00000010ff387819 */ /* 0x000fe20000011641 */
[----:B----4-:R-:W-:Y:S01]  /*6510*/  IMAD.MOV.U32 R52, RZ, RZ, R44 ;  /* 0x000000ffff347224 */ /* 0x010fe200078e002c */
[----:B0-----:R-:W-:Y:S01]  /*6520*/  MOV R44, R14 ;  /* 0x0000000e002c7202 */ /* 0x001fe20000000f00 */
[----:B------:R-:W-:Y:S01]  /*6530*/  IMAD.MOV.U32 R53, RZ, RZ, R46 ;  /* 0x000000ffff357224 */ /* 0x000fe200078e002e */
[--C-:B------:R-:W-:Y:S01]  /*6540*/  SHF.R.U32.HI R54, RZ, 0x10, R61.reuse ;  /* 0x00000010ff367819 */ /* 0x100fe2000001163d */
        /* <DEDUP_REMOVED lines=9> */
[----:B------:R-:W-:Y:S01]  /*65e0*/  SHF.R.U32.HI R66, RZ, 0x10, R67 ;  /* 0x00000010ff427819 */ /* 0x000fe20000011643 */
[----:B------:R-:W-:-:S02]  /*65f0*/  HADD2.F32 R57, -RZ, R118.H1_H1 ;  /* 0x30000076ff397230 */ /* 0x000fc40000004100 */
        /* <DEDUP_REMOVED lines=11> */
[----:B------:R-:W-:Y:S01]  /*66b0*/  HADD2.F32 R13, -RZ, R15.H0_H0 ;  /* 0x2000000fff0d7230 */ /* 0x000fe20000004100 */
[----:B------:R-:W-:Y:S01]  /*66c0*/  SHF.R.U64 R76, R64, 0x10, R65 ;  /* 0x00000010404c7819 */ /* 0x000fe20000001241 */
        /* <DEDUP_REMOVED lines=32> */
[--C-:B------:R-:W-:Y:S02]  /*68d0*/  HADD2.F32 R12, -RZ, R44.reuse.H0_H0 ;  /* 0x2000002cff0c7230 */ /* 0x100fe40000004100 */
[----:B------:R-:W-:Y:S01]  /*68e0*/  FFMA.FTZ R47, R14, R116, R47 ;  /* 0x000000740e2f7223 */ /* 0x000fe2000001002f */
[----:B------:R-:W-:Y:S02]  /*68f0*/  HADD2.F32 R15, -RZ, R61.H0_H0 ;  /* 0x2000003dff0f7230 */ /* 0x000fe40000004100 */
[-C--:B------:R-:W-:Y:S01]  /*6900*/  FMUL.FTZ R45, R13, R117.reuse ;  /* 0x000000750d2d7220 */ /* 0x080fe20000410000 */
[----:B------:R-:W-:Y:S02]  /*6910*/  HADD2.F32 R53, -RZ, R53.H1_H1 ;  /* 0x30000035ff357230 */ /* 0x000fe40000004100 */
[----:B------:R-:W-:Y:S01]  /*6920*/  FMUL.FTZ R54, R12, R117 ;  /* 0x000000750c367220 */ /* 0x000fe20000410000 */
[----:B------:R-:W-:Y:S01]  /*6930*/  HADD2.F32 R44, -RZ, R44.H1_H1 ;  /* 0x3000002cff2c7230 */ /* 0x000fe20000004100 */
[----:B------:R-:W-:Y:S01]  /*6940*/  F2FP.F16.F32.PACK_AB R63, R64, R63 ;  /* 0x0000003f403f723e */ /* 0x000fe200000000ff */
[----:B------:R-:W-:-:S02]  /*6950*/  HADD2.F32 R115, -RZ, R115.H0_H0 ;  /* 0x20000073ff737230 */ /* 0x000fc40000004100 */
        /* <DEDUP_REMOVED lines=8> */
[----:B------:R-:W-:Y:S02]  /*69e0*/  F2FP.F16.F32.PACK_AB R56, R52, R47 ;  /* 0x0000002f3438723e */ /* 0x000fe400000000ff */
[----:B------:R-:W-:-:S02]  /*69f0*/  F2FP.F16.F32.PACK_AB R12, R55, R46 ;  /* 0x0000002e370c723e */ /* 0x000fc400000000ff */
[----:B------:R-:W-:Y:S01]  /*6a00*/  F2FP.F16.F32.PACK_AB R14, R44, R45 ;  /* 0x0000002d2c0e723e */ /* 0x000fe200000000ff */
[----:B------:R-:W-:Y:S01]  /*6a10*/  IMAD.MOV.U32 R44, RZ, RZ, R56 ;  /* 0x000000ffff2c7224 */ /* 0x000fe200078e0038 */
[----:B------:R-:W-:Y:S01]  /*6a20*/  F2FP.F16.F32.PACK_AB R13, R58, R59 ;  /* 0x0000003b3a0d723e */ /* 0x000fe200000000ff */
[----:B------:R-:W-:Y:S01]  /*6a30*/  IMAD.MOV.U32 R45, RZ, RZ, R57 ;  /* 0x000000ffff2d7224 */ /* 0x000fe200078e0039 */
[----:B------:R-:W-:Y:S02]  /*6a40*/  F2FP.F16.F32.PACK_AB R46, R53, R54 ;  /* 0x00000036352e723e */ /* 0x000fe400000000ff */
[----:B------:R-:W-:-:S07]  /*6a50*/  MOV R47, R63 ;  /* 0x0000003f002f7202 */ /* 0x000fce0000000f00 */
.L_x_2955:
[----:B------:R-:W-:Y:S05]  /*6a60*/  BSYNC B2 ;  /* 0x0000000000027941 */ /* 0x000fea0003800000 */
.L_x_2954:
[----:B------:R-:W-:Y:S01]  /*6a70*/  ISETP.GE.AND P4, PT, R11, R110, PT ;  /* 0x0000006e0b00720c */ /* 0x000fe20003f86270 */
[----:B0-----:R0:W-:-:S12]  /*6a80*/  ST.E.128 desc[UR42][R48.64], R12 ;  /* 0x0000000c30007985 */ /* 0x0011d8000c101d2a */
[----:B------:R-:W-:-:S05]  /*6a90*/  @!P4 IMAD.WIDE R50, R11, 0x2, R50 ;  /* 0x000000020b32c825 */ /* 0x000fca00078e0232 */
[----:B----4-:R0:W-:Y:S02]  /*6aa0*/  @!P4 ST.E.128 desc[UR42][R50.64], R44 ;  /* 0x0000002c3200c985 */ /* 0x0101e4000c101d2a */
.L_x_2953:
[----:B------:R-:W-:Y:S05]  /*6ab0*/  BSYNC B1 ;  /* 0x0000000000017941 */ /* 0x000fea0003800000 */
.L_x_2952:
[----:B------:R-:W-:-:S03]  /*6ac0*/  UMOV UR4, 0xffffffff ;  /* 0xffffffff00047882 */ /* 0x000fc60000000000 */
[----:B------:R-:W-:Y:S05]  /*6ad0*/  BRA.DIV UR4, `(.L_x_2956) ;  /* 0x0000019604ec7947 */ /* 0x000fea000b800000 */
[----:B0-----:R-:W0:Y:S04]  /*6ae0*/  SHFL.IDX PT, R103, R103, 0x3, 0x181f ;  /* 0x00781f0067677f89 */ /* 0x001e2800000e0000 */
[----:B------:R-:W0:Y:S02]  /*6af0*/  SHFL.IDX PT, R108, R108, 0x3, 0x181f ;  /* 0x00781f006c6c7f89 */ /* 0x000e2400000e0000 */
.L_x_3253:
        /* <DEDUP_REMOVED lines=8> */
[----:B----4-:R-:W-:-:S04]  /*6b80*/  LEA.HI.SX32 R12, R11, R80, 0x1c ;  /* 0x000000500b0c7211 */ /* 0x010fc800078fe2ff */
        /* <DEDUP_REMOVED lines=57> */
[----:B------:R-:W-:-:S02]  /*6f20*/  HADD2.F32 R114, -RZ, R114.H0_H0 ;  /* 0x20000072ff727230 */ /* 0x000fc40000004100 */
[-C--:B------:R-:W-:Y:S01]  /*6f30*/  FFMA.FTZ R63, R15, R46.reuse, -R52 ;  /* 0x0000002e0f3f7223 */ /* 0x080fe20000010834 */
[----:B------:R-:W-:Y:S02]  /*6f40*/  HADD2.F32 R45, -RZ, R64.H0_H0 ;  /* 0x20000040ff2d7230 */ /* 0x000fe40000004100 */
[----:B------:R-:W-:Y:S01]  /*6f50*/  FFMA.FTZ R62, R47, R46, R54 ;  /* 0x0000002e2f3e7223 */ /* 0x000fe20000010036 */
        /* <DEDUP_REMOVED lines=38> */
[----:B------:R-:W-:-:S02]  /*71c0*/  F2FP.F16.F32.PACK_AB R46, R51, R52 ;  /* 0x00000034332e723e */ /* 0x000fc400000000ff */
[----:B------:R-:W-:-:S07]  /*71d0*/  MOV R47, R61 ;  /* 0x0000003d002f7202 */ /* 0x000fce0000000f00 */
.L_x_2958:
[----:B------:R-:W-:Y:S05]  /*71e0*/  BSYNC B1 ;  /* 0x0000000000017941 */ /* 0x000fea0003800000 */
.L_x_2957:
[----:B0-----:R0:W-:Y:S01]  /*71f0*/  ST.E.128 desc[UR42][R48.64], R12 ;  /* 0x0000000c30007985 */ /* 0x0011e2000c101d2a */
[----:B------:R-:W-:Y:S01]  /*7200*/  ISETP.GE.AND P3, PT, R11, R110, PT ;  /* 0x0000006e0b00720c */ /* 0x000fe20003f66270 */
[----:B------:R-:W-:-:S12]  /*7210*/  IMAD.MOV.U32 R109, RZ, RZ, R103 ;  /* 0x000000ffff6d7224 */ /* 0x000fd800078e0067 */
[----:B------:R-:W-:Y:S05]  /*7220*/  @P3 BRA `(.L_x_2929) ;  /* 0x0000000400b83947 */ /* 0x000fea0003800000 */
[----:B0-----:R-:W-:-:S05]  /*7230*/  IMAD.WIDE R12, R11, 0x2, R108 ;  /* 0x000000020b0c7825 */ /* 0x001fca00078e026c */
[----:B----4-:R0:W-:Y:S01]  /*7240*/  ST.E.128 desc[UR42][R12.64], R44 ;  /* 0x0000002c0c007985 */ /* 0x0101e2000c101d2a */
[----:B------:R-:W-:Y:S05]  /*7250*/  BRA `(.L_x_2929) ;  /* 0x0000000400ac7947 */ /* 0x000fea0003800000 */
.L_x_2888:
[----:B------:R-:W-:-:S06]  /*7260*/  UISETP.NE.AND UP0, UPT, UR39, 0x3, UPT ;  /* 0x000000032700788c */ /* 0x000fcc000bf05270 */
[----:B------:R-:W-:-:S13]  /*7270*/  PLOP3.LUT P5, PT, PT, PT, UP0, 0x80, 0x0 ;  /* 0x000000000000781c */ /* 0x000fda0003faf008 */
[----:B------:R-:W-:Y:S05]  /*7280*/  @!P5 BRA `(.L_x_2959) ;  /* 0x000000000004d947 */ /* 0x000fea0003800000 */
[----:B------:R-:W-:Y:S01]  /*7290*/  BPT.TRAP 0x1 ;  /* 0x000000040000795c */ /* 0x000fe20000300000 */
.L_x_2959:
[----:B------:R-:W-:Y:S01]  /*72a0*/  IMAD R91, R19, 0x8, R18 ;  /* 0x00000008135b7824 */ /* 0x000fe200078e0212 */
[----:B------:R-:W-:Y:S01]  /*72b0*/  SHF.L.U32 R102, R189, 0x1f, RZ ;  /* 0x0000001fbd667819 */ /* 0x000fe200000006ff */
[----:B------:R-:W-:Y:S01]  /*72c0*/  BSSY B1, `(.L_x_2960) ;  /* 0x0000004000017945 */ /* 0x000fe20003800000 */
[----:B------:R-:W-:Y:S02]  /*72d0*/  SHF.R.S32.HI R99, RZ, 0x1f, R100 ;  /* 0x0000001fff637819 */ /* 0x000fe40000011464 */
[----:B------:R-:W0:Y:S02]  /*72e0*/  SYNCS.PHASECHK.TRANS64.TRYWAIT P3, [R91+URZ+0x28890], R102 ;  /* 0x028890665b0075a7 */ /* 0x000e24000806017f */
[----:B0-----:R-:W-:Y:S05]  /*72f0*/  @!P3 BRA `(.L_x_2961) ;  /* 0x000001900030b947 */ /* 0x001fea0003800000 */
.L_x_3254:
[----:B------:R-:W-:Y:S05]  /*7300*/  BSYNC B1 ;  /* 0x0000000000017941 */ /* 0x000fea0003800000 */
.L_x_2960:
        /* <DEDUP_REMOVED lines=13> */
[----:B------:R-:W-:Y:S01]  /*73e0*/  IMAD R15, R35, UR4, RZ ;  /* 0x00000004230f7c24 */ /* 0x000fe2000f8e02ff */
[----:B------:R-:W-:Y:S01]  /*73f0*/  IADD3 R13, R13, R11, RZ ;  /* 0x0000000b0d0d7210 */ /* 0x000fe20007ffe0ff */
[----:B------:R-:W-:Y:S02]  /*7400*/  IMAD.IADD R47, R97, 0x1, -R187 ;  /* 0x00000001612f7824 */ /* 0x000fe400078e0abb */
        /* <DEDUP_REMOVED lines=11> */
.L_x_3258:
        /* <DEDUP_REMOVED lines=13> */
.L_x_2964:
[----:B------:R-:W-:Y:S05]  /*7590*/  BSYNC B1 ;  /* 0x0000000000017941 */ /* 0x000fea0003800000 */
.L_x_2963:
[----:B------:R-:W-:-:S03]  /*75a0*/  UMOV UR4, 0xffffffff ;  /* 0xffffffff00047882 */ /* 0x000fc60000000000 */
[----:B------:R-:W-:Y:S05]  /*75b0*/  BRA.DIV UR4, `(.L_x_2965) ;  /* 0x0000018e04dc7947 */ /* 0x000fea000b800000 */
[----:B--2---:R2:W0:Y:S04]  /*75c0*/  SHFL.IDX PT, R45, R46, 0x1, 0x181f ;  /* 0x00381f002e2d7f89 */ /* 0x00442800000e0000 */
[----:B---34-:R2:W3:Y:S02]  /*75d0*/  SHFL.IDX PT, R14, R44, 0x1, 0x181f ;  /* 0x00381f002c0e7f89 */ /* 0x0184e400000e0000 */
.L_x_3262:
        /* <DEDUP_REMOVED lines=14> */
.L_x_2967:
[----:B------:R-:W-:Y:S05]  /*76c0*/  BSYNC B1 ;  /* 0x0000000000017941 */ /* 0x000fea0003800000 */
.L_x_2966:
[----:B------:R-:W-:-:S03]  /*76d0*/  UMOV UR4, 0xffffffff ;  /* 0xffffffff00047882 */ /* 0x000fc60000000000 */
[----:B------:R-:W-:Y:S05]  /*76e0*/  BRA.DIV UR4, `(.L_x_2968) ;  /* 0x0000018e04d87947 */ /* 0x000fea000b800000 */
[----:B0-----:R0:W0:Y:S04]  /*76f0*/  SHFL.IDX PT, R45, R46, 0x2, 0x181f ;  /* 0x00581f002e2d7f89 */ /* 0x00102800000e0000 */
[----:B---34-:R3:W4:Y:S02]  /*7700*/  SHFL.IDX PT, R14, R44, 0x2, 0x181f ;  /* 0x00581f002c0e7f89 */ /* 0x01872400000e0000 */
.L_x_3266:
        /* <DEDUP_REMOVED lines=14> */
.L_x_2970:
[----:B------:R-:W-:Y:S05]  /*77f0*/  BSYNC B1 ;  /* 0x0000000000017941 */ /* 0x000fea0003800000 */
.L_x_2969:
[----:B------:R-:W-:-:S03]  /*7800*/  UMOV UR4, 0xffffffff ;  /* 0xffffffff00047882 */ /* 0x000fc60000000000 */
[----:B------:R-:W-:Y:S05]  /*7810*/  BRA.DIV UR4, `(.L_x_2971) ;  /* 0x0000018e04d47947 */ /* 0x000fea000b800000 */
[----:B0-----:R0:W0:Y:S04]  /*7820*/  SHFL.IDX PT, R45, R46, 0x3, 0x181f ;  /* 0x00781f002e2d7f89 */ /* 0x00102800000e0000 */
[----:B----4-:R4:W0:Y:S02]  /*7830*/  SHFL.IDX PT, R14, R44, 0x3, 0x181f ;  /* 0x00781f002c0e7f89 */ /* 0x01082400000e0000 */
.L_x_3270:
        /* <DEDUP_REMOVED lines=13> */
.L_x_2929:
[----:B------:R-:W-:Y:S05]  /*7910*/  BSYNC B0 ;  /* 0x0000000000007941 */ /* 0x000fea0003800000 */
.L_x_2887:
        /* <DEDUP_REMOVED lines=17> */
.L_x_2973:
[----:B------:R-:W-:Y:S05]  /*7a30*/  BSYNC B0 ;  /* 0x0000000000007941 */ /* 0x000fea0003800000 */
.L_x_2972:
[----:B------:R-:W5:Y:S01]  /*7a40*/  SYNCS.PHASECHK.TRANS64.TRYWAIT P4, [R91+URZ+0x288b0], R102 ;  /* 0x0288b0665b0075a7 */ /* 0x000f62000808017f */
[----:B------:R-:W-:Y:S01]  /*7a50*/  ULDC UR41, c[0x0][0x2f4] ;  /* 0x0000bd0000297ab9 */ /* 0x000fe20000000800 */
[----:B------:R-:W-:Y:S04]  /*7a60*/  BSSY B0, `(.L_x_2974) ;  /* 0x0000002000007945 */ /* 0x000fe80003800000 */
[----:B-----5:R-:W-:Y:S05]  /*7a70*/  @!P4 BRA `(.L_x_2975) ;  /* 0x0000018c0084c947 */ /* 0x020fea0003800000 */
.L_x_3271:
[----:B------:R-:W-:Y:S05]  /*7a80*/  BSYNC B0 ;  /* 0x0000000000007941 */ /* 0x000fea0003800000 */
.L_x_2974:
[----:B------:R-:W-:Y:S01]  /*7a90*/  ULDC.64 UR4, c[0x0][0x328] ;  /* 0x0000ca0000047ab9 */ /* 0x000fe20000000a00 */
[----:B------:R-:W-:Y:S01]  /*7aa0*/  IMAD.IADD R97, R97, 0x1, -R187 ;  /* 0x0000000161617824 */ /* 0x000fe200078e0abb */
[----:B------:R-:W-:Y:S01]  /*7ab0*/  BSSY B0, `(.L_x_2976) ;  /* 0x0000020000007945 */ /* 0x000fe20003800000 */
[----:B------:R-:W-:Y:S02]  /*7ac0*/  IMAD R99, R99, UR4, RZ ;  /* 0x0000000463637c24 */ /* 0x000fe4000f8e02ff */
[----:B0---4-:R-:W-:-:S04]  /*7ad0*/  IMAD.WIDE.U32 R12, R100, UR4, RZ ;  /* 0x00000004640c7c25 */ /* 0x011fc8000f8e00ff */
[----:B------:R-:W-:Y:S01]  /*7ae0*/  IMAD R99, R100, UR5, R99 ;  /* 0x0000000564637c24 */ /* 0x000fe2000f8e0263 */
[----:B------:R-:W-:Y:S02]  /*7af0*/  ULDC.64 UR4, c[0x0][0x338] ;  /* 0x0000ce0000047ab9 */ /* 0x000fe40000000a00 */
[----:B------:R-:W-:Y:S02]  /*7b00*/  IMAD R98, R98, UR4, RZ ;  /* 0x0000000462627c24 */ /* 0x000fe4000f8e02ff */
[----:B------:R-:W-:Y:S02]  /*7b10*/  IADD3 R13, R13, R99, RZ ;  /* 0x000000630d0d7210 */ /* 0x000fe40007ffe0ff */
        /* <DEDUP_REMOVED lines=11> */
[----:B------:R0:W2:Y:S01]  /*7bd0*/  SHFL.IDX PT, R47, R48, RZ, 0x181f ;  /* 0x00181fff302f7589 */ /* 0x0000a200000e0000 */
[----:B------:R-:W-:-:S03]  /*7be0*/  ISETP.GE.AND P4, PT, R97, 0x1, PT ;  /* 0x000000016100780c */ /* 0x000fc60003f86270 */
[----:B------:R0:W4:Y:S10]  /*7bf0*/  SHFL.IDX PT, R13, R11, RZ, 0x181f ;  /* 0x00181fff0b0d7589 */ /* 0x00013400000e0000 */
[----:B0-----:R-:W-:Y:S05]  /*7c00*/  @!P4 BRA `(.L_x_2977) ;  /* 0x000000000028c947 */ /* 0x001fea0003800000 */
[----:B------:R-:W-:-:S13]  /*7c10*/  ISETP.GE.AND P4, PT, R16, UR41, PT ;  /* 0x0000002910007c0c */ /* 0x000fda000bf86270 */
[----:B-123--:R-:W-:-:S04]  /*7c20*/  @!P4 LEA R44, P5, R16, R47, 0x1 ;  /* 0x0000002f102cc211 */ /* 0x00efc800078a08ff */
[----:B----4-:R-:W-:Y:S02]  /*7c30*/  @!P4 LEA.HI.X R45, R16, R13, R17, 0x1, P5 ;  /* 0x0000000d102dc211 */ /* 0x010fe400028f0c11 */
[----:B------:R-:W-:-:S13]  /*7c40*/  ISETP.GE.AND P5, PT, R2, UR41, PT ;  /* 0x0000002902007c0c */ /* 0x000fda000bfa6270 */
[----:B------:R-:W-:-:S04]  /*7c50*/  @!P5 LEA R46, P6, R2, R47, 0x1 ;  /* 0x0000002f022ed211 */ /* 0x000fc800078c08ff */
[----:B------:R-:W-:Y:S02]  /*7c60*/  @!P5 LEA.HI.X R47, R2, R13, R184, 0x1, P6 ;  /* 0x0000000d022fd211 */ /* 0x000fe400030f0cb8 */
[----:B------:R-:W0:Y:S04]  /*7c70*/  @!P4 LDS.128 R12, [R93+0x400] ;  /* 0x000400005d0cc984 */ /* 0x000e280000000c00 */
[----:B0-----:R-:W-:Y:S04]  /*7c80*/  @!P4 ST.E.128 desc[UR42][R44.64], R12 ;  /* 0x0000000c2c00c985 */ /* 0x001fe8000c101d2a */
[----:B------:R-:W0:Y:S04]  /*7c90*/  @!P5 LDS.128 R12, [R93+0x4400] ;  /* 0x004400005d0cd984 */ /* 0x000e280000000c00 */
[----:B0-----:R0:W-:Y:S02]  /*7ca0*/  @!P5 ST.E.128 desc[UR42][R46.64], R12 ;  /* 0x0000000c2e00d985 */ /* 0x0011e4000c101d2a */
.L_x_2977:
[----:B------:R-:W-:Y:S05]  /*7cb0*/  BSYNC B0 ;  /* 0x0000000000007941 */ /* 0x000fea0003800000 */
.L_x_2976:
[----:B------:R-:W-:Y:S01]  /*7cc0*/  ISETP.GE.AND P4, PT, R97, 0x21, PT ;  /* 0x000000216100780c */ /* 0x000fe20003f86270 */
[----:B0---4-:R0:W4:Y:S01]  /*7cd0*/  SHFL.IDX PT, R13, R11, 0x1, 0x181f ;  /* 0x00381f000b0d7f89 */ /* 0x01112200000e0000 */
[----:B------:R-:W-:Y:S03]  /*7ce0*/  BSSY B0, `(.L_x_2978) ;  /* 0x000000d000007945 */ /* 0x000fe60003800000 */
[----:B--2---:R0:W2:Y:S08]  /*7cf0*/  SHFL.IDX PT, R47, R48, 0x1, 0x181f ;  /* 0x00381f00302f7f89 */ /* 0x0040b000000e0000 */
        /* <DEDUP_REMOVED lines=11> */
.L_x_2979:
[----:B------:R-:W-:Y:S05]  /*7db0*/  BSYNC B0 ;  /* 0x0000000000007941 */ /* 0x000fea0003800000 */
.L_x_2978:
        /* <DEDUP_REMOVED lines=15> */
.L_x_2981:
[----:B------:R-:W-:Y:S05]  /*7eb0*/  BSYNC B0 ;  /* 0x0000000000007941 */ /* 0x000fea0003800000 */
.L_x_2980:
[----:B------:R-:W-:Y:S01]  /*7ec0*/  ISETP.GE.AND P4, PT, R97, 0x61, PT ;  /* 0x000000616100780c */ /* 0x000fe20003f86270 */
[----:B------:R-:W1:Y:S01]  /*7ed0*/  SHFL.IDX PT, R11, R11, 0x3, 0x181f ;  /* 0x00781f000b0b7f89 */ /* 0x000e6200000e0000 */
[----:B------:R-:W-:Y:S03]  /*7ee0*/  BSSY B0, `(.L_x_2982) ;  /* 0x000000d000007945 */ /* 0x000fe60003800000 */
[----:B0-2---:R0:W2:Y:S08]  /*7ef0*/  SHFL.IDX PT, R47, R48, 0x3, 0x181f ;  /* 0x00781f00302f7f89 */ /* 0x0050b000000e0000 */
[----:B0-----:R-:W-:Y:S05]  /*7f00*/  @!P4 BRA `(.L_x_2983) ;  /* 0x000000000028c947 */ /* 0x001fea0003800000 */
[----:B------:R-:W-:-:S13]  /*7f10*/  ISETP.GE.AND P4, PT, R16, UR41, PT ;  /* 0x0000002910007c0c */ /* 0x000fda000bf86270 */
[----:B----4-:R-:W0:Y:S01]  /*7f20*/  @!P4 LDS.128 R12, [R93+0x3400] ;  /* 0x003400005d0cc984 */ /* 0x010e220000000c00 */
[----:B-123--:R-:W-:-:S04]  /*7f30*/  @!P4 LEA R44, P5, R16, R47, 0x1 ;  /* 0x0000002f102cc211 */ /* 0x00efc800078a08ff */
[----:B------:R-:W-:Y:S02]  /*7f40*/  @!P4 LEA.HI.X R45, R16, R11, R17, 0x1, P5 ;  /* 0x0000000b102dc211 */ /* 0x000fe400028f0c11 */
[----:B------:R-:W-:-:S13]  /*7f50*/  ISETP.GE.AND P5, PT, R2, UR41, PT ;  /* 0x0000002902007c0c */ /* 0x000fda000bfa6270 */
[----:B------:R-:W-:-:S04]  /*7f60*/  @!P5 LEA R46, P6, R2, R47, 0x1 ;  /* 0x0000002f022ed211 */ /* 0x000fc800078c08ff */
[----:B------:R-:W-:Y:S01]  /*7f70*/  @!P5 LEA.HI.X R47, R2, R11, R184, 0x1, P6 ;  /* 0x0000000b022fd211 */ /* 0x000fe200030f0cb8 */
[----:B0-----:R-:W-:Y:S04]  /*7f80*/  @!P4 ST.E.128 desc[UR42][R44.64], R12 ;  /* 0x0000000c2c00c985 */ /* 0x001fe8000c101d2a */
[----:B------:R-:W0:Y:S04]  /*7f90*/  @!P5 LDS.128 R12, [R93+0x7400] ;  /* 0x007400005d0cd984 */ /* 0x000e280000000c00 */
[----:B0-----:R0:W-:Y:S02]  /*7fa0*/  @!P5 ST.E.128 desc[UR42][R46.64], R12 ;  /* 0x0000000c2e00d985 */ /* 0x0011e4000c101d2a */
.L_x_2983:
[----:B------:R-:W-:Y:S05]  /*7fb0*/  BSYNC B0 ;  /* 0x0000000000007941 */ /* 0x000fea0003800000 */
.L_x_2982:
[----:B------:R-:W-:Y:S01]  /*7fc0*/  @!PT LDS RZ, [RZ] ;  /* 0x00000000fffff984 */ /* 0x000fe20000000800 */
[----:B------:R-:W-:Y:S01]  /*7fd0*/  @!PT LDS RZ, [RZ] ;  /* 0x00000000fffff984 */ /* 0x000fe20000000800 */
[----:B------:R-:W-:Y:S01]  /*7fe0*/  @!PT LDS RZ, [RZ] ;  /* 0x00000000fffff984 */ /* 0x000fe20000000800 */
[----:B------:R-:W-:Y:S01]  /*7ff0*/  @!PT LDS RZ, [RZ] ;  /* 0x00000000fffff984 */ /* 0x000fe20000000800 */
[----:B------:R5:W-:Y:S06]  /*8000*/  MEMBAR.ALL.CTA ;  /* 0x0000000000007992 */ /* 0x000bec0000008000 */
[----:B-----5:R-:W5:Y:S01]  /*8010*/  FENCE.VIEW.ASYNC.S ;  /* 0x00000000000073c6 */ /* 0x020f620000000000 */
[----:B-1----:R-:W-:Y:S01]  /*8020*/  @!P3 IADD3 R91, R91, 0x288c0, RZ ;  /* 0x000288c05b5bb810 */ /* 0x002fe20007ffe0ff */
[----:B------:R-:W-:Y:S01]  /*8030*/  VIADD R19, R19, 0x1 ;  /* 0x0000000113137836 */ /* 0x000fe20000000000 */
[----:B-----5:R1:W-:Y:S01]  /*8040*/  BAR.SYNC.DEFER_BLOCKING R94, 0x80 ;  /* 0x0002005e0000751d */ /* 0x0203e20000010000 */
[----:B------:R-:W-:-:S02]  /*8050*/  ISETP.NE.AND P4, PT, R92, RZ, PT ;  /* 0x000000ff5c00720c */ /* 0x000fc40003f85270 */
[----:B------:R-:W-:-:S04]  /*8060*/  @!P3 PRMT R91, RZ, 0x654, R91 ;  /* 0x00000654ff5bb816 */ /* 0x000fc8000000005b */
[----:B------:R1:W-:Y:S01]  /*8070*/  @!P3 SYNCS.ARRIVE.TRANS64.RED.A1T0 RZ, [R91+URZ], RZ ;  /* 0x000000ff5bffb9a7 */ /* 0x0003e2000810043f */
[----:B------:R-:W-:-:S04]  /*8080*/  ISETP.NE.AND P3, PT, R19, 0x2, PT ;  /* 0x000000021300780c */ /* 0x000fc80003f65270 */
[----:B0-----:R-:W-:Y:S02]  /*8090*/  SEL R12, RZ, 0x1, P3 ;  /* 0x00000001ff0c7807 */ /* 0x001fe40001800000 */
[----:B------:R-:W-:Y:S02]  /*80a0*/  SEL R19, R19, RZ, P3 ;  /* 0x000000ff13137207 */ /* 0x000fe40001800000 */
[----:B------:R-:W-:Y:S01]  /*80b0*/  LOP3.LUT R189, R189, R12, RZ, 0x3c, !PT ;  /* 0x0000000cbdbd7212 */ /* 0x000fe200078e3cff */
[----:B-1----:R-:W-:Y:S06]  /*80c0*/  @P4 BRA `(.L_x_2984) ;  /* 0xffffff9c00d84947 */ /* 0x002fec000383ffff */
[----:B------:R-:W0:Y:S01]  /*80d0*/  S2R R11, SR_TID.X ;  /* 0x00000000000b7919 */ /* 0x000e220000002100 */
[----:B------:R-:W-:Y:S02]  /*80e0*/  PLOP3.LUT P0, PT, PT, PT, PT, 0x8, 0x0 ;  /* 0x000000000000781c */ /* 0x000fe40003f0e170 */
[----:B0-----:R-:W-:-:S04]  /*80f0*/  SHF.R.U32.HI R11, RZ, 0x7, R11 ;  /* 0x00000007ff0b7819 */ /* 0x001fc8000001160b */
[----:B------:R-:W-:-:S13]  /*8100*/  ISETP.NE.AND P4, PT, R11, 0x1, PT ;  /* 0x000000010b00780c */ /* 0x000fda0003f85270 */
[----:B------:R-:W-:Y:S06]  /*8110*/  @!P4 BAR.ARV 0x9, 0x100 ;  /* 0x024400000000cb1d */ /* 0x000fec0000002000 */
.L_x_2882:
[----:B------:R-:W0:Y:S01]  /*8120*/  LDC R0, c[0x0][0x448] ;  /* 0x00011200ff007b82 */ /* 0x000e220000000800 */
[----:B------:R-:W-:Y:S02]  /*8130*/  CS2R R150, SRZ ;  /* 0x0000000000967805 */ /* 0x000fe4000001ff00 */
[----:B------:R-:W-:Y:S02]  /*8140*/  CS2R R148, SRZ ;  /* 0x0000000000947805 */ /* 0x000fe4000001ff00 */
[----:B------:R-:W-:Y:S02]  /*8150*/  CS2R R146, SRZ ;  /* 0x0000000000927805 */ /* 0x000fe4000001ff00 */
[----:B------:R-:W-:Y:S02]  /*8160*/  CS2R R144, SRZ ;  /* 0x0000000000907805 */ /* 0x000fe4000001ff00 */
[----:B------:R-:W-:Y:S01]  /*8170*/  CS2R R34, SRZ ;  /* 0x0000000000227805 */ /* 0x000fe2000001ff00 */
[----:B------:R-:W-:Y:S01]  /*8180*/  IMAD.MOV.U32 R142, RZ, RZ, RZ ;  /* 0x000000ffff8e7224 */ /* 0x000fe200078e00ff */
[----:B------:R-:W-:Y:S01]  /*8190*/  CS2R R32, SRZ ;  /* 0x0000000000207805 */ /* 0x000fe2000001ff00 */
[----:B------:R-:W-:Y:S01]  /*81a0*/  IMAD.MOV.U32 R141, RZ, RZ, RZ ;  /* 0x000000ffff8d7224 */ /* 0x000fe200078e00ff */
[----:B------:R-:W-:Y:S01]  /*81b0*/  MOV R138, RZ ;  /* 0x000000ff008a7202 */ /* 0x000fe20000000f00 */
        /* <DEDUP_REMOVED lines=14> */
[----:B0-----:R-:W-:Y:S01]  /*82a0*/  ISETP.NE.AND P1, PT, R0, 0x1, PT ;  /* 0x000000010000780c */ /* 0x001fe20003f25270 */
[----:B------:R-:W-:Y:S01]  /*82b0*/  VIADD R0, R191, 0x7f ;  /* 0x0000007fbf007836 */ /* 0x000fe20000000000 */
[----:B------:R-:W-:-:S02]  /*82c0*/  CS2R R110, SRZ ;  /* 0x00000000006e7805 */ /* 0x000fc4000001ff00 */
[----:B------:R-:W-:Y:S02]  /*82d0*/  CS2R R108, SRZ ;  /* 0x00000000006c7805 */ /* 0x000fe4000001ff00 */
[----:B---3--:R-:W-:Y:S02]  /*82e0*/  CS2R R106, SRZ ;  /* 0x00000000006a7805 */ /* 0x008fe4000001ff00 */
[----:B------:R-:W-:Y:S02]  /*82f0*/  CS2R R104, SRZ ;  /* 0x0000000000687805 */ /* 0x000fe4000001ff00 */
[----:B------:R-:W-:Y:S02]  /*8300*/  CS2R R102, SRZ ;  /* 0x0000000000667805 */ /* 0x000fe4000001ff00 */
[----:B------:R-:W-:Y:S02]  /*8310*/  CS2R R100, SRZ ;  /* 0x0000000000647805 */ /* 0x000fe4000001ff00 */
[----:B------:R-:W-:Y:S01]  /*8320*/  CS2R R98, SRZ ;  /* 0x0000000000627805 */ /* 0x000fe2000001ff00 */
[----:B------:R-:W-:Y:S01]  /*8330*/  IMAD.MOV.U32 R36, RZ, RZ, RZ ;  /* 0x000000ffff247224 */ /* 0x000fe200078e00ff */
[----:B------:R-:W-:-:S02]  /*8340*/  CS2R R10, SRZ ;  /* 0x00000000000a7805 */ /* 0x000fc4000001ff00 */
[----:B------:R-:W-:Y:S01]  /*8350*/  MOV R94, RZ ;  /* 0x000000ff005e7202 */ /* 0x000fe20000000f00 */
[----:B------:R-:W-:Y:S01]  /*8360*/  IMAD.MOV.U32 R93, RZ, RZ, RZ ;  /* 0x000000ffff5d7224 */ /* 0x000fe200078e00ff */
[----:B------:R-:W0:Y:S01]  /*8370*/  @P1 LDC R3, c[0x0][0x44c] ;  /* 0x00011300ff031b82 */ /* 0x000e220000000800 */
[----:B------:R-:W-:-:S07]  /*8380*/  CS2R R90, SRZ ;  /* 0x00000000005a7805 */ /* 0x000fce000001ff00 */
[----:B------:R-:W1:Y:S01]  /*8390*/  @P1 LDC R4, c[0x0][0x450] ;  /* 0x00011400ff041b82 */ /* 0x000e620000000800 */
[----:B0-----:R-:W-:-:S05]  /*83a0*/  @P1 IMAD.HI.U32 R3, R0, R3, RZ ;  /* 0x0000000300031227 */ /* 0x001fca00078e00ff */
[----:B-1----:R-:W-:Y:S02]  /*83b0*/  @P1 SHF.R.U32.HI R0, RZ, R4, R3 ;  /* 0x00000004ff001219 */ /* 0x002fe40000011603 */
[----:B------:R-:W-:-:S03]  /*83c0*/  PLOP3.LUT P1, PT, PT, PT, PT, 0x80, 0x0 ;  /* 0x000000000000781c */ /* 0x000fc60003f2f070 */
[----:B------:R-:W-:-:S05]  /*83d0*/  IMAD.IADD R0, R95, 0x1, R0 ;  /* 0x000000015f007824 */ /* 0x000fca00078e0200 */
[----:B------:R-:W-:-:S04]  /*83e0*/  SHF.R.S32.HI R3, RZ, 0x1f, R0 ;  /* 0x0000001fff037819 */ /* 0x000fc80000011400 */
[----:B------:R-:W-:Y:S02]  /*83f0*/  LEA.HI R3, R3, R0, RZ, 0x7 ;  /* 0x0000000003037211 */ /* 0x000fe400078f38ff */
[----:B------:R-:W-:Y:S02]  /*8400*/  MOV R0, RZ ;  /* 0x000000ff00007202 */ /* 0x000fe40000000f00 */
[----:B------:R-:W-:-:S04]  /*8410*/  SHF.R.S32.HI R3, RZ, 0x7, R3 ;  /* 0x00000007ff037819 */ /* 0x000fc80000011403 */
[----:B------:R-:W-:Y:S01]  /*8420*/  VIMNMX R96, R96, R3, PT ;  /* 0x0000000360607248 */ /* 0x000fe20003fe0100 */
[----:B------:R-:W-:-:S03]  /*8430*/  IMAD.MOV.U32 R3, RZ, RZ, RZ ;  /* 0x000000ffff037224 */ /* 0x000fc600078e00ff */
[----:B------:R-:W-:Y:S01]  /*8440*/  ISETP.GE.AND P2, PT, R96, 0x1, PT ;  /* 0x000000016000780c */ /* 0x000fe20003f46270 */
[----:B------:R-:W-:-:S12]  /*8450*/  @P0 BRA `(.L_x_2985) ;  /* 0x00000000000c0947 */ /* 0x000fd80003800000 */
[----:B------:R-:W0:Y:S01]  /*8460*/  FENCE.VIEW.ASYNC.G ;  /* 0x00000000000073c6 */ /* 0x000e220000000100 */
[----:B------:R-:W-:Y:S05]  /*8470*/  WARPSYNC.ALL ;  /* 0x0000000000007948 */ /* 0x000fea0003800000 */
[----:B0-----:R-:W-:Y:S06]  /*8480*/  BAR.ARV 0xc, 0x180 ;  /* 0x0306000000007b1d */ /* 0x001fec0000002000 */
.L_x_2985:
[----:B------:R-:W-:Y:S01]  /*8490*/  CS2R R88, SRZ ;  /* 0x0000000000587805 */ /* 0x000fe2000001ff00 */
[----:B------:R-:W-:Y:S06]  /*84a0*/  @!P2 BRA `(.L_x_2986) ;  /* 0x000000e400f4a947 */ /* 0x000fec0003800000 */
[----:B------:R-:W-:-:S03]  /*84b0*/  UMOV UR4, 0xffffffff ;  /* 0xffffffff00047882 */ /* 0x000fc60000000000 */
[----:B------:R-:W-:Y:S05]  /*84c0*/  BRA.DIV UR4, `(.L_x_2987) ;  /* 0x0000018604047947 */ /* 0x000fea000b800000 */
[----:B------:R0:W1:Y:S02]  /*84d0*/  SHFL.IDX PT, R190, R220, RZ, 0x1f ;  /* 0x00001fffdcbe7589 */ /* 0x00006400000e0000 */
.L_x_3274:
[----:B-1----:R-:W-:-:S04]  /*84e0*/  LEA.HI R0, R190, R190, RZ, 0x1 ;  /* 0x000000bebe007211 */ /* 0x002fc800078f08ff */
        /* <DEDUP_REMOVED lines=12> */
[----:B------:R-:W-:Y:S01]  /*85b0*/  MOV R4, UR4 ;  /* 0x0000000400047c02 */ /* 0x000fe20008000f00 */
[----:B------:R1:W3:Y:S01]  /*85c0*/  LDC.64 R14, c[0x4][R0] ;  /* 0x01000000000e7b82 */ /* 0x0002e20000000a00 */
[----:B------:R-:W-:Y:S01]  /*85d0*/  IMAD.U32 R5, RZ, RZ, UR5 ;  /* 0x00000005ff057e24 */ /* 0x000fe2000f8e00ff */
[----:B------:R-:W-:Y:S01]  /*85e0*/  ULDC.64 UR4, c[0x4][0x20] ;  /* 0x0100080000047ab9 */ /* 0x000fe20000000a00 */
[----:B------:R-:W-:Y:S01]  /*85f0*/  IMAD.U32 R6, RZ, RZ, UR6 ;  /* 0x00000006ff067e24 */ /* 0x000fe2000f8e00ff */
[----:B------:R-:W-:Y:S01]  /*8600*/  MOV R10, UR4 ;  /* 0x00000004000a7c02 */ /* 0x000fe20008000f00 */
[----:B------:R-:W-:Y:S01]  /*8610*/  IMAD.U32 R7, RZ, RZ, UR7 ;  /* 0x00000007ff077e24 */ /* 0x000fe2000f8e00ff */
[----:B----4-:R-:W-:Y:S01]  /*8620*/  MOV R13, RZ ;  /* 0x000000ff000d7202 */ /* 0x010fe20000000f00 */
[----:B------:R-:W-:-:S02]  /*8630*/  IMAD.U32 R11, RZ, RZ, UR5 ;  /* 0x00000005ff0b7e24 */ /* 0x000fc4000f8e00ff */
[----:B------:R-:W-:Y:S02]  /*8640*/  IMAD.MOV.U32 R8, RZ, RZ, 0x70 ;  /* 0x00000070ff087424 */ /* 0x000fe400078e00ff */
[----:B-1----:R-:W-:-:S07]  /*8650*/  IMAD.MOV.U32 R12, RZ, RZ, 0x1 ;  /* 0x00000001ff0c7424 */ /* 0x002fce00078e00ff */
[----:B------:R-:W-:-:S07]  /*8660*/  LEPC R20, `(.L_x_2988) ;  /* 0x000000001014794e */ /* 0x000fce0000000000 */
[----:B0-23-5:R-:W-:Y:S05]  /*8670*/  CALL.ABS.NOINC R14 ;  /* 0x000000000e007343 */ /* 0x02dfea0003c00000 */
.L_x_2988:
        /* <DEDUP_REMOVED lines=8> */
[----:B------:R1:W3:Y:S03]  /*8700*/  SYNCS.PHASECHK.TRANS64.TRYWAIT P0, [R18+URZ+0x28800], R3 ;  /* 0x02880003120075a7 */ /* 0x0002e6000800017f */
[----:B---3--:R-:W-:Y:S05]  /*8710*/  @!P0 NANOSLEEP.SYNCS 0x989680 ;  /* 0x009896800000895d */ /* 0x008fea0003900000 */
[----:B------:R-:W3:Y:S01]  /*8720*/  @!P0 SYNCS.PHASECHK.TRANS64 P0, [R18+URZ+0x28800], R3 ;  /* 0x02880003120085a7 */ /* 0x000ee2000800007f */
[----:B------:R-:W-:Y:S04]  /*8730*/  BSSY B0, `(.L_x_2990) ;  /* 0x0000006000007945 */ /* 0x000fe80003800000 */
[----:B---3--:R-:W-:Y:S05]  /*8740*/  @P0 BRA `(.L_x_2991) ;  /* 0x0000000000100947 */ /* 0x008fea0003800000 */
.L_x_2992:
[----:B---3--:R3:W0:Y:S02]  /*8750*/  SYNCS.PHASECHK.TRANS64.TRYWAIT P0, [R18+URZ+0x28800], R3 ;  /* 0x02880003120075a7 */ /* 0x008624000800017f */
[----:B0-----:R-:W-:Y:S05]  /*8760*/  @!P0 NANOSLEEP.SYNCS 0x989680 ;  /* 0x009896800000895d */ /* 0x001fea0003900000 */
[----:B------:R-:W0:Y:S02]  /*8770*/  @!P0 SYNCS.PHASECHK.TRANS64 P0, [R18+URZ+0x28800], R3 ;  /* 0x02880003120085a7 */ /* 0x000e24000800007f */
[----:B0-----:R-:W-:Y:S05]  /*8780*/  @!P0 BRA `(.L_x_2992) ;  /* 0xfffffffc00f08947 */ /* 0x001fea000383ffff */
.L_x_2991:
[----:B------:R-:W-:Y:S05]  /*8790*/  BSYNC B0 ;  /* 0x0000000000007941 */ /* 0x000fea0003800000 */
.L_x_2990:
[----:B------:R-:W-:Y:S05]  /*87a0*/  BRA `(.L_x_2993) ;  /* 0x0000004c00987947 */ /* 0x000fea0003800000 */
.L_x_2989:
        /* <DEDUP_REMOVED lines=10> */
[----:B------:R-:W-:Y:S02]  /*8850*/  IMAD.IADD R29, R3, 0x1, R27 ;  /* 0x00000001031d7824 */ /* 0x000fe400078e021b */
[----:B------:R-:W-:Y:S01]  /*8860*/  IMAD.IADD R31, R5, 0x1, R25 ;  /* 0x00000001051f7824 */ /* 0x000fe200078e0219 */
        /* <DEDUP_REMOVED lines=8> */
[----:B------:R-:W-:Y:S01]  /*88f0*/  MOV R10, UR6 ;  /* 0x00000006000a7c02 */ /* 0x000fe20008000f00 */
[----:B------:R-:W-:Y:S01]  /*8900*/  IMAD.U32 R6, RZ, RZ, UR4 ;  /* 0x00000004ff067e24 */ /* 0x000fe2000f8e00ff */
[----:B----4-:R-:W-:Y:S01]  /*8910*/  MOV R13, RZ ;  /* 0x000000ff000d7202 */ /* 0x010fe20000000f00 */
[----:B------:R-:W-:-:S02]  /*8920*/  IMAD.U32 R7, RZ, RZ, UR5 ;  /* 0x00000005ff077e24 */ /* 0x000fc4000f8e00ff */
[----:B------:R-:W-:Y:S02]  /*8930*/  IMAD.U32 R11, RZ, RZ, UR7 ;  /* 0x00000007ff0b7e24 */ /* 0x000fe4000f8e00ff */
[----:B------:R-:W-:Y:S02]  /*8940*/  IMAD.MOV.U32 R8, RZ, RZ, 0x70 ;  /* 0x00000070ff087424 */ /* 0x000fe400078e00ff */
[----:B-1----:R-:W-:-:S07]  /*8950*/  IMAD.MOV.U32 R12, RZ, RZ, 0x1 ;  /* 0x00000001ff0c7424 */ /* 0x002fce00078e00ff */
[----:B------:R-:W-:-:S07]  /*8960*/  LEPC R20, `(.L_x_2994) ;  /* 0x000000001014794e */ /* 0x000fce0000000000 */
[----:B0-23--:R-:W-:Y:S05]  /*8970*/  CALL.ABS.NOINC R14 ;  /* 0x000000000e007343 */ /* 0x00dfea0003c00000 */
.L_x_2994:
[----:B------:R-:W-:Y:S01]  /*8980*/  ULDC.U8 UR4, c[0x0][0x410] ;  /* 0x0001040000047ab9 */ /* 0x000fe20000000000 */
[----:B------:R-:W-:Y:S01]  /*8990*/  IMAD.IADD R55, R187, 0x1, R191 ;  /* 0x00000001bb377824 */ /* 0x000fe200078e02bf */
[----:B------:R-:W-:Y:S01]  /*89a0*/  ISETP.NE.AND P0, PT, RZ, UR4, PT ;  /* 0x00000004ff007c0c */ /* 0x000fe2000bf05270 */
[----:B------:R-:W-:Y:S02]  /*89b0*/  BSSY B0, `(.L_x_2995) ;  /* 0x00004bd000007945 */ /* 0x000fe40003800000 */
[----:B------:R-:W-:-:S10]  /*89c0*/  IMAD R3, R206, 0x20, R55 ;  /* 0x00000020ce037824 */ /* 0x000fd400078e0237 */
[----:B------:R-:W-:Y:S05]  /*89d0*/  @!P0 BRA `(.L_x_2996) ;  /* 0x0000002400b88947 */ /* 0x000fea0003800000 */
[----:B------:R-:W1:Y:S01]  /*89e0*/  LDC R21, c[0x0][0x448] ;  /* 0x00011200ff157b82 */ /* 0x000e620000000800 */
[----:B------:R-:W-:Y:S01]  /*89f0*/  ULDC.64 UR4, c[0x0][0x3f8] ;  /* 0x0000fe0000047ab9 */ /* 0x000fe20000000a00 */
[----:B------:R-:W-:Y:S01]  /*8a00*/  MOV R9, R29 ;  /* 0x0000001d00097202 */ /* 0x000fe20000000f00 */
[----:B------:R-:W-:Y:S01]  /*8a10*/  ULDC.64 UR6, c[0x0][0x408] ;  /* 0x0001020000067ab9 */ /* 0x000fe20000000a00 */
[----:B------:R-:W-:Y:S02]  /*8a20*/  IMAD.MOV.U32 R8, RZ, RZ, R26 ;  /* 0x000000ffff087224 */ /* 0x000fe400078e001a */
[----:B------:R-:W-:Y:S02]  /*8a30*/  IMAD.MOV.U32 R10, RZ, RZ, R24 ;  /* 0x000000ffff0a7224 */ /* 0x000fe400078e0018 */
[----:B------:R-:W-:Y:S01]  /*8a40*/  IMAD.MOV.U32 R11, RZ, RZ, R31 ;  /* 0x000000ffff0b7224 */ /* 0x000fe200078e001f */
[----:B-1----:R-:W-:-:S13]  /*8a50*/  ISETP.NE.AND P0, PT, R21, 0x1, PT ;  /* 0x000000011500780c */ /* 0x002fda0003f05270 */
[----:B------:R-:W1:Y:S08]  /*8a60*/  @P0 LDC R0, c[0x0][0x44c] ;  /* 0x00011300ff000b82 */ /* 0x000e700000000800 */
[----:B------:R-:W3:Y:S01]  /*8a70*/  @P0 LDC R5, c[0x0][0x450] ;  /* 0x00011400ff050b82 */ /* 0x000ee20000000800 */
[----:B-1----:R-:W-:-:S05]  /*8a80*/  @P0 IMAD.HI.U32 R0, R3, R0, RZ ;  /* 0x0000000003000227 */ /* 0x002fca00078e00ff */
[----:B---3--:R-:W-:-:S04]  /*8a90*/  @P0 SHF.R.U32.HI R3, RZ, R5, R0 ;  /* 0x00000005ff030219 */ /* 0x008fc80000011600 */
[----:B------:R-:W-:Y:S01]  /*8aa0*/  SHF.R.S32.HI R0, RZ, 0x1f, R3 ;  /* 0x0000001fff007819 */ /* 0x000fe20000011403 */
[----:B------:R-:W-:-:S04]  /*8ab0*/  IMAD.WIDE.U32 R8, R3, UR4, R8 ;  /* 0x0000000403087c25 */ /* 0x000fc8000f8e0008 */
[C---:B------:R-:W-:Y:S02]  /*8ac0*/  IMAD R4, R0.reuse, UR4, RZ ;  /* 0x0000000400047c24 */ /* 0x040fe4000f8e02ff */
[----:B------:R-:W-:Y:S02]  /*8ad0*/  IMAD R0, R0, UR6, RZ ;  /* 0x0000000600007c24 */ /* 0x000fe4000f8e02ff */
[C---:B----4-:R-:W-:Y:S01]  /*8ae0*/  IMAD R13, R3.reuse, UR5, R4 ;  /* 0x00000005030d7c24 */ /* 0x050fe2000f8e0204 */
[----:B------:R-:W-:Y:S01]  /*8af0*/  ULDC.64 UR4, c[0x0][0x3e8] ;  /* 0x0000fa0000047ab9 */ /* 0x000fe20000000a00 */
[C---:B------:R-:W-:Y:S01]  /*8b00*/  IMAD.WIDE.U32 R10, R3.reuse, UR6, R10 ;  /* 0x00000006030a7c25 */ /* 0x040fe2000f8e000a */
[----:B------:R-:W-:Y:S01]  /*8b10*/  LEA R5, P0, R8, UR4, 0x1 ;  /* 0x0000000408057c11 */ /* 0x000fe2000f8008ff */
[----:B------:R-:W-:Y:S02]  /*8b20*/  UMOV UR4, 0xffffffff ;  /* 0xffffffff00047882 */ /* 0x000fe40000000000 */
[----:B------:R-:W-:Y:S01]  /*8b30*/  IMAD R3, R3, UR7, R0 ;  /* 0x0000000703037c24 */ /* 0x000fe2000f8e0200 */
[----:B------:R-:W-:Y:S01]  /*8b40*/  ULDC.64 UR6, c[0x0][0x400] ;  /* 0x0001000000067ab9 */ /* 0x000fe20000000a00 */
[----:B------:R-:W-:Y:S01]  /*8b50*/  IMAD.IADD R9, R9, 0x1, R13 ;  /* 0x0000000109097824 */ /* 0x000fe200078e020d */
[----:B------:R-:W-:-:S02]  /*8b60*/  LEA R7, P1, R10, UR6, 0x1 ;  /* 0x000000060a077c11 */ /* 0x000fc4000f8208ff */
[----:B------:R-:W-:Y:S02]  /*8b70*/  IADD3 R3, R11, R3, RZ ;  /* 0x000000030b037210 */ /* 0x000fe40007ffe0ff */
[----:B------:R-:W-:Y:S02]  /*8b80*/  LEA.HI.X R6, R8, UR5, R9, 0x1, P0 ;  /* 0x0000000508067c11 */ /* 0x000fe400080f0c09 */
[----:B------:R-:W-:Y:S01]  /*8b90*/  LEA.HI.X R8, R10, UR7, R3, 0x1, P1 ;  /* 0x000000070a087c11 */ /* 0x000fe200088f0c03 */
[----:B------:R-:W-:Y:S06]  /*8ba0*/  BRA.DIV UR4, `(.L_x_2997) ;  /* 0x0000017e04787947 */ /* 0x000fec000b800000 */
[----:B------:R1:W3:Y:S04]  /*8bb0*/  SHFL.IDX PT, R0, R6, RZ, 0x181f ;  /* 0x00181fff06007589 */ /* 0x0002e800000e0000 */
[----:B------:R1:W4:Y:S04]  /*8bc0*/  SHFL.IDX PT, R3, R5, RZ, 0x181f ;  /* 0x00181fff05037589 */ /* 0x00032800000e0000 */
[----:B------:R1:W0:Y:S04]  /*8bd0*/  SHFL.IDX PT, R4, R8, RZ, 0x181f ;  /* 0x00181fff08047589 */ /* 0x00022800000e0000 */
[----:B------:R1:W0:Y:S02]  /*8be0*/  SHFL.IDX PT, R14, R7, RZ, 0x181f ;  /* 0x00181fff070e7589 */ /* 0x00022400000e0000 */
.L_x_3280:
[----:B------:R-:W-:Y:S01]  /*8bf0*/  IMAD R64, R192, R21, RZ ;  /* 0x00000015c0407224 */ /* 0x000fe200078e02ff */
[----:B------:R-:W-:Y:S01]  /*8c00*/  BSSY B1, `(.L_x_2998) ;  /* 0x000001e000017945 */ /* 0x000fe20003800000 */
[----:B------:R-:W-:Y:S02]  /*8c10*/  CS2R R48, SRZ ;  /* 0x0000000000307805 */ /* 0x000fe4000001ff00 */
[----:B------:R-:W-:Y:S02]  /*8c20*/  CS2R R44, SRZ ;  /* 0x00000000002c7805 */ /* 0x000fe4000001ff00 */
[----:B--2---:R-:W-:Y:S02]  /*8c30*/  CS2R R46, SRZ ;  /* 0x00000000002e7805 */ /* 0x004fe4000001ff00 */
        /* <DEDUP_REMOVED lines=19> */
[----:B------:R-:W-:Y:S02]  /*8d70*/  @!P5 IMAD.X R21, R0, 0x1, R9, P2 ;  /* 0x000000010015d824 */ /* 0x000fe400010e0609 */
[C---:B------:R-:W-:Y:S01]  /*8d80*/  @!P4 IMAD.X R13, R4.reuse, 0x1, R13, P1 ;  /* 0x00000001040dc824 */ /* 0x040fe200008e060d */
[----:B------:R2:W5:Y:S01]  /*8d90*/  @!P4 LD.E.64 R46, desc[UR42][R10.64] ;  /* 0x0000002a0a2ec980 */ /* 0x000562000c101b00 */
[----:B------:R-:W-:-:S03]  /*8da0*/  @!P5 IMAD.X R15, R4, 0x1, R9, P3 ;  /* 0x00000001040fd824 */ /* 0x000fc600018e0609 */
[----:B------:R2:W5:Y:S04]  /*8db0*/  @!P5 LD.E.64 R40, desc[UR42][R20.64] ;  /* 0x0000002a1428d980 */ /* 0x000568000c101b00 */
[----:B------:R2:W5:Y:S04]  /*8dc0*/  @!P5 LD.E.64 R44, desc[UR42][R14.64] ;  /* 0x0000002a0e2cd980 */ /* 0x000568000c101b00 */
[----:B------:R2:W5:Y:S02]  /*8dd0*/  @!P4 LD.E.64 R48, desc[UR42][R12.64] ;  /* 0x0000002a0c30c980 */ /* 0x000564000c101b00 */
.L_x_2999:
[----:B------:R-:W-:Y:S05]  /*8de0*/  BSYNC B1 ;  /* 0x0000000000017941 */ /* 0x000fea0003800000 */
.L_x_2998:
        /* <DEDUP_REMOVED lines=22> */
[----:B--2---:R2:W0:Y:S02]  /*8f50*/  SHFL.IDX PT, R14, R7, 0x1, 0x181f ;  /* 0x00381f00070e7f89 */ /* 0x00442400000e0000 */
.L_x_3286:
        /* <DEDUP_REMOVED lines=11> */
[----:B------:R-:W-:Y:S02]  /*9010*/  ISETP.GE.AND P5, PT, R185, UR4, PT ;  /* 0x00000004b9007c0c */ /* 0x000fe4000bfa6270 */
[----:B------:R-:W-:-:S07]  /*9020*/  CS2R R36, SRZ ;  /* 0x0000000000247805 */ /* 0x000fce000001ff00 */
[----:B------:R-:W-:-:S04]  /*9030*/  @!P4 SHF.L.U32 R12, R22, 0x1, RZ ;  /* 0x00000001160cc819 */ /* 0x000fc800000006ff */
[C---:B------:R-:W-:Y:S01]  /*9040*/  @!P5 IMAD.SHL.U32 R11, R185.reuse, 0x2, RZ ;  /* 0x00000002b90bd824 */ /* 0x040fe200078e00ff */
[----:B------:R-:W-:Y:S02]  /*9050*/  @!P5 SHF.L.U64.HI R15, R185, 0x1, R212 ;  /* 0x00000001b90fd819 */ /* 0x000fe400000102d4 */
[CC--:B----4-:R-:W-:Y:S02]  /*9060*/  @!P4 IADD3 R10, P0, R3.reuse, R12.reuse, RZ ;  /* 0x0000000c030ac210 */ /* 0x0d0fe40007f1e0ff */
[-C--:B------:R-:W-:Y:S02]  /*9070*/  @!P5 IADD3 R20, P2, R3, R11.reuse, RZ ;  /* 0x0000000b0314d210 */ /* 0x080fe40007f5e0ff */
[----:B0-----:R-:W-:Y:S02]  /*9080*/  @!P4 IADD3 R12, P1, R14, R12, RZ ;  /* 0x0000000c0e0cc210 */ /* 0x001fe40007f3e0ff */
[----:B------:R-:W-:Y:S01]  /*9090*/  @!P4 SHF.L.U64.HI R9, R22, 0x1, R23 ;  /* 0x000000011609c819 */ /* 0x000fe20000010217 */
[----:B---3--:R-:W-:Y:S01]  /*90a0*/  @!P5 IMAD.X R21, R0, 0x1, R15, P2 ;  /* 0x000000010015d824 */ /* 0x008fe200010e060f */
[----:B------:R-:W-:-:S02]  /*90b0*/  @!P5 IADD3 R14, P3, R14, R11, RZ ;  /* 0x0000000b0e0ed210 */ /* 0x000fc40007f7e0ff */
[----:B------:R-:W-:Y:S02]  /*90c0*/  CS2R R38, SRZ ;  /* 0x0000000000267805 */ /* 0x000fe4000001ff00 */
[----:B------:R-:W-:Y:S01]  /*90d0*/  @!P4 IADD3.X R13, R4, R9, RZ, P1, !PT ;  /* 0x00000009040dc210 */ /* 0x000fe20000ffe4ff */
[----:B------:R-:W-:Y:S01]  /*90e0*/  @!P4 IMAD.X R11, R0, 0x1, R9, P0 ;  /* 0x00000001000bc824 */ /* 0x000fe200000e0609 */
[----:B------:R0:W5:Y:S01]  /*90f0*/  @!P5 LD.E.64 R32, desc[UR42][R20.64] ;  /* 0x0000002a1420d980 */ /* 0x000162000c101b00 */
[----:B------:R-:W-:-:S03]  /*9100*/  @!P5 IMAD.X R15, R4, 0x1, R15, P3 ;  /* 0x00000001040fd824 */ /* 0x000fc600018e060f */
[----:B------:R0:W5:Y:S04]  /*9110*/  @!P4 LD.E.64 R36, desc[UR42][R10.64] ;  /* 0x0000002a0a24c980 */ /* 0x000168000c101b00 */
[----:B------:R0:W5:Y:S04]  /*9120*/  @!P5 LD.E.64 R34, desc[UR42][R14.64] ;  /* 0x0000002a0e22d980 */ /* 0x000168000c101b00 */
[----:B------:R0:W5:Y:S02]  /*9130*/  @!P4 LD.E.64 R38, desc[UR42][R12.64] ;  /* 0x0000002a0c26c980 */ /* 0x000164000c101b00 */
.L_x_3002:
[----:B------:R-:W-:Y:S05]  /*9140*/  BSYNC B1 ;  /* 0x0000000000017941 */ /* 0x000fea0003800000 */
.L_x_3001:
[----:B---3-5:R-:W-:Y:S01]  /*9150*/  IMAD.MOV.U32 R0, RZ, RZ, R38 ;  /* 0x000000ffff007224 */ /* 0x028fe200078e0026 */
[----:B0-----:R-:W-:Y:S01]  /*9160*/  MOV R4, R34 ;  /* 0x0000002200047202 */ /* 0x001fe20000000f00 */
[----:B----4-:R-:W-:Y:S01]  /*9170*/  IMAD.MOV.U32 R3, RZ, RZ, R39 ;  /* 0x000000ffff037224 */ /* 0x010fe200078e0027 */
        /* <DEDUP_REMOVED lines=17> */
.L_x_3292:
        /* <DEDUP_REMOVED lines=12> */
[----:B------:R-:W-:Y:S02]  /*9350*/  ISETP.GE.AND P5, PT, R185, UR4, PT ;  /* 0x00000004b9007c0c */ /* 0x000fe4000bfa6270 */
[----:B------:R-:W-:-:S07]  /*9360*/  CS2R R28, SRZ ;  /* 0x00000000001c7805 */ /* 0x000fce000001ff00 */
[C---:B------:R-:W-:Y:S01]  /*9370*/  @!P4 IMAD.SHL.U32 R12, R22.reuse, 0x2, RZ ;  /* 0x00000002160cc824 */ /* 0x040fe200078e00ff */
[----:B------:R-:W-:-:S03]  /*9380*/  @!P4 SHF.L.U64.HI R9, R22, 0x1, R23 ;  /* 0x000000011609c819 */ /* 0x000fc60000010217 */
[C---:B------:R-:W-:Y:S02]  /*9390*/  @!P5 SHF.L.U32 R11, R185.reuse, 0x1, RZ ;  /* 0x00000001b90bd819 */ /* 0x040fe400000006ff */
[----:B------:R-:W-:Y:S02]  /*93a0*/  @!P5 SHF.L.U64.HI R15, R185, 0x1, R212 ;  /* 0x00000001b90fd819 */ /* 0x000fe400000102d4 */
[CC--:B----4-:R-:W-:Y:S02]  /*93b0*/  @!P4 IADD3 R10, P0, R3.reuse, R12.reuse, RZ ;  /* 0x0000000c030ac210 */ /* 0x0d0fe40007f1e0ff */
[-C--:B------:R-:W-:Y:S02]  /*93c0*/  @!P5 IADD3 R26, P2, R3, R11.reuse, RZ ;  /* 0x0000000b031ad210 */ /* 0x080fe40007f5e0ff */
[C---:B0-----:R-:W-:Y:S02]  /*93d0*/  @!P4 IADD3 R12, P1, R14.reuse, R12, RZ ;  /* 0x0000000c0e0cc210 */ /* 0x041fe40007f3e0ff */
[----:B------:R-:W-:Y:S01]  /*93e0*/  @!P5 IADD3 R14, P3, R14, R11, RZ ;  /* 0x0000000b0e0ed210 */ /* 0x000fe20007f7e0ff */
[C---:B---3--:R-:W-:Y:S01]  /*93f0*/  @!P5 IMAD.X R27, R0.reuse, 0x1, R15, P2 ;  /* 0x00000001001bd824 */ /* 0x048fe200010e060f */
[----:B------:R-:W-:Y:S01]  /*9400*/  CS2R R30, SRZ ;  /* 0x00000000001e7805 */ /* 0x000fe2000001ff00 */
[--C-:B------:R-:W-:Y:S01]  /*9410*/  @!P4 IMAD.X R11, R0, 0x1, R9.reuse, P0 ;  /* 0x00000001000bc824 */ /* 0x100fe200000e0609 */
[C---:B------:R-:W-:Y:S01]  /*9420*/  @!P5 IADD3.X R15, R4.reuse, R15, RZ, P3, !PT ;  /* 0x0000000f040fd210 */ /* 0x040fe20001ffe4ff */
[----:B------:R-:W-:Y:S01]  /*9430*/  @!P4 IMAD.X R13, R4, 0x1, R9, P1 ;  /* 0x00000001040dc824 */ /* 0x000fe200008e0609 */
[----:B------:R0:W5:Y:S04]  /*9440*/  @!P5 LD.E.64 R24, desc[UR42][R26.64] ;  /* 0x0000002a1a18d980 */ /* 0x000168000c101b00 */
[----:B------:R0:W5:Y:S04]  /*9450*/  @!P5 LD.E.64 R20, desc[UR42][R14.64] ;  /* 0x0000002a0e14d980 */ /* 0x000168000c101b00 */
[----:B------:R0:W5:Y:S04]  /*9460*/  @!P4 LD.E.64 R28, desc[UR42][R10.64] ;  /* 0x0000002a0a1cc980 */ /* 0x000168000c101b00 */
[----:B------:R0:W5:Y:S02]  /*9470*/  @!P4 LD.E.64 R30, desc[UR42][R12.64] ;  /* 0x0000002a0c1ec980 */ /* 0x000164000c101b00 */
.L_x_3005:
[----:B------:R-:W-:Y:S05]  /*9480*/  BSYNC B1 ;  /* 0x0000000000017941 */ /* 0x000fea0003800000 */
.L_x_3004:
[----:B---3-5:R-:W-:Y:S01]  /*9490*/  IMAD.MOV.U32 R0, RZ, RZ, R30 ;  /* 0x000000ffff007224 */ /* 0x028fe200078e001e */
[----:B------:R-:W-:Y:S01]  /*94a0*/  MOV R9, R21 ;  /* 0x0000001500097202 */ /* 0x000fe20000000f00 */
[----:B----4-:R-:W-:Y:S01]  /*94b0*/  IMAD.MOV.U32 R3, RZ, RZ, R31 ;  /* 0x000000ffff037224 */ /* 0x010fe200078e001f */
[----:B------:R-:W-:Y:S01]  /*94c0*/  UMOV UR4, 0xffffffff ;  /* 0xffffffff00047882 */ /* 0x000fe20000000000 */
[----:B0-----:R-:W-:Y:S01]  /*94d0*/  IMAD.MOV.U32 R4, RZ, RZ, R20 ;  /* 0x000000ffff047224 */ /* 0x001fe200078e0014 */
[----:B------:R-:W-:Y:S02]  /*94e0*/  CS2R R26, SRZ ;  /* 0x00000000001a7805 */ /* 0x000fe4000001ff00 */
        /* <DEDUP_REMOVED lines=9> */
[----:B------:R0:W3:Y:S04]  /*9580*/  SHFL.IDX PT, R0, R6, 0x3, 0x181f ;  /* 0x00781f0006007f89 */ /* 0x0000e800000e0000 */
[----:B------:R0:W4:Y:S04]  /*9590*/  SHFL.IDX PT, R3, R5, 0x3, 0x181f ;  /* 0x00781f0005037f89 */ /* 0x00012800000e0000 */
[----:B------:R0:W0:Y:S04]  /*95a0*/  SHFL.IDX PT, R4, R8, 0x3, 0x181f ;  /* 0x00781f0008047f89 */ /* 0x00002800000e0000 */
[----:B------:R0:W0:Y:S02]  /*95b0*/  SHFL.IDX PT, R14, R7, 0x3, 0x181f ;  /* 0x00781f00070e7f89 */ /* 0x00002400000e0000 */
.L_x_3298:
[----:B------:R-:W-:Y:S01]  /*95c0*/  VIADD R55, R55, 0x60 ;  /* 0x0000006037377836 */ /* 0x000fe20000000000 */
[----:B------:R-:W-:Y:S01]  /*95d0*/  BSSY B1, `(.L_x_3007) ;  /* 0x000001d000017945 */ /* 0x000fe20003800000 */
[----:B------:R-:W-:Y:S02]  /*95e0*/  CS2R R10, SRZ ;  /* 0x00000000000a7805 */ /* 0x000fe4000001ff00 */
[----:B------:R-:W-:Y:S02]  /*95f0*/  CS2R R12, SRZ ;  /* 0x00000000000c7805 */ /* 0x000fe4000001ff00 */
[----:B01----:R-:W-:Y:S02]  /*9600*/  CS2R R8, SRZ ;  /* 0x0000000000087805 */ /* 0x003fe4000001ff00 */
        /* <DEDUP_REMOVED lines=16> */
[C---:B--23--:R-:W-:Y:S01]  /*9710*/  @!P4 IMAD.X R7, R0.reuse, 0x1, R5, P0 ;  /* 0x000000010007c824 */ /* 0x04cfe200000e0605 */
        /* <DEDUP_REMOVED lines=8> */
.L_x_3008:
[----:B------:R-:W-:Y:S05]  /*97a0*/  BSYNC B1 ;  /* 0x0000000000017941 */ /* 0x000fea0003800000 */
.L_x_3007:
[----:B------:R-:W-:Y:S01]  /*97b0*/  ULEA.HI UR4, UR37, UR37, URZ, 0x1 ;  /* 0x0000002525047291 */ /* 0x000fe2000f8f083f */
[----:B----45:R-:W-:Y:S01]  /*97c0*/  IMAD.MOV.U32 R3, RZ, RZ, R26 ;  /* 0x000000ffff037224 */ /* 0x030fe200078e001a */
[----:B---3--:R-:W-:Y:S01]  /*97d0*/  VIADDMNMX R0, R64, -R191, 0x80, PT ;  /* 0x0000008040007446 */ /* 0x008fe200038009bf */
[----:B------:R-:W-:Y:S01]  /*97e0*/  IMAD.MOV.U32 R4, RZ, RZ, R27 ;  /* 0x000000ffff047224 */ /* 0x000fe200078e001b */
[----:B------:R-:W-:Y:S01]  /*97f0*/  ULOP3.LUT UR4, UR4, 0xfffffffe, URZ, 0xc0, !UPT ;  /* 0xfffffffe04047892 */ /* 0x000fe2000f8ec03f */
[----:B0-----:R-:W-:Y:S01]  /*9800*/  IMAD.MOV.U32 R6, RZ, RZ, R12 ;  /* 0x000000ffff067224 */ /* 0x001fe200078e000c */
[----:B------:R-:W-:Y:S01]  /*9810*/  BSSY B1, `(.L_x_3009) ;  /* 0x000000f000017945 */ /* 0x000fe20003800000 */
[----:B--2---:R-:W-:Y:S01]  /*9820*/  IMAD.MOV.U32 R7, RZ, RZ, R13 ;  /* 0x000000ffff077224 */ /* 0x004fe200078e000d */
[----:B------:R-:W-:Y:S01]  /*9830*/  UIADD3 UR4, UR37, -UR4, URZ ;  /* 0x8000000425047290 */ /* 0x000fe2000fffe03f */
[----:B------:R-:W-:Y:S01]  /*9840*/  PRMT R15, R3, 0x5410, R4 ;  /* 0x00005410030f7816 */ /* 0x000fe20000000004 */
[----:B------:R-:W-:Y:S01]  /*9850*/  IMAD.MOV.U32 R3, RZ, RZ, R10 ;  /* 0x000000ffff037224 */ /* 0x000fe200078e000a */
[----:B------:R-:W-:-:S02]  /*9860*/  MOV R4, R11 ;  /* 0x0000000b00047202 */ /* 0x000fc40000000f00 */
[----:B------:R-:W-:Y:S02]  /*9870*/  PRMT R55, R6, 0x5410, R7 ;  /* 0x0000541006377816 */ /* 0x000fe40000000007 */
[----:B------:R-:W-:Y:S02]  /*9880*/  MOV R5, UR4 ;  /* 0x0000000400057c02 */ /* 0x000fe40008000f00 */
[----:B------:R-:W-:Y:S01]  /*9890*/  PRMT R3, R3, 0x5410, R4 ;  /* 0x0000541003037816 */ /* 0x000fe20000000004 */
[----:B------:R-:W-:Y:S01]  /*98a0*/  IMAD.MOV.U32 R4, RZ, RZ, R8 ;  /* 0x000000ffff047224 */ /* 0x000fe200078e0008 */
[----:B------:R-:W-:Y:S02]  /*98b0*/  SHF.L.U32 R5, R5, 0x1f, RZ ;  /* 0x0000001f05057819 */ /* 0x000fe400000006ff */
[----:B------:R-:W-:Y:S02]  /*98c0*/  ISETP.GE.AND P1, PT, R187, R0, PT ;  /* 0x00000000bb00720c */ /* 0x000fe40003f26270 */
[----:B------:R-:W0:Y:S01]  /*98d0*/  SYNCS.PHASECHK.TRANS64.TRYWAIT P0, [R18+URZ+0x28800], R5 ;  /* 0x02880005120075a7 */ /* 0x000e22000800017f */
[----:B------:R-:W-:Y:S01]  /*98e0*/  MOV R6, R9 ;  /* 0x0000000900067202 */ /* 0x000fe20000000f00 */
[----:B0-----:R-:W-:Y:S09]  /*98f0*/  @!P0 BRA `(.L_x_3010) ;  /* 0x0000017400e48947 */ /* 0x001ff20003800000 */
.L_x_3299:
[----:B------:R-:W-:Y:S05]  /*9900*/  BSYNC B1 ;  /* 0x0000000000017941 */ /* 0x000fea0003800000 */
.L_x_3009:
        /* <DEDUP_REMOVED lines=22> */
[-C--:B------:R-:W-:Y:S01]  /*9a70*/  FMUL.FTZ R65, R49, R63.reuse ;  /* 0x0000003f31417220 */ /* 0x080fe20000410000 */
[--C-:B------:R-:W-:Y:S02]  /*9a80*/  HADD2.F32 R46, -RZ, R6.reuse.H0_H0 ;  /* 0x20000006ff2e7230 */ /* 0x100fe40000004100 */
[----:B------:R-:W-:Y:S01]  /*9a90*/  FMUL.FTZ R64, R4, R62 ;  /* 0x0000003e04407220 */ /* 0x000fe20000410000 */
[----:B------:R-:W-:Y:S01]  /*9aa0*/  FFMA.FTZ R68, R48, R63, R66 ;  /* 0x0000003f30447223 */ /* 0x000fe20000010042 */
[----:B------:R-:W-:-:S02]  /*9ab0*/  HADD2.F32 R47, -RZ, R6.H1_H1 ;  /* 0x30000006ff2f7230 */ /* 0x000fc40000004100 */
[-C--:B------:R-:W-:Y:S01]  /*9ac0*/  FMUL.FTZ R66, R4, R60.reuse ;  /* 0x0000003c04427220 */ /* 0x080fe20000410000 */
[C---:B------:R-:W-:Y:S01]  /*9ad0*/  FFMA.FTZ R64, R7.reuse, R60, -R64 ;  /* 0x0000003c07407223 */ /* 0x040fe20000010840 */
[--C-:B------:R-:W-:Y:S02]  /*9ae0*/  HADD2.F32 R6, -RZ, R5.reuse.H0_H0 ;  /* 0x20000005ff067230 */ /* 0x100fe40000004100 */
[----:B------:R-:W-:Y:S01]  /*9af0*/  FFMA.FTZ R65, R48, R61, -R65 ;  /* 0x0000003d30417223 */ /* 0x000fe20000010841 */
[--C-:B------:R-:W-:Y:S02]  /*9b00*/  HADD2.F32 R60, -RZ, R70.reuse.H0_H0 ;  /* 0x20000046ff3c7230 */ /* 0x100fe40000004100 */
[----:B------:R-:W-:Y:S01]  /*9b10*/  FFMA.FTZ R61, R7, R62, R66 ;  /* 0x0000003e073d7223 */ /* 0x000fe20000010042 */
[----:B------:R-:W-:Y:S02]  /*9b20*/  HADD2.F32 R5, -RZ, R5.H1_H1 ;  /* 0x30000005ff057230 */ /* 0x000fe40000004100 */
[----:B------:R-:W-:-:S02]  /*9b30*/  HADD2.F32 R48, -RZ, R70.H1_H1 ;  /* 0x30000046ff307230 */ /* 0x000fc40000004100 */
[C---:B------:R-:W-:Y:S01]  /*9b40*/  FMUL.FTZ R63, R47.reuse, R60 ;  /* 0x0000003c2f3f7220 */ /* 0x040fe20000410000 */
[----:B------:R-:W-:Y:S02]  /*9b50*/  HADD2.F32 R49, -RZ, R67.H0_H0 ;  /* 0x20000043ff317230 */ /* 0x000fe40000004100 */
[----:B------:R-:W-:Y:S02]  /*9b60*/  HADD2.F32 R4, -RZ, R69.H0_H0 ;  /* 0x20000045ff047230 */ /* 0x000fe40000004100 */
[-C--:B------:R-:W-:Y:S01]  /*9b70*/  FMUL.FTZ R47, R47, R48.reuse ;  /* 0x000000302f2f7220 */ /* 0x080fe20000410000 */
[C---:B------:R-:W-:Y:S01]  /*9b80*/  FFMA.FTZ R63, R46.reuse, R48, -R63 ;  /* 0x000000302e3f7223 */ /* 0x040fe2000001083f */
[C---:B------:R-:W-:Y:S01]  /*9b90*/  FMUL.FTZ R7, R5.reuse, R49 ;  /* 0x0000003105077220 */ /* 0x040fe20000410000 */
[----:B------:R-:W-:Y:S01]  /*9ba0*/  FMUL.FTZ R62, R5, R4 ;  /* 0x00000004053e7220 */ /* 0x000fe20000410000 */
[----:B------:R-:W-:Y:S02]  /*9bb0*/  FFMA.FTZ R46, R46, R60, R47 ;  /* 0x0000003c2e2e7223 */ /* 0x000fe4000001002f */
[----:B------:R-:W-:Y:S01]  /*9bc0*/  FFMA.FTZ R5, R6, R4, -R7 ;  /* 0x0000000406057223 */ /* 0x000fe20000010807 */
[----:B------:R-:W-:Y:S01]  /*9bd0*/  F2FP.F16.F32.PACK_AB R7, R68, R65 ;  /* 0x000000414407723e */ /* 0x000fe200000000ff */
[----:B------:R-:W-:Y:S01]  /*9be0*/  FFMA.FTZ R62, R6, R49, R62 ;  /* 0x00000031063e7223 */ /* 0x000fe2000001003e */
[----:B------:R-:W-:-:S02]  /*9bf0*/  F2FP.F16.F32.PACK_AB R4, R61, R64 ;  /* 0x000000403d04723e */ /* 0x000fc400000000ff */
[----:B------:R-:W-:Y:S02]  /*9c00*/  F2FP.F16.F32.PACK_AB R6, R46, R63 ;  /* 0x0000003f2e06723e */ /* 0x000fe400000000ff */
[----:B------:R-:W-:-:S05]  /*9c10*/  F2FP.F16.F32.PACK_AB R5, R62, R5 ;  /* 0x000000053e05723e */ /* 0x000fca00000000ff */
[----:B------:R1:W-:Y:S02]  /*9c20*/  STS.128 [R202], R4 ;  /* 0x00000004ca007388 */ /* 0x0003e40000000c00 */
.L_x_3014:
[----:B------:R-:W-:Y:S05]  /*9c30*/  BSYNC B2 ;  /* 0x0000000000027941 */ /* 0x000fea0003800000 */
.L_x_3013:
[----:B------:R-:W-:Y:S05]  /*9c40*/  @P1 BRA `(.L_x_3012) ;  /* 0x0000000000a81947 */ /* 0x000fea0003800000 */
[----:B01----:R-:W0:Y:S01]  /*9c50*/  LDS.128 R4, [R202+0x4000] ;  /* 0x00400000ca047984 */ /* 0x003e220000000c00 */
        /* <DEDUP_REMOVED lines=18> */
[--C-:B------:R-:W-:Y:S02]  /*9d80*/  HADD2.F32 R45, -RZ, R58.reuse.H1_H1 ;  /* 0x3000003aff2d7230 */ /* 0x100fe40000004100 */
[----:B------:R-:W-:Y:S01]  /*9d90*/  FFMA.FTZ R49, R44, R47, -R49 ;  /* 0x0000002f2c317223 */ /* 0x000fe20000010831 */
[--C-:B------:R-:W-:Y:S02]  /*9da0*/  HADD2.F32 R6, -RZ, R5.reuse.H0_H0 ;  /* 0x20000005ff067230 */ /* 0x100fe40000004100 */
[-C--:B------:R-:W-:Y:S01]  /*9db0*/  FMUL.FTZ R48, R4, R46.reuse ;  /* 0x0000002e04307220 */ /* 0x080fe20000410000 */
[----:B------:R-:W-:Y:S02]  /*9dc0*/  HADD2.F32 R58, -RZ, R58.H0_H0 ;  /* 0x2000003aff3a7230 */ /* 0x000fe40000004100 */
[----:B------:R-:W-:Y:S01]  /*9dd0*/  FFMA.FTZ R60, R7, R46, -R60 ;  /* 0x0000002e073c7223 */ /* 0x000fe2000001083c */
[----:B------:R-:W-:-:S02]  /*9de0*/  HADD2.F32 R5, -RZ, R5.H1_H1 ;  /* 0x30000005ff057230 */ /* 0x000fc40000004100 */
[----:B------:R-:W-:Y:S01]  /*9df0*/  FFMA.FTZ R59, R7, R59, R48 ;  /* 0x0000003b073b7223 */ /* 0x000fe20000010030 */
[----:B------:R-:W-:Y:S02]  /*9e00*/  HADD2.F32 R44, -RZ, R61.H0_H0 ;  /* 0x2000003dff2c7230 */ /* 0x000fe40000004100 */
[CC--:B------:R-:W-:Y:S01]  /*9e10*/  FMUL.FTZ R47, R41.reuse, R45.reuse ;  /* 0x0000002d292f7220 */ /* 0x0c0fe20000410000 */
[----:B------:R-:W-:Y:S02]  /*9e20*/  HADD2.F32 R4, -RZ, R63.H0_H0 ;  /* 0x2000003fff047230 */ /* 0x000fe40000004100 */
[----:B------:R-:W-:Y:S01]  /*9e30*/  FMUL.FTZ R46, R41, R58 ;  /* 0x0000003a292e7220 */ /* 0x000fe20000410000 */
        /* <DEDUP_REMOVED lines=11> */
.L_x_3012:
[----:B------:R-:W-:Y:S05]  /*9ef0*/  BSYNC B1 ;  /* 0x0000000000017941 */ /* 0x000fea0003800000 */
.L_x_3011:
        /* <DEDUP_REMOVED lines=50> */
.L_x_3018:
[----:B------:R-:W-:Y:S05]  /*a220*/  BSYNC B2 ;  /* 0x0000000000027941 */ /* 0x000fea0003800000 */
.L_x_3017:
[----:B------:R-:W-:Y:S05]  /*a230*/  @P1 BRA `(.L_x_3016) ;  /* 0x0000000000a81947 */ /* 0x000fea0003800000 */
[----:B01----:R-:W0:Y:S01]  /*a240*/  LDS.128 R4, [R202+0x5000] ;  /* 0x00500000ca047984 */ /* 0x003e220000000c00 */
        /* <DEDUP_REMOVED lines=41> */
.L_x_3016:
[----:B------:R-:W-:Y:S05]  /*a4e0*/  BSYNC B1 ;  /* 0x0000000000017941 */ /* 0x000fea0003800000 */
.L_x_3015:
        /* <DEDUP_REMOVED lines=50> */
.L_x_3022:
[----:B------:R-:W-:Y:S05]  /*a810*/  BSYNC B2 ;  /* 0x0000000000027941 */ /* 0x000fea0003800000 */
.L_x_3021:
[----:B------:R-:W-:Y:S05]  /*a820*/  @P1 BRA `(.L_x_3020) ;  /* 0x0000000000a81947 */ /* 0x000fea0003800000 */
[----:B01----:R-:W0:Y:S01]  /*a830*/  LDS.128 R4, [R202+0x6000] ;  /* 0x00600000ca047984 */ /* 0x003e220000000c00 */
        /* <DEDUP_REMOVED lines=41> */
.L_x_3020:
[----:B------:R-:W-:Y:S05]  /*aad0*/  BSYNC B1 ;  /* 0x0000000000017941 */ /* 0x000fea0003800000 */
.L_x_3019:
        /* <DEDUP_REMOVED lines=36> */
[----:B------:R-:W-:Y:S01]  /*ad20*/  FMUL.FTZ R24, R12, R55 ;  /* 0x000000370c187220 */ /* 0x000fe20000410000 */
        /* <DEDUP_REMOVED lines=12> */
.L_x_3025:
[----:B------:R-:W-:Y:S05]  /*adf0*/  BSYNC B1 ;  /* 0x0000000000017941 */ /* 0x000fea0003800000 */
.L_x_3024:
[----:B------:R-:W-:Y:S05]  /*ae00*/  @P1 BRA `(.L_x_3023) ;  /* 0x0000002400dc1947 */ /* 0x000fea0003800000 */
[----:B01234-:R-:W0:Y:S01]  /*ae10*/  LDS.128 R4, [R202+0x7000] ;  /* 0x00700000ca047984 */ /* 0x01fe220000000c00 */
        /* <DEDUP_REMOVED lines=42> */
.L_x_2996:
[----:B------:R-:W1:Y:S01]  /*b0c0*/  LDC R5, c[0x0][0x448] ;  /* 0x00011200ff057b82 */ /* 0x000e620000000800 */
[----:B------:R-:W-:Y:S01]  /*b0d0*/  ULDC.64 UR4, c[0x0][0x3f8] ;  /* 0x0000fe0000047ab9 */ /* 0x000fe20000000a00 */
[----:B------:R-:W-:Y:S01]  /*b0e0*/  ULDC.64 UR6, c[0x0][0x408] ;  /* 0x0001020000067ab9 */ /* 0x000fe20000000a00 */
        /* <DEDUP_REMOVED lines=11> */
[C---:B------:R-:W-:Y:S01]  /*b1a0*/  IMAD R7, R3.reuse, UR5, R4 ;  /* 0x0000000503077c24 */ /* 0x040fe2000f8e0204 */
        /* <DEDUP_REMOVED lines=12> */
[----:B------:R-:W1:Y:S01]  /*b270*/  LDC R45, c[0x0][0x3f4] ;  /* 0x0000fd00ff2d7b82 */ /* 0x000e620000000800 */
[----:B------:R-:W3:Y:S01]  /*b280*/  SHFL.IDX PT, R4, R32, RZ, 0x181f ;  /* 0x00181fff20047589 */ /* 0x000ee200000e0000 */
[----:B------:R-:W-:-:S03]  /*b290*/  IMAD R0, R192, R5, RZ ;  /* 0x00000005c0007224 */ /* 0x000fc600078e02ff */
[----:B------:R-:W5:Y:S04]  /*b2a0*/  SHFL.IDX PT, R3, R35, RZ, 0x181f ;  /* 0x00181fff23037589 */ /* 0x000f6800000e0000 */
[----:B------:R-:W0:Y:S04]  /*b2b0*/  SHFL.IDX PT, R14, R34, RZ, 0x181f ;  /* 0x00181fff220e7589 */ /* 0x000e2800000e0000 */
[----:B------:R-:W2:Y:S01]  /*b2c0*/  SHFL.IDX PT, R5, R33, RZ, 0x181f ;  /* 0x00181fff21057589 */ /* 0x000ea200000e0000 */
[----:B-1----:R-:W-:-:S04]  /*b2d0*/  ISETP.GE.AND P0, PT, R16, R45, PT ;  /* 0x0000002d1000720c */ /* 0x002fc80003f06270 */
[----:B------:R-:W-:-:S13]  /*b2e0*/  ISETP.GE.OR P1, PT, R55, R0, P0 ;  /* 0x000000003700720c */ /* 0x000fda0000726670 */
[C---:B------:R-:W-:Y:S01]  /*b2f0*/  @!P1 IMAD.SHL.U32 R7, R16.reuse, 0x2, RZ ;  /* 0x0000000210079824 */ /* 0x040fe200078e00ff */
[----:B------:R-:W-:-:S04]  /*b300*/  @!P1 SHF.L.U64.HI R6, R16, 0x1, R17 ;  /* 0x0000000110069819 */ /* 0x000fc80000010211 */
[----:B---3--:R-:W-:-:S05]  /*b310*/  @!P1 IADD3 R4, P2, R4, R7, RZ ;  /* 0x0000000704049210 */ /* 0x008fca0007f5e0ff */
[----:B-----5:R-:W-:Y:S02]  /*b320*/  @!P1 IMAD.X R3, R3, 0x1, R6, P2 ;  /* 0x0000000103039824 */ /* 0x020fe400010e0606 */
[----:B------:R-:W-:-:S03]  /*b330*/  @!P1 IMAD.MOV.U32 R24, RZ, RZ, R4 ;  /* 0x000000ffff189224 */ /* 0x000fc600078e0004 */
[----:B------:R-:W-:-:S06]  /*b340*/  @!P1 MOV R25, R3 ;  /* 0x0000000300199202 */ /* 0x000fcc0000000f00 */
[----:B------:R-:W3:Y:S01]  /*b350*/  @!P1 LD.E.128 R24, desc[UR42][R24.64] ;  /* 0x0000002a18189980 */ /* 0x000ee2000c101d00 */
[----:B0-----:R-:W-:-:S05]  /*b360*/  @!P1 IADD3 R14, P2, R14, R7, RZ ;  /* 0x000000070e0e9210 */ /* 0x001fca0007f5e0ff */
[----:B--2---:R-:W-:Y:S02]  /*b370*/  @!P1 IMAD.X R5, R5, 0x1, R6, P2 ;  /* 0x0000000105059824 */ /* 0x004fe400010e0606 */
[----:B------:R-:W-:-:S06]  /*b380*/  @!P1 IMAD.MOV.U32 R4, RZ, RZ, R14 ;  /* 0x000000ffff049224 */ /* 0x000fcc00078e000e */
[----:B------:R-:W2:Y:S01]  /*b390*/  @!P1 LD.E.128 R4, desc[UR42][R4.64] ;  /* 0x0000002a04049980 */ /* 0x000ea2000c101d00 */
[----:B------:R-:W-:Y:S02]  /*b3a0*/  CS2R R46, SRZ ;  /* 0x00000000002e7805 */ /* 0x000fe4000001ff00 */
[----:B------:R-:W-:Y:S02]  /*b3b0*/  CS2R R48, SRZ ;  /* 0x0000000000307805 */ /* 0x000fe4000001ff00 */
[----:B------:R-:W-:Y:S01]  /*b3c0*/  CS2R R20, SRZ ;  /* 0x0000000000147805 */ /* 0x000fe2000001ff00 */
[----:B------:R0:W1:Y:S01]  /*b3d0*/  SHFL.IDX PT, R9, R33, 0x1, 0x181f ;  /* 0x00381f0021097f89 */ /* 0x00006200000e0000 */
[----:B------:R-:W-:-:S03]  /*b3e0*/  CS2R R36, SRZ ;  /* 0x0000000000247805 */ /* 0x000fc6000001ff00 */
[----:B------:R0:W0:Y:S01]  /*b3f0*/  SHFL.IDX PT, R14, R34, 0x1, 0x181f ;  /* 0x00381f00220e7f89 */ /* 0x00002200000e0000 */
[----:B---3--:R-:W-:Y:S01]  /*b400*/  @!P1 MOV R47, R25 ;  /* 0x00000019002f9202 */ /* 0x008fe20000000f00 */
[----:B------:R-:W-:Y:S01]  /*b410*/  @!P1 IMAD.MOV.U32 R46, RZ, RZ, R24 ;  /* 0x000000ffff2e9224 */ /* 0x000fe200078e0018 */
[----:B------:R-:W-:Y:S01]  /*b420*/  @!P1 MOV R49, R27 ;  /* 0x0000001b00319202 */ /* 0x000fe20000000f00 */
[----:B------:R-:W-:Y:S01]  /*b430*/  @!P1 IMAD.MOV.U32 R48, RZ, RZ, R26 ;  /* 0x000000ffff309224 */ /* 0x000fe200078e001a */
[----:B------:R-:W-:Y:S01]  /*b440*/  CS2R R24, SRZ ;  /* 0x0000000000187805 */ /* 0x000fe2000001ff00 */
[----:B------:R-:W-:Y:S02]  /*b450*/  IMAD.MOV.U32 R3, RZ, RZ, R46 ;  /* 0x000000ffff037224 */ /* 0x000fe400078e002e */
[----:B------:R-:W-:Y:S02]  /*b460*/  IMAD.MOV.U32 R8, RZ, RZ, R47 ;  /* 0x000000ffff087224 */ /* 0x000fe400078e002f */
[----:B------:R-:W-:Y:S01]  /*b470*/  IMAD.MOV.U32 R10, RZ, RZ, R48 ;  /* 0x000000ffff0a7224 */ /* 0x000fe200078e0030 */
[----:B------:R-:W-:Y:S01]  /*b480*/  PRMT R64, R64, 0x5410, R3 ;  /* 0x0000541040407816 */ /* 0x000fe20000000003 */
[----:B------:R-:W-:Y:S01]  /*b490*/  IMAD.MOV.U32 R11, RZ, RZ, R49 ;  /* 0x000000ffff0b7224 */ /* 0x000fe200078e0031 */
[----:B------:R-:W-:Y:S01]  /*b4a0*/  PRMT R66, R8, 0x7610, R66 ;  /* 0x0000761008427816 */ /* 0x000fe20000000042 */
[----:B------:R3:W0:Y:S01]  /*b4b0*/  SHFL.IDX PT, R3, R35, 0x1, 0x181f ;  /* 0x00381f0023037f89 */ /* 0x00062200000e0000 */
[----:B--2---:R-:W-:Y:S01]  /*b4c0*/  @!P1 IMAD.MOV.U32 R20, RZ, RZ, R4 ;  /* 0x000000ffff149224 */ /* 0x004fe200078e0004 */
[----:B------:R-:W-:Y:S01]  /*b4d0*/  @!P1 MOV R21, R5 ;  /* 0x0000000500159202 */ /* 0x000fe20000000f00 */
[----:B------:R-:W-:Y:S01]  /*b4e0*/  @!P1 IMAD.MOV.U32 R36, RZ, RZ, R6 ;  /* 0x000000ffff249224 */ /* 0x000fe200078e0006 */
[----:B------:R3:W2:Y:S01]  /*b4f0*/  SHFL.IDX PT, R8, R32, 0x1, 0x181f ;  /* 0x00381f0020087f89 */ /* 0x0006a200000e0000 */
[----:B------:R-:W-:Y:S01]  /*b500*/  @!P1 IMAD.MOV.U32 R37, RZ, RZ, R7 ;  /* 0x000000ffff259224 */ /* 0x000fe200078e0007 */
[----:B------:R-:W-:Y:S01]  /*b510*/  MOV R5, R21 ;  /* 0x0000001500057202 */ /* 0x000fe20000000f00 */
[----:B------:R-:W-:Y:S01]  /*b520*/  IMAD.MOV.U32 R4, RZ, RZ, R20 ;  /* 0x000000ffff047224 */ /* 0x000fe200078e0014 */
[----:B------:R-:W-:Y:S01]  /*b530*/  PRMT R43, R10, 0x5410, R11 ;  /* 0x000054100a2b7816 */ /* 0x000fe2000000000b */
[----:B------:R-:W-:Y:S01]  /*b540*/  IMAD.MOV.U32 R6, RZ, RZ, R36 ;  /* 0x000000ffff067224 */ /* 0x000fe200078e0024 */
[----:B------:R-:W-:Y:S01]  /*b550*/  PRMT R66, R66, 0x5410, R5 ;  /* 0x0000541042427816 */ /* 0x000fe20000000005 */
[----:B------:R-:W-:-:S03]  /*b560*/  IMAD.MOV.U32 R7, RZ, RZ, R37 ;  /* 0x000000ffff077224 */ /* 0x000fc600078e0025 */
[----:B------:R-:W-:Y:S02]  /*b570*/  PRMT R65, R6, 0x5410, R4 ;  /* 0x0000541006417816 */ /* 0x000fe40000000004 */
[----:B-1-3--:R-:W-:-:S07]  /*b580*/  PRMT R64, R7, 0x7610, R64 ;  /* 0x0000761007407816 */ /* 0x00afce0000000040 */
.L_x_3309:
        /* <DEDUP_REMOVED lines=13> */
[-C--:B--2---:R-:W-:Y:S02]  /*b660*/  IADD3 R4, P1, R8, R15.reuse, RZ ;  /* 0x0000000f08047210 */ /* 0x084fe40007f3e0ff */
[----:B0-----:R-:W-:-:S03]  /*b670*/  IADD3 R14, P2, R14, R15, RZ ;  /* 0x0000000f0e0e7210 */ /* 0x001fc60007f5e0ff */
[--C-:B------:R-:W-:Y:S02]  /*b680*/  IMAD.X R5, R3, 0x1, R6.reuse, P1 ;  /* 0x0000000103057824 */ /* 0x100fe400008e0606 */
[----:B------:R-:W-:-:S04]  /*b690*/  IMAD.X R15, R9, 0x1, R6, P2 ;  /* 0x00000001090f7824 */ /* 0x000fc800010e0606 */
[----:B------:R-:W5:Y:S04]  /*b6a0*/  LD.E.128 R4, desc[UR42][R4.64] ;  /* 0x0000002a04047980 */ /* 0x000f68000c101d00 */
[----:B------:R1:W5:Y:S02]  /*b6b0*/  LD.E.128 R24, desc[UR42][R14.64] ;  /* 0x0000002a0e187980 */ /* 0x000364000c101d00 */
.L_x_3028:
[----:B------:R-:W-:Y:S05]  /*b6c0*/  BSYNC B1 ;  /* 0x0000000000017941 */ /* 0x000fea0003800000 */
.L_x_3027:
[----:B0----5:R-:W-:Y:S01]  /*b6d0*/  IMAD.MOV.U32 R3, RZ, RZ, R24 ;  /* 0x000000ffff037224 */ /* 0x021fe200078e0018 */
[----:B--2---:R-:W-:Y:S01]  /*b6e0*/  MOV R8, R25 ;  /* 0x0000001900087202 */ /* 0x004fe20000000f00 */
[----:B------:R-:W-:Y:S01]  /*b6f0*/  IMAD.MOV.U32 R9, RZ, RZ, R26 ;  /* 0x000000ffff097224 */ /* 0x000fe200078e001a */
[----:B------:R-:W-:Y:S01]  /*b700*/  UMOV UR4, 0xffffffff ;  /* 0xffffffff00047882 */ /* 0x000fe20000000000 */
[----:B------:R-:W-:Y:S01]  /*b710*/  IMAD.MOV.U32 R10, RZ, RZ, R27 ;  /* 0x000000ffff0a7224 */ /* 0x000fe200078e001b */
[----:B------:R-:W-:Y:S01]  /*b720*/  PRMT R54, R3, 0x5410, R8 ;  /* 0x0000541003367816 */ /* 0x000fe20000000008 */
[----:B------:R-:W-:Y:S01]  /*b730*/  IMAD.MOV.U32 R3, RZ, RZ, R4 ;  /* 0x000000ffff037224 */ /* 0x000fe200078e0004 */
[----:B------:R-:W-:Y:S02]  /*b740*/  MOV R8, R5 ;  /* 0x0000000500087202 */ /* 0x000fe40000000f00 */
[----:B------:R-:W-:Y:S01]  /*b750*/  PRMT R56, R9, 0x5410, R10 ;  /* 0x0000541009387816 */ /* 0x000fe2000000000a */
[----:B------:R-:W-:Y:S01]  /*b760*/  IMAD.MOV.U32 R9, RZ, RZ, R6 ;  /* 0x000000ffff097224 */ /* 0x000fe200078e0006 */
[----:B------:R-:W-:Y:S01]  /*b770*/  PRMT R57, R3, 0x5410, R8 ;  /* 0x0000541003397816 */ /* 0x000fe20000000008 */
[----:B------:R-:W-:-:S05]  /*b780*/  IMAD.MOV.U32 R10, RZ, RZ, R7 ;  /* 0x000000ffff0a7224 */ /* 0x000fca00078e0007 */
[----:B------:R-:W-:Y:S01]  /*b790*/  PRMT R58, R9, 0x5410, R10 ;  /* 0x00005410093a7816 */ /* 0x000fe2000000000a */
[----:B------:R-:W-:Y:S06]  /*b7a0*/  BRA.DIV UR4, `(.L_x_3029) ;  /* 0x0000015e04b47947 */ /* 0x000fec000b800000 */
[----:B------:R-:W0:Y:S01]  /*b7b0*/  SHFL.IDX PT, R8, R32, 0x2, 0x181f ;  /* 0x00581f0020087f89 */ /* 0x000e2200000e0000 */
[----:B------:R-:W-:-:S03]  /*b7c0*/  VIADD R9, R55, 0x40 ;  /* 0x0000004037097836 */ /* 0x000fc60000000000 */
[----:B------:R-:W2:Y:S02]  /*b7d0*/  SHFL.IDX PT, R3, R35, 0x2, 0x181f ;  /* 0x00581f0023037f89 */ /* 0x000ea400000e0000 */
[----:B------:R-:W-:Y:S02]  /*b7e0*/  ISETP.GE.OR P1, PT, R9, R0, P0 ;  /* 0x000000000900720c */ /* 0x000fe40000726670 */
[----:B-1----:R-:W1:Y:S04]  /*b7f0*/  SHFL.IDX PT, R14, R34, 0x2, 0x181f ;  /* 0x00581f00220e7f89 */ /* 0x002e6800000e0000 */
[----:B------:R-:W3:Y:S07]  /*b800*/  SHFL.IDX PT, R28, R33, 0x2, 0x181f ;  /* 0x00581f00211c7f89 */ /* 0x000eee00000e0000 */
[----:B------:R-:W-:-:S02]  /*b810*/  @!P1 SHF.L.U32 R31, R16, 0x1, RZ ;  /* 0x00000001101f9819 */ /* 0x000fc400000006ff */
[----:B------:R-:W-:Y:S02]  /*b820*/  @!P1 SHF.L.U64.HI R29, R16, 0x1, R17 ;  /* 0x00000001101d9819 */ /* 0x000fe40000010211 */
[----:B0-----:R-:W-:-:S05]  /*b830*/  @!P1 IADD3 R8, P2, R8, R31, RZ ;  /* 0x0000001f08089210 */ /* 0x001fca0007f5e0ff */
[----:B--2---:R-:W-:-:S06]  /*b840*/  @!P1 IMAD.X R9, R3, 0x1, R29, P2 ;  /* 0x0000000103099824 */ /* 0x004fcc00010e061d */
[----:B------:R-:W2:Y:S01]  /*b850*/  @!P1 LD.E.128 R8, desc[UR42][R8.64] ;  /* 0x0000002a08089980 */ /* 0x000ea2000c101d00 */
[----:B-1----:R-:W-:-:S05]  /*b860*/  @!P1 IADD3 R14, P2, R14, R31, RZ ;  /* 0x0000001f0e0e9210 */ /* 0x002fca0007f5e0ff */
[----:B---3--:R-:W-:-:S04]  /*b870*/  @!P1 IMAD.X R3, R28, 0x1, R29, P2 ;  /* 0x000000011c039824 */ /* 0x008fc800010e061d */
[----:B------:R-:W-:-:S05]  /*b880*/  @!P1 IMAD.MOV.U32 R15, RZ, RZ, R3 ;  /* 0x000000ffff0f9224 */ /* 0x000fca00078e0003 */
[----:B------:R-:W3:Y:S01]  /*b890*/  @!P1 LD.E.128 R28, desc[UR42][R14.64] ;  /* 0x0000002a0e1c9980 */ /* 0x000ee2000c101d00 */
[----:B------:R-:W-:Y:S02]  /*b8a0*/  CS2R R50, SRZ ;  /* 0x0000000000327805 */ /* 0x000fe4000001ff00 */
[----:B------:R-:W-:Y:S02]  /*b8b0*/  CS2R R52, SRZ ;  /* 0x0000000000347805 */ /* 0x000fe4000001ff00 */
[----:B------:R-:W-:Y:S01]  /*b8c0*/  CS2R R38, SRZ ;  /* 0x0000000000267805 */ /* 0x000fe2000001ff00 */
[----:B------:R-:W0:Y:S01]  /*b8d0*/  SHFL.IDX PT, R32, R32, 0x3, 0x181f ;  /* 0x00781f0020207f89 */ /* 0x000e2200000e0000 */
[----:B------:R-:W-:-:S03]  /*b8e0*/  CS2R R40, SRZ ;  /* 0x0000000000287805 */ /* 0x000fc6000001ff00 */
[----:B------:R-:W1:Y:S04]  /*b8f0*/  SHFL.IDX PT, R34, R34, 0x3, 0x181f ;  /* 0x00781f0022227f89 */ /* 0x000e6800000e0000 */
[----:B------:R-:W0:Y:S01]  /*b900*/  SHFL.IDX PT, R33, R33, 0x3, 0x181f ;  /* 0x00781f0021217f89 */ /* 0x000e2200000e0000 */
[----:B--2---:R-:W-:Y:S01]  /*b910*/  @!P1 MOV R50, R8 ;  /* 0x0000000800329202 */ /* 0x004fe20000000f00 */
[----:B------:R-:W-:Y:S01]  /*b920*/  @!P1 IMAD.MOV.U32 R51, RZ, RZ, R9 ;  /* 0x000000ffff339224 */ /* 0x000fe200078e0009 */
[----:B------:R-:W-:Y:S01]  /*b930*/  @!P1 MOV R52, R10 ;  /* 0x0000000a00349202 */ /* 0x000fe20000000f00 */
[----:B------:R-:W-:Y:S02]  /*b940*/  @!P1 IMAD.MOV.U32 R53, RZ, RZ, R11 ;  /* 0x000000ffff359224 */ /* 0x000fe400078e000b */
[----:B------:R-:W-:-:S02]  /*b950*/  IMAD.MOV.U32 R3, RZ, RZ, R50 ;  /* 0x000000ffff037224 */ /* 0x000fc400078e0032 */
[----:B------:R-:W-:Y:S02]  /*b960*/  IMAD.MOV.U32 R12, RZ, RZ, R51 ;  /* 0x000000ffff0c7224 */ /* 0x000fe400078e0033 */
[----:B------:R-:W-:Y:S02]  /*b970*/  IMAD.MOV.U32 R8, RZ, RZ, R52 ;  /* 0x000000ffff087224 */ /* 0x000fe400078e0034 */
[----:B------:R-:W-:Y:S01]  /*b980*/  IMAD.MOV.U32 R9, RZ, RZ, R53 ;  /* 0x000000ffff097224 */ /* 0x000fe200078e0035 */
[----:B------:R-:W-:Y:S02]  /*b990*/  PRMT R59, R3, 0x5410, R12 ;  /* 0x00005410033b7816 */ /* 0x000fe4000000000c */
[----:B------:R2:W0:Y:S01]  /*b9a0*/  SHFL.IDX PT, R3, R35, 0x3, 0x181f ;  /* 0x00781f0023037f89 */ /* 0x00042200000e0000 */
[----:B---3--:R-:W-:Y:S01]  /*b9b0*/  @!P1 IMAD.MOV.U32 R39, RZ, RZ, R29 ;  /* 0x000000ffff279224 */ /* 0x008fe200078e001d */
[----:B------:R-:W-:Y:S01]  /*b9c0*/  @!P1 MOV R38, R28 ;  /* 0x0000001c00269202 */ /* 0x000fe20000000f00 */
[----:B------:R-:W-:Y:S01]  /*b9d0*/  @!P1 IMAD.MOV.U32 R40, RZ, RZ, R30 ;  /* 0x000000ffff289224 */ /* 0x000fe200078e001e */
[----:B------:R-:W-:Y:S01]  /*b9e0*/  PRMT R44, R8, 0x5410, R9 ;  /* 0x00005410082c7816 */ /* 0x000fe20000000009 */
[----:B------:R-:W-:Y:S01]  /*b9f0*/  @!P1 IMAD.MOV.U32 R41, RZ, RZ, R31 ;  /* 0x000000ffff299224 */ /* 0x000fe200078e001f */
[----:B------:R-:W-:Y:S01]  /*ba00*/  MOV R8, R38 ;  /* 0x0000002600087202 */ /* 0x000fe20000000f00 */
[----:B------:R-:W-:-:S02]  /*ba10*/  IMAD.MOV.U32 R9, RZ, RZ, R39 ;  /* 0x000000ffff097224 */ /* 0x000fc400078e0027 */
[----:B------:R-:W-:Y:S02]  /*ba20*/  IMAD.MOV.U32 R10, RZ, RZ, R40 ;  /* 0x000000ffff0a7224 */ /* 0x000fe400078e0028 */
[----:B------:R-:W-:Y:S01]  /*ba30*/  IMAD.MOV.U32 R11, RZ, RZ, R41 ;  /* 0x000000ffff0b7224 */ /* 0x000fe200078e0029 */
[----:B------:R-:W-:Y:S02]  /*ba40*/  PRMT R62, R8, 0x5410, R9 ;  /* 0x00005410083e7816 */ /* 0x000fe40000000009 */
[----:B------:R-:W-:Y:S02]  /*ba50*/  CS2R R8, SRZ ;  /* 0x0000000000087805 */ /* 0x000fe4000001ff00 */
[----:B-12---:R-:W-:-:S07]  /*ba60*/  PRMT R63, R10, 0x5410, R11 ;  /* 0x000054100a3f7816 */ /* 0x006fce000000000b */
.L_x_3319:
[----:B------:R-:W-:Y:S01]  /*ba70*/  IADD3 R55, R55, 0x60, RZ ;  /* 0x0000006037377810 */ /* 0x000fe20007ffe0ff */
[----:B------:R-:W-:Y:S01]  /*ba80*/  BSSY B1, `(.L_x_3030) ;  /* 0x0000012000017945 */ /* 0x000fe20003800000 */
[----:B------:R-:W-:Y:S02]  /*ba90*/  CS2R R10, SRZ ;  /* 0x00000000000a7805 */ /* 0x000fe4000001ff00 */
[----:B----4-:R-:W-:Y:S02]  /*baa0*/  CS2R R12, SRZ ;  /* 0x00000000000c7805 */ /* 0x010fe4000001ff00 */
[----:B------:R-:W-:Y:S02]  /*bab0*/  ISETP.GE.AND P1, PT, R55, R0, PT ;  /* 0x000000003700720c */ /* 0x000fe40003f26270 */
[----:B------:R-:W-:-:S11]  /*bac0*/  CS2R R14, SRZ ;  /* 0x00000000000e7805 */ /* 0x000fd6000001ff00 */
[----:B------:R-:W-:Y:S05]  /*bad0*/  @P1 BRA `(.L_x_3031) ;  /* 0x0000000000301947 */ /* 0x000fea0003800000 */
[----:B------:R-:W-:Y:S02]  /*bae0*/  CS2R R10, SRZ ;  /* 0x00000000000a7805 */ /* 0x000fe4000001ff00 */
[----:B------:R-:W-:Y:S02]  /*baf0*/  CS2R R12, SRZ ;  /* 0x00000000000c7805 */ /* 0x000fe4000001ff00 */
[----:B------:R-:W-:Y:S01]  /*bb00*/  CS2R R14, SRZ ;  /* 0x00000000000e7805 */ /* 0x000fe2000001ff00 */
[----:B------:R-:W-:Y:S06]  /*bb10*/  @P0 BRA `(.L_x_3031) ;  /* 0x0000000000200947 */ /* 0x000fec0003800000 */
[C---:B------:R-:W-:Y:S01]  /*bb20*/  IMAD.SHL.U32 R9, R16.reuse, 0x2, RZ ;  /* 0x0000000210097824 */ /* 0x040fe200078e00ff */
[----:B------:R-:W-:-:S04]  /*bb30*/  SHF.L.U64.HI R10, R16, 0x1, R17 ;  /* 0x00000001100a7819 */ /* 0x000fc80000010211 */
[-C--:B0-----:R-:W-:Y:S02]  /*bb40*/  IADD3 R12, P1, R32, R9.reuse, RZ ;  /* 0x00000009200c7210 */ /* 0x081fe40007f3e0ff */
[----:B------:R-:W-:-:S03]  /*bb50*/  IADD3 R8, P2, R34, R9, RZ ;  /* 0x0000000922087210 */ /* 0x000fc60007f5e0ff */
[--C-:B------:R-:W-:Y:S02]  /*bb60*/  IMAD.X R13, R3, 0x1, R10.reuse, P1 ;  /* 0x00000001030d7824 */ /* 0x100fe400008e060a */
[----:B------:R-:W-:-:S04]  /*bb70*/  IMAD.X R9, R33, 0x1, R10, P2 ;  /* 0x0000000121097824 */ /* 0x000fc800010e060a */
[----:B------:R-:W5:Y:S04]  /*bb80*/  LD.E.128 R12, desc[UR42][R12.64] ;  /* 0x0000002a0c0c7980 */ /* 0x000f68000c101d00 */
[----:B------:R-:W5:Y:S02]  /*bb90*/  LD.E.128 R8, desc[UR42][R8.64] ;  /* 0x0000002a08087980 */ /* 0x000f64000c101d00 */
.L_x_3031:
[----:B------:R-:W-:Y:S05]  /*bba0*/  BSYNC B1 ;  /* 0x0000000000017941 */ /* 0x000fea0003800000 */
.L_x_3030:
[----:B------:R-:W-:Y:S01]  /*bbb0*/  ULEA.HI UR4, UR37, UR37, URZ, 0x1 ;  /* 0x0000002525047291 */ /* 0x000fe2000f8f083f */
[----:B------:R-:W-:Y:S01]  /*bbc0*/  VIADDMNMX R0, R0, -R191, 0x80, PT ;  /* 0x0000008000007446 */ /* 0x000fe200038009bf */
[----:B0----5:R-:W-:Y:S01]  /*bbd0*/  IMAD.MOV.U32 R3, RZ, RZ, R8 ;  /* 0x000000ffff037224 */ /* 0x021fe200078e0008 */
[----:B------:R-:W-:Y:S01]  /*bbe0*/  BSSY B1, `(.L_x_3032) ;  /* 0x0000015000017945 */ /* 0x000fe20003800000 */
[----:B------:R-:W-:Y:S01]  /*bbf0*/  ULOP3.LUT UR4, UR4, 0xfffffffe, URZ, 0xc0, !UPT ;  /* 0xfffffffe04047892 */ /* 0x000fe2000f8ec03f */
[----:B------:R-:W-:Y:S01]  /*bc00*/  IMAD.MOV.U32 R28, RZ, RZ, R9 ;  /* 0x000000ffff1c7224 */ /* 0x000fe200078e0009 */
[-C--:B------:R-:W-:Y:S01]  /*bc10*/  ISETP.GE.OR P3, PT, R187, R0.reuse, P0 ;  /* 0x00000000bb00720c */ /* 0x080fe20000766670 */
[----:B------:R-:W-:Y:S01]  /*bc20*/  IMAD.MOV.U32 R30, RZ, RZ, R13 ;  /* 0x000000ffff1e7224 */ /* 0x000fe200078e000d */
[----:B------:R-:W-:Y:S01]  /*bc30*/  UIADD3 UR4, UR37, -UR4, URZ ;  /* 0x8000000425047290 */ /* 0x000fe2000fffe03f */
[-C--:B------:R-:W-:Y:S02]  /*bc40*/  ISETP.GE.OR P2, PT, R219, R0.reuse, P0 ;  /* 0x00000000db00720c */ /* 0x080fe40000746670 */
[----:B------:R-:W-:-:S02]  /*bc50*/  ISETP.GE.OR P1, PT, R218, R0, P0 ;  /* 0x00000000da00720c */ /* 0x000fc40000726670 */
[----:B------:R-:W-:Y:S01]  /*bc60*/  ISETP.GE.OR P0, PT, R217, R0, P0 ;  /* 0x00000000d900720c */ /* 0x000fe20000706670 */
[----:B------:R-:W-:Y:S01]  /*bc70*/  IMAD.MOV.U32 R0, RZ, RZ, R10 ;  /* 0x000000ffff007224 */ /* 0x000fe200078e000a */
[----:B------:R-:W-:Y:S02]  /*bc80*/  MOV R29, UR4 ;  /* 0x00000004001d7c02 */ /* 0x000fe40008000f00 */
[----:B------:R-:W-:Y:S01]  /*bc90*/  PRMT R55, R3, 0x5410, R28 ;  /* 0x0000541003377816 */ /* 0x000fe2000000001c */
[----:B------:R-:W-:Y:S01]  /*bca0*/  IMAD.MOV.U32 R28, RZ, RZ, R12 ;  /* 0x000000ffff1c7224 */ /* 0x000fe200078e000c */
[----:B------:R-:W-:Y:S02]  /*bcb0*/  SHF.L.U32 R29, R29, 0x1f, RZ ;  /* 0x0000001f1d1d7819 */ /* 0x000fe400000006ff */
[----:B------:R-:W-:Y:S02]  /*bcc0*/  MOV R3, R11 ;  /* 0x0000000b00037202 */ /* 0x000fe40000000f00 */
[----:B------:R-:W0:Y:S01]  /*bcd0*/  SYNCS.PHASECHK.TRANS64.TRYWAIT P4, [R18+URZ+0x28800], R29 ;  /* 0x0288001d120075a7 */ /* 0x000e22000808017f */
[----:B------:R-:W-:-:S02]  /*bce0*/  PRMT R61, R28, 0x5410, R30 ;  /* 0x000054101c3d7816 */ /* 0x000fc4000000001e */
[----:B------:R-:W-:Y:S01]  /*bcf0*/  PRMT R60, R0, 0x5410, R3 ;  /* 0x00005410003c7816 */ /* 0x000fe20000000003 */
[----:B------:R-:W-:Y:S01]  /*bd00*/  IMAD.MOV.U32 R0, RZ, RZ, R14 ;  /* 0x000000ffff007224 */ /* 0x000fe200078e000e */
[----:B------:R-:W-:Y:S01]  /*bd10*/  MOV R3, R15 ;  /* 0x0000000f00037202 */ /* 0x000fe20000000f00 */
[----:B0-----:R-:W-:Y:S06]  /*bd20*/  @!P4 BRA `(.L_x_3033) ;  /* 0x0000015c00b0c947 */ /* 0x001fec0003800000 */
.L_x_3320:
[----:B------:R-:W-:Y:S05]  /*bd30*/  BSYNC B1 ;  /* 0x0000000000017941 */ /* 0x000fea0003800000 */
.L_x_3032:
[----:B------:R-:W-:Y:S04]  /*bd40*/  BSSY B1, `(.L_x_3034) ;  /* 0x0000061000017945 */ /* 0x000fe80003800000 */
[----:B------:R-:W-:Y:S05]  /*bd50*/  @P3 BRA `(.L_x_3035) ;  /* 0x00000004007c3947 */ /* 0x000fea0003800000 */
[----:B------:R-:W-:Y:S01]  /*bd60*/  LEA.HI R28, R45, R206, RZ, 0x1d ;  /* 0x000000ce2d1c7211 */ /* 0x000fe200078fe8ff */
[--C-:B------:R-:W-:Y:S01]  /*bd70*/  HADD2.F32 R69, -RZ, R66.reuse.H1_H1 ;  /* 0x30000042ff457230 */ /* 0x100fe20000004100 */
[----:B------:R-:W-:Y:S01]  /*bd80*/  SHF.R.U64 R80, R46, 0x10, R47 ;  /* 0x000000102e507819 */ /* 0x000fe2000000122f */
[----:B------:R-:W-:Y:S01]  /*bd90*/  HADD2.F32 R68, -RZ, R66.H0_H0 ;  /* 0x20000042ff447230 */ /* 0x000fe20000004100 */
[----:B------:R-:W-:Y:S01]  /*bda0*/  SHF.R.S32.HI R31, RZ, 0x1f, R28 ;  /* 0x0000001fff1f7819 */ /* 0x000fe2000001141c */
[----:B0-----:R-:W-:Y:S01]  /*bdb0*/  IMAD.SHL.U32 R29, R28, 0x8, RZ ;  /* 0x000000081c1d7824 */ /* 0x001fe200078e00ff */
[----:B------:R-:W-:Y:S02]  /*bdc0*/  SHF.R.U64 R77, R20, 0x10, R21 ;  /* 0x00000010144d7819 */ /* 0x000fe40000001215 */
[----:B------:R-:W-:Y:S02]  /*bdd0*/  LEA.HI R31, R31, R28, RZ, 0x3 ;  /* 0x0000001c1f1f7211 */ /* 0x000fe400078f18ff */
[----:B------:R-:W-:-:S02]  /*bde0*/  LOP3.LUT R29, R29, 0x38, RZ, 0xc0, !PT ;  /* 0x000000381d1d7812 */ /* 0x000fc400078ec0ff */
[----:B------:R-:W-:Y:S01]  /*bdf0*/  SHF.R.U32.HI R70, RZ, 0x10, R21 ;  /* 0x00000010ff467819 */ /* 0x000fe20000011615 */
[----:B------:R-:W-:Y:S01]  /*be00*/  IMAD.SHL.U32 R31, R31, 0x400, RZ ;  /* 0x000004001f1f7824 */ /* 0x000fe200078e00ff */
[----:B------:R-:W-:Y:S02]  /*be10*/  LOP3.LUT R29, R29, 0x1c0, R224, 0xf8, !PT ;  /* 0x000001c01d1d7812 */ /* 0x000fe400078ef8e0 */
[----:B------:R-:W-:Y:S01]  /*be20*/  SHF.R.U32.HI R71, RZ, 0x10, R47 ;  /* 0x00000010ff477819 */ /* 0x000fe2000001162f */
[----:B------:R-:W-:Y:S01]  /*be30*/  HADD2.F32 R70, -RZ, R70.H0_H0 ;  /* 0x20000046ff467230 */ /* 0x000fe20000004100 */
[----:B------:R-:W-:Y:S02]  /*be40*/  LOP3.LUT R33, R29, R200, RZ, 0x3c, !PT ;  /* 0x000000c81d217212 */ /* 0x000fe400078e3cff */
[----:B------:R-:W-:Y:S02]  /*be50*/  LOP3.LUT R32, R31, 0x7fffe000, RZ, 0xc0, !PT ;  /* 0x7fffe0001f207812 */ /* 0x000fe400078ec0ff */
[----:B------:R-:W0:Y:S01]  /*be60*/  LDS.128 R28, [R202] ;  /* 0x00000000ca1c7984 */ /* 0x000e220000000c00 */
[----:B------:R-:W-:-:S02]  /*be70*/  SHF.R.U64 R79, R48, 0x10, R49 ;  /* 0x00000010304f7819 */ /* 0x000fc40000001231 */
[----:B------:R-:W-:Y:S02]  /*be80*/  IADD3 R33, R33, R32, R201 ;  /* 0x0000002021217210 */ /* 0x000fe40007ffe0c9 */
[----:B------:R-:W-:Y:S02]  /*be90*/  SHF.R.U32.HI R78, RZ, 0x10, R49 ;  /* 0x00000010ff4e7819 */ /* 0x000fe40000011631 */
[--C-:B------:R-:W-:Y:S01]  /*bea0*/  SHF.R.U32.HI R73, RZ, 0x10, R37.reuse ;  /* 0x00000010ff497819 */ /* 0x100fe20000011625 */
[----:B------:R-:W-:Y:S01]  /*beb0*/  IMAD R67, R33, 0x2, R18 ;  /* 0x0000000221437824 */ /* 0x000fe200078e0212 */
[----:B------:R-:W-:-:S04]  /*bec0*/  SHF.R.U64 R75, R36, 0x10, R37 ;  /* 0x00000010244b7819 */ /* 0x000fc80000001225 */
[----:B------:R-:W1:Y:S01]  /*bed0*/  LDS.128 R32, [R67+0x10400] ;  /* 0x0104000043207984 */ /* 0x000e620000000c00 */
[--C-:B0-----:R-:W-:Y:S02]  /*bee0*/  HADD2.F32 R21, -RZ, R29.reuse.H0_H0 ;  /* 0x2000001dff157230 */ /* 0x101fe40000004100 */
[----:B------:R-:W-:Y:S02]  /*bef0*/  HADD2.F32 R20, -RZ, R28.H0_H0 ;  /* 0x2000001cff147230 */ /* 0x000fe40000004100 */
[----:B------:R-:W-:Y:S02]  /*bf00*/  HADD2.F32 R29, -RZ, R29.H1_H1 ;  /* 0x3000001dff1d7230 */ /* 0x000fe40000004100 */
        /* <DEDUP_REMOVED lines=10> */
[----:B------:R-:W-:Y:S01]  /*bfb0*/  FMUL.FTZ R74, R47, R70 ;  /* 0x000000462f4a7220 */ /* 0x000fe20000410000 */
[C---:B------:R-:W-:Y:S01]  /*bfc0*/  FFMA.FTZ R68, R21.reuse, R68, -R66 ;  /* 0x0000004415447223 */ /* 0x040fe20000010842 */
[--C-:B------:R-:W-:Y:S02]  /*bfd0*/  HADD2.F32 R66, -RZ, R65.reuse.H1_H1 ;  /* 0x30000041ff427230 */ /* 0x100fe40000004100 */
[----:B------:R-:W-:Y:S01]  /*bfe0*/  FFMA.FTZ R72, R21, R69, R72 ;  /* 0x0000004515487223 */ /* 0x000fe20000010048 */
[----:B------:R-:W-:Y:S02]  /*bff0*/  HADD2.F32 R21, -RZ, R64.H1_H1 ;  /* 0x30000040ff157230 */ /* 0x000fe40000004100 */
[----:B------:R-:W-:Y:S01]  /*c000*/  FMUL.FTZ R76, R47, R46 ;  /* 0x0000002e2f4c7220 */ /* 0x000fe20000410000 */
[----:B------:R-:W-:Y:S02]  /*c010*/  HADD2.F32 R48, -RZ, R34.H0_H0 ;  /* 0x20000022ff307230 */ /* 0x000fe40000004100 */
[----:B------:R-:W-:Y:S01]  /*c020*/  FMUL.FTZ R47, R33, R66 ;  /* 0x00000042212f7220 */ /* 0x000fe20000410000 */
[----:B------:R-:W-:-:S02]  /*c030*/  HADD2.F32 R65, -RZ, R65.H0_H0 ;  /* 0x20000041ff417230 */ /* 0x000fc40000004100 */
[-C--:B------:R-:W-:Y:S01]  /*c040*/  FMUL.FTZ R33, R33, R21.reuse ;  /* 0x0000001521217220 */ /* 0x080fe20000410000 */
[----:B------:R-:W-:Y:S02]  /*c050*/  HADD2.F32 R49, -RZ, R35.H0_H0 ;  /* 0x20000023ff317230 */ /* 0x000fe40000004100 */
[C---:B------:R-:W-:Y:S01]  /*c060*/  FFMA.FTZ R47, R20.reuse, R21, -R47 ;  /* 0x00000015142f7223 */ /* 0x040fe2000001082f */
[--C-:B------:R-:W-:Y:S02]  /*c070*/  HADD2.F32 R21, -RZ, R43.reuse.H0_H0 ;  /* 0x2000002bff157230 */ /* 0x100fe40000004100 */
[C---:B------:R-:W-:Y:S01]  /*c080*/  FFMA.FTZ R69, R29.reuse, R46, -R74 ;  /* 0x0000002e1d457223 */ /* 0x040fe2000001084a */
[----:B------:R-:W-:Y:S02]  /*c090*/  HADD2.F32 R64, -RZ, R64.H0_H0 ;  /* 0x20000040ff407230 */ /* 0x000fe40000004100 */
[----:B------:R-:W-:Y:S01]  /*c0a0*/  FFMA.FTZ R71, R29, R70, R76 ;  /* 0x000000461d477223 */ /* 0x000fe2000001004c */
[----:B------:R-:W-:Y:S01]  /*c0b0*/  FFMA.FTZ R66, R20, R66, R33 ;  /* 0x0000004214427223 */ /* 0x000fe20000010021 */
[----:B------:R-:W-:Y:S01]  /*c0c0*/  FMUL.FTZ R29, R48, R65 ;  /* 0x00000041301d7220 */ /* 0x000fe20000410000 */
[----:B------:R-:W-:-:S02]  /*c0d0*/  HADD2.F32 R20, -RZ, R43.H1_H1 ;  /* 0x3000002bff147230 */ /* 0x000fc40000004100 */
[-C--:B------:R-:W-:Y:S01]  /*c0e0*/  FMUL.FTZ R33, R48, R21.reuse ;  /* 0x0000001530217220 */ /* 0x080fe20000410000 */
[----:B------:R-:W-:Y:S02]  /*c0f0*/  HADD2.F32 R35, -RZ, R35.H1_H1 ;  /* 0x30000023ff237230 */ /* 0x000fe40000004100 */
[C---:B------:R-:W-:Y:S01]  /*c100*/  FMUL.FTZ R70, R49.reuse, R64 ;  /* 0x0000004031467220 */ /* 0x040fe20000410000 */
[----:B------:R-:W-:Y:S02]  /*c110*/  HADD2.F32 R48, -RZ, R73.H0_H0 ;  /* 0x20000049ff307230 */ /* 0x000fe40000004100 */
[C---:B------:R-:W-:Y:S01]  /*c120*/  FFMA.FTZ R43, R36.reuse, R21, -R29 ;  /* 0x00000015242b7223 */ /* 0x040fe2000001081d */
[----:B------:R-:W-:Y:S02]  /*c130*/  HADD2.F32 R46, -RZ, R78.H0_H0 ;  /* 0x2000004eff2e7230 */ /* 0x000fe40000004100 */
[-C--:B------:R-:W-:Y:S01]  /*c140*/  FMUL.FTZ R49, R49, R20.reuse ;  /* 0x0000001431317220 */ /* 0x080fe20000410000 */
[----:B------:R-:W-:Y:S01]  /*c150*/  FFMA.FTZ R70, R37, R20, -R70 ;  /* 0x0000001425467223 */ /* 0x000fe20000010846 */
[----:B------:R-:W-:Y:S01]  /*c160*/  FFMA.FTZ R36, R36, R65, R33 ;  /* 0x0000004124247223 */ /* 0x000fe20000010021 */
[C---:B------:R-:W-:Y:S01]  /*c170*/  FMUL.FTZ R74, R35.reuse, R48 ;  /* 0x00000030234a7220 */ /* 0x040fe20000410000 */
[----:B------:R-:W-:Y:S01]  /*c180*/  FMUL.FTZ R20, R35, R46 ;  /* 0x0000002e23147220 */ /* 0x000fe20000410000 */
[----:B------:R-:W-:-:S02]  /*c190*/  HADD2.F32 R32, -RZ, R32.H1_H1 ;  /* 0x30000020ff207230 */ /* 0x000fc40000004100 */
[----:B------:R-:W-:Y:S01]  /*c1a0*/  FFMA.FTZ R49, R37, R64, R49 ;  /* 0x0000004025317223 */ /* 0x000fe20000010031 */
[----:B------:R-:W-:Y:S02]  /*c1b0*/  HADD2.F32 R34, -RZ, R34.H1_H1 ;  /* 0x30000022ff227230 */ /* 0x000fe40000004100 */
[C---:B------:R-:W-:Y:S01]  /*c1c0*/  FFMA.FTZ R65, R31.reuse, R46, -R74 ;  /* 0x0000002e1f417223 */ /* 0x040fe2000001084a */
[----:B------:R-:W-:Y:S02]  /*c1d0*/  HADD2.F32 R33, -RZ, R77.H0_H0 ;  /* 0x2000004dff217230 */ /* 0x000fe40000004100 */
[----:B------:R-:W-:Y:S01]  /*c1e0*/  FFMA.FTZ R48, R31, R48, R20 ;  /* 0x000000301f307223 */ /* 0x000fe20000010014 */
[----:B------:R-:W-:Y:S02]  /*c1f0*/  HADD2.F32 R35, -RZ, R75.H0_H0 ;  /* 0x2000004bff237230 */ /* 0x000fe40000004100 */
[----:B------:R-:W-:Y:S02]  /*c200*/  HADD2.F32 R21, -RZ, R80.H0_H0 ;  /* 0x20000050ff157230 */ /* 0x000fe40000004100 */
[----:B------:R-:W-:Y:S01]  /*c210*/  FMUL.FTZ R31, R32, R33 ;  /* 0x00000021201f7220 */ /* 0x000fe20000410000 */
[----:B------:R-:W-:-:S02]  /*c220*/  HADD2.F32 R29, -RZ, R79.H0_H0 ;  /* 0x2000004fff1d7230 */ /* 0x000fc40000004100 */
        /* <DEDUP_REMOVED lines=18> */
.L_x_3035:
[----:B------:R-:W-:Y:S05]  /*c350*/  BSYNC B1 ;  /* 0x0000000000017941 */ /* 0x000fea0003800000 */
.L_x_3034:
[----:B------:R-:W-:Y:S04]  /*c360*/  BSSY B1, `(.L_x_3036) ;  /* 0x0000060000017945 */ /* 0x000fe80003800000 */
[----:B------:R-:W-:Y:S05]  /*c370*/  @P2 BRA `(.L_x_3037) ;  /* 0x0000000400782947 */ /* 0x000fea0003800000 */
[----:B------:R-:W-:Y:S01]  /*c380*/  LEA.HI R20, R45, R206, RZ, 0x1d ;  /* 0x000000ce2d147211 */ /* 0x000fe200078fe8ff */
[----:B------:R-:W-:Y:S01]  /*c390*/  HADD2.F32 R36, -RZ, R54.H1_H1 ;  /* 0x30000036ff247230 */ /* 0x000fe20000004100 */
[----:B------:R-:W-:Y:S02]  /*c3a0*/  SHF.R.U64 R49, R24, 0x10, R25 ;  /* 0x0000001018317819 */ /* 0x000fe40000001219 */
[----:B01----:R-:W-:Y:S02]  /*c3b0*/  SHF.R.S32.HI R29, RZ, 0x1f, R20 ;  /* 0x0000001fff1d7819 */ /* 0x003fe40000011414 */
[----:B------:R-:W-:Y:S02]  /*c3c0*/  SHF.L.U32 R21, R20, 0x3, RZ ;  /* 0x0000000314157819 */ /* 0x000fe400000006ff */
[----:B------:R-:W-:Y:S02]  /*c3d0*/  LEA.HI R29, R29, R20, RZ, 0x3 ;  /* 0x000000141d1d7211 */ /* 0x000fe400078f18ff */
[----:B------:R-:W-:-:S02]  /*c3e0*/  LOP3.LUT R20, R196, 0x38, R21, 0xf8, !PT ;  /* 0x00000038c4147812 */ /* 0x000fc400078ef815 */
[----:B------:R-:W-:Y:S01]  /*c3f0*/  SHF.R.U32.HI R46, RZ, 0x10, R25 ;  /* 0x00000010ff2e7819 */ /* 0x000fe20000011619 */
[----:B------:R-:W-:Y:S01]  /*c400*/  IMAD.SHL.U32 R29, R29, 0x400, RZ ;  /* 0x000004001d1d7824 */ /* 0x000fe200078e00ff */
[----:B------:R-:W-:Y:S02]  /*c410*/  LOP3.LUT R20, R20, R227, RZ, 0x3c, !PT ;  /* 0x000000e314147212 */ /* 0x000fe400078e3cff */
[--C-:B------:R-:W-:Y:S01]  /*c420*/  SHF.R.U64 R47, R26, 0x10, R27.reuse ;  /* 0x000000101a2f7819 */ /* 0x100fe2000000121b */
[----:B------:R-:W-:Y:S01]  /*c430*/  HADD2.F32 R46, -RZ, R46.H0_H0 ;  /* 0x2000002eff2e7230 */ /* 0x000fe20000004100 */
[----:B------:R-:W-:Y:S02]  /*c440*/  LOP3.LUT R21, R29, 0x7fffe000, RZ, 0xc0, !PT ;  /* 0x7fffe0001d157812 */ /* 0x000fe400078ec0ff */
[----:B------:R-:W0:Y:S01]  /*c450*/  LDS.128 R28, [R216] ;  /* 0x00000000d81c7984 */ /* 0x000e220000000c00 */
[----:B------:R-:W-:Y:S01]  /*c460*/  SHF.R.U32.HI R43, RZ, 0x10, R27 ;  /* 0x00000010ff2b7819 */ /* 0x000fe2000001161b */
[--C-:B------:R-:W-:Y:S01]  /*c470*/  HADD2.F32 R27, -RZ, R57.reuse.H1_H1 ;  /* 0x30000039ff1b7230 */ /* 0x100fe20000004100 */
[----:B------:R-:W-:Y:S01]  /*c480*/  IADD3 R21, R20, R21, R199 ;  /* 0x0000001514157210 */ /* 0x000fe20007ffe0c7 */
[----:B------:R-:W-:Y:S01]  /*c490*/  HADD2.F32 R57, -RZ, R57.H0_H0 ;  /* 0x20000039ff397230 */ /* 0x000fe20000004100 */
[----:B------:R-:W-:-:S02]  /*c4a0*/  SHF.R.U64 R67, R4, 0x10, R5 ;  /* 0x0000001004437819 */ /* 0x000fc40000001205 */
[----:B------:R-:W-:Y:S01]  /*c4b0*/  SHF.R.U32.HI R37, RZ, 0x10, R5 ;  /* 0x00000010ff257819 */ /* 0x000fe20000011605 */
[----:B------:R-:W-:Y:S01]  /*c4c0*/  IMAD R21, R21, 0x2, R18 ;  /* 0x0000000215157824 */ /* 0x000fe200078e0212 */
[--C-:B------:R-:W-:Y:S02]  /*c4d0*/  SHF.R.U64 R66, R6, 0x10, R7.reuse ;  /* 0x0000001006427819 */ /* 0x100fe40000001207 */
[----:B------:R-:W-:Y:S02]  /*c4e0*/  SHF.R.U32.HI R65, RZ, 0x10, R7 ;  /* 0x00000010ff417819 */ /* 0x000fe40000011607 */
[----:B------:R-:W1:Y:S01]  /*c4f0*/  LDS.128 R32, [R21+0x10400] ;  /* 0x0104000015207984 */ /* 0x000e620000000c00 */
[--C-:B0-----:R-:W-:Y:S02]  /*c500*/  HADD2.F32 R5, -RZ, R29.reuse.H0_H0 ;  /* 0x2000001dff057230 */ /* 0x101fe40000004100 */
[----:B------:R-:W-:Y:S02]  /*c510*/  HADD2.F32 R29, -RZ, R29.H1_H1 ;  /* 0x3000001dff1d7230 */ /* 0x000fe40000004100 */
[----:B------:R-:W-:-:S02]  /*c520*/  HADD2.F32 R4, -RZ, R28.H0_H0 ;  /* 0x2000001cff047230 */ /* 0x000fc40000004100 */
[----:B------:R-:W-:Y:S02]  /*c530*/  HADD2.F32 R6, -RZ, R30.H0_H0 ;  /* 0x2000001eff067230 */ /* 0x000fe40000004100 */
[--C-:B------:R-:W-:Y:S02]  /*c540*/  HADD2.F32 R7, -RZ, R31.reuse.H0_H0 ;  /* 0x2000001fff077230 */ /* 0x100fe40000004100 */
[----:B------:R-:W-:Y:S02]  /*c550*/  HADD2.F32 R31, -RZ, R31.H1_H1 ;  /* 0x3000001fff1f7230 */ /* 0x000fe40000004100 */
[----:B------:R-:W-:Y:S02]  /*c560*/  HADD2.F32 R28, -RZ, R28.H1_H1 ;  /* 0x3000001cff1c7230 */ /* 0x000fe40000004100 */
[--C-:B-1----:R-:W-:Y:S02]  /*c570*/  HADD2.F32 R24, -RZ, R33.reuse.H0_H0 ;  /* 0x20000021ff187230 */ /* 0x102fe40000004100 */
[----:B------:R-:W-:-:S02]  /*c580*/  HADD2.F32 R33, -RZ, R33.H1_H1 ;  /* 0x30000021ff217230 */ /* 0x000fc40000004100 */
[----:B------:R-:W-:Y:S02]  /*c590*/  HADD2.F32 R20, -RZ, R32.H0_H0 ;  /* 0x20000020ff147230 */ /* 0x000fe40000004100 */
[C---:B------:R-:W-:Y:S01]  /*c5a0*/  FMUL.FTZ R48, R24.reuse, R36 ;  /* 0x0000002418307220 */ /* 0x040fe20000410000 */
[-C--:B------:R-:W-:Y:S01]  /*c5b0*/  FMUL.FTZ R64, R24, R27.reuse ;  /* 0x0000001b18407220 */ /* 0x080fe20000410000 */
[----:B------:R-:W-:Y:S02]  /*c5c0*/  HADD2.F32 R24, -RZ, R37.H0_H0 ;  /* 0x20000025ff187230 */ /* 0x000fe40000004100 */
[----:B------:R-:W-:Y:S01]  /*c5d0*/  FFMA.FTZ R48, R5, R27, -R48 ;  /* 0x0000001b05307223 */ /* 0x000fe20000010830 */
[----:B------:R-:W-:Y:S02]  /*c5e0*/  HADD2.F32 R27, -RZ, R54.H0_H0 ;  /* 0x20000036ff1b7230 */ /* 0x000fe40000004100 */
[----:B------:R-:W-:Y:S01]  /*c5f0*/  FMUL.FTZ R54, R33, R46 ;  /* 0x0000002e21367220 */ /* 0x000fe20000410000 */
[----:B------:R-:W-:Y:S01]  /*c600*/  FFMA.FTZ R64, R5, R36, R64 ;  /* 0x0000002405407223 */ /* 0x000fe20000010040 */
[----:B------:R-:W-:Y:S01]  /*c610*/  FMUL.FTZ R36, R33, R24 ;  /* 0x0000001821247220 */ /* 0x000fe20000410000 */
[----:B------:R-:W-:-:S02]  /*c620*/  HADD2.F32 R25, -RZ, R34.H0_H0 ;  /* 0x20000022ff197230 */ /* 0x000fc40000004100 */
[C---:B------:R-:W-:Y:S01]  /*c630*/  FFMA.FTZ R33, R29.reuse, R24, -R54 ;  /* 0x000000181d217223 */ /* 0x040fe20000010836 */
[C---:B------:R-:W-:Y:S01]  /*c640*/  FMUL.FTZ R5, R20.reuse, R27 ;  /* 0x0000001b14057220 */ /* 0x040fe20000410000 */
[----:B------:R-:W-:Y:S02]  /*c650*/  HADD2.F32 R24, -RZ, R56.H0_H0 ;  /* 0x20000038ff187230 */ /* 0x000fe40000004100 */
[-C--:B------:R-:W-:Y:S01]  /*c660*/  FMUL.FTZ R20, R20, R57.reuse ;  /* 0x0000003914147220 */ /* 0x080fe20000410000 */
[----:B------:R-:W-:Y:S01]  /*c670*/  FFMA.FTZ R37, R29, R46, R36 ;  /* 0x0000002e1d257223 */ /* 0x000fe20000010024 */
[C---:B------:R-:W-:Y:S01]  /*c680*/  FFMA.FTZ R57, R4.reuse, R57, -R5 ;  /* 0x0000003904397223 */ /* 0x040fe20000010805 */
[----:B------:R-:W-:Y:S02]  /*c690*/  HADD2.F32 R5, -RZ, R58.H0_H0 ;  /* 0x2000003aff057230 */ /* 0x000fe40000004100 */
[----:B------:R-:W-:Y:S01]  /*c6a0*/  FFMA.FTZ R29, R4, R27, R20 ;  /* 0x0000001b041d7223 */ /* 0x000fe20000010014 */
[----:B------:R-:W-:-:S02]  /*c6b0*/  HADD2.F32 R26, -RZ, R35.H0_H0 ;  /* 0x20000023ff1a7230 */ /* 0x000fc40000004100 */
[C---:B------:R-:W-:Y:S01]  /*c6c0*/  FMUL.FTZ R27, R25.reuse, R24 ;  /* 0x00000018191b7220 */ /* 0x040fe20000410000 */
[----:B------:R-:W-:Y:S02]  /*c6d0*/  HADD2.F32 R58, -RZ, R58.H1_H1 ;  /* 0x3000003aff3a7230 */ /* 0x000fe40000004100 */
[-C--:B------:R-:W-:Y:S01]  /*c6e0*/  FMUL.FTZ R25, R25, R5.reuse ;  /* 0x0000000519197220 */ /* 0x080fe20000410000 */
[----:B------:R-:W-:Y:S02]  /*c6f0*/  HADD2.F32 R56, -RZ, R56.H1_H1 ;  /* 0x30000038ff387230 */ /* 0x000fe40000004100 */
[----:B------:R-:W-:Y:S01]  /*c700*/  FFMA.FTZ R36, R6, R5, -R27 ;  /* 0x0000000506247223 */ /* 0x000fe2000001081b */
[----:B------:R-:W-:Y:S02]  /*c710*/  HADD2.F32 R35, -RZ, R35.H1_H1 ;  /* 0x30000023ff237230 */ /* 0x000fe40000004100 */
[----:B------:R-:W-:Y:S01]  /*c720*/  FMUL.FTZ R5, R26, R58 ;  /* 0x0000003a1a057220 */ /* 0x000fe20000410000 */
[----:B------:R-:W-:-:S02]  /*c730*/  HADD2.F32 R20, -RZ, R43.H0_H0 ;  /* 0x2000002bff147230 */ /* 0x000fc40000004100 */
[----:B------:R-:W-:Y:S01]  /*c740*/  FMUL.FTZ R46, R26, R56 ;  /* 0x000000381a2e7220 */ /* 0x000fe20000410000 */
[----:B------:R-:W-:Y:S02]  /*c750*/  HADD2.F32 R4, -RZ, R65.H0_H0 ;  /* 0x20000041ff047230 */ /* 0x000fe40000004100 */
        /* <DEDUP_REMOVED lines=32> */
.L_x_3037:
[----:B------:R-:W-:Y:S05]  /*c960*/  BSYNC B1 ;  /* 0x0000000000017941 */ /* 0x000fea0003800000 */
.L_x_3036:
[----:B------:R-:W-:Y:S04]  /*c970*/  BSSY B1, `(.L_x_3038) ;  /* 0x0000060000017945 */ /* 0x000fe80003800000 */
[----:B------:R-:W-:Y:S05]  /*c980*/  @P1 BRA `(.L_x_3039) ;  /* 0x0000000400781947 */ /* 0x000fea0003800000 */
[----:B--2---:R-:W-:Y:S01]  /*c990*/  LEA.HI R4, R45, R206, RZ, 0x1d ;  /* 0x000000ce2d047211 */ /* 0x004fe200078fe8ff */
[----:B-1----:R-:W-:Y:S01]  /*c9a0*/  HADD2.F32 R35, -RZ, R59.H1_H1 ;  /* 0x3000003bff237230 */ /* 0x002fe20000004100 */
[--C-:B------:R-:W-:Y:S01]  /*c9b0*/  SHF.R.U64 R54, R50, 0x10, R51.reuse ;  /* 0x0000001032367819 */ /* 0x100fe20000001233 */
[--C-:B------:R-:W-:Y:S01]  /*c9c0*/  HADD2.F32 R36, -RZ, R62.reuse.H1_H1 ;  /* 0x3000003eff247230 */ /* 0x100fe20000004100 */
[----:B------:R-:W-:Y:S01]  /*c9d0*/  SHF.R.S32.HI R5, RZ, 0x1f, R4 ;  /* 0x0000001fff057819 */ /* 0x000fe20000011404 */
[----:B------:R-:W-:Y:S01]  /*c9e0*/  IMAD.SHL.U32 R6, R4, 0x8, RZ ;  /* 0x0000000804067824 */ /* 0x000fe200078e00ff */
[----:B------:R-:W-:Y:S01]  /*c9f0*/  SHF.R.U32.HI R50, RZ, 0x10, R51 ;  /* 0x00000010ff327819 */ /* 0x000fe20000011633 */
[----:B------:R-:W-:Y:S01]  /*ca00*/  HADD2.F32 R62, -RZ, R62.H0_H0 ;  /* 0x2000003eff3e7230 */ /* 0x000fe20000004100 */
[----:B------:R-:W-:Y:S02]  /*ca10*/  LEA.HI R4, R5, R4, RZ, 0x3 ;  /* 0x0000000405047211 */ /* 0x000fe400078f18ff */
[----:B------:R-:W-:-:S02]  /*ca20*/  LOP3.LUT R5, R195, 0x38, R6, 0xf8, !PT ;  /* 0x00000038c3057812 */ /* 0x000fc400078ef806 */
[----:B------:R-:W-:Y:S02]  /*ca30*/  SHF.L.U32 R4, R4, 0xa, RZ ;  /* 0x0000000a04047819 */ /* 0x000fe400000006ff */
[----:B------:R-:W-:Y:S02]  /*ca40*/  LOP3.LUT R21, R5, R226, RZ, 0x3c, !PT ;  /* 0x000000e205157212 */ /* 0x000fe400078e3cff */
[----:B------:R-:W-:Y:S02]  /*ca50*/  LOP3.LUT R20, R4, 0x7fffe000, RZ, 0xc0, !PT ;  /* 0x7fffe00004147812 */ /* 0x000fe400078ec0ff */
[----:B------:R-:W1:Y:S01]  /*ca60*/  LDS.128 R4, [R215] ;  /* 0x00000000d7047984 */ /* 0x000e620000000c00 */
[--C-:B------:R-:W-:Y:S02]  /*ca70*/  SHF.R.U64 R48, R38, 0x10, R39.reuse ;  /* 0x0000001026307819 */ /* 0x100fe40000001227 */
[----:B------:R-:W-:Y:S02]  /*ca80*/  IADD3 R21, R21, R20, R198 ;  /* 0x0000001415157210 */ /* 0x000fe40007ffe0c6 */
[----:B------:R-:W-:-:S02]  /*ca90*/  SHF.R.U32.HI R37, RZ, 0x10, R39 ;  /* 0x00000010ff257819 */ /* 0x000fc40000011627 */
[--C-:B------:R-:W-:Y:S01]  /*caa0*/  SHF.R.U64 R47, R40, 0x10, R41.reuse ;  /* 0x00000010282f7819 */ /* 0x100fe20000001229 */
[----:B------:R-:W-:Y:S01]  /*cab0*/  IMAD R21, R21, 0x2, R18 ;  /* 0x0000000215157824 */ /* 0x000fe200078e0212 */
[----:B------:R-:W-:Y:S01]  /*cac0*/  SHF.R.U32.HI R46, RZ, 0x10, R41 ;  /* 0x00000010ff2e7819 */ /* 0x000fe20000011629 */
[----:B------:R-:W-:Y:S01]  /*cad0*/  HADD2.F32 R37, -RZ, R37.H0_H0 ;  /* 0x20000025ff257230 */ /* 0x000fe20000004100 */
[--C-:B------:R-:W-:Y:S02]  /*cae0*/  SHF.R.U64 R49, R52, 0x10, R53.reuse ;  /* 0x0000001034317819 */ /* 0x100fe40000001235 */
[----:B------:R-:W2:Y:S01]  /*caf0*/  LDS.128 R24, [R21+0x10400] ;  /* 0x0104000015187984 */ /* 0x000ea20000000c00 */
[----:B------:R-:W-:Y:S01]  /*cb00*/  SHF.R.U32.HI R52, RZ, 0x10, R53 ;  /* 0x00000010ff347819 */ /* 0x000fe20000011635 */
[--C-:B-1----:R-:W-:Y:S02]  /*cb10*/  HADD2.F32 R20, -RZ, R5.reuse.H0_H0 ;  /* 0x20000005ff147230 */ /* 0x102fe40000004100 */
[----:B------:R-:W-:-:S02]  /*cb20*/  HADD2.F32 R28, -RZ, R5.H1_H1 ;  /* 0x30000005ff1c7230 */ /* 0x000fc40000004100 */
[----:B------:R-:W-:Y:S02]  /*cb30*/  HADD2.F32 R5, -RZ, R4.H0_H0 ;  /* 0x20000004ff057230 */ /* 0x000fe40000004100 */
[----:B0-----:R-:W-:Y:S02]  /*cb40*/  HADD2.F32 R29, -RZ, R6.H0_H0 ;  /* 0x20000006ff1d7230 */ /* 0x001fe40000004100 */
[--C-:B------:R-:W-:Y:S02]  /*cb50*/  HADD2.F32 R30, -RZ, R7.reuse.H0_H0 ;  /* 0x20000007ff1e7230 */ /* 0x100fe40000004100 */
[----:B------:R-:W-:Y:S02]  /*cb60*/  HADD2.F32 R7, -RZ, R7.H1_H1 ;  /* 0x30000007ff077230 */ /* 0x000fe40000004100 */
[----:B------:R-:W-:Y:S02]  /*cb70*/  HADD2.F32 R4, -RZ, R4.H1_H1 ;  /* 0x30000004ff047230 */ /* 0x000fe40000004100 */
[----:B--2---:R-:W-:-:S02]  /*cb80*/  HADD2.F32 R31, -RZ, R25.H0_H0 ;  /* 0x20000019ff1f7230 */ /* 0x004fc40000004100 */
[----:B------:R-:W-:Y:S02]  /*cb90*/  HADD2.F32 R32, -RZ, R25.H1_H1 ;  /* 0x30000019ff207230 */ /* 0x000fe40000004100 */
[----:B------:R-:W-:Y:S02]  /*cba0*/  HADD2.F32 R25, -RZ, R24.H0_H0 ;  /* 0x20000018ff197230 */ /* 0x000fe40000004100 */
[CC--:B------:R-:W-:Y:S01]  /*cbb0*/  FMUL.FTZ R39, R31.reuse, R36.reuse ;  /* 0x000000241f277220 */ /* 0x0c0fe20000410000 */
[-C--:B------:R-:W-:Y:S01]  /*cbc0*/  FMUL.FTZ R41, R31, R35.reuse ;  /* 0x000000231f297220 */ /* 0x080fe20000410000 */
[----:B------:R-:W-:Y:S02]  /*cbd0*/  HADD2.F32 R31, -RZ, R50.H0_H0 ;  /* 0x20000032ff1f7230 */ /* 0x000fe40000004100 */
[C---:B------:R-:W-:Y:S01]  /*cbe0*/  FFMA.FTZ R39, R20.reuse, R35, -R39 ;  /* 0x0000002314277223 */ /* 0x040fe20000010827 */
[----:B------:R-:W-:Y:S01]  /*cbf0*/  FFMA.FTZ R41, R20, R36, R41 ;  /* 0x0000002414297223 */ /* 0x000fe20000010029 */
[----:B------:R-:W-:-:S02]  /*cc00*/  HADD2.F32 R20, -RZ, R59.H0_H0 ;  /* 0x2000003bff147230 */ /* 0x000fc40000004100 */
[C---:B------:R-:W-:Y:S01]  /*cc10*/  FMUL.FTZ R35, R32.reuse, R37 ;  /* 0x0000002520237220 */ /* 0x040fe20000410000 */
[-C--:B------:R-:W-:Y:S01]  /*cc20*/  FMUL.FTZ R43, R32, R31.reuse ;  /* 0x0000001f202b7220 */ /* 0x080fe20000410000 */
[C---:B------:R-:W-:Y:S01]  /*cc30*/  FMUL.FTZ R36, R25.reuse, R62 ;  /* 0x0000003e19247220 */ /* 0x040fe20000410000 */
[----:B------:R-:W-:Y:S02]  /*cc40*/  HADD2.F32 R33, -RZ, R26.H0_H0 ;  /* 0x2000001aff217230 */ /* 0x000fe40000004100 */
[-C--:B------:R-:W-:Y:S01]  /*cc50*/  FMUL.FTZ R25, R25, R20.reuse ;  /* 0x0000001419197220 */ /* 0x080fe20000410000 */
[----:B------:R-:W-:Y:S02]  /*cc60*/  HADD2.F32 R32, -RZ, R63.H0_H0 ;  /* 0x2000003fff207230 */ /* 0x000fe40000004100 */
[----:B------:R-:W-:Y:S01]  /*cc70*/  FFMA.FTZ R36, R5, R20, -R36 ;  /* 0x0000001405247223 */ /* 0x000fe20000010824 */
[----:B------:R-:W-:Y:S02]  /*cc80*/  HADD2.F32 R34, -RZ, R27.H0_H0 ;  /* 0x2000001bff227230 */ /* 0x000fe40000004100 */
[C---:B------:R-:W-:Y:S01]  /*cc90*/  FFMA.FTZ R38, R28.reuse, R31, -R35 ;  /* 0x0000001f1c267223 */ /* 0x040fe20000010823 */
[----:B------:R-:W-:Y:S01]  /*cca0*/  FFMA.FTZ R40, R28, R37, R43 ;  /* 0x000000251c287223 */ /* 0x000fe2000001002b */
[----:B------:R-:W-:-:S02]  /*ccb0*/  HADD2.F32 R20, -RZ, R44.H0_H0 ;  /* 0x2000002cff147230 */ /* 0x000fc40000004100 */
[----:B------:R-:W-:Y:S01]  /*ccc0*/  FFMA.FTZ R62, R5, R62, R25 ;  /* 0x0000003e053e7223 */ /* 0x000fe20000010019 */
[----:B------:R-:W-:Y:S02]  /*ccd0*/  HADD2.F32 R63, -RZ, R63.H1_H1 ;  /* 0x3000003fff3f7230 */ /* 0x000fe40000004100 */
[C---:B------:R-:W-:Y:S01]  /*cce0*/  FMUL.FTZ R28, R33.reuse, R32 ;  /* 0x00000020211c7220 */ /* 0x040fe20000410000 */
[----:B------:R-:W-:Y:S02]  /*ccf0*/  HADD2.F32 R5, -RZ, R44.H1_H1 ;  /* 0x3000002cff057230 */ /* 0x000fe40000004100 */
[-C--:B------:R-:W-:Y:S01]  /*cd00*/  FMUL.FTZ R44, R33, R20.reuse ;  /* 0x00000014212c7220 */ /* 0x080fe20000410000 */
[----:B------:R-:W-:Y:S02]  /*cd10*/  HADD2.F32 R27, -RZ, R27.H1_H1 ;  /* 0x3000001bff1b7230 */ /* 0x000fe40000004100 */
[----:B------:R-:W-:Y:S01]  /*cd20*/  FFMA.FTZ R35, R29, R20, -R28 ;  /* 0x000000141d237223 */ /* 0x000fe2000001081c */
[----:B------:R-:W-:Y:S01]  /*cd30*/  FMUL.FTZ R25, R34, R63 ;  /* 0x0000003f22197220 */ /* 0x000fe20000410000 */
[----:B------:R-:W-:-:S02]  /*cd40*/  HADD2.F32 R28, -RZ, R46.H0_H0 ;  /* 0x2000002eff1c7230 */ /* 0x000fc40000004100 */
[-C--:B------:R-:W-:Y:S01]  /*cd50*/  FMUL.FTZ R34, R34, R5.reuse ;  /* 0x0000000522227220 */ /* 0x080fe20000410000 */
[----:B------:R-:W-:Y:S02]  /*cd60*/  HADD2.F32 R20, -RZ, R52.H0_H0 ;  /* 0x20000034ff147230 */ /* 0x000fe40000004100 */
[----:B------:R-:W-:Y:S01]  /*cd70*/  FFMA.FTZ R44, R29, R32, R44 ;  /* 0x000000201d2c7223 */ /* 0x000fe2000001002c */
[C---:B------:R-:W-:Y:S01]  /*cd80*/  FFMA.FTZ R32, R30.reuse, R5, -R25 ;  /* 0x000000051e207223 */ /* 0x040fe20000010819 */
[----:B------:R-:W-:Y:S01]  /*cd90*/  FFMA.FTZ R34, R30, R63, R34 ;  /* 0x0000003f1e227223 */ /* 0x000fe20000010022 */
[C---:B------:R-:W-:Y:S01]  /*cda0*/  FMUL.FTZ R46, R27.reuse, R28 ;  /* 0x0000001c1b2e7220 */ /* 0x040fe20000410000 */
[----:B------:R-:W-:Y:S01]  /*cdb0*/  FMUL.FTZ R30, R27, R20 ;  /* 0x000000141b1e7220 */ /* 0x000fe20000410000 */
[----:B------:R-:W-:Y:S02]  /*cdc0*/  HADD2.F32 R24, -RZ, R24.H1_H1 ;  /* 0x30000018ff187230 */ /* 0x000fe40000004100 */
[----:B------:R-:W-:-:S02]  /*cdd0*/  HADD2.F32 R26, -RZ, R26.H1_H1 ;  /* 0x3000001aff1a7230 */ /* 0x000fc40000004100 */
[C---:B------:R-:W-:Y:S01]  /*cde0*/  FFMA.FTZ R43, R7.reuse, R20, -R46 ;  /* 0x00000014072b7223 */ /* 0x040fe2000001082e */
[----:B------:R-:W-:Y:S02]  /*cdf0*/  HADD2.F32 R27, -RZ, R48.H0_H0 ;  /* 0x20000030ff1b7230 */ /* 0x000fe40000004100 */
        /* <DEDUP_REMOVED lines=23> */
.L_x_3039:
[----:B------:R-:W-:Y:S05]  /*cf70*/  BSYNC B1 ;  /* 0x0000000000017941 */ /* 0x000fea0003800000 */
.L_x_3038:
[----:B-1----:R-:W-:Y:S01]  /*cf80*/  PRMT R32, R0, 0x5410, R3 ;  /* 0x0000541000207816 */ /* 0x002fe20000000003 */
[----:B------:R-:W-:Y:S06]  /*cf90*/  @P0 BRA `(.L_x_3023) ;  /* 0x0000000400780947 */ /* 0x000fec0003800000 */
[----:B------:R-:W-:Y:S01]  /*cfa0*/  LEA.HI R45, R45, R206, RZ, 0x1d ;  /* 0x000000ce2d2d7211 */ /* 0x000fe200078fe8ff */
[----:B--23--:R-:W1:Y:S01]  /*cfb0*/  LDS.128 R4, [R214] ;  /* 0x00000000d6047984 */ /* 0x00ce620000000c00 */
[----:B------:R-:W-:Y:S01]  /*cfc0*/  SHF.R.U32.HI R20, RZ, 0x10, R9 ;  /* 0x00000010ff147819 */ /* 0x000fe20000011609 */
        /* <DEDUP_REMOVED lines=15> */
[----:B------:R-:W-:Y:S02]  /*d0c0*/  SHF.R.U32.HI R28, RZ, 0x10, R13 ;  /* 0x00000010ff1c7819 */ /* 0x000fe4000001160d */
[----:B------:R-:W-:-:S02]  /*d0d0*/  IADD3 R3, R0, R3, R197 ;  /* 0x0000000300037210 */ /* 0x000fc40007ffe0c5 */
[----:B------:R-:W-:Y:S02]  /*d0e0*/  SHF.R.U64 R36, R8, 0x10, R9 ;  /* 0x0000001008247819 */ /* 0x000fe40000001209 */
[----:B------:R-:W-:Y:S02]  /*d0f0*/  LEA R3, R3, R18, 0x1 ;  /* 0x0000001203037211 */ /* 0x000fe400078e08ff */
[--C-:B------:R-:W-:Y:S02]  /*d100*/  SHF.R.U64 R35, R10, 0x10, R11.reuse ;  /* 0x000000100a237819 */ /* 0x100fe4000000120b */
[----:B------:R-:W-:Y:S01]  /*d110*/  SHF.R.U32.HI R33, RZ, 0x10, R11 ;  /* 0x00000010ff217819 */ /* 0x000fe2000001160b */
[----:B------:R-:W2:Y:S01]  /*d120*/  LDS.128 R24, [R3+0x10400] ;  /* 0x0104000003187984 */ /* 0x000ea20000000c00 */
[--C-:B-1----:R-:W-:Y:S02]  /*d130*/  HADD2.F32 R8, -RZ, R5.reuse.H0_H0 ;  /* 0x20000005ff087230 */ /* 0x102fe40000004100 */
[----:B------:R-:W-:-:S02]  /*d140*/  HADD2.F32 R5, -RZ, R5.H1_H1 ;  /* 0x30000005ff057230 */ /* 0x000fc40000004100 */
[----:B------:R-:W-:Y:S02]  /*d150*/  HADD2.F32 R0, -RZ, R4.H0_H0 ;  /* 0x20000004ff007230 */ /* 0x000fe40000004100 */
[----:B------:R-:W-:Y:S02]  /*d160*/  HADD2.F32 R9, -RZ, R6.H0_H0 ;  /* 0x20000006ff097230 */ /* 0x000fe40000004100 */
[--C-:B------:R-:W-:Y:S02]  /*d170*/  HADD2.F32 R10, -RZ, R7.reuse.H0_H0 ;  /* 0x20000007ff0a7230 */ /* 0x100fe40000004100 */
[----:B------:R-:W-:Y:S02]  /*d180*/  HADD2.F32 R7, -RZ, R7.H1_H1 ;  /* 0x30000007ff077230 */ /* 0x000fe40000004100 */
[----:B------:R-:W-:Y:S02]  /*d190*/  HADD2.F32 R4, -RZ, R4.H1_H1 ;  /* 0x30000004ff047230 */ /* 0x000fe40000004100 */
[----:B------:R-:W-:-:S02]  /*d1a0*/  HADD2.F32 R6, -RZ, R6.H1_H1 ;  /* 0x30000006ff067230 */ /* 0x000fc40000004100 */
[--C-:B--2---:R-:W-:Y:S02]  /*d1b0*/  HADD2.F32 R12, -RZ, R25.reuse.H0_H0 ;  /* 0x20000019ff0c7230 */ /* 0x104fe40000004100 */
[----:B------:R-:W-:Y:S02]  /*d1c0*/  HADD2.F32 R25, -RZ, R25.H1_H1 ;  /* 0x30000019ff197230 */ /* 0x000fe40000004100 */
[----:B------:R-:W-:Y:S02]  /*d1d0*/  HADD2.F32 R11, -RZ, R24.H0_H0 ;  /* 0x20000018ff0b7230 */ /* 0x000fe40000004100 */
[C---:B0-----:R-:W-:Y:S01]  /*d1e0*/  FMUL.FTZ R29, R12.reuse, R21 ;  /* 0x000000150c1d7220 */ /* 0x041fe20000410000 */
[-C--:B------:R-:W-:Y:S01]  /*d1f0*/  FMUL.FTZ R31, R12, R15.reuse ;  /* 0x0000000f0c1f7220 */ /* 0x080fe20000410000 */
[----:B------:R-:W-:Y:S02]  /*d200*/  HADD2.F32 R12, -RZ, R28.H0_H0 ;  /* 0x2000001cff0c7230 */ /* 0x000fe40000004100 */
[----:B------:R-:W-:Y:S01]  /*d210*/  FMUL.FTZ R28, R25, R20 ;  /* 0x00000014191c7220 */ /* 0x000fe20000410000 */
[C---:B------:R-:W-:Y:S01]  /*d220*/  FFMA.FTZ R29, R8.reuse, R15, -R29 ;  /* 0x0000000f081d7223 */ /* 0x040fe2000001081d */
[----:B------:R-:W-:Y:S01]  /*d230*/  FFMA.FTZ R31, R8, R21, R31 ;  /* 0x00000015081f7223 */ /* 0x000fe2000001001f */
[----:B------:R-:W-:-:S02]  /*d240*/  HADD2.F32 R13, -RZ, R26.H0_H0 ;  /* 0x2000001aff0d7230 */ /* 0x000fc40000004100 */
[-C--:B------:R-:W-:Y:S01]  /*d250*/  FMUL.FTZ R8, R25, R12.reuse ;  /* 0x0000000c19087220 */ /* 0x080fe20000410000 */
[----:B------:R-:W-:Y:S01]  /*d260*/  FFMA.FTZ R30, R5, R12, -R28 ;  /* 0x0000000c051e7223 */ /* 0x000fe2000001081c */
[C---:B------:R-:W-:Y:S01]  /*d270*/  FMUL.FTZ R15, R11.reuse, R55 ;  /* 0x000000370b0f7220 */ /* 0x040fe20000410000 */
[----:B------:R-:W-:Y:S02]  /*d280*/  HADD2.F32 R12, -RZ, R60.H0_H0 ;  /* 0x2000003cff0c7230 */ /* 0x000fe40000004100 */
[-C--:B------:R-:W-:Y:S01]  /*d290*/  FMUL.FTZ R28, R11, R61.reuse ;  /* 0x0000003d0b1c7220 */ /* 0x080fe20000410000 */
[----:B------:R-:W-:Y:S01]  /*d2a0*/  FFMA.FTZ R20, R5, R20, R8 ;  /* 0x0000001405147223 */ /* 0x000fe20000010008 */
[----:B------:R-:W-:Y:S02]  /*d2b0*/  HADD2.F32 R8, -RZ, R32.H0_H0 ;  /* 0x20000020ff087230 */ /* 0x000fe40000004100 */
[----:B------:R-:W-:Y:S01]  /*d2c0*/  FFMA.FTZ R15, R0, R61, -R15 ;  /* 0x0000003d000f7223 */ /* 0x000fe2000001080f */
        /* <DEDUP_REMOVED lines=15> */
[----:B------:R-:W-:Y:S02]  /*d3c0*/  HADD2.F32 R24, -RZ, R24.H1_H1 ;  /* 0x30000018ff187230 */ /* 0x000fe40000004100 */
[C---:B------:R-:W-:Y:S01]  /*d3d0*/  FMUL.FTZ R34, R27.reuse, R8 ;  /* 0x000000081b227220 */ /* 0x040fe20000410000 */
[----:B------:R-:W-:Y:S02]  /*d3e0*/  HADD2.F32 R26, -RZ, R26.H1_H1 ;  /* 0x3000001aff1a7230 */ /* 0x000fe40000004100 */
        /* <DEDUP_REMOVED lines=9> */
[-C--:B------:R-:W-:Y:S01]  /*d480*/  FMUL.FTZ R24, R24, R5.reuse ;  /* 0x0000000518187220 */ /* 0x080fe20000410000 */
[----:B------:R-:W-:Y:S01]  /*d490*/  FFMA.FTZ R0, R4, R5, -R7 ;  /* 0x0000000504007223 */ /* 0x000fe20000010807 */
[-C--:B------:R-:W-:Y:S01]  /*d4a0*/  FMUL.FTZ R26, R26, R9.reuse ;  /* 0x000000091a1a7220 */ /* 0x080fe20000410000 */
[----:B------:R-:W-:Y:S01]  /*d4b0*/  FFMA.FTZ R10, R6, R9, -R27 ;  /* 0x00000009060a7223 */ /* 0x000fe2000001081b */
[----:B------:R-:W-:Y:S01]  /*d4c0*/  FFMA.FTZ R21, R4, R11, R24 ;  /* 0x0000000b04157223 */ /* 0x000fe20000010018 */
[----:B------:R-:W-:Y:S01]  /*d4d0*/  F2FP.F16.F32.PACK_AB R7, R33, R12 ;  /* 0x0000000c2107723e */ /* 0x000fe200000000ff */
        /* <DEDUP_REMOVED lines=10> */
.L_x_3023:
[----:B------:R-:W-:Y:S05]  /*d580*/  BSYNC B0 ;  /* 0x0000000000007941 */ /* 0x000fea0003800000 */
.L_x_2995:
        /* <DEDUP_REMOVED lines=8> */
.L_x_2993:
[----:B------:R-:W-:-:S05]  /*d610*/  IMAD.U32 R0, RZ, RZ, UR39 ;  /* 0x00000027ff007e24 */ /* 0x000fca000f8e00ff */
[----:B------:R-:W-:-:S13]  /*d620*/  ISETP.NE.AND P0, PT, R0, 0x3, PT ;  /* 0x000000030000780c */ /* 0x000fda0003f05270 */
[----:B------:R-:W-:Y:S05]  /*d630*/  @!P0 BRA `(.L_x_3040) ;  /* 0x0000000000048947 */ /* 0x000fea0003800000 */
[----:B------:R-:W-:Y:S01]  /*d640*/  BPT.TRAP 0x1 ;  /* 0x000000040000795c */ /* 0x000fe20000300000 */
.L_x_3040:
[----:B------:R-:W-:Y:S01]  /*d650*/  IMAD R0, R186, 0x8, R18 ;  /* 0x00000008ba007824 */ /* 0x000fe200078e0212 */
[----:B-1-3--:R-:W-:-:S04]  /*d660*/  SHF.L.U32 R3, R188, 0x1f, RZ ;  /* 0x0000001fbc037819 */ /* 0x00afc800000006ff */
[----:B------:R1:W3:Y:S01]  /*d670*/  SYNCS.PHASECHK.TRANS64.TRYWAIT P1, [R0+URZ+0x28830], R3 ;  /* 0x02883003000075a7 */ /* 0x0002e2000802017f */
[----:B------:R-:W-:Y:S05]  /*d680*/  @!P0 BRA `(.L_x_3041) ;  /* 0x0000000000048947 */ /* 0x000fea0003800000 */
[----:B------:R-:W-:Y:S01]  /*d690*/  BPT.TRAP 0x1 ;  /* 0x000000040000795c */ /* 0x000fe20000300000 */
.L_x_3041:
[----:B---3--:R-:W-:Y:S05]  /*d6a0*/  @P1 BRA `(.L_x_3042) ;  /* 0x0000000000081947 */ /* 0x008fea0003800000 */
[----:B------:R-:W3:Y:S02]  /*d6b0*/  SYNCS.PHASECHK.TRANS64.TRYWAIT P1, [R0+URZ+0x28830], R3 ;  /* 0x02883003000075a7 */ /* 0x000ee4000802017f */
[----:B---3--:R-:W-:Y:S05]  /*d6c0*/  @!P1 BRA `(.L_x_3043) ;  /* 0x00000144005c9947 */ /* 0x008fea0003800000 */
.L_x_3042:
[----:B------:R-:W-:Y:S05]  /*d6d0*/  WARPSYNC.ALL ;  /* 0x0000000000007948 */ /* 0x000fea0003800000 */
[----:B-1-3--:R-:W-:Y:S01]  /*d6e0*/  VIADD R3, R18, 0x18400 ;  /* 0x0001840012037836 */ /* 0x00afe20000000000 */
[----:B------:R-:W-:Y:S01]  /*d6f0*/  R2UR UR32, R42 ;  /* 0x000000002a2072ca */ /* 0x000fe200000e0000 */
[----:B0-2-4-:R-:W-:Y:S01]  /*d700*/  IMAD.MOV.U32 R7, RZ, RZ, 0x40000040 ;  /* 0x40000040ff077424 */ /* 0x015fe200078e00ff */
[----:B-----5:R-:W-:Y:S01]  /*d710*/  WARPGROUP.ARRIVE ;  /* 0x00000000000079c5 */ /* 0x020fe20000000000 */
[----:B------:R-:W-:Y:S01]  /*d720*/  UMOV UR33, 0x40000040 ;  /* 0x4000004000217882 */ /* 0x000fe20000000000 */
[----:B------:R-:W-:Y:S01]  /*d730*/  SHF.R.U32.HI R3, RZ, 0x4, R3 ;  /* 0x00000004ff037819 */ /* 0x000fe20000011603 */
[----:B------:R-:W-:Y:S01]  /*d740*/  IMAD.MOV.U32 R9, RZ, RZ, 0x40000040 ;  /* 0x40000040ff097424 */ /* 0x000fe200078e00ff */
[----:B------:R-:W-:Y:S01]  /*d750*/  R2UR UR35, R7 ;  /* 0x00000000072372ca */ /* 0x000fe200000e0000 */
[----:B------:R-:W-:Y:S01]  /*d760*/  UMOV UR5, 0x40000040 ;  /* 0x4000004000057882 */ /* 0x000fe20000000000 */
[----:B------:R-:W-:Y:S01]  /*d770*/  LOP3.LUT R3, R3, 0x3fff, RZ, 0xc0, !PT ;  /* 0x00003fff03037812 */ /* 0x000fe200078ec0ff */
[----:B------:R-:W-:Y:S01]  /*d780*/  UMOV UR9, 0x40000040 ;  /* 0x4000004000097882 */ /* 0x000fe20000000000 */
[----:B------:R-:W-:Y:S01]  /*d790*/  R2UR UR7, R9 ;  /* 0x00000000090772ca */ /* 0x000fe200000e0000 */
[----:B------:R-:W-:Y:S01]  /*d7a0*/  IMAD.MOV.U32 R9, RZ, RZ, 0x40000040 ;  /* 0x40000040ff097424 */ /* 0x000fe200078e00ff */
[----:B------:R-:W-:Y:S01]  /*d7b0*/  LOP3.LUT R4, R3, 0x10000, RZ, 0xfc, !PT ;  /* 0x0001000003047812 */ /* 0x000fe200078efcff */
[----:B------:R-:W-:Y:S01]  /*d7c0*/  ULOP3.LUT UR32, UR32, 0x10000, URZ, 0xfc, !UPT ;  /* 0x0001000020207892 */ /* 0x000fe2000f8efc3f */
[----:B------:R-:W-:Y:S01]  /*d7d0*/  IMAD.MOV.U32 R7, RZ, RZ, 0x40000040 ;  /* 0x40000040ff077424 */ /* 0x000fe200078e00ff */
[----:B------:R-:W-:Y:S01]  /*d7e0*/  UMOV UR13, 0x40000040 ;  /* 0x40000040000d7882 */ /* 0x000fe20000000000 */
[----:B------:R-:W-:Y:S01]  /*d7f0*/  LEA R6, R186, R4, 0xb ;  /* 0x00000004ba067211 */ /* 0x000fe200078e58ff */
[----:B------:R-:W-:Y:S01]  /*d800*/  UIADD3 UR4, UR32, 0x2, URZ ;  /* 0x0000000220047890 */ /* 0x000fe2000fffe03f */
[----:B------:R-:W-:Y:S01]  /*d810*/  R2UR UR11, R9 ;  /* 0x00000000090b72ca */ /* 0x000fe200000e0000 */
[----:B------:R-:W-:Y:S01]  /*d820*/  UIADD3 UR8, UR32, 0x4, URZ ;  /* 0x0000000420087890 */ /* 0x000fe2000fffe03f */
[C---:B------:R-:W-:Y:S01]  /*d830*/  R2UR UR34, R6.reuse ;  /* 0x00000000062272ca */ /* 0x040fe200000e0000 */
[----:B------:R-:W-:Y:S01]  /*d840*/  VIADD R8, R6, 0x2 ;  /* 0x0000000206087836 */ /* 0x000fe20000000000 */
[----:B------:R-:W-:Y:S01]  /*d850*/  UIADD3 UR12, UR32, 0x6, URZ ;  /* 0x00000006200c7890 */ /* 0x000fe2000fffe03f */
[----:B------:R-:W-:Y:S01]  /*d860*/  IMAD.MOV.U32 R9, RZ, RZ, 0x40000040 ;  /* 0x40000040ff097424 */ /* 0x000fe200078e00ff */
[----:B------:R-:W-:Y:S01]  /*d870*/  UIADD3 UR16, UR32, 0x400, URZ ;  /* 0x0000040020107890 */ /* 0x000fe2000fffe03f */
[----:B------:R-:W-:Y:S01]  /*d880*/  R2UR UR31, R7 ;  /* 0x00000000071f72ca */ /* 0x000fe200000e0000 */
[----:B------:R-:W-:Y:S01]  /*d890*/  UMOV UR17, 0x40000040 ;  /* 0x4000004000117882 */ /* 0x000fe20000000000 */
[----:B------:R-:W-:Y:S01]  /*d8a0*/  R2UR UR6, R8 ;  /* 0x00000000080672ca */ /* 0x000fe200000e0000 */
[----:B------:R-:W-:Y:S01]  /*d8b0*/  UIADD3 UR20, UR32, 0x402, URZ ;  /* 0x0000040220147890 */ /* 0x000fe2000fffe03f */
[----:B------:R-:W-:Y:S01]  /*d8c0*/  IADD3 R8, R6, 0x4, RZ ;  /* 0x0000000406087810 */ /* 0x000fe20007ffe0ff */
[----:B------:R-:W-:Y:S01]  /*d8d0*/  UMOV UR21, 0x40000040 ;  /* 0x4000004000157882 */ /* 0x000fe20000000000 */
[----:B------:R-:W-:Y:S01]  /*d8e0*/  R2UR UR15, R9 ;  /* 0x00000000090f72ca */ /* 0x000fe200000e0000 */
[----:B------:R-:W-:Y:S01]  /*d8f0*/  IMAD.MOV.U32 R9, RZ, RZ, 0x40000040 ;  /* 0x40000040ff097424 */ /* 0x000fe200078e00ff */
[----:B------:R-:W-:Y:S01]  /*d900*/  HGMMA.64x128x16.F32 R24, gdesc[UR32], RZ, !UPT, gsb0 ;  /* 0x01e00000201879f0 */ /* 0x000fe2000c0008ff */
[----:B------:R-:W-:Y:S01]  /*d910*/  R2UR UR10, R8 ;  /* 0x00000000080a72ca */ /* 0x000fe200000e0000 */
[----:B------:R-:W-:Y:S01]  /*d920*/  VIADD R8, R6, 0x6 ;  /* 0x0000000606087836 */ /* 0x000fe20000000000 */
[----:B------:R-:W-:Y:S01]  /*d930*/  UIADD3 UR24, UR32, 0x404, URZ ;  /* 0x0000040420187890 */ /* 0x000fe2000fffe03f */
[----:B------:R-:W-:Y:S01]  /*d940*/  R2UR UR19, R9 ;  /* 0x00000000091372ca */ /* 0x000fe200000e0000 */
[----:B------:R-:W-:Y:S01]  /*d950*/  IMAD.MOV.U32 R9, RZ, RZ, 0x40000040 ;  /* 0x40000040ff097424 */ /* 0x000fe200078e00ff */
[----:B------:R-:W-:Y:S01]  /*d960*/  UMOV UR25, 0x40000040 ;  /* 0x4000004000197882 */ /* 0x000fe20000000000 */
[----:B------:R-:W-:Y:S01]  /*d970*/  R2UR UR14, R8 ;  /* 0x00000000080e72ca */ /* 0x000fe200000e0000 */
[----:B------:R-:W-:Y:S01]  /*d980*/  UIADD3 UR28, UR32, 0x406, URZ ;  /* 0x00000406201c7890 */ /* 0x000fe2000fffe03f */
[----:B------:R-:W-:Y:S01]  /*d990*/  IADD3 R8, R6, 0x400, RZ ;  /* 0x0000040006087810 */ /* 0x000fe20007ffe0ff */
[----:B------:R-:W-:Y:S01]  /*d9a0*/  UMOV UR29, 0x40000040 ;  /* 0x40000040001d7882 */ /* 0x000fe20000000000 */
[----:B------:R-:W-:Y:S01]  /*d9b0*/  R2UR UR23, R9 ;  /* 0x00000000091772ca */ /* 0x000fe200000e0000 */
[----:B------:R-:W-:Y:S01]  /*d9c0*/  IMAD.MOV.U32 R9, RZ, RZ, 0x40000040 ;  /* 0x40000040ff097424 */ /* 0x000fe200078e00ff */
[----:B------:R-:W-:Y:S01]  /*d9d0*/  R2UR UR18, R8 ;  /* 0x00000000081272ca */ /* 0x000fe200000e0000 */
[----:B------:R-:W-:-:S03]  /*d9e0*/  VIADD R8, R6, 0x402 ;  /* 0x0000040206087836 */ /* 0x000fc60000000000 */
        /* <DEDUP_REMOVED lines=30> */
.L_x_3044:
[----:B------:R-:W0:Y:S01]  /*dbd0*/  LDC R6, c[0x0][0x448] ;  /* 0x00011200ff067b82 */ /* 0x000e220000000800 */
[----:B------:R-:W-:Y:S01]  /*dbe0*/  ULDC UR6, c[0x0][0x9d8] ;  /* 0x0002760000067ab9 */ /* 0x000fe20000000800 */
[----:B------:R-:W-:Y:S01]  /*dbf0*/  ULDC UR48, c[0x0][0x988] ;  /* 0x0002620000307ab9 */ /* 0x000fe20000000800 */
[----:B------:R-:W-:Y:S01]  /*dc00*/  FMUL.FTZ R27, R27, UR6 ;  /* 0x000000061b1b7c20 */ /* 0x000fe20008410000 */
[----:B------:R-:W-:Y:S01]  /*dc10*/  FMUL.FTZ R8, R28, UR6 ;  /* 0x000000061c087c20 */ /* 0x000fe20008410000 */
[----:B------:R-:W-:Y:S01]  /*dc20*/  FMUL.FTZ R31, R31, UR6 ;  /* 0x000000061f1f7c20 */ /* 0x000fe20008410000 */
        /* <DEDUP_REMOVED lines=12> */
[----:B------:R-:W-:Y:S01]  /*dcf0*/  FMUL.FTZ R59, R59, UR6 ;  /* 0x000000063b3b7c20 */ /* 0x000fe20008410000 */
[----:B------:R-:W-:Y:S01]  /*dd00*/  FMUL.FTZ R46, R46, UR6 ;  /* 0x000000062e2e7c20 */ /* 0x000fe20008410000 */
[----:B------:R-:W-:Y:S01]  /*dd10*/  FMUL.FTZ R13, R41, UR6 ;  /* 0x00000006290d7c20 */ /* 0x000fe20008410000 */
[----:B------:R-:W-:Y:S01]  /*dd20*/  FMUL.FTZ R63, R63, UR6 ;  /* 0x000000063f3f7c20 */ /* 0x000fe20008410000 */
[----:B------:R-:W-:Y:S01]  /*dd30*/  FMUL.FTZ R47, R47, UR6 ;  /* 0x000000062f2f7c20 */ /* 0x000fe20008410000 */
[----:B------:R-:W-:Y:S01]  /*dd40*/  MUFU.TANH R93, R30 ;  /* 0x0000001e005d7308 */ /* 0x000fe20000002400 */
[----:B0-----:R-:W-:Y:S01]  /*dd50*/  ISETP.NE.AND P1, PT, R6, 0x1, PT ;  /* 0x000000010600780c */ /* 0x001fe20003f25270 */
[----:B------:R-:W-:Y:S01]  /*dd60*/  FMUL.FTZ R6, R54, UR6 ;  /* 0x0000000636067c20 */ /* 0x000fe20008410000 */
[----:B------:R-:W-:Y:S01]  /*dd70*/  IADD3 R54, R204, R191, RZ ;  /* 0x000000bfcc367210 */ /* 0x000fe20007ffe0ff */
[----:B-1----:R-:W-:-:S02]  /*dd80*/  IMAD.MOV.U32 R31, RZ, RZ, -0x80 ;  /* 0xffffff80ff1f7424 */ /* 0x002fc400078e00ff */
        /* <DEDUP_REMOVED lines=9> */
[----:B------:R-:W1:Y:S01]  /*de20*/  @P1 LDC R27, c[0x0][0x44c] ;  /* 0x00011300ff1b1b82 */ /* 0x000e620000000800 */
[----:B------:R-:W-:Y:S01]  /*de30*/  FMUL.FTZ R3, R24, UR6 ;  /* 0x0000000618037c20 */ /* 0x000fe20008410000 */
[----:B------:R2:W3:Y:S01]  /*de40*/  MUFU.TANH R97, R26 ;  /* 0x0000001a00617308 */ /* 0x0004e20000002400 */
[----:B0-----:R-:W-:-:S02]  /*de50*/  IMAD R6, R96, R31, 0x80 ;  /* 0x0000008060067424 */ /* 0x001fc400078e021f */
[----:B------:R-:W-:Y:S01]  /*de60*/  FMUL.FTZ R24, R48, UR6 ;  /* 0x0000000630187c20 */ /* 0x000fe20008410000 */
[----:B------:R-:W-:Y:S01]  /*de70*/  FMUL.FTZ R62, R62, UR6 ;  /* 0x000000063e3e7c20 */ /* 0x000fe20008410000 */
[----:B------:R-:W-:Y:S01]  /*de80*/  FMUL.FTZ R66, R66, UR6 ;  /* 0x0000000642427c20 */ /* 0x000fe20008410000 */
[----:B------:R-:W-:Y:S01]  /*de90*/  VIADD R30, R6, 0x1 ;  /* 0x00000001061e7836 */ /* 0x000fe20000000000 */
[----:B------:R-:W0:Y:S01]  /*dea0*/  @P1 LDC R28, c[0x0][0x450] ;  /* 0x00011400ff1c1b82 */ /* 0x000e220000000800 */
[----:B------:R-:W-:Y:S01]  /*deb0*/  FMUL.FTZ R12, R37, UR6 ;  /* 0x00000006250c7c20 */ /* 0x000fe20008410000 */
[----:B------:R-:W4:Y:S01]  /*dec0*/  MUFU.TANH R34, R34 ;  /* 0x0000002200227308 */ /* 0x000f220000002400 */
[----:B------:R-:W-:Y:S02]  /*ded0*/  IMAD R30, R203, -0x2, R30 ;  /* 0xfffffffecb1e7824 */ /* 0x000fe400078e021e */
[----:B--2---:R-:W-:Y:S01]  /*dee0*/  FMUL.FTZ R26, R53, UR6 ;  /* 0x00000006351a7c20 */ /* 0x004fe20008410000 */
        /* <DEDUP_REMOVED lines=11> */
[----:B-1----:R-:W-:-:S04]  /*dfa0*/  @P1 IMAD.HI.U32 R27, R54, R27, RZ ;  /* 0x0000001b361b1227 */ /* 0x002fc800078e00ff */
[----:B------:R-:W-:Y:S01]  /*dfb0*/  FMUL.FTZ R86, R86, UR6 ;  /* 0x0000000656567c20 */ /* 0x000fe20008410000 */
[----:B------:R-:W1:Y:S01]  /*dfc0*/  MUFU.TANH R38, R38 ;  /* 0x0000002600267308 */ /* 0x000e620000002400 */
[----:B------:R-:W-:Y:S01]  /*dfd0*/  FMUL.FTZ R87, R87, UR6 ;  /* 0x0000000657577c20 */ /* 0x000fe20008410000 */
[----:B------:R-:W-:Y:S01]  /*dfe0*/  FMUL.FTZ R21, R49, UR6 ;  /* 0x0000000631157c20 */ /* 0x000fe20008410000 */
[----:B------:R-:W-:Y:S01]  /*dff0*/  FMUL.FTZ R5, R25, UR6 ;  /* 0x0000000619057c20 */ /* 0x000fe20008410000 */
[----:B------:R-:W-:Y:S01]  /*e000*/  FMUL.FTZ R25, R52, UR6 ;  /* 0x0000000634197c20 */ /* 0x000fe20008410000 */
[----:B------:R-:W-:Y:S01]  /*e010*/  FMUL.FTZ R61, R61, UR6 ;  /* 0x000000063d3d7c20 */ /* 0x000fe20008410000 */
[----:B0-----:R-:W-:Y:S01]  /*e020*/  @P1 SHF.R.U32.HI R54, RZ, R28, R27 ;  /* 0x0000001cff361219 */ /* 0x001fe2000001161b */
[----:B------:R-:W-:Y:S01]  /*e030*/  FMUL.FTZ R28, R56, UR6 ;  /* 0x00000006381c7c20 */ /* 0x000fe20008410000 */
[----:B------:R-:W-:Y:S02]  /*e040*/  IMAD.IADD R56, R193, 0x1, R6 ;  /* 0x00000001c1387824 */ /* 0x000fe400078e0206 */
[----:B------:R-:W-:Y:S01]  /*e050*/  FMUL.FTZ R27, R57, UR6 ;  /* 0x00000006391b7c20 */ /* 0x000fe20008410000 */
[----:B------:R-:W-:Y:S01]  /*e060*/  IADD3 R57, -R192, R30, R193 ;  /* 0x0000001ec0397210 */ /* 0x000fe20007ffe1c1 */
[----:B------:R-:W0:Y:S01]  /*e070*/  SHFL.IDX PT, R29, R54, 0x1, 0x1c1f ;  /* 0x003c1f00361d7f89 */ /* 0x000e2200000e0000 */
[----:B------:R-:W-:Y:S01]  /*e080*/  IMAD R56, R203, -0x2, R56 ;  /* 0xfffffffecb387824 */ /* 0x000fe200078e0238 */
[----:B------:R-:W5:Y:S01]  /*e090*/  MUFU.TANH R39, R39 ;  /* 0x0000002700277308 */ /* 0x000f620000002400 */
[----:B------:R-:W-:Y:S01]  /*e0a0*/  FMUL.FTZ R60, R60, UR6 ;  /* 0x000000063c3c7c20 */ /* 0x000fe20008410000 */
[----:B------:R-:W5:Y:S01]  /*e0b0*/  SHFL.IDX PT, R54, R54, RZ, 0x1c1f ;  /* 0x001c1fff36367589 */ /* 0x000f6200000e0000 */
[----:B------:R-:W-:Y:S01]  /*e0c0*/  FMUL.FTZ R64, R64, UR6 ;  /* 0x0000000640407c20 */ /* 0x000fe20008410000 */
[----:B------:R-:W-:Y:S01]  /*e0d0*/  FMUL.FTZ R65, R65, UR6 ;  /* 0x0000000641417c20 */ /* 0x000fe20008410000 */
        /* <DEDUP_REMOVED lines=8> */
[----:B------:R-:W-:Y:S01]  /*e160*/  FMUL.FTZ R81, R81, UR6 ;  /* 0x0000000651517c20 */ /* 0x000fe20008410000 */
[----:B------:R-:W-:Y:S01]  /*e170*/  FMUL.FTZ R84, R84, UR6 ;  /* 0x0000000654547c20 */ /* 0x000fe20008410000 */
[----:B------:R-:W-:Y:S01]  /*e180*/  FMUL.FTZ R85, R85, UR6 ;  /* 0x0000000655557c20 */ /* 0x000fe20008410000 */
[----:B------:R-:W5:Y:S01]  /*e190*/  MUFU.TANH R43, R43 ;  /* 0x0000002b002b7308 */ /* 0x000f620000002400 */
[----:B------:R-:W-:Y:S01]  /*e1a0*/  IADD3 R0, R0, 0x28840, RZ ;  /* 0x0002884000007810 */ /* 0x000fe20007ffe0ff */
[----:B------:R-:W-:Y:S01]  /*e1b0*/  ULDC UR46, c[0x0][0x9d8] ;  /* 0x00027600002e7ab9 */ /* 0x000fe20000000800 */
[----:B------:R-:W-:Y:S01]  /*e1c0*/  ULDC UR47, c[0x0][0x9d8] ;  /* 0x00027600002f7ab9 */ /* 0x000fe20000000800 */
[----:B------:R-:W-:Y:S01]  /*e1d0*/  ULDC UR44, c[0x0][0x988] ;  /* 0x00026200002c7ab9 */ /* 0x000fe20000000800 */
[----:B------:R-:W-:Y:S01]  /*e1e0*/  ULDC UR45, c[0x0][0x988] ;  /* 0x00026200002d7ab9 */ /* 0x000fe20000000800 */
[----:B0-----:R-:W-:-:S02]  /*e1f0*/  VIADDMNMX R29, R29, R57, R56, PT ;  /* 0x000000391d1d7246 */ /* 0x001fc40003800138 */
[----:B------:R-:W-:Y:S01]  /*e200*/  CS2R R150, SRZ ;  /* 0x0000000000967805 */ /* 0x000fe2000001ff00 */
[----:B------:R2:W-:Y:S01]  /*e210*/  MUFU.TANH R41, R59 ;  /* 0x0000003b00297308 */ /* 0x0005e20000002400 */
[----:B------:R-:W-:Y:S02]  /*e220*/  CS2R R148, SRZ ;  /* 0x0000000000947805 */ /* 0x000fe4000001ff00 */
[C---:B------:R-:W-:Y:S02]  /*e230*/  ISETP.GT.AND P2, PT, R29.reuse, RZ, PT ;  /* 0x000000ff1d00720c */ /* 0x040fe40003f44270 */
[----:B------:R-:W-:Y:S02]  /*e240*/  CS2R R146, SRZ ;  /* 0x0000000000927805 */ /* 0x000fe4000001ff00 */
[----:B------:R-:W-:Y:S02]  /*e250*/  ISETP.GT.AND P3, PT, R29, 0x1, PT ;  /* 0x000000011d00780c */ /* 0x000fe40003f64270 */
[----:B------:R-:W-:-:S02]  /*e260*/  CS2R R144, SRZ ;  /* 0x0000000000907805 */ /* 0x000fc4000001ff00 */
[----:B------:R-:W-:Y:S02]  /*e270*/  ISETP.GT.AND P4, PT, R29, 0x8, PT ;  /* 0x000000081d00780c */ /* 0x000fe40003f84270 */
[----:B------:R-:W-:Y:S02]  /*e280*/  CS2R R142, SRZ ;  /* 0x00000000008e7805 */ /* 0x000fe4000001ff00 */
[----:B---3--:R-:W-:Y:S01]  /*e290*/  FSEL R97, R97, -INF , P2 ;  /* 0xff80000061617808 */ /* 0x008fe20001000000 */
[----:B------:R-:W0:Y:S01]  /*e2a0*/  MUFU.TANH R46, R46 ;  /* 0x0000002e002e7308 */ /* 0x000e220000002400 */
[----:B------:R-:W-:Y:S02]  /*e2b0*/  FSEL R95, R95, -INF , P3 ;  /* 0xff8000005f5f7808 */ /* 0x000fe40001800000 */
[----:B------:R-:W-:Y:S02]  /*e2c0*/  CS2R R140, SRZ ;  /* 0x00000000008c7805 */ /* 0x000fe4000001ff00 */
[----:B------:R-:W-:-:S02]  /*e2d0*/  ISETP.GT.AND P2, PT, R29, 0x9, PT ;  /* 0x000000091d00780c */ /* 0x000fc40003f44270 */
[----:B------:R-:W-:Y:S02]  /*e2e0*/  CS2R R138, SRZ ;  /* 0x00000000008a7805 */ /* 0x000fe4000001ff00 */
[----:B------:R-:W-:Y:S02]  /*e2f0*/  FSEL R93, R93, -INF , P4 ;  /* 0xff8000005d5d7808 */ /* 0x000fe40002000000 */
[----:B------:R-:W-:Y:S02]  /*e300*/  CS2R R136, SRZ ;  /* 0x0000000000887805 */ /* 0x000fe4000001ff00 */
[----:B------:R-:W-:Y:S01]  /*e310*/  FMNMX.FTZ R6, R97, R95, !PT ;  /* 0x0000005f61067209 */ /* 0x000fe20007810000 */
[----:B------:R1:W-:Y:S01]  /*e320*/  MUFU.TANH R44, R63 ;  /* 0x0000003f002c7308 */ /* 0x0003e20000002400 */
[----:B------:R-:W-:Y:S02]  /*e330*/  ISETP.GT.AND P3, PT, R29, 0x10, PT ;  /* 0x000000101d00780c */ /* 0x000fe40003f64270 */
[----:B------:R-:W-:-:S02]  /*e340*/  CS2R R134, SRZ ;  /* 0x0000000000867805 */ /* 0x000fc4000001ff00 */
[----:B------:R-:W-:Y:S02]  /*e350*/  FSEL R91, R91, -INF , P2 ;  /* 0xff8000005b5b7808 */ /* 0x000fe40001000000 */
[----:B------:R-:W-:Y:S02]  /*e360*/  CS2R R132, SRZ ;  /* 0x0000000000847805 */ /* 0x000fe4000001ff00 */
[----:B------:R-:W-:Y:S02]  /*e370*/  FMNMX.FTZ R6, R93, R6, !PT ;  /* 0x000000065d067209 */ /* 0x000fe40007810000 */
[----:B------:R-:W-:Y:S02]  /*e380*/  CS2R R130, SRZ ;  /* 0x0000000000827805 */ /* 0x000fe4000001ff00 */
[----:B------:R-:W-:Y:S01]  /*e390*/  ISETP.GT.AND P2, PT, R29, 0x11, PT ;  /* 0x000000111d00780c */ /* 0x000fe20003f44270 */
[----:B------:R-:W3:Y:S01]  /*e3a0*/  MUFU.TANH R47, R47 ;  /* 0x0000002f002f7308 */ /* 0x000ee20000002400 */
[----:B----4-:R-:W-:-:S02]  /*e3b0*/  FSEL R89, R34, -INF , P3 ;  /* 0xff80000022597808 */ /* 0x010fc40001800000 */
[----:B------:R-:W-:Y:S02]  /*e3c0*/  CS2R R128, SRZ ;  /* 0x0000000000807805 */ /* 0x000fe4000001ff00 */
[----:B------:R-:W-:Y:S02]  /*e3d0*/  FMNMX.FTZ R6, R91, R6, !PT ;  /* 0x000000065b067209 */ /* 0x000fe40007810000 */
[----:B------:R-:W-:Y:S02]  /*e3e0*/  CS2R R126, SRZ ;  /* 0x00000000007e7805 */ /* 0x000fe4000001ff00 */
[----:B------:R-:W-:Y:S02]  /*e3f0*/  ISETP.GT.AND P3, PT, R29, 0x18, PT ;  /* 0x000000181d00780c */ /* 0x000fe40003f64270 */
[----:B------:R-:W-:Y:S02]  /*e400*/  CS2R R124, SRZ ;  /* 0x00000000007c7805 */ /* 0x000fe4000001ff00 */
[----:B--2---:R-:W-:Y:S01]  /*e410*/  FSEL R59, R35, -INF , P2 ;  /* 0xff800000233b7808 */ /* 0x004fe20001000000 */
[----:B------:R5:W-:Y:S01]  /*e420*/  MUFU.TANH R36, R55 ;  /* 0x0000003700247308 */ /* 0x000be20000002400 */
[----:B------:R-:W-:-:S02]  /*e430*/  FMNMX.FTZ R6, R89, R6, !PT ;  /* 0x0000000659067209 */ /* 0x000fc40007810000 */
[----:B------:R-:W-:Y:S02]  /*e440*/  CS2R R122, SRZ ;  /* 0x00000000007a7805 */ /* 0x000fe4000001ff00 */
[----:B------:R-:W-:Y:S02]  /*e450*/  ISETP.GT.AND P2, PT, R29, 0x19, PT ;  /* 0x000000191d00780c */ /* 0x000fe40003f44270 */
[----:B------:R-:W-:Y:S02]  /*e460*/  CS2R R120, SRZ ;  /* 0x0000000000787805 */ /* 0x000fe4000001ff00 */
[----:B-1----:R-:W-:Y:S02]  /*e470*/  FSEL R63, R38, -INF , P3 ;  /* 0xff800000263f7808 */ /* 0x002fe40001800000 */
[----:B------:R-:W-:Y:S02]  /*e480*/  CS2R R118, SRZ ;  /* 0x0000000000767805 */ /* 0x000fe4000001ff00 */
[----:B------:R-:W-:Y:S01]  /*e490*/  FMNMX.FTZ R6, R59, R6, !PT ;  /* 0x000000063b067209 */ /* 0x000fe20007810000 */
[----:B------:R-:W1:Y:S01]  /*e4a0*/  MUFU.TANH R40, R50 ;  /* 0x0000003200287308 */ /* 0x000e620000002400 */
[----:B------:R-:W-:-:S02]  /*e4b0*/  ISETP.GT.AND P3, PT, R29, 0x20, PT ;  /* 0x000000201d00780c */ /* 0x000fc40003f64270 */
[----:B------:R-:W-:Y:S02]  /*e4c0*/  CS2R R116, SRZ ;  /* 0x0000000000747805 */ /* 0x000fe4000001ff00 */
[----:B-----5:R-:W-:Y:S02]  /*e4d0*/  FSEL R55, R39, -INF , P2 ;  /* 0xff80000027377808 */ /* 0x020fe40001000000 */
[----:B------:R-:W-:Y:S02]  /*e4e0*/  CS2R R114, SRZ ;  /* 0x0000000000727805 */ /* 0x000fe4000001ff00 */
[----:B------:R-:W-:Y:S02]  /*e4f0*/  FMNMX.FTZ R6, R63, R6, !PT ;  /* 0x000000063f067209 */ /* 0x000fe40007810000 */
[----:B------:R-:W-:Y:S02]  /*e500*/  CS2R R112, SRZ ;  /* 0x0000000000707805 */ /* 0x000fe4000001ff00 */
[----:B------:R-:W-:Y:S01]  /*e510*/  ISETP.GT.AND P2, PT, R29, 0x21, PT ;  /* 0x000000211d00780c */ /* 0x000fe20003f44270 */
[----:B------:R2:W4:Y:S01]  /*e520*/  MUFU.TANH R32, R51 ;  /* 0x0000003300207308 */ /* 0x0005220000002400 */
[----:B------:R-:W-:-:S02]  /*e530*/  FSEL R53, R42, -INF , P3 ;  /* 0xff8000002a357808 */ /* 0x000fc40001800000 */
[----:B------:R-:W-:Y:S02]  /*e540*/  CS2R R110, SRZ ;  /* 0x00000000006e7805 */ /* 0x000fe4000001ff00 */
[----:B------:R-:W-:Y:S02]  /*e550*/  FMNMX.FTZ R6, R55, R6, !PT ;  /* 0x0000000637067209 */ /* 0x000fe40007810000 */
[----:B------:R-:W-:Y:S02]  /*e560*/  CS2R R108, SRZ ;  /* 0x00000000006c7805 */ /* 0x000fe4000001ff00 */
[----:B------:R-:W-:Y:S02]  /*e570*/  ISETP.GT.AND P3, PT, R29, 0x28, PT ;  /* 0x000000281d00780c */ /* 0x000fe40003f64270 */
[----:B------:R-:W-:Y:S02]  /*e580*/  CS2R R106, SRZ ;  /* 0x00000000006a7805 */ /* 0x000fe4000001ff00 */
[----:B------:R-:W-:Y:S01]  /*e590*/  FMNMX.FTZ R6, R53, R6, !PT ;  /* 0x0000000635067209 */ /* 0x000fe20007810000 */
[----:B------:R-:W5:Y:S01]  /*e5a0*/  MUFU.TANH R58, R58 ;  /* 0x0000003a003a7308 */ /* 0x000f620000002400 */
[----:B--2---:R-:W-:-:S02]  /*e5b0*/  FSEL R51, R43, -INF , P2 ;  /* 0xff8000002b337808 */ /* 0x004fc40001000000 */
[----:B------:R-:W-:Y:S02]  /*e5c0*/  CS2R R104, SRZ ;  /* 0x0000000000687805 */ /* 0x000fe4000001ff00 */
        /* <DEDUP_REMOVED lines=8> */
[----:B---3--:R-:W-:Y:S02]  /*e650*/  FSEL R48, R47, -INF , P2 ;  /* 0xff8000002f307808 */ /* 0x008fe40001000000 */
[----:B------:R-:W-:Y:S02]  /*e660*/  FMNMX.FTZ R31, R50, R31, !PT ;  /* 0x0000001f321f7209 */ /* 0x000fe40007810000 */
[----:B------:R-:W-:Y:S01]  /*e670*/  ISETP.GT.AND P2, PT, R29, 0x31, PT ;  /* 0x000000311d00780c */ /* 0x000fe20003f44270 */
[----:B------:R-:W2:Y:S01]  /*e680*/  MUFU.TANH R66, R66 ;  /* 0x0000004200427308 */ /* 0x000ea20000002400 */
[----:B-1----:R-:W-:Y:S02]  /*e690*/  FSEL R40, R40, -INF , P3 ;  /* 0xff80000028287808 */ /* 0x002fe40001800000 */
[----:B------:R-:W-:-:S02]  /*e6a0*/  FMNMX.FTZ R31, R48, R31, !PT ;  /* 0x0000001f301f7209 */ /* 0x000fc40007810000 */
[C---:B------:R-:W-:Y:S02]  /*e6b0*/  ISETP.GT.AND P3, PT, R29.reuse, 0x38, PT ;  /* 0x000000381d00780c */ /* 0x040fe40003f64270 */
[----:B----4-:R-:W-:Y:S01]  /*e6c0*/  FSEL R35, R32, -INF , P2 ;  /* 0xff80000020237808 */ /* 0x010fe20001000000 */
[----:B------:R-:W1:Y:S01]  /*e6d0*/  MUFU.TANH R38, R67 ;  /* 0x0000004300267308 */ /* 0x000e620000002400 */
[----:B------:R-:W-:Y:S02]  /*e6e0*/  FMNMX.FTZ R6, R40, R31, !PT ;  /* 0x0000001f28067209 */ /* 0x000fe40007810000 */
[----:B------:R-:W-:Y:S02]  /*e6f0*/  ISETP.GT.AND P2, PT, R29, 0x39, PT ;  /* 0x000000391d00780c */ /* 0x000fe40003f44270 */
[----:B------:R-:W-:Y:S02]  /*e700*/  FSEL R33, R33, -INF , P3 ;  /* 0xff80000021217808 */ /* 0x000fe40001800000 */
[----:B------:R-:W-:Y:S01]  /*e710*/  FMNMX.FTZ R6, R35, R6, !PT ;  /* 0x0000000623067209 */ /* 0x000fe20007810000 */
[----:B------:R-:W3:Y:S01]  /*e720*/  MUFU.TANH R70, R70 ;  /* 0x0000004600467308 */ /* 0x000ee20000002400 */
[----:B------:R-:W-:-:S02]  /*e730*/  ISETP.GT.AND P3, PT, R29, 0x40, PT ;  /* 0x000000401d00780c */ /* 0x000fc40003f64270 */
[----:B------:R-:W-:Y:S02]  /*e740*/  FSEL R32, R36, -INF , P2 ;  /* 0xff80000024207808 */ /* 0x000fe40001000000 */
[----:B------:R-:W-:Y:S02]  /*e750*/  FMNMX.FTZ R31, R33, R6, !PT ;  /* 0x00000006211f7209 */ /* 0x000fe40007810000 */
[C---:B------:R-:W-:Y:S01]  /*e760*/  ISETP.GT.AND P2, PT, R29.reuse, 0x41, PT ;  /* 0x000000411d00780c */ /* 0x040fe20003f44270 */
[----:B------:R-:W4:Y:S01]  /*e770*/  MUFU.TANH R71, R71 ;  /* 0x0000004700477308 */ /* 0x000f220000002400 */
[----:B-----5:R-:W-:Y:S02]  /*e780*/  FSEL R30, R58, -INF , P3 ;  /* 0xff8000003a1e7808 */ /* 0x020fe40001800000 */
[----:B------:R-:W-:Y:S02]  /*e790*/  FMNMX.FTZ R37, R32, R31, !PT ;  /* 0x0000001f20257209 */ /* 0x000fe40007810000 */
[----:B------:R-:W-:-:S02]  /*e7a0*/  ISETP.GT.AND P3, PT, R29, 0x48, PT ;  /* 0x000000481d00780c */ /* 0x000fc40003f64270 */
[----:B------:R-:W-:Y:S01]  /*e7b0*/  FSEL R31, R41, -INF , P2 ;  /* 0xff800000291f7808 */ /* 0x000fe20001000000 */
[----:B------:R-:W5:Y:S01]  /*e7c0*/  MUFU.TANH R42, R74 ;  /* 0x0000004a002a7308 */ /* 0x000f620000002400 */
[----:B------:R-:W-:Y:S02]  /*e7d0*/  FMNMX.FTZ R6, R30, R37, !PT ;  /* 0x000000251e067209 */ /* 0x000fe40007810000 */
[----:B------:R-:W-:Y:S02]  /*e7e0*/  ISETP.GT.AND P2, PT, R29, 0x49, PT ;  /* 0x000000491d00780c */ /* 0x000fe40003f44270 */
[----:B0-----:R-:W-:Y:S02]  /*e7f0*/  FSEL R34, R62, -INF , P3 ;  /* 0xff8000003e227808 */ /* 0x001fe40001800000 */
[----:B------:R-:W-:Y:S01]  /*e800*/  FMNMX.FTZ R37, R31, R6, !PT ;  /* 0x000000061f257209 */ /* 0x000fe20007810000 */
[----:B------:R-:W0:Y:S01]  /*e810*/  MUFU.TANH R43, R75 ;  /* 0x0000004b002b7308 */ /* 0x000e220000002400 */
[----:B------:R-:W-:-:S02]  /*e820*/  ISETP.GT.AND P3, PT, R29, 0x50, PT ;  /* 0x000000501d00780c */ /* 0x000fc40003f64270 */
[----:B------:R-:W-:Y:S02]  /*e830*/  FSEL R36, R44, -INF , P2 ;  /* 0xff8000002c247808 */ /* 0x000fe40001000000 */
[----:B------:R-:W-:Y:S02]  /*e840*/  FMNMX.FTZ R39, R34, R37, !PT ;  /* 0x0000002522277209 */ /* 0x000fe40007810000 */
[C---:B------:R-:W-:Y:S01]  /*e850*/  ISETP.GT.AND P2, PT, R29.reuse, 0x51, PT ;  /* 0x000000511d00780c */ /* 0x040fe20003f44270 */
[----:B------:R-:W0:Y:S01]  /*e860*/  MUFU.TANH R78, R78 ;  /* 0x0000004e004e7308 */ /* 0x000e220000002400 */
[----:B--2---:R-:W-:Y:S02]  /*e870*/  FSEL R37, R66, -INF , P3 ;  /* 0xff80000042257808 */ /* 0x004fe40001800000 */
[----:B------:R-:W-:Y:S02]  /*e880*/  FMNMX.FTZ R6, R36, R39, !PT ;  /* 0x0000002724067209 */ /* 0x000fe40007810000 */
[----:B------:R-:W-:-:S02]  /*e890*/  ISETP.GT.AND P3, PT, R29, 0x58, PT ;  /* 0x000000581d00780c */ /* 0x000fc40003f64270 */
[----:B-1----:R-:W-:Y:S01]  /*e8a0*/  FSEL R38, R38, -INF , P2 ;  /* 0xff80000026267808 */ /* 0x002fe20001000000 */
[----:B------:R-:W1:Y:S01]  /*e8b0*/  MUFU.TANH R79, R79 ;  /* 0x0000004f004f7308 */ /* 0x000e620000002400 */
[----:B------:R-:W-:Y:S02]  /*e8c0*/  FMNMX.FTZ R41, R37, R6, !PT ;  /* 0x0000000625297209 */ /* 0x000fe40007810000 */
[C---:B------:R-:W-:Y:S02]  /*e8d0*/  ISETP.GT.AND P2, PT, R29.reuse, 0x59, PT ;  /* 0x000000591d00780c */ /* 0x040fe40003f44270 */
[----:B---3--:R-:W-:Y:S02]  /*e8e0*/  FSEL R39, R70, -INF , P3 ;  /* 0xff80000046277808 */ /* 0x008fe40001800000 */
[----:B------:R-:W-:Y:S01]  /*e8f0*/  FMNMX.FTZ R6, R38, R41, !PT ;  /* 0x0000002926067209 */ /* 0x000fe20007810000 */
[----:B------:R-:W2:Y:S01]  /*e900*/  MUFU.TANH R46, R82 ;  /* 0x00000052002e7308 */ /* 0x000ea20000002400 */
[----:B------:R-:W-:-:S02]  /*e910*/  ISETP.GT.AND P3, PT, R29, 0x60, PT ;  /* 0x000000601d00780c */ /* 0x000fc40003f64270 */
[----:B----4-:R-:W-:Y:S02]  /*e920*/  FSEL R41, R71, -INF , P2 ;  /* 0xff80000047297808 */ /* 0x010fe40001000000 */
[----:B------:R-:W-:Y:S02]  /*e930*/  FMNMX.FTZ R6, R39, R6, !PT ;  /* 0x0000000627067209 */ /* 0x000fe40007810000 */
[----:B------:R-:W-:Y:S01]  /*e940*/  ISETP.GT.AND P2, PT, R29, 0x61, PT ;  /* 0x000000611d00780c */ /* 0x000fe20003f44270 */
[----:B------:R-:W3:Y:S01]  /*e950*/  MUFU.TANH R83, R83 ;  /* 0x0000005300537308 */ /* 0x000ee20000002400 */
[----:B-----5:R-:W-:Y:S02]  /*e960*/  FSEL R42, R42, -INF , P3 ;  /* 0xff8000002a2a7808 */ /* 0x020fe40001800000 */
[----:B------:R-:W-:Y:S02]  /*e970*/  FMNMX.FTZ R45, R41, R6, !PT ;  /* 0x00000006292d7209 */ /* 0x000fe40007810000 */
[----:B------:R-:W-:-:S02]  /*e980*/  ISETP.GT.AND P3, PT, R29, 0x68, PT ;  /* 0x000000681d00780c */ /* 0x000fc40003f64270 */
[----:B0-----:R-:W-:Y:S01]  /*e990*/  FSEL R43, R43, -INF , P2 ;  /* 0xff8000002b2b7808 */ /* 0x001fe20001000000 */
[----:B------:R-:W0:Y:S01]  /*e9a0*/  MUFU.TANH R86, R86 ;  /* 0x0000005600567308 */ /* 0x000e220000002400 */
[----:B------:R-:W-:Y:S02]  /*e9b0*/  FMNMX.FTZ R6, R42, R45, !PT ;  /* 0x0000002d2a067209 */ /* 0x000fe40007810000 */
[----:B------:R-:W-:Y:S02]  /*e9c0*/  ISETP.GT.AND P2, PT, R29, 0x69, PT ;  /* 0x000000691d00780c */ /* 0x000fe40003f44270 */
[----:B------:R-:W-:Y:S02]  /*e9d0*/  FSEL R44, R78, -INF , P3 ;  /* 0xff8000004e2c7808 */ /* 0x000fe40001800000 */
[----:B------:R-:W-:Y:S01]  /*e9e0*/  FMNMX.FTZ R47, R43, R6, !PT ;  /* 0x000000062b2f7209 */ /* 0x000fe20007810000 */
[----:B------:R-:W4:Y:S01]  /*e9f0*/  MUFU.TANH R87, R87 ;  /* 0x0000005700577308 */ /* 0x000f220000002400 */
[----:B------:R-:W-:-:S02]  /*ea00*/  ISETP.GT.AND P3, PT, R29, 0x70, PT ;  /* 0x000000701d00780c */ /* 0x000fc40003f64270 */
[----:B-1----:R-:W-:Y:S02]  /*ea10*/  FSEL R45, R79, -INF , P2 ;  /* 0xff8000004f2d7808 */ /* 0x002fe40001000000 */
[----:B------:R-:W-:Y:S02]  /*ea20*/  FMNMX.FTZ R6, R44, R47, !PT ;  /* 0x0000002f2c067209 */ /* 0x000fe40007810000 */
[----:B------:R-:W-:Y:S01]  /*ea30*/  ISETP.GT.AND P2, PT, R29, 0x71, PT ;  /* 0x000000711d00780c */ /* 0x000fe20003f44270 */
[----:B------:R-:W-:Y:S01]  /*ea40*/  MUFU.TANH R3, R3 ;  /* 0x0000000300037308 */ /* 0x000fe20000002400 */
[----:B--2---:R-:W-:Y:S02]  /*ea50*/  FSEL R46, R46, -INF , P3 ;  /* 0xff8000002e2e7808 */ /* 0x004fe40001800000 */
[----:B------:R-:W-:Y:S02]  /*ea60*/  FMNMX.FTZ R49, R45, R6, !PT ;  /* 0x000000062d317209 */ /* 0x000fe40007810000 */
[----:B------:R-:W-:-:S02]  /*ea70*/  ISETP.GT.AND P3, PT, R29, 0x78, PT ;  /* 0x000000781d00780c */ /* 0x000fc40003f64270 */
[----:B---3--:R-:W-:Y:S01]  /*ea80*/  FSEL R47, R83, -INF , P2 ;  /* 0xff800000532f7808 */ /* 0x008fe20001000000 */
[----:B------:R-:W1:Y:S01]  /*ea90*/  MUFU.TANH R5, R5 ;  /* 0x0000000500057308 */ /* 0x000e620000002400 */
[----:B------:R-:W-:Y:S02]  /*eaa0*/  FMNMX.FTZ R6, R46, R49, !PT ;  /* 0x000000312e067209 */ /* 0x000fe40007810000 */
[----:B------:R-:W-:Y:S02]  /*eab0*/  ISETP.GT.AND P2, PT, R29, 0x79, PT ;  /* 0x000000791d00780c */ /* 0x000fe40003f44270 */
[----:B0-----:R-:W-:Y:S02]  /*eac0*/  FSEL R49, R86, -INF , P3 ;  /* 0xff80000056317808 */ /* 0x001fe40001800000 */
[----:B------:R-:W-:Y:S01]  /*ead0*/  FMNMX.FTZ R6, R47, R6, !PT ;  /* 0x000000062f067209 */ /* 0x000fe20007810000 */
[----:B------:R-:W-:Y:S01]  /*eae0*/  MUFU.TANH R8, R8 ;  /* 0x0000000800087308 */ /* 0x000fe20000002400 */
[----:B----4-:R-:W-:-:S02]  /*eaf0*/  FSEL R29, R87, -INF , P2 ;  /* 0xff800000571d7808 */ /* 0x010fc40001000000 */
[----:B------:R-:W-:Y:S02]  /*eb00*/  FMNMX.FTZ R6, R49, R6, !PT ;  /* 0x0000000631067209 */ /* 0x000fe40007810000 */
[----:B------:R-:W-:Y:S02]  /*eb10*/  VIADDMNMX R62, R54, R57, R56, PT ;  /* 0x00000039363e7246 */ /* 0x000fe40003800138 */
[----:B------:R-:W-:Y:S01]  /*eb20*/  FMNMX.FTZ R6, R29, R6, !PT ;  /* 0x000000061d067209 */ /* 0x000fe20007810000 */
[----:B------:R-:W-:Y:S01]  /*eb30*/  MUFU.TANH R7, R7 ;  /* 0x0000000700077308 */ /* 0x000fe20000002400 */
[C---:B------:R-:W-:Y:S02]  /*eb40*/  ISETP.GT.AND P3, PT, R62.reuse, 0x1, PT ;  /* 0x000000013e00780c */ /* 0x040fe40003f64270 */
[----:B------:R-:W-:Y:S01]  /*eb50*/  ISETP.GT.AND P4, PT, R62, 0x8, PT ;  /* 0x000000083e00780c */ /* 0x000fe20003f84270 */
[----:B------:R-:W0:Y:S01]  /*eb60*/  SHFL.BFLY PT, R67, R6, 0x2, 0x1f ;  /* 0x0c401f0006437f89 */ /* 0x000e2200000e0000 */
[----:B-1----:R-:W-:-:S02]  /*eb70*/  FSEL R57, R5, -INF , P3 ;  /* 0xff80000005397808 */ /* 0x002fc40001800000 */
[----:B------:R-:W-:Y:S01]  /*eb80*/  ISETP.GT.AND P3, PT, R62, 0x10, PT ;  /* 0x000000103e00780c */ /* 0x000fe20003f64270 */
[----:B------:R-:W1:Y:S08]  /*eb90*/  MUFU.TANH R10, R10 ;  /* 0x0000000a000a7308 */ /* 0x000e700000002400 */
[----:B------:R-:W-:Y:S08]  /*eba0*/  MUFU.TANH R9, R9 ;  /* 0x0000000900097308 */ /* 0x000ff00000002400 */
[----:B------:R-:W2:Y:S01]  /*ebb0*/  MUFU.TANH R11, R11 ;  /* 0x0000000b000b7308 */ /* 0x000ea20000002400 */
[----:B-1----:R-:W-:-:S02]  /*ebc0*/  FSEL R5, R10, -INF , P3 ;  /* 0xff8000000a057808 */ /* 0x002fc40001800000 */
[----:B------:R-:W-:Y:S02]  /*ebd0*/  ISETP.GT.AND P3, PT, R62, 0x18, PT ;  /* 0x000000183e00780c */ /* 0x000fe40003f64270 */
[----:B0-----:R-:W-:-:S03]  /*ebe0*/  FMNMX.FTZ R67, R6, R67, !PT ;  /* 0x0000004306437209 */ /* 0x001fc60007810000 */
[----:B------:R-:W0:Y:S02]  /*ebf0*/  MUFU.TANH R12, R12 ;  /* 0x0000000c000c7308 */ /* 0x000e240000002400 */
[----:B------:R-:W1:Y:S06]  /*ec00*/  SHFL.BFLY PT, R6, R67, 0x1, 0x1f ;  /* 0x0c201f0043067f89 */ /* 0x000e6c00000e0000 */
[----:B------:R-:W3:Y:S01]  /*ec10*/  MUFU.TANH R14, R14 ;  /* 0x0000000e000e7308 */ /* 0x000ee20000002400 */
[----:B--2---:R-:W-:Y:S02]  /*ec20*/  FSEL R11, R11, -INF , P3 ;  /* 0xff8000000b0b7808 */ /* 0x004fe40001800000 */
[----:B------:R-:W-:-:S05]  /*ec30*/  ISETP.GT.AND P3, PT, R62, 0x20, PT ;  /* 0x000000203e00780c */ /* 0x000fca0003f64270 */
[----:B------:R-:W2:Y:S08]  /*ec40*/  MUFU.TANH R13, R13 ;  /* 0x0000000d000d7308 */ /* 0x000eb00000002400 */
[----:B------:R-:W4:Y:S01]  /*ec50*/  MUFU.TANH R15, R15 ;  /* 0x0000000f000f7308 */ /* 0x000f220000002400 */
[----:B-1----:R-:W-:-:S04]  /*ec60*/  FMNMX.FTZ R6, R67, R6, !PT ;  /* 0x0000000643067209 */ /* 0x002fc80007810000 */
[C---:B------:R-:W-:Y:S01]  /*ec70*/  FSETP.NEU.FTZ.AND P2, PT, R6.reuse, -INF , PT ;  /* 0xff8000000600780b */ /* 0x040fe20003f5d000 */
[----:B------:R-:W-:Y:S02]  /*ec80*/  FMUL.FTZ R52, R6, UR48 ;  /* 0x0000003006347c20 */ /* 0x000fe40008410000 */
[----:B------:R-:W1:Y:S03]  /*ec90*/  MUFU.TANH R20, R20 ;  /* 0x0000001400147308 */ /* 0x000e660000002400 */
[----:B------:R-:W-:Y:S02]  /*eca0*/  FSEL R52, R52, RZ, P2 ;  /* 0x000000ff34347208 */ /* 0x000fe40001000000 */
[----:B------:R-:W-:-:S03]  /*ecb0*/  ISETP.GT.AND P2, PT, R62, RZ, PT ;  /* 0x000000ff3e00720c */ /* 0x000fc60003f44270 */
[----:B------:R5:W-:Y:S01]  /*ecc0*/  MUFU.TANH R71, R61 ;  /* 0x0000003d00477308 */ /* 0x000be20000002400 */
[--C-:B------:R-:W-:Y:S01]  /*ecd0*/  FFMA.FTZ R51, R51, UR48, -R52.reuse ;  /* 0x0000003033337c23 */ /* 0x100fe20008010834 */
[----:B------:R-:W-:Y:S01]  /*ece0*/  FSEL R54, R3, -INF , P2 ;  /* 0xff80000003367808 */ /* 0x000fe20001000000 */
[--C-:B------:R-:W-:Y:S01]  /*ecf0*/  FFMA.FTZ R175, R50, UR48, -R52.reuse ;  /* 0x0000003032af7c23 */ /* 0x100fe20008010834 */
[----:B------:R-:W-:Y:S01]  /*ed00*/  ISETP.GT.AND P2, PT, R62, 0x9, PT ;  /* 0x000000093e00780c */ /* 0x000fe20003f44270 */
[--C-:B------:R-:W-:Y:S01]  /*ed10*/  FFMA.FTZ R173, R53, UR48, -R52.reuse ;  /* 0x0000003035ad7c23 */ /* 0x100fe20008010834 */
[----:B------:R-:W-:Y:S01]  /*ed20*/  FSEL R3, R8, -INF , P4 ;  /* 0xff80000008037808 */ /* 0x000fe20002000000 */
[--C-:B------:R-:W-:Y:S01]  /*ed30*/  FFMA.FTZ R171, R33, UR48, -R52.reuse ;  /* 0x0000003021ab7c23 */ /* 0x100fe20008010834 */
[----:B------:R-:W-:Y:S01]  /*ed40*/  FMNMX.FTZ R56, R54, R57, !PT ;  /* 0x0000003936387209 */ /* 0x000fe20007810000 */
[----:B------:R-:W1:Y:S01]  /*ed50*/  MUFU.TANH R24, R24 ;  /* 0x0000001800187308 */ /* 0x000e620000002400 */
[----:B------:R-:W-:Y:S01]  /*ed60*/  FSEL R7, R7, -INF , P2 ;  /* 0xff80000007077808 */ /* 0x000fe20001000000 */
[--C-:B------:R-:W-:Y:S01]  /*ed70*/  FFMA.FTZ R179, R63, UR48, -R52.reuse ;  /* 0x000000303fb37c23 */ /* 0x100fe20008010834 */
[----:B------:R-:W-:Y:S01]  /*ed80*/  FMNMX.FTZ R56, R3, R56, !PT ;  /* 0x0000003803387209 */ /* 0x000fe20007810000 */
[--C-:B------:R-:W-:Y:S01]  /*ed90*/  FFMA.FTZ R165, R30, UR48, -R52.reuse ;  /* 0x000000301ea57c23 */ /* 0x100fe20008010834 */
[----:B------:R-:W-:Y:S01]  /*eda0*/  ISETP.GT.AND P2, PT, R62, 0x11, PT ;  /* 0x000000113e00780c */ /* 0x000fe20003f44270 */
        /* <DEDUP_REMOVED lines=8> */
[----:B------:R-:W1:Y:S01]  /*ee30*/  @P1 LDC R46, c[0x0][0x44c] ;  /* 0x00011300ff2e1b82 */ /* 0x000e620000000800 */
[----:B------:R-:W-:Y:S01]  /*ee40*/  FMNMX.FTZ R58, R9, R56, !PT ;  /* 0x00000038093a7209 */ /* 0x000fe20007810000 */
[----:B------:R-:W-:Y:S01]  /*ee50*/  MUFU.TANH R25, R25 ;  /* 0x0000001900197308 */ /* 0x000fe20000002400 */
[----:B0-----:R-:W-:Y:S01]  /*ee60*/  FSEL R56, R12, -INF , P2 ;  /* 0xff8000000c387808 */ /* 0x001fe20001000000 */
[--C-:B------:R-:W-:Y:S01]  /*ee70*/  FFMA.FTZ R12, R59, UR48, -R52.reuse ;  /* 0x000000303b0c7c23 */ /* 0x100fe20008010834 */
[----:B-----5:R-:W-:Y:S01]  /*ee80*/  FMNMX.FTZ R61, R11, R58, !PT ;  /* 0x0000003a0b3d7209 */ /* 0x020fe20007810000 */
[--C-:B------:R-:W-:Y:S01]  /*ee90*/  FFMA.FTZ R181, R97, UR48, -R52.reuse ;  /* 0x0000003061b57c23 */ /* 0x100fe20008010834 */
[----:B------:R-:W-:Y:S01]  /*eea0*/  ISETP.GT.AND P2, PT, R62, 0x21, PT ;  /* 0x000000213e00780c */ /* 0x000fe20003f44270 */
[--C-:B------:R-:W-:Y:S01]  /*eeb0*/  FFMA.FTZ R95, R95, UR48, -R52.reuse ;  /* 0x000000305f5f7c23 */ /* 0x100fe20008010834 */
[----:B---3--:R-:W-:Y:S01]  /*eec0*/  FSEL R58, R14, -INF , P3 ;  /* 0xff8000000e3a7808 */ /* 0x008fe20001800000 */
[----:B------:R-:W0:Y:S01]  /*eed0*/  MUFU.TANH R26, R26 ;  /* 0x0000001a001a7308 */ /* 0x000e220000002400 */
[----:B------:R-:W-:Y:S01]  /*eee0*/  FMNMX.FTZ R61, R56, R61, !PT ;  /* 0x0000003d383d7209 */ /* 0x000fe20007810000 */
[--C-:B------:R-:W-:Y:S01]  /*eef0*/  FFMA.FTZ R183, R93, UR48, -R52.reuse ;  /* 0x000000305db77c23 */ /* 0x100fe20008010834 */
[----:B------:R-:W-:Y:S01]  /*ef00*/  ISETP.GT.AND P3, PT, R62, 0x28, PT ;  /* 0x000000283e00780c */ /* 0x000fe20003f64270 */
[--C-:B------:R-:W-:Y:S01]  /*ef10*/  FFMA.FTZ R10, R91, UR48, -R52.reuse ;  /* 0x000000305b0a7c23 */ /* 0x100fe20008010834 */
[----:B--2---:R-:W-:Y:S01]  /*ef20*/  FSEL R13, R13, -INF , P2 ;  /* 0xff8000000d0d7808 */ /* 0x004fe20001000000 */
[--C-:B------:R-:W-:Y:S01]  /*ef30*/  FFMA.FTZ R177, R89, UR48, -R52.reuse ;  /* 0x0000003059b17c23 */ /* 0x100fe20008010834 */
[----:B------:R-:W-:Y:S01]  /*ef40*/  FMNMX.FTZ R14, R58, R61, !PT ;  /* 0x0000003d3a0e7209 */ /* 0x000fe20007810000 */
[----:B------:R-:W2:Y:S01]  /*ef50*/  MUFU.TANH R28, R28 ;  /* 0x0000001c001c7308 */ /* 0x000ea20000002400 */
[----:B------:R-:W-:Y:S01]  /*ef60*/  ISETP.GT.AND P2, PT, R62, 0x29, PT ;  /* 0x000000293e00780c */ /* 0x000fe20003f44270 */
[--C-:B------:R-:W-:Y:S01]  /*ef70*/  FFMA.FTZ R163, R39, UR48, -R52.reuse ;  /* 0x0000003027a37c23 */ /* 0x100fe20008010834 */
[----:B----4-:R-:W-:Y:S01]  /*ef80*/  FSEL R15, R15, -INF , P3 ;  /* 0xff8000000f0f7808 */ /* 0x010fe20001800000 */
[----:B------:R-:W-:Y:S01]  /*ef90*/  IMAD.MOV.U32 R39, RZ, RZ, R191 ;  /* 0x000000ffff277224 */ /* 0x000fe200078e00bf */
[----:B------:R-:W-:Y:S01]  /*efa0*/  FMNMX.FTZ R14, R13, R14, !PT ;  /* 0x0000000e0d0e7209 */ /* 0x000fe20007810000 */
[--C-:B------:R-:W-:Y:S01]  /*efb0*/  FFMA.FTZ R167, R34, UR48, -R52.reuse ;  /* 0x0000003022a77c23 */ /* 0x100fe20008010834 */
[----:B------:R-:W-:Y:S01]  /*efc0*/  ISETP.GT.AND P3, PT, R62, 0x30, PT ;  /* 0x000000303e00780c */ /* 0x000fe20003f64270 */
[----:B------:R3:W-:Y:S01]  /*efd0*/  MUFU.TANH R70, R60 ;  /* 0x0000003c00467308 */ /* 0x0007e20000002400 */
[----:B-1----:R-:W-:Y:S01]  /*efe0*/  FSEL R59, R20, -INF , P2 ;  /* 0xff800000143b7808 */ /* 0x002fe20001000000 */
[--C-:B------:R-:W-:Y:S01]  /*eff0*/  FFMA.FTZ R161, R37, UR48, -R52.reuse ;  /* 0x0000003025a17c23 */ /* 0x100fe20008010834 */
[----:B------:R-:W-:Y:S01]  /*f000*/  FMNMX.FTZ R14, R15, R14, !PT ;  /* 0x0000000e0f0e7209 */ /* 0x000fe20007810000 */
[--C-:B------:R-:W-:Y:S01]  /*f010*/  FFMA.FTZ R34, R38, UR48, -R52.reuse ;  /* 0x0000003026227c23 */ /* 0x100fe20008010834 */
[----:B------:R-:W-:Y:S01]  /*f020*/  ISETP.GT.AND P2, PT, R62, 0x31, PT ;  /* 0x000000313e00780c */ /* 0x000fe20003f44270 */
[--C-:B------:R-:W-:Y:S01]  /*f030*/  FFMA.FTZ R157, R42, UR48, -R52.reuse ;  /* 0x000000302a9d7c23 */ /* 0x100fe20008010834 */
[----:B------:R-:W-:Y:S01]  /*f040*/  FMNMX.FTZ R61, R59, R14, !PT ;  /* 0x0000000e3b3d7209 */ /* 0x000fe20007810000 */
[----:B------:R-:W1:Y:S01]  /*f050*/  MUFU.TANH R27, R27 ;  /* 0x0000001b001b7308 */ /* 0x000e620000002400 */
[----:B---3--:R-:W-:Y:S01]  /*f060*/  FSEL R60, R24, -INF , P3 ;  /* 0xff800000183c7808 */ /* 0x008fe20001800000 */
[--C-:B------:R-:W-:Y:S01]  /*f070*/  FFMA.FTZ R14, R55, UR48, -R52.reuse ;  /* 0x00000030370e7c23 */ /* 0x100fe20008010834 */
[----:B------:R-:W-:Y:S01]  /*f080*/  ISETP.GT.AND P3, PT, R62, 0x38, PT ;  /* 0x000000383e00780c */ /* 0x000fe20003f64270 */
[--C-:B------:R-:W-:Y:S01]  /*f090*/  FFMA.FTZ R38, R43, UR48, -R52.reuse ;  /* 0x000000302b267c23 */ /* 0x100fe20008010834 */
[----:B------:R-:W-:Y:S01]  /*f0a0*/  FMNMX.FTZ R61, R60, R61, !PT ;  /* 0x0000003d3c3d7209 */ /* 0x000fe20007810000 */
[--C-:B------:R-:W-:Y:S01]  /*f0b0*/  FFMA.FTZ R42, R47, UR48, -R52.reuse ;  /* 0x000000302f2a7c23 */ /* 0x100fe20008010834 */
[--C-:B------:R-:W-:Y:S01]  /*f0c0*/  FFMA.FTZ R155, R49, UR48, -R52.reuse ;  /* 0x00000030319b7c23 */ /* 0x100fe20008010834 */
[----:B------:R3:W4:Y:S01]  /*f0d0*/  MUFU.TANH R74, R64 ;  /* 0x00000040004a7308 */ /* 0x0007220000002400 */
[----:B------:R-:W-:Y:S01]  /*f0e0*/  FFMA.FTZ R29, R29, UR48, -R52 ;  /* 0x000000301d1d7c23 */ /* 0x000fe20008010834 */
[----:B------:R-:W-:-:S02]  /*f0f0*/  CS2R R92, SRZ ;  /* 0x00000000005c7805 */ /* 0x000fc4000001ff00 */
[----:B------:R-:W-:Y:S02]  /*f100*/  CS2R R90, SRZ ;  /* 0x00000000005a7805 */ /* 0x000fe4000001ff00 */
[----:B------:R-:W-:Y:S02]  /*f110*/  CS2R R88, SRZ ;  /* 0x0000000000587805 */ /* 0x000fe4000001ff00 */
[----:B------:R5:W4:Y:S01]  /*f120*/  MUFU.TANH R75, R65 ;  /* 0x00000041004b7308 */ /* 0x000b220000002400 */
[----:B---3--:R-:W-:Y:S02]  /*f130*/  FSEL R64, R21, -INF , P2 ;  /* 0xff80000015407808 */ /* 0x008fe40001000000 */
[----:B------:R-:W-:Y:S02]  /*f140*/  ISETP.GT.AND P2, PT, R62, 0x39, PT ;  /* 0x000000393e00780c */ /* 0x000fe40003f44270 */
[----:B------:R-:W-:Y:S02]  /*f150*/  FMNMX.FTZ R20, R64, R61, !PT ;  /* 0x0000003d40147209 */ /* 0x000fe40007810000 */
[----:B0-----:R-:W-:Y:S01]  /*f160*/  FSEL R66, R26, -INF , P2 ;  /* 0xff8000001a427808 */ /* 0x001fe20001000000 */
[----:B------:R1:W-:Y:S01]  /*f170*/  MUFU.TANH R79, R69 ;  /* 0x00000045004f7308 */ /* 0x0003e20000002400 */
[----:B-----5:R-:W-:-:S02]  /*f180*/  FSEL R65, R25, -INF , P3 ;  /* 0xff80000019417808 */ /* 0x020fc40001800000 */
[C---:B------:R-:W-:Y:S02]  /*f190*/  ISETP.GT.AND P3, PT, R62.reuse, 0x40, PT ;  /* 0x000000403e00780c */ /* 0x040fe40003f64270 */
[----:B------:R-:W-:Y:S02]  /*f1a0*/  FMNMX.FTZ R21, R65, R20, !PT ;  /* 0x0000001441157209 */ /* 0x000fe40007810000 */
[----:B------:R-:W-:Y:S01]  /*f1b0*/  ISETP.GT.AND P2, PT, R62, 0x41, PT ;  /* 0x000000413e00780c */ /* 0x000fe20003f44270 */
[----:B------:R0:W3:Y:S01]  /*f1c0*/  MUFU.TANH R78, R68 ;  /* 0x00000044004e7308 */ /* 0x0000e20000002400 */
[----:B--2---:R-:W-:Y:S01]  /*f1d0*/  FSEL R67, R28, -INF , P3 ;  /* 0xff8000001c437808 */ /* 0x004fe20001800000 */
[----:B------:R-:W-:Y:S01]  /*f1e0*/  FFMA.FTZ R28, R48, UR48, -R52 ;  /* 0x00000030301c7c23 */ /* 0x000fe20008010834 */
[----:B------:R-:W-:Y:S02]  /*f1f0*/  FMNMX.FTZ R20, R66, R21, !PT ;  /* 0x0000001542147209 */ /* 0x000fe40007810000 */
[----:B------:R-:W-:-:S02]  /*f200*/  ISETP.GT.AND P3, PT, R62, 0x48, PT ;  /* 0x000000483e00780c */ /* 0x000fc40003f64270 */
[----:B-1----:R-:W-:Y:S01]  /*f210*/  FSEL R69, R27, -INF , P2 ;  /* 0xff8000001b457808 */ /* 0x002fe20001000000 */
[----:B------:R-:W1:Y:S01]  /*f220*/  MUFU.TANH R72, R72 ;  /* 0x0000004800487308 */ /* 0x000e620000002400 */
[----:B------:R-:W-:Y:S02]  /*f230*/  FMNMX.FTZ R24, R67, R20, !PT ;  /* 0x0000001443187209 */ /* 0x000fe40007810000 */
[----:B------:R-:W-:Y:S02]  /*f240*/  ISETP.GT.AND P2, PT, R62, 0x49, PT ;  /* 0x000000493e00780c */ /* 0x000fe40003f44270 */
[----:B------:R-:W-:Y:S02]  /*f250*/  FSEL R70, R70, -INF , P3 ;  /* 0xff80000046467808 */ /* 0x000fe40001800000 */
[----:B------:R-:W-:Y:S01]  /*f260*/  FMNMX.FTZ R21, R69, R24, !PT ;  /* 0x0000001845157209 */ /* 0x000fe20007810000 */
[----:B------:R-:W2:Y:S01]  /*f270*/  MUFU.TANH R73, R73 ;  /* 0x0000004900497308 */ /* 0x000ea20000002400 */
[----:B------:R-:W-:-:S02]  /*f280*/  ISETP.GT.AND P3, PT, R62, 0x50, PT ;  /* 0x000000503e00780c */ /* 0x000fc40003f64270 */
[----:B0-----:R-:W-:Y:S01]  /*f290*/  FSEL R68, R71, -INF , P2 ;  /* 0xff80000047447808 */ /* 0x001fe20001000000 */
[----:B------:R-:W-:Y:S01]  /*f2a0*/  FFMA.FTZ R71, R32, UR48, -R52 ;  /* 0x0000003020477c23 */ /* 0x000fe20008010834 */
[----:B------:R-:W-:Y:S02]  /*f2b0*/  FMNMX.FTZ R21, R70, R21, !PT ;  /* 0x0000001546157209 */ /* 0x000fe40007810000 */
[----:B------:R-:W-:Y:S01]  /*f2c0*/  ISETP.GT.AND P2, PT, R62, 0x51, PT ;  /* 0x000000513e00780c */ /* 0x000fe20003f44270 */
[----:B------:R-:W0:Y:S01]  /*f2d0*/  MUFU.TANH R76, R76 ;  /* 0x0000004c004c7308 */ /* 0x000e220000002400 */
[----:B----4-:R-:W-:Y:S02]  /*f2e0*/  FSEL R25, R74, -INF , P3 ;  /* 0xff8000004a197808 */ /* 0x010fe40001800000 */
[----:B------:R-:W-:Y:S02]  /*f2f0*/  FMNMX.FTZ R24, R68, R21, !PT ;  /* 0x0000001544187209 */ /* 0x000fe40007810000 */
[----:B------:R-:W-:-:S02]  /*f300*/  ISETP.GT.AND P3, PT, R62, 0x58, PT ;  /* 0x000000583e00780c */ /* 0x000fc40003f64270 */
[----:B------:R-:W-:Y:S01]  /*f310*/  FSEL R27, R75, -INF , P2 ;  /* 0xff8000004b1b7808 */ /* 0x000fe20001000000 */
[----:B------:R-:W-:Y:S01]  /*f320*/  MUFU.TANH R77, R77 ;  /* 0x0000004d004d7308 */ /* 0x000fe20000002400 */
[----:B------:R-:W-:Y:S02]  /*f330*/  FMNMX.FTZ R26, R25, R24, !PT ;  /* 0x00000018191a7209 */ /* 0x000fe40007810000 */
[----:B------:R-:W-:Y:S02]  /*f340*/  ISETP.GT.AND P2, PT, R62, 0x59, PT ;  /* 0x000000593e00780c */ /* 0x000fe40003f44270 */
[----:B---3--:R-:W-:Y:S02]  /*f350*/  FSEL R48, R78, -INF , P3 ;  /* 0xff8000004e307808 */ /* 0x008fe40001800000 */
[----:B------:R-:W-:Y:S01]  /*f360*/  FMNMX.FTZ R21, R27, R26, !PT ;  /* 0x0000001a1b157209 */ /* 0x000fe20007810000 */
[----:B------:R3:W-:Y:S01]  /*f370*/  MUFU.EX2 R20, R51 ;  /* 0x0000003300147308 */ /* 0x0007e20000000800 */
[----:B------:R-:W-:-:S02]  /*f380*/  ISETP.GT.AND P3, PT, R62, 0x60, PT ;  /* 0x000000603e00780c */ /* 0x000fc40003f64270 */
[----:B------:R-:W-:Y:S02]  /*f390*/  FMNMX.FTZ R26, R48, R21, !PT ;  /* 0x00000015301a7209 */ /* 0x000fe40007810000 */
[----:B-1----:R-:W-:Y:S02]  /*f3a0*/  FSEL R50, R72, -INF , P3 ;  /* 0xff80000048327808 */ /* 0x002fe40001800000 */
[C---:B------:R-:W-:Y:S01]  /*f3b0*/  ISETP.GT.AND P3, PT, R62.reuse, 0x68, PT ;  /* 0x000000683e00780c */ /* 0x040fe20003f64270 */
[----:B------:R-:W1:Y:S01]  /*f3c0*/  MUFU.TANH R80, R80 ;  /* 0x0000005000507308 */ /* 0x000e620000002400 */
[----:B---3--:R-:W-:Y:S02]  /*f3d0*/  FSEL R51, R79, -INF , P2 ;  /* 0xff8000004f337808 */ /* 0x008fe40001000000 */
[----:B------:R-:W-:Y:S02]  /*f3e0*/  ISETP.GT.AND P2, PT, R62, 0x61, PT ;  /* 0x000000613e00780c */ /* 0x000fe40003f44270 */
[----:B------:R-:W-:-:S02]  /*f3f0*/  FMNMX.FTZ R21, R51, R26, !PT ;  /* 0x0000001a33157209 */ /* 0x000fc40007810000 */
[----:B--2---:R-:W-:Y:S01]  /*f400*/  FSEL R53, R73, -INF , P2 ;  /* 0xff80000049357808 */ /* 0x004fe20001000000 */
[----:B------:R-:W2:Y:S01]  /*f410*/  MUFU.TANH R81, R81 ;  /* 0x0000005100517308 */ /* 0x000ea20000002400 */
[----:B------:R-:W-:Y:S02]  /*f420*/  FMNMX.FTZ R26, R50, R21, !PT ;  /* 0x00000015321a7209 */ /* 0x000fe40007810000 */
[----:B------:R-:W-:Y:S02]  /*f430*/  ISETP.GT.AND P2, PT, R62, 0x69, PT ;  /* 0x000000693e00780c */ /* 0x000fe40003f44270 */
[----:B0-----:R-:W-:Y:S02]  /*f440*/  FSEL R55, R76, -INF , P3 ;  /* 0xff8000004c377808 */ /* 0x001fe40001800000 */
[----:B------:R-:W-:Y:S01]  /*f450*/  FMNMX.FTZ R26, R53, R26, !PT ;  /* 0x0000001a351a7209 */ /* 0x000fe20007810000 */
[----:B------:R-:W0:Y:S01]  /*f460*/  MUFU.TANH R84, R84 ;  /* 0x0000005400547308 */ /* 0x000e220000002400 */
[----:B------:R-:W-:-:S02]  /*f470*/  ISETP.GT.AND P3, PT, R62, 0x70, PT ;  /* 0x000000703e00780c */ /* 0x000fc40003f64270 */
[----:B------:R-:W-:Y:S02]  /*f480*/  FMNMX.FTZ R26, R55, R26, !PT ;  /* 0x0000001a371a7209 */ /* 0x000fe40007810000 */
[----:B-1----:R-:W-:Y:S02]  /*f490*/  FSEL R33, R80, -INF , P3 ;  /* 0xff80000050217808 */ /* 0x002fe40001800000 */
[----:B------:R-:W-:Y:S01]  /*f4a0*/  ISETP.GT.AND P3, PT, R62, 0x78, PT ;  /* 0x000000783e00780c */ /* 0x000fe20003f64270 */
[----:B------:R1:W-:Y:S08]  /*f4b0*/  MUFU.EX2 R24, R28 ;  /* 0x0000001c00187308 */ /* 0x0003f00000000800 */
[----:B------:R-:W3:Y:S01]  /*f4c0*/  MUFU.TANH R85, R85 ;  /* 0x0000005500557308 */ /* 0x000ee20000002400 */
[----:B-1----:R-:W-:Y:S01]  /*f4d0*/  FFMA.FTZ R28, R35, UR48, -R52 ;  /* 0x00000030231c7c23 */ /* 0x002fe20008010834 */
[----:B------:R-:W-:-:S02]  /*f4e0*/  FSEL R35, R77, -INF , P2 ;  /* 0xff8000004d237808 */ /* 0x000fc40001000000 */
[C---:B------:R-:W-:Y:S02]  /*f4f0*/  ISETP.GT.AND P2, PT, R62.reuse, 0x71, PT ;  /* 0x000000713e00780c */ /* 0x040fe40003f44270 */
[----:B------:R-:W-:Y:S02]  /*f500*/  FMNMX.FTZ R26, R35, R26, !PT ;  /* 0x0000001a231a7209 */ /* 0x000fe40007810000 */
[----:B--2---:R-:W-:Y:S01]  /*f510*/  FSEL R61, R81, -INF , P2 ;  /* 0xff800000513d7808 */ /* 0x004fe20001000000 */
[----:B------:R-:W-:Y:S01]  /*f520*/  MUFU.EX2 R181, R181 ;  /* 0x000000b500b57308 */ /* 0x000fe20000000800 */
[----:B------:R-:W-:Y:S02]  /*f530*/  FMNMX.FTZ R32, R33, R26, !PT ;  /* 0x0000001a21207209 */ /* 0x000fe40007810000 */
[----:B------:R-:W-:Y:S02]  /*f540*/  ISETP.GT.AND P2, PT, R62, 0x79, PT ;  /* 0x000000793e00780c */ /* 0x000fe40003f44270 */
[----:B0-----:R-:W-:-:S02]  /*f550*/  FSEL R62, R84, -INF , P3 ;  /* 0xff800000543e7808 */ /* 0x001fc40001800000 */
[----:B------:R-:W-:Y:S01]  /*f560*/  FMNMX.FTZ R21, R61, R32, !PT ;  /* 0x000000203d157209 */ /* 0x000fe20007810000 */
[----:B------:R0:W1:Y:S01]  /*f570*/  MUFU.EX2 R8, R95 ;  /* 0x0000005f00087308 */ /* 0x0000620000000800 */
[----:B---3--:R-:W-:Y:S01]  /*f580*/  FSEL R63, R85, -INF , P2 ;  /* 0xff800000553f7808 */ /* 0x008fe20001000000 */
[--C-:B------:R-:W-:Y:S01]  /*f590*/  FFMA.FTZ R32, R36, UR48, -R52.reuse ;  /* 0x0000003024207c23 */ /* 0x100fe20008010834 */
[----:B------:R-:W-:Y:S01]  /*f5a0*/  FMNMX.FTZ R30, R62, R21, !PT ;  /* 0x000000153e1e7209 */ /* 0x000fe20007810000 */
[--C-:B------:R-:W-:Y:S01]  /*f5b0*/  FFMA.FTZ R36, R41, UR48, -R52.reuse ;  /* 0x0000003029247c23 */ /* 0x100fe20008010834 */
[----:B------:R-:W-:Y:S02]  /*f5c0*/  @P1 IMAD.HI.U32 R41, R191, R46, RZ ;  /* 0x0000002ebf291227 */ /* 0x000fe400078e00ff */
[----:B------:R-:W-:Y:S02]  /*f5d0*/  FMNMX.FTZ R21, R63, R30, !PT ;  /* 0x0000001e3f157209 */ /* 0x000fe40007810000 */
[--C-:B------:R-:W-:Y:S01]  /*f5e0*/  FFMA.FTZ R30, R31, UR48, -R52.reuse ;  /* 0x000000301f1e7c23 */ /* 0x100fe20008010834 */
[----:B------:R-:W-:Y:S01]  /*f5f0*/  MUFU.EX2 R183, R183 ;  /* 0x000000b700b77308 */ /* 0x000fe20000000800 */
[----:B0-----:R-:W-:Y:S01]  /*f600*/  CS2R R94, SRZ ;  /* 0x00000000005e7805 */ /* 0x001fe2000001ff00 */
[----:B------:R-:W0:Y:S06]  /*f610*/  SHFL.BFLY PT, R40, R21, 0x2, 0x1f ;  /* 0x0c401f0015287f89 */ /* 0x000e2c00000e0000 */
[----:B------:R-:W-:Y:S08]  /*f620*/  MUFU.EX2 R10, R10 ;  /* 0x0000000a000a7308 */ /* 0x000ff00000000800 */
[----:B------:R-:W-:Y:S08]  /*f630*/  MUFU.EX2 R177, R177 ;  /* 0x000000b100b17308 */ /* 0x000ff00000000800 */
[----:B------:R-:W-:Y:S01]  /*f640*/  MUFU.EX2 R12, R12 ;  /* 0x0000000c000c7308 */ /* 0x000fe20000000800 */
[----:B0-----:R-:W-:Y:S01]  /*f650*/  FMNMX.FTZ R31, R21, R40, !PT ;  /* 0x00000028151f7209 */ /* 0x001fe20007810000 */
[----:B------:R-:W-:-:S04]  /*f660*/  FFMA.FTZ R40, R45, UR48, -R52 ;  /* 0x000000302d287c23 */ /* 0x000fc80008010834 */
[----:B------:R-:W0:Y:S02]  /*f670*/  SHFL.BFLY PT, R72, R31, 0x1, 0x1f ;  /* 0x0c201f001f487f89 */ /* 0x000e2400000e0000 */
[----:B------:R-:W-:Y:S08]  /*f680*/  MUFU.EX2 R179, R179 ;  /* 0x000000b300b37308 */ /* 0x000ff00000000800 */
[----:B------:R-:W-:Y:S08]  /*f690*/  MUFU.EX2 R14, R14 ;  /* 0x0000000e000e7308 */ /* 0x000ff00000000800 */
[----:B------:R-:W-:Y:S01]  /*f6a0*/  MUFU.EX2 R173, R173 ;  /* 0x000000ad00ad7308 */ /* 0x000fe20000000800 */
[----:B0-----:R-:W-:-:S07]  /*f6b0*/  FMNMX.FTZ R21, R31, R72, !PT ;  /* 0x000000481f157209 */ /* 0x001fce0007810000 */
[----:B------:R-:W-:Y:S01]  /*f6c0*/  MUFU.EX2 R175, R175 ;  /* 0x000000af00af7308 */ /* 0x000fe20000000800 */
[C---:B------:R-:W-:Y:S01]  /*f6d0*/  FSETP.NEU.FTZ.AND P2, PT, R21.reuse, -INF , PT ;  /* 0xff8000001500780b */ /* 0x040fe20003f5d000 */
[----:B------:R-:W-:-:S06]  /*f6e0*/  FMUL.FTZ R31, R21, UR48 ;  /* 0x00000030151f7c20 */ /* 0x000fcc0008410000 */
[----:B------:R-:W-:Y:S01]  /*f6f0*/  MUFU.EX2 R169, R169 ;  /* 0x000000a900a97308 */ /* 0x000fe20000000800 */
[----:B------:R-:W-:-:S05]  /*f700*/  FSEL R44, R31, RZ, P2 ;  /* 0x000000ff1f2c7208 */ /* 0x000fca0001000000 */
[--C-:B------:R-:W-:Y:S01]  /*f710*/  FFMA.FTZ R180, R54, UR48, -R44.reuse ;  /* 0x0000003036b47c23 */ /* 0x100fe2000801082c */
[--C-:B------:R-:W-:Y:S01]  /*f720*/  FFMA.FTZ R31, R57, UR48, -R44.reuse ;  /* 0x00000030391f7c23 */ /* 0x100fe2000801082c */
[----:B------:R-:W0:Y:S01]  /*f730*/  @P1 LDC R54, c[0x0][0x450] ;  /* 0x00011400ff361b82 */ /* 0x000e220000000800 */
[--C-:B------:R-:W-:Y:S01]  /*f740*/  FFMA.FTZ R182, R3, UR48, -R44.reuse ;  /* 0x0000003003b67c23 */ /* 0x100fe2000801082c */
[--C-:B------:R-:W-:Y:S01]  /*f750*/  FFMA.FTZ R3, R7, UR48, -R44.reuse ;  /* 0x0000003007037c23 */ /* 0x100fe2000801082c */
[--C-:B------:R-:W-:Y:S01]  /*f760*/  FFMA.FTZ R176, R5, UR48, -R44.reuse ;  /* 0x0000003005b07c23 */ /* 0x100fe2000801082c */
[----:B------:R-:W-:Y:S01]  /*f770*/  MUFU.EX2 R180, R180 ;  /* 0x000000b400b47308 */ /* 0x000fe20000000800 */
[----:B------:R-:W-:Y:S02]  /*f780*/  IMAD.U32 R5, RZ, RZ, UR38 ;  /* 0x00000026ff057e24 */ /* 0x000fe4000f8e00ff */
[--C-:B------:R-:W-:Y:S01]  /*f790*/  FFMA.FTZ R9, R9, UR48, -R44.reuse ;  /* 0x0000003009097c23 */ /* 0x100fe2000801082c */
[--C-:B------:R-:W-:Y:S01]  /*f7a0*/  FFMA.FTZ R11, R11, UR48, -R44.reuse ;  /* 0x000000300b0b7c23 */ /* 0x100fe2000801082c */
[--C-:B------:R-:W-:Y:S01]  /*f7b0*/  FFMA.FTZ R56, R56, UR48, -R44.reuse ;  /* 0x0000003038387c23 */ /* 0x100fe2000801082c */
[----:B------:R-:W-:Y:S01]  /*f7c0*/  FFMA.FTZ R58, R58, UR48, -R44 ;  /* 0x000000303a3a7c23 */ /* 0x000fe2000801082c */
[----:B------:R-:W-:Y:S01]  /*f7d0*/  PRMT R0, R5, 0x654, R0 ;  /* 0x0000065405007816 */ /* 0x000fe20000000000 */
[--C-:B------:R-:W-:Y:S01]  /*f7e0*/  FFMA.FTZ R13, R13, UR48, -R44.reuse ;  /* 0x000000300d0d7c23 */ /* 0x100fe2000801082c */
[----:B------:R-:W2:Y:S01]  /*f7f0*/  MUFU.EX2 R31, R31 ;  /* 0x0000001f001f7308 */ /* 0x000ea20000000800 */
[--C-:B------:R-:W-:Y:S01]  /*f800*/  FFMA.FTZ R15, R15, UR48, -R44.reuse ;  /* 0x000000300f0f7c23 */ /* 0x100fe2000801082c */
[----:B------:R1:W-:Y:S01]  /*f810*/  SYNCS.ARRIVE.TRANS64.RED.A1T0 RZ, [R0+URZ], RZ ;  /* 0x000000ff00ff79a7 */ /* 0x0003e2000810043f */
[--C-:B------:R-:W-:Y:S01]  /*f820*/  FFMA.FTZ R59, R59, UR48, -R44.reuse ;  /* 0x000000303b3b7c23 */ /* 0x100fe2000801082c */
[--C-:B------:R-:W-:Y:S01]  /*f830*/  FFMA.FTZ R60, R60, UR48, -R44.reuse ;  /* 0x000000303c3c7c23 */ /* 0x100fe2000801082c */
[--C-:B------:R-:W-:Y:S01]  /*f840*/  FFMA.FTZ R64, R64, UR48, -R44.reuse ;  /* 0x0000003040407c23 */ /* 0x100fe2000801082c */
[--C-:B------:R-:W-:Y:S01]  /*f850*/  FFMA.FTZ R65, R65, UR48, -R44.reuse ;  /* 0x0000003041417c23 */ /* 0x100fe2000801082c */
[--C-:B------:R-:W-:Y:S01]  /*f860*/  FFMA.FTZ R27, R27, UR48, -R44.reuse ;  /* 0x000000301b1b7c23 */ /* 0x100fe2000801082c */
[----:B------:R-:W3:Y:S01]  /*f870*/  MUFU.EX2 R182, R182 ;  /* 0x000000b600b67308 */ /* 0x000ee20000000800 */
[----:B------:R-:W-:Y:S01]  /*f880*/  FFMA.FTZ R66, R66, UR48, -R44 ;  /* 0x0000003042427c23 */ /* 0x000fe2000801082c */
[----:B-1----:R-:W-:Y:S01]  /*f890*/  FADD.FTZ R0, R181, R8 ;  /* 0x00000008b5007221 */ /* 0x002fe20000010000 */
[--C-:B------:R-:W-:Y:S01]  /*f8a0*/  FFMA.FTZ R67, R67, UR48, -R44.reuse ;  /* 0x0000003043437c23 */ /* 0x100fe2000801082c */
[----:B0-----:R-:W-:Y:S01]  /*f8b0*/  @P1 SHF.R.U32.HI R39, RZ, R54, R41 ;  /* 0x00000036ff271219 */ /* 0x001fe20000011629 */
[--C-:B------:R-:W-:Y:S01]  /*f8c0*/  FFMA.FTZ R69, R69, UR48, -R44.reuse ;  /* 0x0000003045457c23 */ /* 0x100fe2000801082c */
[--C-:B------:R-:W-:Y:S01]  /*f8d0*/  FFMA.FTZ R70, R70, UR48, -R44.reuse ;  /* 0x0000003046467c23 */ /* 0x100fe2000801082c */
[----:B------:R-:W-:Y:S01]  /*f8e0*/  FFMA.FTZ R68, R68, UR48, -R44 ;  /* 0x0000003044447c23 */ /* 0x000fe2000801082c */
[----:B------:R-:W0:Y:S01]  /*f8f0*/  MUFU.EX2 R3, R3 ;  /* 0x0000000300037308 */ /* 0x000e220000000800 */
[----:B--2---:R-:W-:Y:S01]  /*f900*/  FADD.FTZ R5, R180, R31 ;  /* 0x0000001fb4057221 */ /* 0x004fe20000010000 */
[----:B------:R-:W-:Y:S01]  /*f910*/  IADD3 R41, R39, R193, -R192 ;  /* 0x000000c127297210 */ /* 0x000fe20007ffe8c0 */
[--C-:B------:R-:W-:Y:S01]  /*f920*/  FFMA.FTZ R25, R25, UR48, -R44.reuse ;  /* 0x0000003019197c23 */ /* 0x100fe2000801082c */
[----:B------:R-:W-:Y:S01]  /*f930*/  F2FP.F16.F32.PACK_AB R181, R8, R181 ;  /* 0x000000b508b5723e */ /* 0x000fe200000000ff */
[--C-:B------:R-:W-:Y:S01]  /*f940*/  FFMA.FTZ R48, R48, UR48, -R44.reuse ;  /* 0x0000003030307c23 */ /* 0x100fe2000801082c */
[--C-:B------:R-:W-:Y:S01]  /*f950*/  FFMA.FTZ R51, R51, UR48, -R44.reuse ;  /* 0x0000003033337c23 */ /* 0x100fe2000801082c */
[----:B------:R-:W-:Y:S01]  /*f960*/  FFMA.FTZ R50, R50, UR48, -R44 ;  /* 0x0000003032327c23 */ /* 0x000fe2000801082c */
[----:B------:R-:W1:Y:S01]  /*f970*/  MUFU.EX2 R176, R176 ;  /* 0x000000b000b07308 */ /* 0x000e620000000800 */
[----:B---3--:R-:W-:Y:S01]  /*f980*/  FADD.FTZ R46, R182, R5 ;  /* 0x00000005b62e7221 */ /* 0x008fe20000010000 */
[----:B------:R-:W-:Y:S01]  /*f990*/  FADD.FTZ R5, R183, R0 ;  /* 0x00000000b7057221 */ /* 0x000fe20000010000 */
[--C-:B------:R-:W-:Y:S01]  /*f9a0*/  FFMA.FTZ R53, R53, UR48, -R44.reuse ;  /* 0x0000003035357c23 */ /* 0x100fe2000801082c */
[--C-:B------:R-:W-:Y:S01]  /*f9b0*/  FFMA.FTZ R55, R55, UR48, -R44.reuse ;  /* 0x0000003037377c23 */ /* 0x100fe2000801082c */
[--C-:B------:R-:W-:Y:S01]  /*f9c0*/  FFMA.FTZ R35, R35, UR48, -R44.reuse ;  /* 0x0000003023237c23 */ /* 0x100fe2000801082c */
[----:B------:R-:W-:Y:S01]  /*f9d0*/  FADD.FTZ R0, R10, R5 ;  /* 0x000000050a007221 */ /* 0x000fe20000010000 */
[----:B------:R-:W-:Y:S01]  /*f9e0*/  FFMA.FTZ R33, R33, UR48, -R44 ;  /* 0x0000003021217c23 */ /* 0x000fe2000801082c */
[----:B------:R-:W2:Y:S01]  /*f9f0*/  MUFU.EX2 R9, R9 ;  /* 0x0000000900097308 */ /* 0x000ea20000000800 */
[----:B0-----:R-:W-:Y:S01]  /*fa00*/  FADD.FTZ R39, R3, R46 ;  /* 0x0000002e03277221 */ /* 0x001fe20000010000 */
[----:B------:R-:W-:Y:S01]  /*fa10*/  FADD.FTZ R5, R177, R0 ;  /* 0x00000000b1057221 */ /* 0x000fe20000010000 */
[----:B------:R-:W-:Y:S01]  /*fa20*/  F2FP.F16.F32.PACK_AB R182, R3, R182 ;  /* 0x000000b603b6723e */ /* 0x000fe200000000ff */
[--C-:B------:R-:W-:Y:S01]  /*fa30*/  FFMA.FTZ R61, R61, UR48, -R44.reuse ;  /* 0x000000303d3d7c23 */ /* 0x100fe2000801082c */
[--C-:B------:R-:W-:Y:S01]  /*fa40*/  FFMA.FTZ R62, R62, UR48, -R44.reuse ;  /* 0x000000303e3e7c23 */ /* 0x100fe2000801082c */
[----:B------:R-:W-:Y:S01]  /*fa50*/  FADD.FTZ R0, R12, R5 ;  /* 0x000000050c007221 */ /* 0x000fe20000010000 */
[----:B------:R-:W-:Y:S01]  /*fa60*/  FFMA.FTZ R44, R63, UR48, -R44 ;  /* 0x000000303f2c7c23 */ /* 0x000fe2000801082c */
[----:B------:R-:W0:Y:S01]  /*fa70*/  MUFU.EX2 R11, R11 ;  /* 0x0000000b000b7308 */ /* 0x000e220000000800 */
[----:B-1----:R-:W-:Y:S01]  /*fa80*/  FADD.FTZ R46, R176, R39 ;  /* 0x00000027b02e7221 */ /* 0x002fe20000010000 */
[----:B------:R-:W-:Y:S01]  /*fa90*/  FADD.FTZ R39, R179, R0 ;  /* 0x00000000b3277221 */ /* 0x000fe20000010000 */
[----:B------:R-:W-:Y:S01]  /*faa0*/  F2FP.F16.F32.PACK_AB R177, R12, R177 ;  /* 0x000000b10cb1723e */ /* 0x000fe200000000ff */
[----:B------:R-:W-:Y:S01]  /*fab0*/  VIADD R12, R96, 0xfffffffe ;  /* 0xfffffffe600c7836 */ /* 0x000fe20000000000 */
[----:B------:R-:W-:Y:S01]  /*fac0*/  F2FP.F16.F32.PACK_AB R183, R10, R183 ;  /* 0x000000b70ab7723e */ /* 0x000fe200000000ff */
[C---:B------:R-:W-:Y:S01]  /*fad0*/  FADD.FTZ R0, R14.reuse, R39 ;  /* 0x000000270e007221 */ /* 0x040fe20000010000 */
[----:B------:R-:W-:Y:S01]  /*fae0*/  F2FP.F16.F32.PACK_AB R179, R14, R179 ;  /* 0x000000b30eb3723e */ /* 0x000fe200000000ff */
[----:B------:R-:W1:Y:S01]  /*faf0*/  MUFU.EX2 R56, R56 ;  /* 0x0000003800387308 */ /* 0x000e620000000800 */
[C---:B--2---:R-:W-:Y:S01]  /*fb00*/  FADD.FTZ R46, R9.reuse, R46 ;  /* 0x0000002e092e7221 */ /* 0x044fe20000010000 */
[----:B------:R-:W-:-:S02]  /*fb10*/  F2FP.F16.F32.PACK_AB R176, R9, R176 ;  /* 0x000000b009b0723e */ /* 0x000fc400000000ff */
[----:B------:R-:W-:Y:S02]  /*fb20*/  CS2R R96, SRZ ;  /* 0x0000000000607805 */ /* 0x000fe4000001ff00 */
[----:B------:R-:W-:Y:S02]  /*fb30*/  F2FP.F16.F32.PACK_AB R180, R31, R180 ;  /* 0x000000b41fb4723e */ /* 0x000fe400000000ff */
[----:B------:R-:W2:Y:S01]  /*fb40*/  MUFU.EX2 R58, R58 ;  /* 0x0000003a003a7308 */ /* 0x000ea20000000800 */
[----:B0-----:R-:W-:-:S07]  /*fb50*/  FADD.FTZ R5, R11, R46 ;  /* 0x0000002e0b057221 */ /* 0x001fce0000010000 */
[----:B------:R-:W0:Y:S01]  /*fb60*/  MUFU.EX2 R13, R13 ;  /* 0x0000000d000d7308 */ /* 0x000e220000000800 */
[C---:B-1----:R-:W-:Y:S01]  /*fb70*/  FADD.FTZ R5, R56.reuse, R5 ;  /* 0x0000000538057221 */ /* 0x042fe20000010000 */
[----:B------:R-:W-:-:S06]  /*fb80*/  F2FP.F16.F32.PACK_AB R178, R56, R11 ;  /* 0x0000000b38b2723e */ /* 0x000fcc00000000ff */
[----:B------:R-:W1:Y:S01]  /*fb90*/  MUFU.EX2 R15, R15 ;  /* 0x0000000f000f7308 */ /* 0x000e620000000800 */
[----:B--2---:R-:W-:Y:S01]  /*fba0*/  FADD.FTZ R46, R58, R5 ;  /* 0x000000053a2e7221 */ /* 0x004fe20000010000 */
[----:B------:R-:W-:Y:S01]  /*fbb0*/  FADD.FTZ R5, R173, R0 ;  /* 0x00000000ad057221 */ /* 0x000fe20000010000 */
[----:B------:R-:W-:-:S03]  /*fbc0*/  F2FP.F16.F32.PACK_AB R173, R20, R173 ;  /* 0x000000ad14ad723e */ /* 0x000fc600000000ff */
[----:B------:R-:W-:Y:S02]  /*fbd0*/  FADD.FTZ R0, R20, R5 ;  /* 0x0000000514007221 */ /* 0x000fe40000010000 */
[----:B------:R-:W2:Y:S01]  /*fbe0*/  MUFU.EX2 R174, R59 ;  /* 0x0000003b00ae7308 */ /* 0x000ea20000000800 */
[C---:B0-----:R-:W-:Y:S01]  /*fbf0*/  FADD.FTZ R46, R13.reuse, R46 ;  /* 0x0000002e0d2e7221 */ /* 0x041fe20000010000 */
[----:B------:R-:W-:-:S06]  /*fc00*/  F2FP.F16.F32.PACK_AB R172, R13, R58 ;  /* 0x0000003a0dac723e */ /* 0x000fcc00000000ff */
[----:B------:R-:W0:Y:S01]  /*fc10*/  MUFU.EX2 R60, R60 ;  /* 0x0000003c003c7308 */ /* 0x000e220000000800 */
[----:B-1----:R-:W-:Y:S01]  /*fc20*/  FADD.FTZ R5, R15, R46 ;  /* 0x0000002e0f057221 */ /* 0x002fe20000010000 */
[----:B------:R-:W-:-:S06]  /*fc30*/  SHF.R.S32.HI R46, RZ, 0x1f, R41 ;  /* 0x0000001fff2e7819 */ /* 0x000fcc0000011429 */
[----:B------:R-:W1:Y:S01]  /*fc40*/  MUFU.EX2 R7, R64 ;  /* 0x0000004000077308 */ /* 0x000e620000000800 */
[----:B--2---:R-:W-:Y:S01]  /*fc50*/  FADD.FTZ R39, R174, R5 ;  /* 0x00000005ae277221 */ /* 0x004fe20000010000 */
[----:B------:R-:W-:Y:S02]  /*fc60*/  LEA.HI R5, R46, R41, RZ, 0x7 ;  /* 0x000000292e057211 */ /* 0x000fe400078f38ff */
[----:B------:R-:W-:Y:S02]  /*fc70*/  F2FP.F16.F32.PACK_AB R174, R174, R15 ;  /* 0x0000000faeae723e */ /* 0x000fe400000000ff */
[----:B------:R-:W-:Y:S02]  /*fc80*/  SHF.R.S32.HI R5, RZ, 0x7, R5 ;  /* 0x00000007ff057819 */ /* 0x000fe40000011405 */
[----:B------:R-:W2:Y:S01]  /*fc90*/  MUFU.EX2 R28, R28 ;  /* 0x0000001c001c7308 */ /* 0x000ea20000000800 */
[----:B0-----:R-:W-:Y:S01]  /*fca0*/  FADD.FTZ R46, R60, R39 ;  /* 0x000000273c2e7221 */ /* 0x001fe20000010000 */
[----:B------:R-:W-:-:S04]  /*fcb0*/  VIMNMX R5, RZ, R5, !PT ;  /* 0x00000005ff057248 */ /* 0x000fc80007fe0100 */
[----:B------:R-:W-:Y:S02]  /*fcc0*/  ISETP.GE.AND P2, PT, R12, R5, PT ;  /* 0x000000050c00720c */ /* 0x000fe40003f46270 */
[----:B------:R-:W0:Y:S01]  /*fcd0*/  MUFU.EX2 R65, R65 ;  /* 0x0000004100417308 */ /* 0x000e220000000800 */
[C---:B-1----:R-:W-:Y:S01]  /*fce0*/  FADD.FTZ R46, R7.reuse, R46 ;  /* 0x0000002e072e7221 */ /* 0x042fe20000010000 */
[----:B------:R-:W-:-:S06]  /*fcf0*/  F2FP.F16.F32.PACK_AB R168, R7, R60 ;  /* 0x0000003c07a8723e */ /* 0x000fcc00000000ff */
[----:B------:R-:W1:Y:S08]  /*fd00*/  MUFU.EX2 R171, R171 ;  /* 0x000000ab00ab7308 */ /* 0x000e700000000800 */
[----:B------:R3:W-:Y:S08]  /*fd10*/  MUFU.EX2 R160, R27 ;  /* 0x0000001b00a07308 */ /* 0x0007f00000000800 */
[----:B------:R-:W4:Y:S01]  /*fd20*/  MUFU.EX2 R66, R66 ;  /* 0x0000004200427308 */ /* 0x000f220000000800 */
[----:B---3--:R-:W-:Y:S01]  /*fd30*/  FADD.FTZ R27, R175, R0 ;  /* 0x00000000af1b7221 */ /* 0x008fe20000010000 */
[----:B------:R-:W-:-:S03]  /*fd40*/  F2FP.F16.F32.PACK_AB R175, R24, R175 ;  /* 0x000000af18af723e */ /* 0x000fc600000000ff */
[----:B------:R-:W-:-:S03]  /*fd50*/  FADD.FTZ R0, R24, R27 ;  /* 0x0000001b18007221 */ /* 0x000fc60000010000 */
[----:B------:R-:W3:Y:S01]  /*fd60*/  MUFU.EX2 R26, R71 ;  /* 0x00000047001a7308 */ /* 0x000ee20000000800 */
[----:B------:R-:W-:Y:S01]  /*fd70*/  FADD.FTZ R27, R169, R0 ;  /* 0x00000000a91b7221 */ /* 0x000fe20000010000 */
[----:B--2---:R-:W-:-:S03]  /*fd80*/  F2FP.F16.F32.PACK_AB R169, R28, R169 ;  /* 0x000000a91ca9723e */ /* 0x004fc600000000ff */
[----:B------:R-:W-:Y:S01]  /*fd90*/  FADD.FTZ R0, R28, R27 ;  /* 0x0000001b1c007221 */ /* 0x000fe20000010000 */
[----:B0-----:R-:W-:Y:S02]  /*fda0*/  FADD.FTZ R27, R65, R46 ;  /* 0x0000002e411b7221 */ /* 0x001fe40000010000 */
[----:B------:R-:W0:Y:S01]  /*fdb0*/  MUFU.EX2 R67, R67 ;  /* 0x0000004300437308 */ /* 0x000e220000000800 */
[----:B-1----:R-:W-:Y:S01]  /*fdc0*/  FADD.FTZ R39, R171, R0 ;  /* 0x00000000ab277221 */ /* 0x002fe20000010000 */
[C---:B----4-:R-:W-:Y:S01]  /*fdd0*/  FADD.FTZ R0, R66.reuse, R27 ;  /* 0x0000001b42007221 */ /* 0x050fe20000010000 */
[----:B------:R-:W-:-:S05]  /*fde0*/  F2FP.F16.F32.PACK_AB R170, R66, R65 ;  /* 0x0000004142aa723e */ /* 0x000fca00000000ff */
[----:B------:R-:W1:Y:S01]  /*fdf0*/  MUFU.EX2 R165, R165 ;  /* 0x000000a500a57308 */ /* 0x000e620000000800 */
[C---:B---3--:R-:W-:Y:S01]  /*fe00*/  FADD.FTZ R8, R26.reuse, R39 ;  /* 0x000000271a087221 */ /* 0x048fe20000010000 */
        /* <DEDUP_REMOVED lines=22> */
[----:B--2---:R-:W-:-:S04]  /*ff70*/  FADD.FTZ R3, R25, R8 ;  /* 0x0000000819037221 */ /* 0x004fc80000010000 */
[C---:B------:R-:W-:Y:S01]  /*ff80*/  FADD.FTZ R3, R160.reuse, R3 ;  /* 0x00000003a0037221 */ /* 0x040fe20000010000 */
[----:B------:R-:W-:Y:S02]  /*ff90*/  F2FP.F16.F32.PACK_AB R160, R160, R25 ;  /* 0x00000019a0a0723e */ /* 0x000fe400000000ff */
        /* <DEDUP_REMOVED lines=48> */
[----:B-1----:R-:W-:-:S04]  /*102a0*/  FADD.FTZ R10, R62, R3 ;  /* 0x000000033e0a7221 */ /* 0x002fc80000010000 */
[C---:B--2---:R-:W-:Y:S01]  /*102b0*/  FADD.FTZ R3, R7.reuse, R10 ;  /* 0x0000000a07037221 */ /* 0x044fe20000010000 */
[----:B------:R-:W-:Y:S01]  /*102c0*/  F2FP.F16.F32.PACK_AB R154, R7, R62 ;  /* 0x0000003e079a723e */ /* 0x000fe200000000ff */
[C---:B0-----:R-:W-:Y:S01]  /*102d0*/  FADD.FTZ R0, R8.reuse, R9 ;  /* 0x0000000908007221 */ /* 0x041fe20000010000 */
[----:B------:R-:W-:Y:S01]  /*102e0*/  F2FP.F16.F32.PACK_AB R155, R8, R155 ;  /* 0x0000009b089b723e */ /* 0x000fe200000000ff */
[----:B------:R-:W-:Y:S06]  /*102f0*/  @!P2 BRA `(.L_x_3045) ;  /* 0x0000003000fca947 */ /* 0x000fec0003800000 */
[----:B------:R-:W-:Y:S01]  /*10300*/  MOV R10, R6 ;  /* 0x00000006000a7202 */ /* 0x000fe20000000f00 */
[----:B------:R-:W-:Y:S01]  /*10310*/  IMAD.MOV.U32 R11, RZ, RZ, R21 ;  /* 0x000000ffff0b7224 */ /* 0x000fe200078e0015 */
[----:B------:R-:W-:Y:S01]  /*10320*/  MOV R151, RZ ;  /* 0x000000ff00977202 */ /* 0x000fe20000000f00 */
[----:B------:R-:W-:Y:S02]  /*10330*/  IMAD.MOV.U32 R14, RZ, RZ, R188 ;  /* 0x000000ffff0e7224 */ /* 0x000fe400078e00bc */
[----:B------:R-:W-:-:S07]  /*10340*/  IMAD.MOV.U32 R13, RZ, RZ, R186 ;  /* 0x000000ffff0d7224 */ /* 0x000fce00078e00ba */
.L_x_3057:
        /* <DEDUP_REMOVED lines=8> */
.L_x_3047:
        /* <DEDUP_REMOVED lines=8> */
.L_x_3048:
[----:B------:R-:W-:Y:S04]  /*10450*/  BSSY B0, `(.L_x_3046) ;  /* 0x0000004000007945 */ /* 0x000fe80003800000 */
[----:B-1----:R-:W-:Y:S05]  /*10460*/  @P3 BRA `(.L_x_3049) ;  /* 0x0000000000083947 */ /* 0x002fea0003800000 */
[----:B------:R-:W1:Y:S02]  /*10470*/  SYNCS.PHASECHK.TRANS64.TRYWAIT P3, [R7+URZ+0x28830], R6 ;  /* 0x02883006070075a7 */ /* 0x000e64000806017f */
[----:B-1----:R-:W-:Y:S05]  /*10480*/  @!P3 BRA `(.L_x_3050) ;  /* 0x000001180000b947 */ /* 0x002fea0003800000 */
.L_x_3049:
[----:B------:R-:W-:Y:S05]  /*10490*/  BSYNC B0 ;  /* 0x0000000000007941 */ /* 0x000fea0003800000 */
.L_x_3046:
[----:B------:R-:W2:Y:S01]  /*104a0*/  S2R R8, SR_TID.X ;  /* 0x0000000000087919 */ /* 0x000ea20000002100 */
[----:B01----:R-:W-:Y:S01]  /*104b0*/  IMAD.MOV.U32 R7, RZ, RZ, 0x40000040 ;  /* 0x40000040ff077424 */ /* 0x003fe200078e00ff */
[----:B------:R-:W-:Y:S05]  /*104c0*/  WARPSYNC.ALL ;  /* 0x0000000000007948 */ /* 0x000fea0003800000 */
[----:B------:R-:W-:Y:S01]  /*104d0*/  R2UR UR35, R7 ;  /* 0x00000000072372ca */ /* 0x000fe200000e0000 */
[----:B------:R-:W-:Y:S01]  /*104e0*/  VIADD R186, R13, 0x1 ;  /* 0x000000010dba7836 */ /* 0x000fe20000000000 */
[----:B------:R-:W-:-:S04]  /*104f0*/  MOV R9, 0x40000040 ;  /* 0x4000004000097802 */ /* 0x000fc80000000f00 */
[C---:B------:R-:W-:Y:S02]  /*10500*/  ISETP.NE.AND P3, PT, R186.reuse, 0x2, PT ;  /* 0x00000002ba00780c */ /* 0x040fe40003f65270 */
[----:B------:R-:W-:Y:S01]  /*10510*/  R2UR UR7, R9 ;  /* 0x00000000090772ca */ /* 0x000fe200000e0000 */
[----:B------:R-:W-:Y:S01]  /*10520*/  IMAD.MOV.U32 R9, RZ, RZ, 0x40000040 ;  /* 0x40000040ff097424 */ /* 0x000fe200078e00ff */
[----:B------:R-:W-:-:S04]  /*10530*/  SEL R186, R186, RZ, P3 ;  /* 0x000000ffbaba7207 */ /* 0x000fc80001800000 */
[----:B------:R-:W-:Y:S02]  /*10540*/  LEA R6, R186, R4, 0xb ;  /* 0x00000004ba067211 */ /* 0x000fe400078e58ff */
[----:B------:R-:W-:Y:S02]  /*10550*/  R2UR UR11, R9 ;  /* 0x00000000090b72ca */ /* 0x000fe400000e0000 */
[----:B------:R-:W-:Y:S02]  /*10560*/  R2UR UR34, R6 ;  /* 0x00000000062272ca */ /* 0x000fe400000e0000 */
[----:B------:R-:W-:-:S04]  /*10570*/  MOV R9, 0x40000040 ;  /* 0x4000004000097802 */ /* 0x000fc80000000f00 */
[----:B------:R-:W-:Y:S01]  /*10580*/  R2UR UR15, R9 ;  /* 0x00000000090f72ca */ /* 0x000fe200000e0000 */
[----:B------:R-:W-:Y:S01]  /*10590*/  IMAD.MOV.U32 R9, RZ, RZ, 0x40000040 ;  /* 0x40000040ff097424 */ /* 0x000fe200078e00ff */
[----:B--2---:R-:W-:-:S04]  /*105a0*/  SHF.R.U32.HI R8, RZ, 0x7, R8 ;  /* 0x00000007ff087819 */ /* 0x004fc80000011608 */
[----:B------:R-:W-:Y:S01]  /*105b0*/  R2UR UR19, R9 ;  /* 0x00000000091372ca */ /* 0x000fe200000e0000 */
[----:B------:R-:W-:Y:S02]  /*105c0*/  VIADD R7, R8, 0x8 ;  /* 0x0000000808077836 */ /* 0x000fe40000000000 */
[----:B------:R-:W-:Y:S02]  /*105d0*/  VIADD R8, R6, 0x2 ;  /* 0x0000000206087836 */ /* 0x000fe40000000000 */
[----:B------:R-:W-:Y:S01]  /*105e0*/  IMAD.MOV.U32 R9, RZ, RZ, 0x40000040 ;  /* 0x40000040ff097424 */ /* 0x000fe200078e00ff */
[----:B------:R0:W-:Y:S02]  /*105f0*/  BAR.SYNC.DEFER_BLOCKING R7, 0x100 ;  /* 0x000400070000751d */ /* 0x0001e40000010000 */
[----:B------:R-:W-:Y:S01]  /*10600*/  R2UR UR6, R8 ;  /* 0x00000000080672ca */ /* 0x000fe200000e0000 */
[----:B------:R-:W-:Y:S01]  /*10610*/  VIADD R8, R6, 0x4 ;  /* 0x0000000406087836 */ /* 0x000fe20000000000 */
[----:B------:R-:W-:-:S02]  /*10620*/  R2UR UR23, R9 ;  /* 0x00000000091772ca */ /* 0x000fc400000e0000 */
        /* <DEDUP_REMOVED lines=42> */
.L_x_3052:
[----:B------:R-:W-:Y:S02]  /*108d0*/  SHF.L.U32 R6, R14, 0x1f, RZ ;  /* 0x0000001f0e067819 */ /* 0x000fe400000006ff */
[----:B------:R-:W-:-:S04]  /*108e0*/  LEA R7, R13, R18, 0x3 ;  /* 0x000000120d077211 */ /* 0x000fc800078e18ff */
[----:B------:R0:W1:Y:S01]  /*108f0*/  SYNCS.PHASECHK.TRANS64.TRYWAIT P2, [R7+URZ+0x28850], R6 ;  /* 0x02885006070075a7 */ /* 0x000062000804017f */
[----:B------:R-:W-:Y:S05]  /*10900*/  @!P0 BRA `(.L_x_3053) ;  /* 0x0000000000048947 */ /* 0x000fea0003800000 */
[----:B------:R-:W-:Y:S01]  /*10910*/  BPT.TRAP 0x1 ;  /* 0x000000040000795c */ /* 0x000fe20000300000 */
.L_x_3053:
[----:B-1----:R-:W-:Y:S05]  /*10920*/  @P2 BRA `(.L_x_3051) ;  /* 0x0000000000082947 */ /* 0x002fea0003800000 */
[----:B------:R-:W1:Y:S02]  /*10930*/  SYNCS.PHASECHK.TRANS64.TRYWAIT P2, [R7+URZ+0x28850], R6 ;  /* 0x02885006070075a7 */ /* 0x000e64000804017f */
[----:B-1----:R-:W-:Y:S05]  /*10940*/  @!P2 BRA `(.L_x_3054) ;  /* 0x0000011000e4a947 */ /* 0x002fea0003800000 */
.L_x_3051:
[----:B01----:R-:W-:Y:S01]  /*10950*/  VIADD R6, R18, 0x400 ;  /* 0x0000040012067836 */ /* 0x003fe20000000000 */
[----:B------:R-:W-:Y:S01]  /*10960*/  MOV R7, 0x40000040 ;  /* 0x4000004000077802 */ /* 0x000fe20000000f00 */
[----:B------:R-:W-:Y:S05]  /*10970*/  WARPSYNC.ALL ;  /* 0x0000000000007948 */ /* 0x000fea0003800000 */
[----:B------:R-:W-:Y:S01]  /*10980*/  SHF.R.U32.HI R6, RZ, 0x4, R6 ;  /* 0x00000004ff067819 */ /* 0x000fe20000011606 */
[----:B------:R-:W-:Y:S01]  /*10990*/  WARPGROUP.ARRIVE ;  /* 0x00000000000079c5 */ /* 0x000fe20000000000 */
[----:B------:R-:W-:Y:S01]  /*109a0*/  R2UR UR7, R7 ;  /* 0x00000000070772ca */ /* 0x000fe200000e0000 */
[----:B------:R-:W-:Y:S01]  /*109b0*/  IMAD.MOV.U32 R9, RZ, RZ, 0x40000040 ;  /* 0x40000040ff097424 */ /* 0x000fe200078e00ff */
[----:B------:R-:W-:Y:S01]  /*109c0*/  LOP3.LUT R6, R6, 0x3fff, RZ, 0xc0, !PT ;  /* 0x00003fff06067812 */ /* 0x000fe200078ec0ff */
[----:B------:R-:W-:-:S02]  /*109d0*/  IMAD.MOV.U32 R7, RZ, RZ, 0x40000040 ;  /* 0x40000040ff077424 */ /* 0x000fc400078e00ff */
[----:B------:R-:W0:Y:S01]  /*109e0*/  S2R R14, SR_TID.X ;  /* 0x00000000000e7919 */ /* 0x000e220000002100 */
[----:B------:R-:W-:-:S05]  /*109f0*/  LOP3.LUT R6, R6, 0x4000000, RZ, 0xfc, !PT ;  /* 0x0400000006067812 */ /* 0x000fca00078efcff */
[----:B------:R-:W-:-:S04]  /*10a00*/  IMAD R6, R13, 0x800, R6 ;  /* 0x000008000d067824 */ /* 0x000fc800078e0206 */
[C---:B------:R-:W-:Y:S01]  /*10a10*/  VIADD R8, R6.reuse, 0x80 ;  /* 0x0000008006087836 */ /* 0x040fe20000000000 */
[----:B------:R-:W-:-:S13]  /*10a20*/  R2UR UR6, R6 ;  /* 0x00000000060672ca */ /* 0x000fda00000e0000 */
[----:B------:R-:W-:Y:S01]  /*10a30*/  HGMMA.64x128x16.F32 R88, R180, gdesc[UR4].tnspB, R88, gsb0 ;  /* 0x41e00004b4587df0 */ /* 0x000fe20008000858 */
[----:B------:R-:W-:Y:S02]  /*10a40*/  R2UR UR6, R8 ;  /* 0x00000000080672ca */ /* 0x000fe400000e0000 */
[----:B------:R-:W-:Y:S01]  /*10a50*/  R2UR UR7, R9 ;  /* 0x00000000090772ca */ /* 0x000fe200000e0000 */
[----:B------:R-:W-:Y:S01]  /*10a60*/  IMAD.MOV.U32 R9, RZ, RZ, 0x40000040 ;  /* 0x40000040ff097424 */ /* 0x000fe200078e00ff */
[----:B------:R-:W-:Y:S02]  /*10a70*/  IADD3 R8, R6, 0x100, RZ ;  /* 0x0000010006087810 */ /* 0x000fe40007ffe0ff */
[----:B0-----:R-:W-:Y:S01]  /*10a80*/  SHF.R.U32.HI R14, RZ, 0x7, R14 ;  /* 0x00000007ff0e7819 */ /* 0x001fe2000001160e */
[----:B------:R-:W-:Y:S02]  /*10a90*/  WARPGROUP.DEPBAR.LE gsb0, 0x0 ;  /* 0x00008000000079c5 */ /* 0x000fe40000010000 */
[----:B------:R-:W-:-:S06]  /*10aa0*/  WARPGROUP.ARRIVE ;  /* 0x00000000000079c5 */ /* 0x000fcc0000000000 */
        /* <DEDUP_REMOVED lines=45> */
.L_x_3055:
[----:B------:R-:W1:Y:S01]  /*10d80*/  @P1 LDC R21, c[0x0][0x44c] ;  /* 0x00011300ff151b82 */ /* 0x000e620000000800 */
[----:B------:R-:W-:Y:S01]  /*10d90*/  FMUL.FTZ R14, R34, UR47 ;  /* 0x0000002f220e7c20 */ /* 0x000fe20008410000 */
[----:B------:R-:W-:Y:S01]  /*10da0*/  IADD3 R156, R204, R191, RZ ;  /* 0x000000bfcc9c7210 */ /* 0x000fe20007ffe0ff */
[----:B------:R-:W-:Y:S01]  /*10db0*/  FMUL.FTZ R153, R33, UR47 ;  /* 0x0000002f21997c20 */ /* 0x000fe20008410000 */
[----:B------:R-:W-:Y:S02]  /*10dc0*/  IMAD.MOV.U32 R33, RZ, RZ, -0x80 ;  /* 0xffffff80ff217424 */ /* 0x000fe400078e00ff */
[----:B------:R-:W-:Y:S01]  /*10dd0*/  FMUL.FTZ R159, R24, UR47 ;  /* 0x0000002f189f7c20 */ /* 0x000fe20008410000 */
[----:B------:R-:W-:Y:S01]  /*10de0*/  FMUL.FTZ R161, R25, UR47 ;  /* 0x0000002f19a17c20 */ /* 0x000fe20008410000 */
[----:B------:R-:W-:Y:S01]  /*10df0*/  FMUL.FTZ R163, R28, UR47 ;  /* 0x0000002f1ca37c20 */ /* 0x000fe20008410000 */
[----:B------:R-:W2:Y:S01]  /*10e00*/  @P1 LDC R34, c[0x0][0x450] ;  /* 0x00011400ff221b82 */ /* 0x000ea20000000800 */
[----:B------:R-:W-:Y:S01]  /*10e10*/  FMUL.FTZ R157, R29, UR47 ;  /* 0x0000002f1d9d7c20 */ /* 0x000fe20008410000 */
[----:B------:R-:W-:Y:S01]  /*10e20*/  FMUL.FTZ R155, R32, UR47 ;  /* 0x0000002f209b7c20 */ /* 0x000fe20008410000 */
[----:B------:R-:W3:Y:S01]  /*10e30*/  MUFU.TANH R159, R159 ;  /* 0x0000009f009f7308 */ /* 0x000ee20000002400 */
[----:B------:R-:W-:Y:S01]  /*10e40*/  FMUL.FTZ R152, R36, UR47 ;  /* 0x0000002f24987c20 */ /* 0x000fe20008410000 */
[----:B------:R-:W-:Y:S01]  /*10e50*/  FMUL.FTZ R29, R50, UR47 ;  /* 0x0000002f321d7c20 */ /* 0x000fe20008410000 */
[----:B------:R-:W-:Y:S01]  /*10e60*/  FMUL.FTZ R15, R35, UR47 ;  /* 0x0000002f230f7c20 */ /* 0x000fe20008410000 */
[----:B------:R-:W-:Y:S01]  /*10e70*/  FMUL.FTZ R35, R37, UR47 ;  /* 0x0000002f25237c20 */ /* 0x000fe20008410000 */
[----:B------:R-:W-:Y:S01]  /*10e80*/  FMUL.FTZ R20, R38, UR47 ;  /* 0x0000002f26147c20 */ /* 0x000fe20008410000 */
[----:B------:R-:W-:Y:S01]  /*10e90*/  FMUL.FTZ R38, R40, UR47 ;  /* 0x0000002f28267c20 */ /* 0x000fe20008410000 */
[----:B------:R-:W-:Y:S01]  /*10ea0*/  FMUL.FTZ R36, R41, UR47 ;  /* 0x0000002f29247c20 */ /* 0x000fe20008410000 */
[----:B------:R-:W4:Y:S01]  /*10eb0*/  MUFU.TANH R161, R161 ;  /* 0x000000a100a17308 */ /* 0x000f220000002400 */
[----:B0-----:R-:W-:Y:S01]  /*10ec0*/  FMUL.FTZ R6, R26, UR47 ;  /* 0x0000002f1a067c20 */ /* 0x001fe20008410000 */
[----:B------:R-:W-:Y:S01]  /*10ed0*/  FMUL.FTZ R37, R44, UR47 ;  /* 0x0000002f2c257c20 */ /* 0x000fe20008410000 */
[----:B------:R-:W-:Y:S01]  /*10ee0*/  FMUL.FTZ R26, R43, UR47 ;  /* 0x0000002f2b1a7c20 */ /* 0x000fe20008410000 */
[----:B------:R-:W-:Y:S01]  /*10ef0*/  FMUL.FTZ R43, R52, UR47 ;  /* 0x0000002f342b7c20 */ /* 0x000fe20008410000 */
[----:B-1----:R-:W-:-:S04]  /*10f00*/  @P1 IMAD.HI.U32 R21, R156, R21, RZ ;  /* 0x000000159c151227 */ /* 0x002fc800078e00ff */
[----:B------:R-:W-:Y:S01]  /*10f10*/  FMUL.FTZ R24, R39, UR47 ;  /* 0x0000002f27187c20 */ /* 0x000fe20008410000 */
[----:B------:R-:W-:Y:S01]  /*10f20*/  FMUL.FTZ R39, R45, UR47 ;  /* 0x0000002f2d277c20 */ /* 0x000fe20008410000 */
[----:B------:R-:W0:Y:S01]  /*10f30*/  MUFU.TANH R163, R163 ;  /* 0x000000a300a37308 */ /* 0x000e220000002400 */
[----:B------:R-:W-:Y:S01]  /*10f40*/  FMUL.FTZ R8, R30, UR47 ;  /* 0x0000002f1e087c20 */ /* 0x000fe20008410000 */
[----:B------:R-:W-:Y:S01]  /*10f50*/  FMUL.FTZ R30, R51, UR47 ;  /* 0x0000002f331e7c20 */ /* 0x000fe20008410000 */
[----:B------:R-:W-:Y:S01]  /*10f60*/  FMUL.FTZ R40, R48, UR47 ;  /* 0x0000002f30287c20 */ /* 0x000fe20008410000 */
[----:B------:R-:W-:Y:S01]  /*10f70*/  FMUL.FTZ R25, R42, UR47 ;  /* 0x0000002f2a197c20 */ /* 0x000fe20008410000 */
[----:B--2---:R-:W-:Y:S01]  /*10f80*/  @P1 SHF.R.U32.HI R156, RZ, R34, R21 ;  /* 0x00000022ff9c1219 */ /* 0x004fe20000011615 */
[----:B------:R-:W-:Y:S02]  /*10f90*/  IMAD R34, R12, R33, 0x1 ;  /* 0x000000010c227424 */ /* 0x000fe400078e0221 */
[----:B------:R-:W-:Y:S01]  /*10fa0*/  FMUL.FTZ R42, R49, UR47 ;  /* 0x0000002f312a7c20 */ /* 0x000fe20008410000 */
[----:B------:R-:W1:Y:S01]  /*10fb0*/  MUFU.TANH R157, R157 ;  /* 0x0000009d009d7308 */ /* 0x000e620000002400 */
[----:B------:R-:W-:Y:S01]  /*10fc0*/  FMUL.FTZ R44, R53, UR47 ;  /* 0x0000002f352c7c20 */ /* 0x000fe20008410000 */
[----:B------:R-:W2:Y:S01]  /*10fd0*/  SHFL.IDX PT, R21, R156, RZ, 0x1c1f ;  /* 0x001c1fff9c157589 */ /* 0x000ea200000e0000 */
[----:B------:R-:W-:-:S02]  /*10fe0*/  IMAD R34, R203, -0x2, R34 ;  /* 0xfffffffecb227824 */ /* 0x000fc400078e0222 */
[----:B------:R-:W-:Y:S01]  /*10ff0*/  FMUL.FTZ R9, R31, UR47 ;  /* 0x0000002f1f097c20 */ /* 0x000fe20008410000 */
[----:B------:R-:W-:Y:S01]  /*11000*/  FMUL.FTZ R31, R54, UR47 ;  /* 0x0000002f361f7c20 */ /* 0x000fe20008410000 */
[----:B------:R-:W-:Y:S01]  /*11010*/  FMUL.FTZ R45, R56, UR47 ;  /* 0x0000002f382d7c20 */ /* 0x000fe20008410000 */
[----:B------:R-:W-:Y:S01]  /*11020*/  FMUL.FTZ R7, R27, UR47 ;  /* 0x0000002f1b077c20 */ /* 0x000fe20008410000 */
[----:B------:R-:W-:Y:S01]  /*11030*/  IADD3 R154, -R192, R34, R193 ;  /* 0x00000022c09a7210 */ /* 0x000fe20007ffe1c1 */
        /* <DEDUP_REMOVED lines=17> */
[----:B--2---:R-:W-:-:S02]  /*11150*/  IMAD.IADD R21, R154, 0x1, R21 ;  /* 0x000000019a157824 */ /* 0x004fc400078e0215 */
[----:B------:R-:W-:Y:S01]  /*11160*/  FMUL.FTZ R85, R85, UR47 ;  /* 0x0000002f55557c20 */ /* 0x000fe20008410000 */
[----:B------:R-:W-:Y:S01]  /*11170*/  FMUL.FTZ R33, R58, UR47 ;  /* 0x0000002f3a217c20 */ /* 0x000fe20008410000 */
[----:B------:R-:W-:Y:S01]  /*11180*/  FMUL.FTZ R34, R59, UR47 ;  /* 0x0000002f3b227c20 */ /* 0x000fe20008410000 */
[----:B------:R-:W-:Y:S01]  /*11190*/  FMUL.FTZ R61, R63, UR47 ;  /* 0x0000002f3f3d7c20 */ /* 0x000fe20008410000 */
[----:B------:R-:W-:Y:S01]  /*111a0*/  ISETP.GT.AND P2, PT, R21, RZ, PT ;  /* 0x000000ff1500720c */ /* 0x000fe20003f44270 */
[----:B------:R-:W-:Y:S01]  /*111b0*/  FMUL.FTZ R63, R67, UR47 ;  /* 0x0000002f433f7c20 */ /* 0x000fe20008410000 */
[----:B------:R-:W-:Y:S01]  /*111c0*/  ISETP.GT.AND P3, PT, R21, 0x1, PT ;  /* 0x000000011500780c */ /* 0x000fe20003f64270 */
[----:B------:R-:W2:Y:S01]  /*111d0*/  MUFU.TANH R35, R35 ;  /* 0x0000002300237308 */ /* 0x000ea20000002400 */
[----:B---3--:R-:W-:Y:S01]  /*111e0*/  FSEL R159, R159, -INF , P2 ;  /* 0xff8000009f9f7808 */ /* 0x008fe20001000000 */
[----:B------:R-:W-:Y:S01]  /*111f0*/  FMUL.FTZ R67, R75, UR47 ;  /* 0x0000002f4b437c20 */ /* 0x000fe20008410000 */
[----:B------:R-:W-:Y:S01]  /*11200*/  ISETP.GT.AND P2, PT, R21, 0x8, PT ;  /* 0x000000081500780c */ /* 0x000fe20003f44270 */
[----:B------:R-:W-:Y:S01]  /*11210*/  FMUL.FTZ R60, R62, UR47 ;  /* 0x0000002f3e3c7c20 */ /* 0x000fe20008410000 */
[----:B----4-:R-:W-:Y:S01]  /*11220*/  FSEL R161, R161, -INF , P3 ;  /* 0xff800000a1a17808 */ /* 0x010fe20001800000 */
[----:B------:R-:W3:Y:S01]  /*11230*/  SHFL.IDX PT, R75, R156, 0x1, 0x1c1f ;  /* 0x003c1f009c4b7f89 */ /* 0x000ee200000e0000 */
[----:B------:R-:W-:Y:S01]  /*11240*/  FMNMX.FTZ R50, R159, R11, !PT ;  /* 0x0000000b9f327209 */ /* 0x000fe20007810000 */
[----:B------:R-:W4:Y:S01]  /*11250*/  MUFU.TANH R38, R38 ;  /* 0x0000002600267308 */ /* 0x000f220000002400 */
[----:B------:R-:W-:Y:S01]  /*11260*/  ISETP.GT.AND P3, PT, R21, 0x9, PT ;  /* 0x000000091500780c */ /* 0x000fe20003f64270 */
[----:B------:R-:W-:Y:S01]  /*11270*/  UMOV UR48, UR45 ;  /* 0x0000002d00307c82 */ /* 0x000fe20008000000 */
[----:B0-----:R-:W-:-:S02]  /*11280*/  FSEL R163, R163, -INF , P2 ;  /* 0xff800000a3a37808 */ /* 0x001fc40001000000 */
[----:B------:R-:W-:Y:S02]  /*11290*/  FMNMX.FTZ R50, R161, R50, !PT ;  /* 0x00000032a1327209 */ /* 0x000fe40007810000 */
[----:B------:R-:W-:Y:S01]  /*112a0*/  ISETP.GT.AND P2, PT, R21, 0x10, PT ;  /* 0x000000101500780c */ /* 0x000fe20003f44270 */
[----:B------:R-:W0:Y:S01]  /*112b0*/  MUFU.TANH R36, R36 ;  /* 0x0000002400247308 */ /* 0x000e220000002400 */
[----:B-1----:R-:W-:Y:S02]  /*112c0*/  FSEL R157, R157, -INF , P3 ;  /* 0xff8000009d9d7808 */ /* 0x002fe40001800000 */
[----:B------:R-:W-:Y:S02]  /*112d0*/  FMNMX.FTZ R50, R163, R50, !PT ;  /* 0x00000032a3327209 */ /* 0x000fe40007810000 */
[----:B------:R-:W-:Y:S02]  /*112e0*/  ISETP.GT.AND P3, PT, R21, 0x11, PT ;  /* 0x000000111500780c */ /* 0x000fe40003f64270 */
[----:B-----5:R-:W-:Y:S01]  /*112f0*/  FSEL R155, R155, -INF , P2 ;  /* 0xff8000009b9b7808 */ /* 0x020fe20001000000 */
[----:B------:R-:W1:Y:S01]  /*11300*/  MUFU.TANH R37, R37 ;  /* 0x0000002500257308 */ /* 0x000e620000002400 */
[----:B------:R-:W-:-:S02]  /*11310*/  FMNMX.FTZ R50, R157, R50, !PT ;  /* 0x000000329d327209 */ /* 0x000fc40007810000 */
[----:B------:R-:W-:Y:S02]  /*11320*/  ISETP.GT.AND P2, PT, R21, 0x18, PT ;  /* 0x000000181500780c */ /* 0x000fe40003f44270 */
[----:B------:R-:W-:Y:S02]  /*11330*/  FSEL R153, R153, -INF , P3 ;  /* 0xff80000099997808 */ /* 0x000fe40001800000 */
[----:B------:R-:W-:Y:S01]  /*11340*/  FMNMX.FTZ R52, R155, R50, !PT ;  /* 0x000000329b347209 */ /* 0x000fe20007810000 */
[----:B------:R-:W5:Y:S01]  /*11350*/  MUFU.TANH R39, R39 ;  /* 0x0000002700277308 */ /* 0x000f620000002400 */
        /* <DEDUP_REMOVED lines=8> */
[----:B--2---:R-:W-:-:S02]  /*113e0*/  FSEL R41, R35, -INF , P3 ;  /* 0xff80000023297808 */ /* 0x004fc40001800000 */
[----:B------:R-:W-:Y:S01]  /*113f0*/  FMNMX.FTZ R52, R152, R51, !PT ;  /* 0x0000003398347209 */ /* 0x000fe20007810000 */
[----:B------:R-:W-:Y:S01]  /*11400*/  FMUL.FTZ R51, R68, UR47 ;  /* 0x0000002f44337c20 */ /* 0x000fe20008410000 */
[----:B------:R-:W-:Y:S02]  /*11410*/  ISETP.GT.AND P3, PT, R21, 0x21, PT ;  /* 0x000000211500780c */ /* 0x000fe40003f64270 */
[----:B----4-:R-:W-:Y:S01]  /*11420*/  FSEL R38, R38, -INF , P2 ;  /* 0xff80000026267808 */ /* 0x010fe20001000000 */
[----:B------:R-:W2:Y:S01]  /*11430*/  MUFU.TANH R42, R42 ;  /* 0x0000002a002a7308 */ /* 0x000ea20000002400 */
[----:B------:R-:W-:Y:S01]  /*11440*/  FMNMX.FTZ R53, R41, R52, !PT ;  /* 0x0000003429357209 */ /* 0x000fe20007810000 */
[----:B------:R-:W-:Y:S01]  /*11450*/  FMUL.FTZ R52, R69, UR47 ;  /* 0x0000002f45347c20 */ /* 0x000fe20008410000 */
[----:B------:R-:W-:Y:S01]  /*11460*/  ISETP.GT.AND P2, PT, R21, 0x28, PT ;  /* 0x000000281500780c */ /* 0x000fe20003f44270 */
[----:B------:R-:W-:Y:S01]  /*11470*/  FMUL.FTZ R69, R79, UR47 ;  /* 0x0000002f4f457c20 */ /* 0x000fe20008410000 */
[----:B0-----:R-:W-:-:S02]  /*11480*/  FSEL R35, R36, -INF , P3 ;  /* 0xff80000024237808 */ /* 0x001fc40001800000 */
[----:B------:R-:W-:Y:S01]  /*11490*/  FMNMX.FTZ R54, R38, R53, !PT ;  /* 0x0000003526367209 */ /* 0x000fe20007810000 */
[----:B------:R-:W0:Y:S01]  /*114a0*/  MUFU.TANH R43, R43 ;  /* 0x0000002b002b7308 */ /* 0x000e220000002400 */
[----:B------:R-:W-:Y:S02]  /*114b0*/  ISETP.GT.AND P3, PT, R21, 0x29, PT ;  /* 0x000000291500780c */ /* 0x000fe40003f64270 */
[----:B-1----:R-:W-:Y:S02]  /*114c0*/  FSEL R36, R37, -INF , P2 ;  /* 0xff80000025247808 */ /* 0x002fe40001000000 */
[----:B------:R-:W-:Y:S02]  /*114d0*/  FMNMX.FTZ R53, R35, R54, !PT ;  /* 0x0000003623357209 */ /* 0x000fe40007810000 */
[----:B------:R-:W-:Y:S01]  /*114e0*/  ISETP.GT.AND P2, PT, R21, 0x30, PT ;  /* 0x000000301500780c */ /* 0x000fe20003f44270 */
[----:B------:R-:W1:Y:S01]  /*114f0*/  MUFU.TANH R44, R44 ;  /* 0x0000002c002c7308 */ /* 0x000e620000002400 */
[----:B-----5:R-:W-:-:S02]  /*11500*/  FSEL R37, R39, -INF , P3 ;  /* 0xff80000027257808 */ /* 0x020fc40001800000 */
[----:B------:R-:W-:Y:S02]  /*11510*/  FMNMX.FTZ R54, R36, R53, !PT ;  /* 0x0000003524367209 */ /* 0x000fe40007810000 */
[----:B------:R-:W-:Y:S02]  /*11520*/  ISETP.GT.AND P3, PT, R21, 0x31, PT ;  /* 0x000000311500780c */ /* 0x000fe40003f64270 */
[----:B---3--:R-:W-:Y:S01]  /*11530*/  FSEL R39, R40, -INF , P2 ;  /* 0xff80000028277808 */ /* 0x008fe20001000000 */
[----:B------:R-:W3:Y:S01]  /*11540*/  MUFU.TANH R45, R45 ;  /* 0x0000002d002d7308 */ /* 0x000ee20000002400 */
[----:B------:R-:W-:Y:S02]  /*11550*/  FMNMX.FTZ R54, R37, R54, !PT ;  /* 0x0000003625367209 */ /* 0x000fe40007810000 */
[----:B------:R-:W-:Y:S02]  /*11560*/  ISETP.GT.AND P2, PT, R21, 0x38, PT ;  /* 0x000000381500780c */ /* 0x000fe40003f44270 */
[----:B--2---:R-:W-:-:S02]  /*11570*/  FSEL R40, R42, -INF , P3 ;  /* 0xff8000002a287808 */ /* 0x004fc40001800000 */
[----:B------:R-:W-:Y:S01]  /*11580*/  FMNMX.FTZ R53, R39, R54, !PT ;  /* 0x0000003627357209 */ /* 0x000fe20007810000 */
[----:B------:R-:W2:Y:S01]  /*11590*/  MUFU.TANH R46, R46 ;  /* 0x0000002e002e7308 */ /* 0x000ea20000002400 */
[----:B------:R-:W-:Y:S02]  /*115a0*/  ISETP.GT.AND P3, PT, R21, 0x39, PT ;  /* 0x000000391500780c */ /* 0x000fe40003f64270 */
[----:B0-----:R-:W-:Y:S02]  /*115b0*/  FSEL R42, R43, -INF , P2 ;  /* 0xff8000002b2a7808 */ /* 0x001fe40001000000 */
[----:B------:R-:W-:Y:S02]  /*115c0*/  FMNMX.FTZ R53, R40, R53, !PT ;  /* 0x0000003528357209 */ /* 0x000fe40007810000 */
[----:B------:R-:W-:Y:S01]  /*115d0*/  ISETP.GT.AND P2, PT, R21, 0x40, PT ;  /* 0x000000401500780c */ /* 0x000fe20003f44270 */
[----:B------:R-:W0:Y:S01]  /*115e0*/  MUFU.TANH R47, R47 ;  /* 0x0000002f002f7308 */ /* 0x000e220000002400 */
[----:B-1----:R-:W-:-:S02]  /*115f0*/  FSEL R43, R44, -INF , P3 ;  /* 0xff8000002c2b7808 */ /* 0x002fc40001800000 */
[----:B------:R-:W-:Y:S02]  /*11600*/  FMNMX.FTZ R54, R42, R53, !PT ;  /* 0x000000352a367209 */ /* 0x000fe40007810000 */
[----:B------:R-:W-:Y:S02]  /*11610*/  ISETP.GT.AND P3, PT, R21, 0x41, PT ;  /* 0x000000411500780c */ /* 0x000fe40003f64270 */
[----:B---3--:R-:W-:Y:S01]  /*11620*/  FSEL R44, R45, -INF , P2 ;  /* 0xff8000002d2c7808 */ /* 0x008fe20001000000 */
[----:B------:R-:W1:Y:S01]  /*11630*/  MUFU.TANH R48, R48 ;  /* 0x0000003000307308 */ /* 0x000e620000002400 */
[----:B------:R-:W-:Y:S02]  /*11640*/  FMNMX.FTZ R53, R43, R54, !PT ;  /* 0x000000362b357209 */ /* 0x000fe40007810000 */
[----:B--2---:R-:W-:Y:S02]  /*11650*/  FSEL R45, R46, -INF , P3 ;  /* 0xff8000002e2d7808 */ /* 0x004fe40001800000 */
[----:B------:R-:W-:-:S02]  /*11660*/  ISETP.GT.AND P2, PT, R21, 0x48, PT ;  /* 0x000000481500780c */ /* 0x000fc40003f44270 */
        /* <DEDUP_REMOVED lines=10> */
[----:B------:R-:W-:Y:S01]  /*11710*/  FMNMX.FTZ R53, R46, R53, !PT ;  /* 0x000000352e357209 */ /* 0x000fe20007810000 */
        /* <DEDUP_REMOVED lines=10> */
[----:B------:R-:W-:-:S05]  /*117c0*/  ISETP.GT.AND P2, PT, R21, 0x60, PT ;  /* 0x000000601500780c */ /* 0x000fca0003f44270 */
[----:B------:R-:W1:Y:S01]  /*117d0*/  MUFU.TANH R73, R73 ;  /* 0x0000004900497308 */ /* 0x000e620000002400 */
[----:B--2---:R-:W-:Y:S02]  /*117e0*/  FSEL R51, R52, -INF , P3 ;  /* 0xff80000034337808 */ /* 0x004fe40001800000 */
[----:B------:R-:W-:Y:S02]  /*117f0*/  FMNMX.FTZ R52, R50, R53, !PT ;  /* 0x0000003532347209 */ /* 0x000fe40007810000 */
[----:B------:R-:W-:Y:S02]  /*11800*/  ISETP.GT.AND P3, PT, R21, 0x61, PT ;  /* 0x000000611500780c */ /* 0x000fe40003f64270 */
[----:B------:R-:W-:Y:S01]  /*11810*/  FMNMX.FTZ R54, R51, R52, !PT ;  /* 0x0000003433367209 */ /* 0x000fe20007810000 */
[----:B------:R-:W2:Y:S01]  /*11820*/  MUFU.TANH R76, R76 ;  /* 0x0000004c004c7308 */ /* 0x000ea20000002400 */
[----:B0-----:R-:W-:Y:S02]  /*11830*/  FSEL R53, R72, -INF , P2 ;  /* 0xff80000048357808 */ /* 0x001fe40001000000 */
[----:B------:R-:W-:-:S02]  /*11840*/  ISETP.GT.AND P2, PT, R21, 0x68, PT ;  /* 0x000000681500780c */ /* 0x000fc40003f44270 */
[----:B------:R-:W-:-:S03]  /*11850*/  FMNMX.FTZ R55, R53, R54, !PT ;  /* 0x0000003635377209 */ /* 0x000fc60007810000 */
[----:B------:R-:W0:Y:S01]  /*11860*/  MUFU.TANH R77, R77 ;  /* 0x0000004d004d7308 */ /* 0x000e220000002400 */
[----:B-1----:R-:W-:Y:S01]  /*11870*/  FSEL R52, R73, -INF , P3 ;  /* 0xff80000049347808 */ /* 0x002fe20001800000 */
[----:B------:R-:W-:Y:S01]  /*11880*/  FMUL.FTZ R73, R87, UR47 ;  /* 0x0000002f57497c20 */ /* 0x000fe20008410000 */
[----:B------:R-:W-:Y:S02]  /*11890*/  ISETP.GT.AND P3, PT, R21, 0x69, PT ;  /* 0x000000691500780c */ /* 0x000fe40003f64270 */
[----:B------:R-:W-:-:S03]  /*118a0*/  FMNMX.FTZ R57, R52, R55, !PT ;  /* 0x0000003734397209 */ /* 0x000fc60007810000 */
[----:B------:R1:W3:Y:S01]  /*118b0*/  MUFU.TANH R56, R80 ;  /* 0x0000005000387308 */ /* 0x0002e20000002400 */
[----:B--2---:R-:W-:Y:S02]  /*118c0*/  FSEL R54, R76, -INF , P2 ;  /* 0xff8000004c367808 */ /* 0x004fe40001000000 */
[----:B------:R-:W-:Y:S02]  /*118d0*/  ISETP.GT.AND P2, PT, R21, 0x70, PT ;  /* 0x000000701500780c */ /* 0x000fe40003f44270 */
[----:B------:R-:W-:-:S03]  /*118e0*/  FMNMX.FTZ R58, R54, R57, !PT ;  /* 0x00000039363a7209 */ /* 0x000fc60007810000 */
[----:B------:R-:W2:Y:S01]  /*118f0*/  MUFU.TANH R81, R81 ;  /* 0x0000005100517308 */ /* 0x000ea20000002400 */
[----:B0-----:R-:W-:Y:S02]  /*11900*/  FSEL R55, R77, -INF , P3 ;  /* 0xff8000004d377808 */ /* 0x001fe40001800000 */
[----:B------:R-:W-:Y:S02]  /*11910*/  ISETP.GT.AND P3, PT, R21, 0x71, PT ;  /* 0x000000711500780c */ /* 0x000fe40003f64270 */
[----:B------:R-:W-:Y:S02]  /*11920*/  FMNMX.FTZ R59, R55, R58, !PT ;  /* 0x0000003a373b7209 */ /* 0x000fe40007810000 */
[----:B-1----:R-:W-:Y:S01]  /*11930*/  IADD3 R80, R154, R75, RZ ;  /* 0x0000004b9a507210 */ /* 0x002fe20007ffe0ff */
[----:B------:R-:W0:Y:S01]  /*11940*/  MUFU.TANH R84, R84 ;  /* 0x0000005400547308 */ /* 0x000e220000002400 */
[----:B---3--:R-:W-:Y:S02]  /*11950*/  FSEL R56, R56, -INF , P2 ;  /* 0xff80000038387808 */ /* 0x008fe40001000000 */
[----:B------:R-:W-:-:S02]  /*11960*/  ISETP.GT.AND P2, PT, R21, 0x78, PT ;  /* 0x000000781500780c */ /* 0x000fc40003f44270 */
[----:B------:R-:W-:Y:S02]  /*11970*/  FMNMX.FTZ R62, R56, R59, !PT ;  /* 0x0000003b383e7209 */ /* 0x000fe40007810000 */
[----:B------:R-:W-:Y:S01]  /*11980*/  ISETP.GT.AND P4, PT, R80, 0x1, PT ;  /* 0x000000015000780c */ /* 0x000fe20003f84270 */
[----:B------:R-:W1:Y:S01]  /*11990*/  MUFU.TANH R85, R85 ;  /* 0x0000005500557308 */ /* 0x000e620000002400 */
[----:B--2---:R-:W-:Y:S02]  /*119a0*/  FSEL R57, R81, -INF , P3 ;  /* 0xff80000051397808 */ /* 0x004fe40001800000 */
[----:B------:R-:W-:Y:S02]  /*119b0*/  ISETP.GT.AND P3, PT, R21, 0x79, PT ;  /* 0x000000791500780c */ /* 0x000fe40003f64270 */
[----:B------:R-:W-:Y:S01]  /*119c0*/  FMNMX.FTZ R21, R57, R62, !PT ;  /* 0x0000003e39157209 */ /* 0x000fe20007810000 */
[----:B------:R-:W-:Y:S01]  /*119d0*/  FMUL.FTZ R62, R66, UR47 ;  /* 0x0000002f423e7c20 */ /* 0x000fe20008410000 */
[----:B------:R-:W-:Y:S01]  /*119e0*/  FMUL.FTZ R66, R74, UR47 ;  /* 0x0000002f4a427c20 */ /* 0x000fe20008410000 */
[----:B------:R-:W2:Y:S01]  /*119f0*/  MUFU.TANH R6, R6 ;  /* 0x0000000600067308 */ /* 0x000ea20000002400 */
[----:B0-----:R-:W-:-:S04]  /*11a00*/  FSEL R58, R84, -INF , P2 ;  /* 0xff800000543a7808 */ /* 0x001fc80001000000 */
[----:B------:R-:W-:-:S03]  /*11a10*/  FMNMX.FTZ R64, R58, R21, !PT ;  /* 0x000000153a407209 */ /* 0x000fc60007810000 */
[----:B------:R-:W0:Y:S01]  /*11a20*/  MUFU.TANH R7, R7 ;  /* 0x0000000700077308 */ /* 0x000e220000002400 */
[----:B-1----:R-:W-:Y:S02]  /*11a30*/  FSEL R59, R85, -INF , P3 ;  /* 0xff800000553b7808 */ /* 0x002fe40001800000 */
[----:B------:R-:W-:Y:S02]  /*11a40*/  ISETP.GT.AND P3, PT, R80, RZ, PT ;  /* 0x000000ff5000720c */ /* 0x000fe40003f64270 */
[----:B------:R-:W-:Y:S01]  /*11a50*/  FMNMX.FTZ R21, R59, R64, !PT ;  /* 0x000000403b157209 */ /* 0x000fe20007810000 */
[----:B------:R-:W-:Y:S01]  /*11a60*/  FMUL.FTZ R64, R70, UR47 ;  /* 0x0000002f46407c20 */ /* 0x000fe20008410000 */
[----:B------:R-:W-:Y:S01]  /*11a70*/  FMUL.FTZ R70, R82, UR47 ;  /* 0x0000002f52467c20 */ /* 0x000fe20008410000 */
[----:B------:R-:W1:Y:S01]  /*11a80*/  MUFU.TANH R8, R8 ;  /* 0x0000000800087308 */ /* 0x000e620000002400 */
[----:B--2---:R-:W-:Y:S01]  /*11a90*/  FSEL R77, R6, -INF , P3 ;  /* 0xff800000064d7808 */ /* 0x004fe20001800000 */
[----:B------:R-:W2:Y:S01]  /*11aa0*/  SHFL.BFLY PT, R68, R21, 0x2, 0x1f ;  /* 0x0c401f0015447f89 */ /* 0x000ea200000e0000 */
[----:B------:R-:W-:-:S02]  /*11ab0*/  ISETP.GT.AND P3, PT, R80, 0x8, PT ;  /* 0x000000085000780c */ /* 0x000fc40003f64270 */
[----:B------:R-:W-:-:S03]  /*11ac0*/  FMNMX.FTZ R6, R77, R10, !PT ;  /* 0x0000000a4d067209 */ /* 0x000fc60007810000 */
[----:B------:R-:W3:Y:S01]  /*11ad0*/  MUFU.TANH R9, R9 ;  /* 0x0000000900097308 */ /* 0x000ee20000002400 */
        /* <DEDUP_REMOVED lines=8> */
[----:B---3--:R-:W-:Y:S02]  /*11b60*/  FSEL R76, R9, -INF , P4 ;  /* 0xff800000094c7808 */ /* 0x008fe40002000000 */
[----:B--2---:R-:W-:Y:S01]  /*11b70*/  FMNMX.FTZ R72, R21, R68, !PT ;  /* 0x0000004415487209 */ /* 0x004fe20007810000 */
[----:B------:R-:W-:Y:S01]  /*11b80*/  FMUL.FTZ R68, R78, UR47 ;  /* 0x0000002f4e447c20 */ /* 0x000fe20008410000 */
[----:B------:R-:W-:Y:S02]  /*11b90*/  ISETP.GT.AND P4, PT, R80, 0x11, PT ;  /* 0x000000115000780c */ /* 0x000fe40003f84270 */
[----:B------:R-:W-:Y:S01]  /*11ba0*/  FMNMX.FTZ R79, R76, R79, !PT ;  /* 0x0000004f4c4f7209 */ /* 0x000fe20007810000 */
[----:B------:R-:W2:Y:S01]  /*11bb0*/  MUFU.TANH R20, R20 ;  /* 0x0000001400147308 */ /* 0x000ea20000002400 */
[----:B------:R-:W3:Y:S01]  /*11bc0*/  SHFL.BFLY PT, R21, R72, 0x1, 0x1f ;  /* 0x0c201f0048157f89 */ /* 0x000ee200000e0000 */
[----:B0-----:R-:W-:-:S02]  /*11bd0*/  FSEL R14, R14, -INF , P3 ;  /* 0xff8000000e0e7808 */ /* 0x001fc40001800000 */
[----:B------:R-:W-:Y:S02]  /*11be0*/  ISETP.GT.AND P3, PT, R80, 0x18, PT ;  /* 0x000000185000780c */ /* 0x000fe40003f64270 */
[----:B------:R-:W-:Y:S02]  /*11bf0*/  FMNMX.FTZ R79, R14, R79, !PT ;  /* 0x0000004f0e4f7209 */ /* 0x000fe40007810000 */
        /* <DEDUP_REMOVED lines=11> */
[----:B------:R-:W-:Y:S02]  /*11cb0*/  FMNMX.FTZ R6, R24, R81, !PT ;  /* 0x0000005118067209 */ /* 0x000fe40007810000 */
[----:B---3--:R-:W-:Y:S01]  /*11cc0*/  FMNMX.FTZ R21, R72, R21, !PT ;  /* 0x0000001548157209 */ /* 0x008fe20007810000 */
[----:B------:R-:W0:Y:S01]  /*11cd0*/  MUFU.TANH R27, R27 ;  /* 0x0000001b001b7308 */ /* 0x000e220000002400 */
[----:B-1----:R-:W-:Y:S01]  /*11ce0*/  FSEL R79, R25, -INF , P3 ;  /* 0xff800000194f7808 */ /* 0x002fe20001800000 */
[----:B------:R-:W-:Y:S01]  /*11cf0*/  FMUL.FTZ R72, R86, UR47 ;  /* 0x0000002f56487c20 */ /* 0x000fe20008410000 */
[----:B------:R-:W-:Y:S01]  /*11d00*/  ISETP.GT.AND P3, PT, R80, 0x28, PT ;  /* 0x000000285000780c */ /* 0x000fe20003f64270 */
[----:B------:R-:W-:Y:S01]  /*11d10*/  FMUL.FTZ R74, R21, UR48 ;  /* 0x00000030154a7c20 */ /* 0x000fe20008410000 */
        /* <DEDUP_REMOVED lines=10> */
[--C-:B------:R-:W-:Y:S01]  /*11dc0*/  FFMA.FTZ R172, R38, UR48, -R74.reuse ;  /* 0x0000003026ac7c23 */ /* 0x100fe2000801084a */
[----:B------:R-:W-:Y:S01]  /*11dd0*/  FMNMX.FTZ R27, R81, R6, !PT ;  /* 0x00000006511b7209 */ /* 0x000fe20007810000 */
[--C-:B------:R-:W-:Y:S01]  /*11de0*/  FFMA.FTZ R41, R41, UR48, -R74.reuse ;  /* 0x0000003029297c23 */ /* 0x100fe2000801084a */
[--C-:B------:R-:W-:Y:S01]  /*11df0*/  FFMA.FTZ R174, R36, UR48, -R74.reuse ;  /* 0x0000003024ae7c23 */ /* 0x100fe2000801084a */
[----:B------:R-:W0:Y:S01]  /*11e00*/  MUFU.TANH R30, R30 ;  /* 0x0000001e001e7308 */ /* 0x000e220000002400 */
[----:B-1----:R-:W-:Y:S01]  /*11e10*/  FSEL R28, R28, -INF , P4 ;  /* 0xff8000001c1c7808 */ /* 0x002fe20002000000 */
[--C-:B------:R-:W-:Y:S01]  /*11e20*/  FFMA.FTZ R37, R37, UR48, -R74.reuse ;  /* 0x0000003025257c23 */ /* 0x100fe2000801084a */
[----:B------:R-:W-:Y:S01]  /*11e30*/  ISETP.GT.AND P4, PT, R80, 0x31, PT ;  /* 0x000000315000780c */ /* 0x000fe20003f84270 */
[--C-:B------:R-:W-:Y:S01]  /*11e40*/  FFMA.FTZ R168, R39, UR48, -R74.reuse ;  /* 0x0000003027a87c23 */ /* 0x100fe2000801084a */
[----:B------:R-:W-:Y:S01]  /*11e50*/  FMNMX.FTZ R6, R28, R27, !PT ;  /* 0x0000001b1c067209 */ /* 0x000fe20007810000 */
[--C-:B------:R-:W-:Y:S01]  /*11e60*/  FFMA.FTZ R39, R40, UR48, -R74.reuse ;  /* 0x0000003028277c23 */ /* 0x100fe2000801084a */
[--C-:B------:R-:W-:Y:S01]  /*11e70*/  FFMA.FTZ R164, R44, UR48, -R74.reuse ;  /* 0x000000302ca47c23 */ /* 0x100fe2000801084a */
[----:B------:R-:W1:Y:S01]  /*11e80*/  MUFU.TANH R31, R31 ;  /* 0x0000001f001f7308 */ /* 0x000e620000002400 */
[----:B--2---:R-:W-:Y:S01]  /*11e90*/  FSEL R29, R29, -INF , P3 ;  /* 0xff8000001d1d7808 */ /* 0x004fe20001800000 */
[--C-:B------:R-:W-:Y:S01]  /*11ea0*/  FFMA.FTZ R180, R159, UR48, -R74.reuse ;  /* 0x000000309fb47c23 */ /* 0x100fe2000801084a */
[----:B------:R-:W-:Y:S01]  /*11eb0*/  ISETP.GT.AND P3, PT, R80, 0x38, PT ;  /* 0x000000385000780c */ /* 0x000fe20003f64270 */
[--C-:B------:R-:W-:Y:S01]  /*11ec0*/  FFMA.FTZ R170, R42, UR48, -R74.reuse ;  /* 0x000000302aaa7c23 */ /* 0x100fe2000801084a */
[----:B------:R-:W-:Y:S01]  /*11ed0*/  FMNMX.FTZ R27, R29, R6, !PT ;  /* 0x000000061d1b7209 */ /* 0x000fe20007810000 */
[--C-:B------:R-:W-:Y:S01]  /*11ee0*/  FFMA.FTZ R161, R161, UR48, -R74.reuse ;  /* 0x00000030a1a17c23 */ /* 0x100fe2000801084a */
[----:B------:R-:W-:Y:S01]  /*11ef0*/  FSEL R44, R21, RZ, P2 ;  /* 0x000000ff152c7208 */ /* 0x000fe20001000000 */
[----:B------:R-:W2:Y:S01]  /*11f00*/  MUFU.TANH R32, R32 ;  /* 0x0000002000207308 */ /* 0x000ea20000002400 */
[----:B0-----:R-:W-:Y:S01]  /*11f10*/  FSEL R30, R30, -INF , P4 ;  /* 0xff8000001e1e7808 */ /* 0x001fe20002000000 */
[--C-:B------:R-:W-:Y:S01]  /*11f20*/  FFMA.FTZ R182, R163, UR48, -R74.reuse ;  /* 0x00000030a3b67c23 */ /* 0x100fe2000801084a */
[----:B------:R-:W-:Y:S01]  /*11f30*/  ISETP.GT.AND P4, PT, R80, 0x39, PT ;  /* 0x000000395000780c */ /* 0x000fe20003f84270 */
[----:B------:R-:W-:Y:S01]  /*11f40*/  FADD.FTZ R44, -R44, R11 ;  /* 0x0000000b2c2c7221 */ /* 0x000fe20000010100 */
[--C-:B------:R-:W-:Y:S01]  /*11f50*/  FFMA.FTZ R157, R157, UR48, -R74.reuse ;  /* 0x000000309d9d7c23 */ /* 0x100fe2000801084a */
[--C-:B------:R-:W-:Y:S01]  /*11f60*/  FFMA.FTZ R176, R155, UR48, -R74.reuse ;  /* 0x000000309bb07c23 */ /* 0x100fe2000801084a */
[--C-:B------:R-:W-:Y:S01]  /*11f70*/  FFMA.FTZ R15, R153, UR48, -R74.reuse ;  /* 0x00000030990f7c23 */ /* 0x100fe2000801084a */
[----:B------:R-:W-:Y:S01]  /*11f80*/  MUFU.TANH R33, R33 ;  /* 0x0000002100217308 */ /* 0x000fe20000002400 */
[----:B-1----:R-:W-:Y:S01]  /*11f90*/  FSEL R38, R31, -INF , P3 ;  /* 0xff8000001f267808 */ /* 0x002fe20001800000 */
[----:B------:R-:W-:Y:S01]  /*11fa0*/  FMUL.FTZ R11, R44, UR48 ;  /* 0x000000302c0b7c20 */ /* 0x000fe20008410000 */
[----:B------:R-:W-:Y:S01]  /*11fb0*/  FMNMX.FTZ R31, R30, R27, !PT ;  /* 0x0000001b1e1f7209 */ /* 0x000fe20007810000 */
[--C-:B------:R-:W-:Y:S01]  /*11fc0*/  FFMA.FTZ R178, R152, UR48, -R74.reuse ;  /* 0x0000003098b27c23 */ /* 0x100fe2000801084a */
[----:B------:R-:W-:Y:S01]  /*11fd0*/  ISETP.GT.AND P3, PT, R80, 0x40, PT ;  /* 0x000000405000780c */ /* 0x000fe20003f64270 */
[--C-:B------:R-:W-:Y:S01]  /*11fe0*/  FFMA.FTZ R166, R47, UR48, -R74.reuse ;  /* 0x000000302fa67c23 */ /* 0x100fe2000801084a */
[----:B------:R-:W-:Y:S01]  /*11ff0*/  FMNMX.FTZ R31, R38, R31, !PT ;  /* 0x0000001f261f7209 */ /* 0x000fe20007810000 */
[----:B------:R-:W0:Y:S01]  /*12000*/  MUFU.TANH R34, R34 ;  /* 0x0000002200227308 */ /* 0x000e220000002400 */
[----:B--2---:R-:W-:Y:S01]  /*12010*/  FSEL R32, R32, -INF , P4 ;  /* 0xff80000020207808 */ /* 0x004fe20002000000 */
[--C-:B------:R-:W-:Y:S01]  /*12020*/  FFMA.FTZ R160, R48, UR48, -R74.reuse ;  /* 0x0000003030a07c23 */ /* 0x100fe2000801084a */
[----:B------:R-:W-:Y:S01]  /*12030*/  ISETP.GT.AND P4, PT, R80, 0x41, PT ;  /* 0x000000415000780c */ /* 0x000fe20003f84270 */
[--C-:B------:R-:W-:Y:S01]  /*12040*/  FFMA.FTZ R47, R49, UR48, -R74.reuse ;  /* 0x00000030312f7c23 */ /* 0x100fe2000801084a */
[----:B------:R-:W-:Y:S01]  /*12050*/  FMNMX.FTZ R6, R32, R31, !PT ;  /* 0x0000001f20067209 */ /* 0x000fe20007810000 */
[--C-:B------:R-:W-:Y:S01]  /*12060*/  FFMA.FTZ R162, R50, UR48, -R74.reuse ;  /* 0x0000003032a27c23 */ /* 0x100fe2000801084a */
[--C-:B------:R-:W-:Y:S01]  /*12070*/  FFMA.FTZ R156, R53, UR48, -R74.reuse ;  /* 0x00000030359c7c23 */ /* 0x100fe2000801084a */
[----:B------:R-:W1:Y:S01]  /*12080*/  MUFU.TANH R60, R60 ;  /* 0x0000003c003c7308 */ /* 0x000e620000002400 */
[--C-:B------:R-:W-:Y:S01]  /*12090*/  FFMA.FTZ R158, R54, UR48, -R74.reuse ;  /* 0x00000030369e7c23 */ /* 0x100fe2000801084a */
[--C-:B------:R-:W-:Y:S01]  /*120a0*/  FFMA.FTZ R152, R56, UR48, -R74.reuse ;  /* 0x0000003038987c23 */ /* 0x100fe2000801084a */
[--C-:B------:R-:W-:Y:S01]  /*120b0*/  FFMA.FTZ R57, R57, UR48, -R74.reuse ;  /* 0x0000003039397c23 */ /* 0x100fe2000801084a */
[----:B------:R-:W-:Y:S01]  /*120c0*/  FFMA.FTZ R154, R58, UR48, -R74 ;  /* 0x000000303a9a7c23 */ /* 0x000fe2000801084a */
[----:B------:R-:W-:-:S02]  /*120d0*/  IMAD.U32 R53, RZ, RZ, UR38 ;  /* 0x00000026ff357e24 */ /* 0x000fc4000f8e00ff */
[----:B------:R-:W-:Y:S01]  /*120e0*/  FFMA.FTZ R49, R59, UR48, -R74 ;  /* 0x000000303b317c23 */ /* 0x000fe2000801084a */
[----:B------:R-:W2:Y:S01]  /*120f0*/  MUFU.TANH R61, R61 ;  /* 0x0000003d003d7308 */ /* 0x000ea20000002400 */
[----:B0-----:R-:W-:Y:S02]  /*12100*/  FSEL R34, R34, -INF , P4 ;  /* 0xff80000022227808 */ /* 0x001fe40002000000 */
[----:B------:R-:W-:-:S05]  /*12110*/  ISETP.GT.AND P4, PT, R80, 0x49, PT ;  /* 0x000000495000780c */ /* 0x000fca0003f84270 */
[----:B------:R0:W-:Y:S08]  /*12120*/  MUFU.EX2 R25, R41 ;  /* 0x0000002900197308 */ /* 0x0001f00000000800 */
[----:B------:R-:W3:Y:S01]  /*12130*/  MUFU.TANH R62, R62 ;  /* 0x0000003e003e7308 */ /* 0x000ee20000002400 */
[----:B0-----:R-:W-:Y:S01]  /*12140*/  FFMA.FTZ R41, R35, UR48, -R74 ;  /* 0x0000003023297c23 */ /* 0x001fe2000801084a */
[----:B------:R-:W-:-:S02]  /*12150*/  FSEL R35, R33, -INF , P3 ;  /* 0xff80000021237808 */ /* 0x000fc40001800000 */
[----:B------:R-:W-:Y:S02]  /*12160*/  ISETP.GT.AND P3, PT, R80, 0x48, PT ;  /* 0x000000485000780c */ /* 0x000fe40003f64270 */
[----:B------:R-:W-:Y:S02]  /*12170*/  FMNMX.FTZ R31, R35, R6, !PT ;  /* 0x00000006231f7209 */ /* 0x000fe40007810000 */
[----:B------:R-:W0:Y:S01]  /*12180*/  MUFU.TANH R63, R63 ;  /* 0x0000003f003f7308 */ /* 0x000e220000002400 */
[----:B-1----:R-:W-:Y:S02]  /*12190*/  FSEL R60, R60, -INF , P3 ;  /* 0xff8000003c3c7808 */ /* 0x002fe40001800000 */
[----:B------:R-:W-:Y:S02]  /*121a0*/  FMNMX.FTZ R33, R34, R31, !PT ;  /* 0x0000001f22217209 */ /* 0x000fe40007810000 */
[----:B------:R-:W-:Y:S02]  /*121b0*/  ISETP.GT.AND P3, PT, R80, 0x50, PT ;  /* 0x000000505000780c */ /* 0x000fe40003f64270 */
[----:B--2---:R-:W-:Y:S01]  /*121c0*/  FSEL R61, R61, -INF , P4 ;  /* 0xff8000003d3d7808 */ /* 0x004fe20002000000 */
[----:B------:R-:W1:Y:S01]  /*121d0*/  MUFU.TANH R64, R64 ;  /* 0x0000004000407308 */ /* 0x000e620000002400 */
[----:B------:R-:W-:-:S02]  /*121e0*/  FMNMX.FTZ R6, R60, R33, !PT ;  /* 0x000000213c067209 */ /* 0x000fc40007810000 */
[----:B------:R-:W-:Y:S02]  /*121f0*/  ISETP.GT.AND P4, PT, R80, 0x51, PT ;  /* 0x000000515000780c */ /* 0x000fe40003f84270 */
[----:B---3--:R-:W-:Y:S02]  /*12200*/  FSEL R62, R62, -INF , P3 ;  /* 0xff8000003e3e7808 */ /* 0x008fe40001800000 */
[----:B------:R-:W-:Y:S01]  /*12210*/  FMNMX.FTZ R33, R61, R6, !PT ;  /* 0x000000063d217209 */ /* 0x000fe20007810000 */
[----:B------:R-:W2:Y:S01]  /*12220*/  MUFU.TANH R65, R65 ;  /* 0x0000004100417308 */ /* 0x000ea20000002400 */
[----:B------:R-:W-:Y:S02]  /*12230*/  ISETP.GT.AND P3, PT, R80, 0x58, PT ;  /* 0x000000585000780c */ /* 0x000fe40003f64270 */
[----:B0-----:R-:W-:Y:S01]  /*12240*/  FSEL R36, R63, -INF , P4 ;  /* 0xff8000003f247808 */ /* 0x001fe20002000000 */
[----:B------:R-:W-:Y:S01]  /*12250*/  FFMA.FTZ R63, R46, UR48, -R74 ;  /* 0x000000302e3f7c23 */ /* 0x000fe2000801084a */
[----:B------:R-:W-:-:S02]  /*12260*/  FMNMX.FTZ R33, R62, R33, !PT ;  /* 0x000000213e217209 */ /* 0x000fc40007810000 */
[----:B------:R-:W-:Y:S01]  /*12270*/  ISETP.GT.AND P4, PT, R80, 0x59, PT ;  /* 0x000000595000780c */ /* 0x000fe20003f84270 */
[----:B------:R-:W0:Y:S01]  /*12280*/  MUFU.TANH R66, R66 ;  /* 0x0000004200427308 */ /* 0x000e220000002400 */
[----:B-1----:R-:W-:Y:S02]  /*12290*/  FSEL R64, R64, -INF , P3 ;  /* 0xff80000040407808 */ /* 0x002fe40001800000 */
[----:B------:R-:W-:-:S05]  /*122a0*/  ISETP.GT.AND P3, PT, R80, 0x60, PT ;  /* 0x000000605000780c */ /* 0x000fca0003f64270 */
[----:B------:R-:W1:Y:S01]  /*122b0*/  MUFU.TANH R67, R67 ;  /* 0x0000004300437308 */ /* 0x000e620000002400 */
[----:B--2---:R-:W-:Y:S01]  /*122c0*/  FSEL R40, R65, -INF , P4 ;  /* 0xff80000041287808 */ /* 0x004fe20002000000 */
[--C-:B------:R-:W-:Y:S01]  /*122d0*/  FFMA.FTZ R65, R45, UR48, -R74.reuse ;  /* 0x000000302d417c23 */ /* 0x100fe2000801084a */
[----:B------:R-:W-:Y:S01]  /*122e0*/  ISETP.GT.AND P4, PT, R80, 0x61, PT ;  /* 0x000000615000780c */ /* 0x000fe20003f84270 */
[----:B------:R-:W-:-:S04]  /*122f0*/  FFMA.FTZ R45, R51, UR48, -R74 ;  /* 0x00000030332d7c23 */ /* 0x000fc8000801084a */
[----:B------:R-:W2:Y:S01]  /*12300*/  MUFU.TANH R68, R68 ;  /* 0x0000004400447308 */ /* 0x000ea20000002400 */
[----:B0-----:R-:W-:Y:S02]  /*12310*/  FSEL R66, R66, -INF , P3 ;  /* 0xff80000042427808 */ /* 0x001fe40001800000 */
[----:B------:R-:W-:-:S05]  /*12320*/  ISETP.GT.AND P3, PT, R80, 0x68, PT ;  /* 0x000000685000780c */ /* 0x000fca0003f64270 */
[----:B------:R0:W-:Y:S01]  /*12330*/  MUFU.EX2 R31, R37 ;  /* 0x00000025001f7308 */ /* 0x0001e20000000800 */
[----:B-1----:R-:W-:Y:S02]  /*12340*/  FSEL R67, R67, -INF , P4 ;  /* 0xff80000043437808 */ /* 0x002fe40002000000 */
[----:B------:R-:W-:-:S05]  /*12350*/  ISETP.GT.AND P4, PT, R80, 0x69, PT ;  /* 0x000000695000780c */ /* 0x000fca0003f84270 */
[----:B------:R-:W1:Y:S01]  /*12360*/  MUFU.TANH R69, R69 ;  /* 0x0000004500457308 */ /* 0x000e620000002400 */
[----:B0-----:R-:W-:Y:S02]  /*12370*/  FMNMX.FTZ R37, R36, R33, !PT ;  /* 0x0000002124257209 */ /* 0x001fe40007810000 */
[----:B--2---:R-:W-:Y:S02]  /*12380*/  FSEL R68, R68, -INF , P3 ;  /* 0xff80000044447808 */ /* 0x004fe40001800000 */
[----:B------:R-:W-:Y:S02]  /*12390*/  FMNMX.FTZ R37, R64, R37, !PT ;  /* 0x0000002540257209 */ /* 0x000fe40007810000 */
[----:B------:R-:W-:Y:S01]  /*123a0*/  ISETP.GT.AND P3, PT, R80, 0x70, PT ;  /* 0x000000705000780c */ /* 0x000fe20003f64270 */
[----:B------:R-:W0:Y:S01]  /*123b0*/  MUFU.TANH R70, R70 ;  /* 0x0000004600467308 */ /* 0x000e220000002400 */
[----:B------:R-:W-:-:S04]  /*123c0*/  FMNMX.FTZ R37, R40, R37, !PT ;  /* 0x0000002528257209 */ /* 0x000fc80007810000 */
[----:B------:R-:W-:Y:S01]  /*123d0*/  FMNMX.FTZ R6, R66, R37, !PT ;  /* 0x0000002542067209 */ /* 0x000fe20007810000 */
[--C-:B------:R-:W-:Y:S01]  /*123e0*/  FFMA.FTZ R37, R43, UR48, -R74.reuse ;  /* 0x000000302b257c23 */ /* 0x100fe2000801084a */
[----:B------:R-:W-:Y:S01]  /*123f0*/  FFMA.FTZ R43, R52, UR48, -R74 ;  /* 0x00000030342b7c23 */ /* 0x000fe2000801084a */
[----:B------:R-:W2:Y:S01]  /*12400*/  MUFU.TANH R71, R71 ;  /* 0x0000004700477308 */ /* 0x000ea20000002400 */
[----:B-1----:R-:W-:Y:S02]  /*12410*/  FSEL R69, R69, -INF , P4 ;  /* 0xff80000045457808 */ /* 0x002fe40002000000 */
[----:B------:R-:W-:-:S05]  /*12420*/  ISETP.GT.AND P4, PT, R80, 0x71, PT ;  /* 0x000000715000780c */ /* 0x000fca0003f84270 */
[----:B------:R-:W1:Y:S01]  /*12430*/  MUFU.TANH R72, R72 ;  /* 0x0000004800487308 */ /* 0x000e620000002400 */
[----:B0-----:R-:W-:Y:S02]  /*12440*/  FSEL R70, R70, -INF , P3 ;  /* 0xff80000046467808 */ /* 0x001fe40001800000 */
[----:B------:R-:W-:-:S05]  /*12450*/  ISETP.GT.AND P3, PT, R80, 0x78, PT ;  /* 0x000000785000780c */ /* 0x000fca0003f64270 */
[----:B------:R0:W-:Y:S01]  /*12460*/  MUFU.EX2 R33, R39 ;  /* 0x0000002700217308 */ /* 0x0001e20000000800 */
[----:B--2---:R-:W-:Y:S02]  /*12470*/  FSEL R71, R71, -INF , P4 ;  /* 0xff80000047477808 */ /* 0x004fe40002000000 */
[----:B------:R-:W-:-:S05]  /*12480*/  ISETP.GT.AND P4, PT, R80, 0x79, PT ;  /* 0x000000795000780c */ /* 0x000fca0003f84270 */
[----:B------:R-:W2:Y:S01]  /*12490*/  MUFU.TANH R73, R73 ;  /* 0x0000004900497308 */ /* 0x000ea20000002400 */
[----:B0-----:R-:W-:Y:S02]  /*124a0*/  FMNMX.FTZ R39, R67, R6, !PT ;  /* 0x0000000643277209 */ /* 0x001fe40007810000 */
[----:B-1----:R-:W-:Y:S02]  /*124b0*/  FSEL R72, R72, -INF , P3 ;  /* 0xff80000048487808 */ /* 0x002fe40001800000 */
[----:B------:R-:W-:-:S03]  /*124c0*/  FMNMX.FTZ R6, R68, R39, !PT ;  /* 0x0000002744067209 */ /* 0x000fc60007810000 */
[----:B------:R-:W-:Y:S01]  /*124d0*/  MUFU.EX2 R180, R180 ;  /* 0x000000b400b47308 */ /* 0x000fe20000000800 */
[----:B------:R-:W-:-:S04]  /*124e0*/  FMNMX.FTZ R39, R69, R6, !PT ;  /* 0x0000000645277209 */ /* 0x000fc80007810000 */
[----:B------:R-:W-:-:S03]  /*124f0*/  FMNMX.FTZ R6, R70, R39, !PT ;  /* 0x0000002746067209 */ /* 0x000fc60007810000 */
[----:B------:R-:W0:Y:S01]  /*12500*/  MUFU.EX2 R11, R11 ;  /* 0x0000000b000b7308 */ /* 0x000e220000000800 */
[----:B------:R-:W-:Y:S02]  /*12510*/  FMNMX.FTZ R39, R71, R6, !PT ;  /* 0x0000000647277209 */ /* 0x000fe40007810000 */
[----:B--2---:R-:W-:Y:S02]  /*12520*/  FSEL R73, R73, -INF , P4 ;  /* 0xff80000049497808 */ /* 0x004fe40002000000 */
[----:B------:R-:W-:-:S03]  /*12530*/  FMNMX.FTZ R6, R72, R39, !PT ;  /* 0x0000002748067209 */ /* 0x000fc60007810000 */
[----:B------:R-:W1:Y:S01]  /*12540*/  MUFU.EX2 R75, R161 ;  /* 0x000000a1004b7308 */ /* 0x000e620000000800 */
[----:B------:R-:W-:-:S05]  /*12550*/  FMNMX.FTZ R6, R73, R6, !PT ;  /* 0x0000000649067209 */ /* 0x000fca0007810000 */
[----:B------:R-:W2:Y:S02]  /*12560*/  SHFL.BFLY PT, R39, R6, 0x2, 0x1f ;  /* 0x0c401f0006277f89 */ /* 0x000ea400000e0000 */
[----:B------:R-:W3:Y:S08]  /*12570*/  MUFU.EX2 R182, R182 ;  /* 0x000000b600b67308 */ /* 0x000ef00000000800 */
[----:B------:R-:W4:Y:S08]  /*12580*/  MUFU.EX2 R9, R157 ;  /* 0x0000009d00097308 */ /* 0x000f300000000800 */
[----:B------:R-:W5:Y:S01]  /*12590*/  MUFU.EX2 R176, R176 ;  /* 0x000000b000b07308 */ /* 0x000f620000000800 */
[----:B--2---:R-:W-:-:S07]  /*125a0*/  FMNMX.FTZ R39, R6, R39, !PT ;  /* 0x0000002706277209 */ /* 0x004fce0007810000 */
[----:B------:R-:W2:Y:S01]  /*125b0*/  MUFU.EX2 R15, R15 ;  /* 0x0000000f000f7308 */ /* 0x000ea20000000800 */
[----:B------:R-:W0:Y:S07]  /*125c0*/  SHFL.BFLY PT, R6, R39, 0x1, 0x1f ;  /* 0x0c201f0027067f89 */ /* 0x000e2e00000e0000 */
[----:B------:R-:W2:Y:S08]  /*125d0*/  MUFU.EX2 R178, R178 ;  /* 0x000000b200b27308 */ /* 0x000eb00000000800 */
[----:B------:R-:W-:Y:S08]  /*125e0*/  MUFU.EX2 R172, R172 ;  /* 0x000000ac00ac7308 */ /* 0x000ff00000000800 */
[----:B------:R1:W-:Y:S01]  /*125f0*/  MUFU.EX2 R27, R41 ;  /* 0x00000029001b7308 */ /* 0x0003e20000000800 */
[----:B0-----:R-:W-:-:S04]  /*12600*/  FMNMX.FTZ R6, R39, R6, !PT ;  /* 0x0000000627067209 */ /* 0x001fc80007810000 */
[C---:B------:R-:W-:Y:S01]  /*12610*/  FSETP.NEU.FTZ.AND P3, PT, R6.reuse, -INF , PT ;  /* 0xff8000000600780b */ /* 0x040fe20003f7d000 */
[----:B------:R-:W-:Y:S02]  /*12620*/  FMUL.FTZ R51, R6, UR48 ;  /* 0x0000003006337c20 */ /* 0x000fe40008410000 */
[----:B------:R-:W-:Y:S01]  /*12630*/  MUFU.EX2 R174, R174 ;  /* 0x000000ae00ae7308 */ /* 0x000fe20000000800 */
[----:B-1----:R-:W-:Y:S02]  /*12640*/  FFMA.FTZ R41, R55, UR48, -R74 ;  /* 0x0000003037297c23 */ /* 0x002fe4000801084a */
[----:B------:R-:W-:-:S05]  /*12650*/  FSEL R51, R51, RZ, P3 ;  /* 0x000000ff33337208 */ /* 0x000fca0001800000 */
[----:B------:R-:W-:Y:S01]  /*12660*/  MUFU.EX2 R168, R168 ;  /* 0x000000a800a87308 */ /* 0x000fe20000000800 */
        /* <DEDUP_REMOVED lines=8> */
[--C-:B------:R-:W-:Y:S01]  /*126f0*/  FFMA.FTZ R14, R78, UR48, -R51.reuse ;  /* 0x000000304e0e7c23 */ /* 0x100fe20008010833 */
[--C-:B------:R-:W-:Y:S01]  /*12700*/  FFMA.FTZ R10, R32, UR48, -R51.reuse ;  /* 0x00000030200a7c23 */ /* 0x100fe20008010833 */
[----:B------:R-:W-:Y:S01]  /*12710*/  FMUL.FTZ R7, R7, UR48 ;  /* 0x0000003007077c20 */ /* 0x000fe20008410000 */
[----:B------:R-:W-:Y:S01]  /*12720*/  FFMA.FTZ R32, R11, R3, R180 ;  /* 0x000000030b207223 */ /* 0x000fe200000100b4 */
[--C-:B------:R-:W-:Y:S01]  /*12730*/  FFMA.FTZ R179, R20, UR48, -R51.reuse ;  /* 0x0000003014b37c23 */ /* 0x100fe20008010833 */
[--C-:B------:R-:W-:Y:S01]  /*12740*/  FFMA.FTZ R20, R24, UR48, -R51.reuse ;  /* 0x0000003018147c23 */ /* 0x100fe20008010833 */
[--C-:B------:R-:W-:Y:S01]  /*12750*/  FFMA.FTZ R24, R26, UR48, -R51.reuse ;  /* 0x000000301a187c23 */ /* 0x100fe20008010833 */
[----:B------:R-:W-:Y:S01]  /*12760*/  MUFU.EX2 R42, R42 ;  /* 0x0000002a002a7308 */ /* 0x000fe20000000800 */
[----:B------:R-:W-:Y:S01]  /*12770*/  FADD.FTZ R3, R75, R32 ;  /* 0x000000204b037221 */ /* 0x000fe20000010000 */
[--C-:B------:R-:W-:Y:S01]  /*12780*/  FFMA.FTZ R26, R28, UR48, -R51.reuse ;  /* 0x000000301c1a7c23 */ /* 0x100fe20008010833 */
[--C-:B------:R-:W-:Y:S01]  /*12790*/  FFMA.FTZ R28, R30, UR48, -R51.reuse ;  /* 0x000000301e1c7c23 */ /* 0x100fe20008010833 */
[----:B------:R-:W-:Y:S01]  /*127a0*/  FFMA.FTZ R30, R34, UR48, -R51 ;  /* 0x00000030221e7c23 */ /* 0x000fe20008010833 */
[----:B---3--:R-:W-:Y:S01]  /*127b0*/  FADD.FTZ R34, R182, R3 ;  /* 0x00000003b6227221 */ /* 0x008fe20000010000 */
[--C-:B------:R-:W-:Y:S01]  /*127c0*/  FFMA.FTZ R173, R79, UR48, -R51.reuse ;  /* 0x000000304fad7c23 */ /* 0x100fe20008010833 */
[--C-:B------:R-:W-:Y:S01]  /*127d0*/  FFMA.FTZ R169, R29, UR48, -R51.reuse ;  /* 0x000000301da97c23 */ /* 0x100fe20008010833 */
[----:B------:R-:W0:Y:S01]  /*127e0*/  MUFU.EX2 R7, R7 ;  /* 0x0000000700077308 */ /* 0x000e220000000800 */
[----:B----4-:R-:W-:Y:S01]  /*127f0*/  FADD.FTZ R29, R9, R34 ;  /* 0x00000022091d7221 */ /* 0x010fe20000010000 */
[--C-:B------:R-:W-:Y:S01]  /*12800*/  FFMA.FTZ R175, R81, UR48, -R51.reuse ;  /* 0x0000003051af7c23 */ /* 0x100fe20008010833 */
[--C-:B------:R-:W-:Y:S01]  /*12810*/  FFMA.FTZ R171, R38, UR48, -R51.reuse ;  /* 0x0000003026ab7c23 */ /* 0x100fe20008010833 */
[----:B------:R-:W-:Y:S01]  /*12820*/  FFMA.FTZ R165, R35, UR48, -R51 ;  /* 0x0000003023a57c23 */ /* 0x000fe20008010833 */
[----:B-----5:R-:W-:Y:S01]  /*12830*/  FADD.FTZ R34, R176, R29 ;  /* 0x0000001db0227221 */ /* 0x020fe20000010000 */
[--C-:B------:R-:W-:Y:S01]  /*12840*/  FFMA.FTZ R167, R60, UR48, -R51.reuse ;  /* 0x000000303ca77c23 */ /* 0x100fe20008010833 */
[--C-:B------:R-:W-:Y:S01]  /*12850*/  FFMA.FTZ R32, R61, UR48, -R51.reuse ;  /* 0x000000303d207c23 */ /* 0x100fe20008010833 */
[----:B------:R-:W1:Y:S01]  /*12860*/  MUFU.EX2 R183, R183 ;  /* 0x000000b700b77308 */ /* 0x000e620000000800 */
[----:B--2---:R-:W-:Y:S01]  /*12870*/  FADD.FTZ R29, R15, R34 ;  /* 0x000000220f1d7221 */ /* 0x004fe20000010000 */
[--C-:B------:R-:W-:Y:S01]  /*12880*/  FFMA.FTZ R34, R36, UR48, -R51.reuse ;  /* 0x0000003024227c23 */ /* 0x100fe20008010833 */
[--C-:B------:R-:W-:Y:S01]  /*12890*/  FFMA.FTZ R161, R62, UR48, -R51.reuse ;  /* 0x000000303ea17c23 */ /* 0x100fe20008010833 */
[----:B------:R-:W-:Y:S01]  /*128a0*/  FFMA.FTZ R163, R64, UR48, -R51 ;  /* 0x0000003040a37c23 */ /* 0x000fe20008010833 */
[----:B------:R-:W-:Y:S01]  /*128b0*/  FADD.FTZ R36, R178, R29 ;  /* 0x0000001db2247221 */ /* 0x000fe20000010000 */
[--C-:B------:R-:W-:Y:S01]  /*128c0*/  FFMA.FTZ R157, R66, UR48, -R51.reuse ;  /* 0x00000030429d7c23 */ /* 0x100fe20008010833 */
[--C-:B------:R-:W-:Y:S01]  /*128d0*/  FFMA.FTZ R159, R68, UR48, -R51.reuse ;  /* 0x00000030449f7c23 */ /* 0x100fe20008010833 */
[----:B------:R-:W2:Y:S01]  /*128e0*/  MUFU.EX2 R8, R8 ;  /* 0x0000000800087308 */ /* 0x000ea20000000800 */
[----:B0-----:R-:W-:Y:S01]  /*128f0*/  FFMA.FTZ R0, R7, R0, R42 ;  /* 0x0000000007007223 */ /* 0x001fe2000001002a */
[----:B------:R-:W-:Y:S01]  /*12900*/  FADD.FTZ R29, R25, R36 ;  /* 0x00000024191d7221 */ /* 0x000fe20000010000 */
[----:B------:R-:W-:Y:S01]  /*12910*/  FFMA.FTZ R153, R70, UR48, -R51 ;  /* 0x0000003046997c23 */ /* 0x000fe20008010833 */
[----:B------:R-:W-:-:S02]  /*12920*/  IMAD R35, R186, 0x8, R18 ;  /* 0x00000008ba237824 */ /* 0x000fc400078e0212 */
[----:B------:R-:W-:Y:S01]  /*12930*/  FADD.FTZ R0, R181, R0 ;  /* 0x00000000b5007221 */ /* 0x000fe20000010000 */
[----:B------:R-:W-:Y:S01]  /*12940*/  FADD.FTZ R36, R172, R29 ;  /* 0x0000001dac247221 */ /* 0x000fe20000010000 */
[--C-:B------:R-:W-:Y:S01]  /*12950*/  FFMA.FTZ R155, R72, UR48, -R51.reuse ;  /* 0x00000030489b7c23 */ /* 0x100fe20008010833 */
        /* <DEDUP_REMOVED lines=12> */
[----:B------:R-:W-:-:S05]  /*12a20*/  FFMA.FTZ R38, R67, UR48, -R51 ;  /* 0x0000003043267c23 */ /* 0x000fca0008010833 */
        /* <DEDUP_REMOVED lines=64> */
[----:B------:R-:W-:-:S04]  /*12e30*/  IADD3 R0, R35, 0x28840, RZ ;  /* 0x0002884023007810 */ /* 0x000fc80007ffe0ff */
[----:B------:R-:W-:Y:S02]  /*12e40*/  PRMT R0, R53, 0x654, R0 ;  /* 0x0000065435007816 */ /* 0x000fe40000000000 */
[----:B------:R-:W1:Y:S01]  /*12e50*/  MUFU.EX2 R158, R158 ;  /* 0x0000009e009e7308 */ /* 0x000e620000000800 */
[----:B--2---:R-:W-:Y:S01]  /*12e60*/  FADD.FTZ R29, R43, R46 ;  /* 0x0000002e2b1d7221 */ /* 0x004fe20000010000 */
[----:B------:R-:W-:Y:S01]  /*12e70*/  FFMA.FTZ R46, R73, UR48, -R51 ;  /* 0x00000030492e7c23 */ /* 0x000fe20008010833 */
[----:B------:R2:W-:Y:S05]  /*12e80*/  SYNCS.ARRIVE.TRANS64.RED.A1T0 RZ, [R0+URZ], RZ ;  /* 0x000000ff00ff79a7 */ /* 0x0005ea000810043f */
[----:B------:R-:W3:Y:S01]  /*12e90*/  MUFU.EX2 R159, R159 ;  /* 0x0000009f009f7308 */ /* 0x000ee20000000800 */
[----:B0-----:R-:W-:-:S07]  /*12ea0*/  FADD.FTZ R48, R38, R3 ;  /* 0x0000000326307221 */ /* 0x001fce0000010000 */
[----:B------:R-:W0:Y:S01]  /*12eb0*/  MUFU.EX2 R41, R41 ;  /* 0x0000002900297308 */ /* 0x000e220000000800 */
[----:B-1----:R-:W-:-:S07]  /*12ec0*/  FADD.FTZ R50, R158, R29 ;  /* 0x0000001d9e327221 */ /* 0x002fce0000010000 */
[----:B------:R-:W2:Y:S01]  /*12ed0*/  MUFU.EX2 R40, R40 ;  /* 0x0000002800287308 */ /* 0x000ea20000000800 */
[----:B---3--:R-:W-:-:S07]  /*12ee0*/  FADD.FTZ R3, R159, R48 ;  /* 0x000000309f037221 */ /* 0x008fce0000010000 */
        /* <DEDUP_REMOVED lines=20> */
.L_x_3056:
[----:B------:R-:W-:Y:S01]  /*13030*/  IMAD R13, R13, 0x8, R18 ;  /* 0x000000080d0d7824 */ /* 0x000fe200078e0212 */
[----:B------:R-:W-:Y:S01]  /*13040*/  ISETP.GT.AND P2, PT, R12, R5, PT ;  /* 0x000000050c00720c */ /* 0x000fe20003f44270 */
[----:B------:R-:W-:Y:S01]  /*13050*/  IMAD.U32 R48, RZ, RZ, UR38 ;  /* 0x00000026ff307e24 */ /* 0x000fe2000f8e00ff */
[----:B------:R-:W-:Y:S01]  /*13060*/  F2FP.F16.F32.PACK_AB R177, R14, R177 ;  /* 0x000000b10eb1723e */ /* 0x000fe200000000ff */
[-C--:B------:R-:W-:Y:S01]  /*13070*/  FMUL.FTZ R88, R88, R11.reuse ;  /* 0x0000000b58587220 */ /* 0x080fe20000410000 */
[----:B------:R-:W-:Y:S01]  /*13080*/  IADD3 R13, R13, 0x28860, RZ ;  /* 0x000288600d0d7810 */ /* 0x000fe20007ffe0ff */
        /* <DEDUP_REMOVED lines=94> */
[-C--:B------:R-:W-:Y:S01]  /*13670*/  FMUL.FTZ R150, R150, R7.reuse ;  /* 0x0000000796967220 */ /* 0x080fe20000410000 */
[----:B------:R-:W-:Y:S01]  /*13680*/  FMUL.FTZ R151, R151, R7 ;  /* 0x0000000797977220 */ /* 0x000fe20000410000 */
[----:B------:R-:W-:Y:S01]  /*13690*/  VIADD R12, R12, 0xffffffff ;  /* 0xffffffff0c0c7836 */ /* 0x000fe20000000000 */
[----:B------:R-:W-:Y:S01]  /*136a0*/  MOV R11, R21 ;  /* 0x00000015000b7202 */ /* 0x000fe20000000f00 */
[----:B------:R-:W-:-:S02]  /*136b0*/  IMAD.MOV.U32 R10, RZ, RZ, R6 ;  /* 0x000000ffff0a7224 */ /* 0x000fc400078e0006 */
[----:B------:R-:W-:Y:S02]  /*136c0*/  IMAD.MOV.U32 R14, RZ, RZ, R188 ;  /* 0x000000ffff0e7224 */ /* 0x000fe400078e00bc */
[----:B0-----:R-:W-:Y:S01]  /*136d0*/  IMAD.MOV.U32 R13, RZ, RZ, R186 ;  /* 0x000000ffff0d7224 */ /* 0x001fe200078e00ba */
[----:B------:R-:W-:Y:S06]  /*136e0*/  @P2 BRA `(.L_x_3057) ;  /* 0xffffffcc00182947 */ /* 0x000fec000383ffff */
.L_x_3045:
[----:B------:R-:W-:-:S13]  /*136f0*/  ISETP.GE.AND P1, PT, R12, RZ, PT ;  /* 0x000000ff0c00720c */ /* 0x000fda0003f26270 */
[----:B------:R-:W-:Y:S05]  /*13700*/  @!P1 BRA `(.L_x_3058) ;  /* 0x00000028009c9947 */ /* 0x000fea0003800000 */
[----:B------:R-:W-:Y:S01]  /*13710*/  MOV R5, R6 ;  /* 0x0000000600057202 */ /* 0x000fe20000000f00 */
[----:B------:R-:W-:Y:S01]  /*13720*/  IMAD.MOV.U32 R10, RZ, RZ, R21 ;  /* 0x000000ffff0a7224 */ /* 0x000fe200078e0015 */
[----:B------:R-:W-:Y:S01]  /*13730*/  MOV R11, R186 ;  /* 0x000000ba000b7202 */ /* 0x000fe20000000f00 */
[----:B------:R-:W-:-:S07]  /*13740*/  IMAD.MOV.U32 R13, RZ, RZ, R188 ;  /* 0x000000ffff0d7224 */ /* 0x000fce00078e00bc */
.L_x_3070:
        /* <DEDUP_REMOVED lines=10> */
.L_x_3060:
[----:B------:R-:W-:Y:S01]  /*137f0*/  IMAD R6, R186, 0x8, R18 ;  /* 0x00000008ba067824 */ /* 0x000fe200078e0212 */
[----:B------:R-:W-:-:S04]  /*13800*/  SHF.L.U32 R7, R188, 0x1f, RZ ;  /* 0x0000001fbc077819 */ /* 0x000fc800000006ff */
[----:B------:R0:W1:Y:S01]  /*13810*/  SYNCS.PHASECHK.TRANS64.TRYWAIT P1, [R6+URZ+0x28830], R7 ;  /* 0x02883007060075a7 */ /* 0x000062000802017f */
[----:B------:R-:W-:Y:S05]  /*13820*/  @!P0 BRA `(.L_x_3061) ;  /* 0x0000000000048947 */ /* 0x000fea0003800000 */
[----:B------:R-:W-:Y:S01]  /*13830*/  BPT.TRAP 0x1 ;  /* 0x000000040000795c */ /* 0x000fe20000300000 */
.L_x_3061:
[----:B------:R-:W-:Y:S04]  /*13840*/  BSSY B0, `(.L_x_3059) ;  /* 0x0000004000007945 */ /* 0x000fe80003800000 */
[----:B-1----:R-:W-:Y:S05]  /*13850*/  @P1 BRA `(.L_x_3062) ;  /* 0x0000000000081947 */ /* 0x002fea0003800000 */
[----:B------:R-:W1:Y:S02]  /*13860*/  SYNCS.PHASECHK.TRANS64.TRYWAIT P1, [R6+URZ+0x28830], R7 ;  /* 0x02883007060075a7 */ /* 0x000e64000802017f */
[----:B-1----:R-:W-:Y:S05]  /*13870*/  @!P1 BRA `(.L_x_3063) ;  /* 0x000000e4002c9947 */ /* 0x002fea0003800000 */
.L_x_3062:
[----:B------:R-:W-:Y:S05]  /*13880*/  BSYNC B0 ;  /* 0x0000000000007941 */ /* 0x000fea0003800000 */
.L_x_3059:
[----:B------:R-:W2:Y:S01]  /*13890*/  S2R R8, SR_TID.X ;  /* 0x0000000000087919 */ /* 0x000ea20000002100 */
[----:B01----:R-:W-:Y:S01]  /*138a0*/  IMAD.MOV.U32 R7, RZ, RZ, 0x40000040 ;  /* 0x40000040ff077424 */ /* 0x003fe200078e00ff */
[----:B------:R-:W-:Y:S05]  /*138b0*/  WARPSYNC.ALL ;  /* 0x0000000000007948 */ /* 0x000fea0003800000 */
[----:B------:R-:W-:Y:S01]  /*138c0*/  R2UR UR35, R7 ;  /* 0x00000000072372ca */ /* 0x000fe200000e0000 */
[----:B------:R-:W-:Y:S01]  /*138d0*/  IMAD.MOV.U32 R9, RZ, RZ, 0x40000040 ;  /* 0x40000040ff097424 */ /* 0x000fe200078e00ff */
[----:B------:R-:W-:-:S04]  /*138e0*/  LEA R6, R186, R4, 0xb ;  /* 0x00000004ba067211 */ /* 0x000fc800078e58ff */
[----:B------:R-:W-:Y:S02]  /*138f0*/  R2UR UR34, R6 ;  /* 0x00000000062272ca */ /* 0x000fe400000e0000 */
[----:B------:R-:W-:Y:S02]  /*13900*/  R2UR UR7, R9 ;  /* 0x00000000090772ca */ /* 0x000fe400000e0000 */
[----:B------:R-:W-:-:S04]  /*13910*/  MOV R9, 0x40000040 ;  /* 0x4000004000097802 */ /* 0x000fc80000000f00 */
[----:B------:R-:W-:Y:S01]  /*13920*/  R2UR UR11, R9 ;  /* 0x00000000090b72ca */ /* 0x000fe200000e0000 */
[----:B------:R-:W-:-:S05]  /*13930*/  IMAD.MOV.U32 R9, RZ, RZ, 0x40000040 ;  /* 0x40000040ff097424 */ /* 0x000fca00078e00ff */
[----:B------:R-:W-:Y:S01]  /*13940*/  R2UR UR15, R9 ;  /* 0x00000000090f72ca */ /* 0x000fe200000e0000 */
[----:B------:R-:W-:Y:S01]  /*13950*/  IMAD.MOV.U32 R9, RZ, RZ, 0x40000040 ;  /* 0x40000040ff097424 */ /* 0x000fe200078e00ff */
[----:B--2---:R-:W-:-:S04]  /*13960*/  SHF.R.U32.HI R8, RZ, 0x7, R8 ;  /* 0x00000007ff087819 */ /* 0x004fc80000011608 */
[----:B------:R-:W-:Y:S02]  /*13970*/  R2UR UR19, R9 ;  /* 0x00000000091372ca */ /* 0x000fe400000e0000 */
[----:B------:R-:W-:Y:S01]  /*13980*/  MOV R9, 0x40000040 ;  /* 0x4000004000097802 */ /* 0x000fe20000000f00 */
[----:B------:R-:W-:Y:S01]  /*13990*/  VIADD R7, R8, 0x8 ;  /* 0x0000000808077836 */ /* 0x000fe20000000000 */
[----:B------:R-:W-:Y:S02]  /*139a0*/  IADD3 R8, R6, 0x2, RZ ;  /* 0x0000000206087810 */ /* 0x000fe40007ffe0ff */
[----:B------:R-:W-:Y:S01]  /*139b0*/  R2UR UR23, R9 ;  /* 0x00000000091772ca */ /* 0x000fe200000e0000 */
[----:B------:R-:W-:Y:S01]  /*139c0*/  IMAD.MOV.U32 R9, RZ, RZ, 0x40000040 ;  /* 0x40000040ff097424 */ /* 0x000fe200078e00ff */
[----:B------:R0:W-:Y:S01]  /*139d0*/  BAR.SYNC.DEFER_BLOCKING R7, 0x100 ;  /* 0x000400070000751d */ /* 0x0001e20000010000 */
[----:B------:R-:W-:Y:S01]  /*139e0*/  R2UR UR6, R8 ;  /* 0x00000000080672ca */ /* 0x000fe200000e0000 */
[----:B------:R-:W-:-:S02]  /*139f0*/  VIADD R8, R6, 0x4 ;  /* 0x0000000406087836 */ /* 0x000fc40000000000 */
[----:B------:R-:W-:-:S03]  /*13a00*/  R2UR UR27, R9 ;  /* 0x00000000091b72ca */ /* 0x000fc600000e0000 */
[----:B------:R-:W-:Y:S01]  /*13a10*/  R2UR UR10, R8 ;  /* 0x00000000080a72ca */ /* 0x000fe200000e0000 */
[----:B------:R-:W-:Y:S02]  /*13a20*/  VIADD R8, R6, 0x6 ;  /* 0x0000000606087836 */ /* 0x000fe40000000000 */
[----:B0-----:R-:W-:-:S03]  /*13a30*/  IMAD.MOV.U32 R7, RZ, RZ, 0x40000040 ;  /* 0x40000040ff077424 */ /* 0x001fc600078e00ff */
[----:B------:R-:W-:Y:S02]  /*13a40*/  R2UR UR14, R8 ;  /* 0x00000000080e72ca */ /* 0x000fe400000e0000 */
[----:B------:R-:W-:Y:S02]  /*13a50*/  IADD3 R8, R6, 0x400, RZ ;  /* 0x0000040006087810 */ /* 0x000fe40007ffe0ff */
[----:B------:R-:W-:Y:S02]  /*13a60*/  R2UR UR31, R7 ;  /* 0x00000000071f72ca */ /* 0x000fe400000e0000 */
[----:B------:R-:W-:Y:S01]  /*13a70*/  R2UR UR18, R8 ;  /* 0x00000000081272ca */ /* 0x000fe200000e0000 */
[----:B------:R-:W-:Y:S01]  /*13a80*/  VIADD R8, R6, 0x402 ;  /* 0x0000040206087836 */ /* 0x000fe20000000000 */
[----:B------:R-:W-:-:S04]  /*13a90*/  WARPGROUP.ARRIVE ;  /* 0x00000000000079c5 */ /* 0x000fc80000000000 */
[----:B------:R-:W-:Y:S01]  /*13aa0*/  R2UR UR22, R8 ;  /* 0x00000000081672ca */ /* 0x000fe200000e0000 */
[C---:B------:R-:W-:Y:S01]  /*13ab0*/  VIADD R8, R6.reuse, 0x404 ;  /* 0x0000040406087836 */ /* 0x040fe20000000000 */
[----:B------:R-:W-:Y:S01]  /*13ac0*/  IADD3 R6, R6, 0x406, RZ ;  /* 0x0000040606067810 */ /* 0x000fe20007ffe0ff */
[----:B------:R-:W-:Y:S03]  /*13ad0*/  HGMMA.64x128x16.F32 R24, gdesc[UR32], RZ, !UPT, gsb0 ;  /* 0x01e00000201879f0 */ /* 0x000fe6000c0008ff */
        /* <DEDUP_REMOVED lines=27> */
.L_x_3065:
[----:B------:R-:W-:Y:S01]  /*13c90*/  SHF.L.U32 R6, R13, 0x1f, RZ ;  /* 0x0000001f0d067819 */ /* 0x000fe200000006ff */
[----:B------:R-:W-:-:S04]  /*13ca0*/  IMAD R7, R11, 0x8, R18 ;  /* 0x000000080b077824 */ /* 0x000fc800078e0212 */
[----:B------:R0:W1:Y:S01]  /*13cb0*/  SYNCS.PHASECHK.TRANS64.TRYWAIT P1, [R7+URZ+0x28850], R6 ;  /* 0x02885006070075a7 */ /* 0x000062000802017f */
[----:B------:R-:W-:Y:S05]  /*13cc0*/  @!P0 BRA `(.L_x_3066) ;  /* 0x0000000000048947 */ /* 0x000fea0003800000 */
[----:B------:R-:W-:Y:S01]  /*13cd0*/  BPT.TRAP 0x1 ;  /* 0x000000040000795c */ /* 0x000fe20000300000 */
.L_x_3066:
[----:B-1----:R-:W-:Y:S05]  /*13ce0*/  @P1 BRA `(.L_x_3064) ;  /* 0x0000000000081947 */ /* 0x002fea0003800000 */
[----:B------:R-:W1:Y:S02]  /*13cf0*/  SYNCS.PHASECHK.TRANS64.TRYWAIT P1, [R7+URZ+0x28850], R6 ;  /* 0x02885006070075a7 */ /* 0x000e64000802017f */
[----:B-1----:R-:W-:Y:S05]  /*13d00*/  @!P1 BRA `(.L_x_3067) ;  /* 0x000000e0001c9947 */ /* 0x002fea0003800000 */
.L_x_3064:
[----:B01----:R-:W-:Y:S01]  /*13d10*/  IADD3 R6, R18, 0x400, RZ ;  /* 0x0000040012067810 */ /* 0x003fe20007ffe0ff */
[----:B------:R-:W-:Y:S01]  /*13d20*/  IMAD.MOV.U32 R7, RZ, RZ, 0x40000040 ;  /* 0x40000040ff077424 */ /* 0x000fe200078e00ff */
        /* <DEDUP_REMOVED lines=9> */
[----:B------:R-:W-:-:S05]  /*13dc0*/  IMAD R6, R11, 0x800, R6 ;  /* 0x000008000b067824 */ /* 0x000fca00078e0206 */
[C---:B------:R-:W-:Y:S02]  /*13dd0*/  R2UR UR6, R6.reuse ;  /* 0x00000000060672ca */ /* 0x040fe400000e0000 */
[----:B------:R-:W-:-:S11]  /*13de0*/  IADD3 R8, R6, 0x80, RZ ;  /* 0x0000008006087810 */ /* 0x000fd60007ffe0ff */
        /* <DEDUP_REMOVED lines=33> */
[----:B------:R-:W-:Y:S01]  /*14000*/  IMAD.MOV.U32 R9, RZ, RZ, 0x40000040 ;  /* 0x40000040ff097424 */ /* 0x000fe200078e00ff */
[----:B------:R-:W-:Y:S01]  /*14010*/  IADD3 R6, R6, 0x380, RZ ;  /* 0x0000038006067810 */ /* 0x000fe20007ffe0ff */
        /* <DEDUP_REMOVED lines=18> */
.L_x_3068:
        /* <DEDUP_REMOVED lines=68> */
[----:B------:R-:W-:-:S02]  /*14580*/  UMOV UR48, UR44 ;  /* 0x0000002c00307c82 */ /* 0x000fc40008000000 */
        /* <DEDUP_REMOVED lines=15> */
[----:B0-----:R-:W-:Y:S01]  /*14680*/  FMNMX.FTZ R67, R31, R66, !PT ;  /* 0x000000421f437209 */ /* 0x001fe20007810000 */
[----:B------:R-:W-:Y:S01]  /*14690*/  FMUL.FTZ R66, R78, UR46 ;  /* 0x0000002e4e427c20 */ /* 0x000fe20008410000 */
[----:B------:R-:W-:Y:S01]  /*146a0*/  FMUL.FTZ R78, R80, UR46 ;  /* 0x0000002e504e7c20 */ /* 0x000fe20008410000 */
[----:B------:R-:W-:-:S04]  /*146b0*/  FMUL.FTZ R80, R81, UR46 ;  /* 0x0000002e51507c20 */ /* 0x000fc80008410000 */
        /* <DEDUP_REMOVED lines=12> */
[----:B------:R-:W-:-:S06]  /*14780*/  FMUL.FTZ R67, R79, UR46 ;  /* 0x0000002e4f437c20 */ /* 0x000fcc0008410000 */
        /* <DEDUP_REMOVED lines=25> */
[----:B--2---:R-:W-:Y:S01]  /*14920*/  FMNMX.FTZ R21, R55, R70, !PT ;  /* 0x0000004637157209 */ /* 0x004fe20007810000 */
[----:B------:R-:W-:Y:S01]  /*14930*/  FMUL.FTZ R70, R82, UR46 ;  /* 0x0000002e52467c20 */ /* 0x000fe20008410000 */
[----:B------:R-:W-:Y:S01]  /*14940*/  FMUL.FTZ R82, R84, UR46 ;  /* 0x0000002e54527c20 */ /* 0x000fe20008410000 */
[----:B------:R-:W-:-:S04]  /*14950*/  FMUL.FTZ R84, R85, UR46 ;  /* 0x0000002e55547c20 */ /* 0x000fc80008410000 */
[----:B------:R-:W2:Y:S01]  /*14960*/  MUFU.TANH R48, R48 ;  /* 0x0000003000307308 */ /* 0x000ea20000002400 */
[----:B-1----:R-:W-:-:S07]  /*14970*/  FMNMX.FTZ R71, R47, R6, !PT ;  /* 0x000000062f477209 */ /* 0x002fce0007810000 */
[----:B------:R-:W1:Y:S01]  /*14980*/  MUFU.TANH R58, R58 ;  /* 0x0000003a003a7308 */ /* 0x000e620000002400 */
[----:B0-----:R-:W-:-:S07]  /*14990*/  FMNMX.FTZ R21, R56, R21, !PT ;  /* 0x0000001538157209 */ /* 0x001fce0007810000 */
[----:B------:R-:W0:Y:S01]  /*149a0*/  MUFU.TANH R49, R49 ;  /* 0x0000003100317308 */ /* 0x000e220000002400 */
[----:B--2---:R-:W-:Y:S01]  /*149b0*/  FMNMX.FTZ R6, R48, R71, !PT ;  /* 0x0000004730067209 */ /* 0x004fe20007810000 */
[----:B------:R-:W-:-:S06]  /*149c0*/  FMUL.FTZ R71, R83, UR46 ;  /* 0x0000002e53477c20 */ /* 0x000fcc0008410000 */
        /* <DEDUP_REMOVED lines=54> */
[----:B--2---:R-:W-:Y:S02]  /*14d30*/  FMNMX.FTZ R75, R84, R21, !PT ;  /* 0x00000015544b7209 */ /* 0x004fe40007810000 */
[----:B-1----:R-:W-:-:S03]  /*14d40*/  FMNMX.FTZ R77, R73, R6, !PT ;  /* 0x00000006494d7209 */ /* 0x002fc60007810000 */
[----:B------:R-:W0:Y:S04]  /*14d50*/  SHFL.BFLY PT, R6, R75, 0x2, 0x1f ;  /* 0x0c401f004b067f89 */ /* 0x000e2800000e0000 */
[----:B------:R-:W1:Y:S01]  /*14d60*/  SHFL.BFLY PT, R86, R77, 0x2, 0x1f ;  /* 0x0c401f004d567f89 */ /* 0x000e6200000e0000 */
[----:B0-----:R-:W-:Y:S02]  /*14d70*/  FMNMX.FTZ R79, R75, R6, !PT ;  /* 0x000000064b4f7209 */ /* 0x001fe40007810000 */
[----:B-1----:R-:W-:-:S03]  /*14d80*/  FMNMX.FTZ R86, R77, R86, !PT ;  /* 0x000000564d567209 */ /* 0x002fc60007810000 */
[----:B------:R-:W0:Y:S04]  /*14d90*/  SHFL.BFLY PT, R6, R79, 0x1, 0x1f ;  /* 0x0c201f004f067f89 */ /* 0x000e2800000e0000 */
[----:B------:R-:W1:Y:S01]  /*14da0*/  SHFL.BFLY PT, R81, R86, 0x1, 0x1f ;  /* 0x0c201f0056517f89 */ /* 0x000e6200000e0000 */
[----:B0-----:R-:W-:Y:S02]  /*14db0*/  FMNMX.FTZ R21, R79, R6, !PT ;  /* 0x000000064f157209 */ /* 0x001fe40007810000 */
[----:B-1----:R-:W-:-:S03]  /*14dc0*/  FMNMX.FTZ R6, R86, R81, !PT ;  /* 0x0000005156067209 */ /* 0x002fc60007810000 */
[C---:B------:R-:W-:Y:S01]  /*14dd0*/  FMUL.FTZ R87, R21.reuse, UR48 ;  /* 0x0000003015577c20 */ /* 0x040fe20008410000 */
[----:B------:R-:W-:-:S03]  /*14de0*/  FADD.FTZ R10, -R21, R10 ;  /* 0x0000000a150a7221 */ /* 0x000fc60000010100 */
[--C-:B------:R-:W-:Y:S01]  /*14df0*/  FFMA.FTZ R77, R43, UR48, -R87.reuse ;  /* 0x000000302b4d7c23 */ /* 0x100fe20008010857 */
[----:B------:R-:W-:Y:S01]  /*14e00*/  FFMA.FTZ R43, R59, UR48, -R87 ;  /* 0x000000303b2b7c23 */ /* 0x000fe20008010857 */
[C---:B------:R-:W-:Y:S01]  /*14e10*/  FADD.FTZ R5, -R6.reuse, R5 ;  /* 0x0000000506057221 */ /* 0x040fe20000010100 */
[----:B------:R-:W-:Y:S01]  /*14e20*/  FMUL.FTZ R59, R6, UR48 ;  /* 0x00000030063b7c20 */ /* 0x000fe20008410000 */
[----:B------:R-:W-:Y:S01]  /*14e30*/  FMUL.FTZ R10, R10, UR48 ;  /* 0x000000300a0a7c20 */ /* 0x000fe20008410000 */
[--C-:B------:R-:W-:Y:S01]  /*14e40*/  FFMA.FTZ R7, R7, UR48, -R87.reuse ;  /* 0x0000003007077c23 */ /* 0x100fe20008010857 */
[----:B------:R-:W-:Y:S01]  /*14e50*/  FFMA.FTZ R180, R8, UR48, -R87 ;  /* 0x0000003008b47c23 */ /* 0x000fe20008010857 */
[----:B------:R-:W-:Y:S01]  /*14e60*/  FMUL.FTZ R5, R5, UR48 ;  /* 0x0000003005057c20 */ /* 0x000fe20008410000 */
[--C-:B------:R-:W-:Y:S01]  /*14e70*/  FFMA.FTZ R8, R14, UR48, -R59.reuse ;  /* 0x000000300e087c23 */ /* 0x100fe2000801083b */
[----:B------:R-:W-:Y:S01]  /*14e80*/  FFMA.FTZ R181, R9, UR48, -R59 ;  /* 0x0000003009b57c23 */ /* 0x000fe2000801083b */
[----:B------:R-:W-:Y:S01]  /*14e90*/  MUFU.EX2 R10, R10 ;  /* 0x0000000a000a7308 */ /* 0x000fe20000000800 */
[----:B------:R-:W-:Y:S01]  /*14ea0*/  FFMA.FTZ R182, R13, UR48, -R87 ;  /* 0x000000300db67c23 */ /* 0x000fe20008010857 */
[----:B------:R-:W-:Y:S01]  /*14eb0*/  FFMA.FTZ R183, R20, UR48, -R59 ;  /* 0x0000003014b77c23 */ /* 0x000fe2000801083b */
[----:B------:R-:W-:Y:S01]  /*14ec0*/  FFMA.FTZ R85, R15, UR48, -R87 ;  /* 0x000000300f557c23 */ /* 0x000fe20008010857 */
[----:B------:R-:W-:Y:S01]  /*14ed0*/  FFMA.FTZ R14, R24, UR48, -R59 ;  /* 0x00000030180e7c23 */ /* 0x000fe2000801083b */
[----:B------:R-:W-:Y:S01]  /*14ee0*/  FFMA.FTZ R176, R25, UR48, -R87 ;  /* 0x0000003019b07c23 */ /* 0x000fe20008010857 */
[----:B------:R-:W-:Y:S01]  /*14ef0*/  FFMA.FTZ R177, R27, UR48, -R59 ;  /* 0x000000301bb17c23 */ /* 0x000fe2000801083b */
[----:B------:R-:W-:Y:S01]  /*14f00*/  FFMA.FTZ R83, R26, UR48, -R87 ;  /* 0x000000301a537c23 */ /* 0x000fe20008010857 */
[----:B------:R-:W0:Y:S01]  /*14f10*/  MUFU.EX2 R7, R7 ;  /* 0x0000000700077308 */ /* 0x000e220000000800 */
[----:B------:R-:W-:Y:S01]  /*14f20*/  FFMA.FTZ R20, R28, UR48, -R59 ;  /* 0x000000301c147c23 */ /* 0x000fe2000801083b */
[----:B------:R-:W-:Y:S01]  /*14f30*/  FFMA.FTZ R178, R29, UR48, -R87 ;  /* 0x000000301db27c23 */ /* 0x000fe20008010857 */
[----:B------:R-:W-:Y:S01]  /*14f40*/  FFMA.FTZ R179, R31, UR48, -R59 ;  /* 0x000000301fb37c23 */ /* 0x000fe2000801083b */
[----:B------:R-:W-:Y:S01]  /*14f50*/  FFMA.FTZ R81, R30, UR48, -R87 ;  /* 0x000000301e517c23 */ /* 0x000fe20008010857 */
[--C-:B------:R-:W-:Y:S01]  /*14f60*/  FFMA.FTZ R24, R32, UR48, -R59.reuse ;  /* 0x0000003020187c23 */ /* 0x100fe2000801083b */
[----:B------:R-:W-:Y:S01]  /*14f70*/  FFMA.FTZ R28, R38, UR48, -R59 ;  /* 0x00000030261c7c23 */ /* 0x000fe2000801083b */
[----:B------:R-:W-:Y:S01]  /*14f80*/  FFMA.FTZ R172, R33, UR48, -R87 ;  /* 0x0000003021ac7c23 */ /* 0x000fe20008010857 */
[----:B------:R-:W-:Y:S01]  /*14f90*/  MUFU.EX2 R5, R5 ;  /* 0x0000000500057308 */ /* 0x000fe20000000800 */
[----:B------:R-:W-:Y:S01]  /*14fa0*/  FFMA.FTZ R173, R35, UR48, -R59 ;  /* 0x0000003023ad7c23 */ /* 0x000fe2000801083b */
[----:B------:R-:W-:Y:S01]  /*14fb0*/  FFMA.FTZ R79, R34, UR48, -R87 ;  /* 0x00000030224f7c23 */ /* 0x000fe20008010857 */
[----:B------:R-:W-:Y:S01]  /*14fc0*/  FFMA.FTZ R26, R36, UR48, -R59 ;  /* 0x00000030241a7c23 */ /* 0x000fe2000801083b */
[----:B------:R-:W-:Y:S01]  /*14fd0*/  FFMA.FTZ R174, R42, UR48, -R87 ;  /* 0x000000302aae7c23 */ /* 0x000fe20008010857 */
[--C-:B------:R-:W-:Y:S01]  /*14fe0*/  FFMA.FTZ R175, R37, UR48, -R59.reuse ;  /* 0x0000003025af7c23 */ /* 0x100fe2000801083b */
[----:B------:R-:W-:Y:S01]  /*14ff0*/  FFMA.FTZ R30, R40, UR48, -R59 ;  /* 0x00000030281e7c23 */ /* 0x000fe2000801083b */
[----:B------:R-:W-:Y:S01]  /*15000*/  FFMA.FTZ R168, R45, UR48, -R87 ;  /* 0x000000302da87c23 */ /* 0x000fe20008010857 */
[----:B------:R-:W1:Y:S01]  /*15010*/  MUFU.EX2 R8, R8 ;  /* 0x0000000800087308 */ /* 0x000e620000000800 */
[----:B0-----:R-:W-:Y:S01]  /*15020*/  FFMA.FTZ R3, R10, R3, R7 ;  /* 0x000000030a037223 */ /* 0x001fe20000010007 */
[----:B------:R-:W-:Y:S01]  /*15030*/  FFMA.FTZ R169, R39, UR48, -R59 ;  /* 0x0000003027a97c23 */ /* 0x000fe2000801083b */
[--C-:B------:R-:W-:Y:S01]  /*15040*/  FFMA.FTZ R75, R46, UR48, -R87.reuse ;  /* 0x000000302e4b7c23 */ /* 0x100fe20008010857 */
        /* <DEDUP_REMOVED lines=13> */
[----:B-1----:R-:W-:Y:S01]  /*15120*/  FFMA.FTZ R0, R5, R0, R8 ;  /* 0x0000000005007223 */ /* 0x002fe20000010008 */
[----:B------:R-:W-:Y:S01]  /*15130*/  FFMA.FTZ R160, R62, UR48, -R87 ;  /* 0x000000303ea07c23 */ /* 0x000fe20008010857 */
[----:B------:R-:W-:Y:S01]  /*15140*/  FFMA.FTZ R161, R51, UR48, -R59 ;  /* 0x0000003033a17c23 */ /* 0x000fe2000801083b */
[--C-:B------:R-:W-:Y:S01]  /*15150*/  FFMA.FTZ R33, R63, UR48, -R87.reuse ;  /* 0x000000303f217c23 */ /* 0x100fe20008010857 */
[----:B------:R-:W-:Y:S01]  /*15160*/  FFMA.FTZ R162, R64, UR48, -R87 ;  /* 0x0000003040a27c23 */ /* 0x000fe20008010857 */
[----:B------:R-:W-:Y:S01]  /*15170*/  FFMA.FTZ R163, R54, UR48, -R59 ;  /* 0x0000003036a37c23 */ /* 0x000fe2000801083b */
[----:B------:R-:W-:Y:S01]  /*15180*/  FFMA.FTZ R29, R65, UR48, -R87 ;  /* 0x00000030411d7c23 */ /* 0x000fe20008010857 */
[----:B------:R-:W1:Y:S01]  /*15190*/  MUFU.EX2 R182, R182 ;  /* 0x000000b600b67308 */ /* 0x000e620000000800 */
[----:B0-----:R-:W-:Y:S01]  /*151a0*/  FADD.FTZ R3, R180, R3 ;  /* 0x00000003b4037221 */ /* 0x001fe20000010000 */
[----:B------:R-:W-:Y:S01]  /*151b0*/  FFMA.FTZ R156, R68, UR48, -R87 ;  /* 0x00000030449c7c23 */ /* 0x000fe20008010857 */
[----:B------:R-:W-:Y:S01]  /*151c0*/  FFMA.FTZ R157, R60, UR48, -R59 ;  /* 0x000000303c9d7c23 */ /* 0x000fe2000801083b */
[--C-:B------:R-:W-:Y:S01]  /*151d0*/  FFMA.FTZ R25, R69, UR48, -R87.reuse ;  /* 0x0000003045197c23 */ /* 0x100fe20008010857 */
[----:B------:R-:W-:Y:S01]  /*151e0*/  FFMA.FTZ R158, R74, UR48, -R87 ;  /* 0x000000304a9e7c23 */ /* 0x000fe20008010857 */
[----:B------:R-:W-:Y:S01]  /*151f0*/  FFMA.FTZ R159, R66, UR48, -R59 ;  /* 0x00000030429f7c23 */ /* 0x000fe2000801083b */
[--C-:B------:R-:W-:Y:S01]  /*15200*/  FFMA.FTZ R15, R76, UR48, -R87.reuse ;  /* 0x000000304c0f7c23 */ /* 0x100fe20008010857 */
[----:B------:R-:W0:Y:S01]  /*15210*/  MUFU.EX2 R183, R183 ;  /* 0x000000b700b77308 */ /* 0x000e220000000800 */
[----:B--2---:R-:W-:Y:S01]  /*15220*/  FADD.FTZ R0, R181, R0 ;  /* 0x00000000b5007221 */ /* 0x004fe20000010000 */
[----:B------:R-:W-:Y:S01]  /*15230*/  FFMA.FTZ R152, R78, UR48, -R87 ;  /* 0x000000304e987c23 */ /* 0x000fe20008010857 */
[----:B------:R-:W-:Y:S01]  /*15240*/  FFMA.FTZ R153, R70, UR48, -R59 ;  /* 0x0000003046997c23 */ /* 0x000fe2000801083b */
[----:B------:R-:W-:Y:S01]  /*15250*/  FFMA.FTZ R13, R80, UR48, -R87 ;  /* 0x00000030500d7c23 */ /* 0x000fe20008010857 */
[----:B------:R-:W-:-:S02]  /*15260*/  IMAD R27, R186, 0x8, R18 ;  /* 0x00000008ba1b7824 */ /* 0x000fc400078e0212 */
[----:B------:R-:W-:Y:S01]  /*15270*/  FFMA.FTZ R154, R82, UR48, -R87 ;  /* 0x00000030529a7c23 */ /* 0x000fe20008010857 */
[----:B------:R-:W-:Y:S01]  /*15280*/  FFMA.FTZ R155, R72, UR48, -R59 ;  /* 0x00000030489b7c23 */ /* 0x000fe2000801083b */
[----:B------:R-:W2:Y:S01]  /*15290*/  MUFU.EX2 R85, R85 ;  /* 0x0000005500557308 */ /* 0x000ea20000000800 */
[----:B-1----:R-:W-:Y:S01]  /*152a0*/  FADD.FTZ R38, R182, R3 ;  /* 0x00000003b6267221 */ /* 0x002fe20000010000 */
[----:B------:R-:W-:Y:S01]  /*152b0*/  VIADD R27, R27, 0x28840 ;  /* 0x000288401b1b7836 */ /* 0x000fe20000000000 */
[----:B------:R-:W-:Y:S01]  /*152c0*/  MOV R50, UR38 ;  /* 0x0000002600327c02 */ /* 0x000fe20008000f00 */
[----:B------:R-:W-:-:S03]  /*152d0*/  FFMA.FTZ R55, R84, UR48, -R87 ;  /* 0x0000003054377c23 */ /* 0x000fc60008010857 */
[----:B------:R-:W-:Y:S01]  /*152e0*/  PRMT R27, R50, 0x654, R27 ;  /* 0x00000654321b7816 */ /* 0x000fe2000000001b */
[----:B------:R-:W1:Y:S01]  /*152f0*/  MUFU.EX2 R14, R14 ;  /* 0x0000000e000e7308 */ /* 0x000e620000000800 */
[----:B0-----:R-:W-:Y:S02]  /*15300*/  FADD.FTZ R3, R183, R0 ;  /* 0x00000000b7037221 */ /* 0x001fe40000010000 */
[----:B------:R0:W-:Y:S05]  /*15310*/  SYNCS.ARRIVE.TRANS64.RED.A1T0 RZ, [R27+URZ], RZ ;  /* 0x000000ff1bff79a7 */ /* 0x0001ea000810043f */
[----:B------:R-:W3:Y:S01]  /*15320*/  MUFU.EX2 R176, R176 ;  /* 0x000000b000b07308 */ /* 0x000ee20000000800 */
[----:B--2---:R-:W-:-:S07]  /*15330*/  FADD.FTZ R9, R85, R38 ;  /* 0x0000002655097221 */ /* 0x004fce0000010000 */
[----:B------:R-:W2:Y:S01]  /*15340*/  MUFU.EX2 R177, R177 ;  /* 0x000000b100b17308 */ /* 0x000ea20000000800 */
[----:B-1----:R-:W-:-:S07]  /*15350*/  FADD.FTZ R0, R14, R3 ;  /* 0x000000030e007221 */ /* 0x002fce0000010000 */
[----:B------:R-:W1:Y:S01]  /*15360*/  MUFU.EX2 R83, R83 ;  /* 0x0000005300537308 */ /* 0x000e620000000800 */
[----:B---3--:R-:W-:-:S07]  /*15370*/  FADD.FTZ R38, R176, R9 ;  /* 0x00000009b0267221 */ /* 0x008fce0000010000 */
[----:B------:R-:W3:Y:S01]  /*15380*/  MUFU.EX2 R20, R20 ;  /* 0x0000001400147308 */ /* 0x000ee20000000800 */
[----:B--2---:R-:W-:-:S07]  /*15390*/  FADD.FTZ R3, R177, R0 ;  /* 0x00000000b1037221 */ /* 0x004fce0000010000 */
[----:B------:R-:W2:Y:S01]  /*153a0*/  MUFU.EX2 R178, R178 ;  /* 0x000000b200b27308 */ /* 0x000ea20000000800 */
[----:B-1----:R-:W-:Y:S01]  /*153b0*/  FADD.FTZ R9, R83, R38 ;  /* 0x0000002653097221 */ /* 0x002fe20000010000 */
[----:B------:R-:W-:-:S06]  /*153c0*/  FFMA.FTZ R38, R52, UR48, -R59 ;  /* 0x0000003034267c23 */ /* 0x000fcc000801083b */
[----:B------:R-:W1:Y:S01]  /*153d0*/  MUFU.EX2 R179, R179 ;  /* 0x000000b300b37308 */ /* 0x000e620000000800 */
[----:B---3--:R-:W-:-:S07]  /*153e0*/  FADD.FTZ R0, R20, R3 ;  /* 0x0000000314007221 */ /* 0x008fce0000010000 */
        /* <DEDUP_REMOVED lines=13> */
[----:B--2---:R-:W-:Y:S01]  /*154c0*/  FADD.FTZ R9, R79, R40 ;  /* 0x000000284f097221 */ /* 0x004fe20000010000 */
[----:B------:R-:W-:-:S06]  /*154d0*/  FFMA.FTZ R40, R57, UR48, -R59 ;  /* 0x0000003039287c23 */ /* 0x000fcc000801083b */
        /* <DEDUP_REMOVED lines=15> */
[----:B---3--:R-:W-:Y:S01]  /*155d0*/  FADD.FTZ R9, R75, R42 ;  /* 0x0000002a4b097221 */ /* 0x008fe20000010000 */
[----:B------:R-:W-:-:S06]  /*155e0*/  FFMA.FTZ R42, R61, UR48, -R59 ;  /* 0x000000303d2a7c23 */ /* 0x000fcc000801083b */
        /* <DEDUP_REMOVED lines=73> */
[----:B---3--:R-:W-:-:S03]  /*15a80*/  FADD.FTZ R3, R55, R50 ;  /* 0x0000003237037221 */ /* 0x008fc60000010000 */
[----:B--2---:R-:W-:Y:S01]  /*15a90*/  FADD.FTZ R0, R48, R9 ;  /* 0x0000000930007221 */ /* 0x004fe20000010000 */
[----:B0-----:R-:W-:Y:S06]  /*15aa0*/  @!P0 BRA `(.L_x_3069) ;  /* 0x0000000000048947 */ /* 0x001fec0003800000 */
[----:B------:R-:W-:Y:S01]  /*15ab0*/  BPT.TRAP 0x1 ;  /* 0x000000040000795c */ /* 0x000fe20000300000 */
.L_x_3069:
[----:B------:R-:W-:Y:S01]  /*15ac0*/  IMAD R9, R11, 0x8, R18 ;  /* 0x000000080b097824 */ /* 0x000fe200078e0212 */
[----:B------:R-:W-:Y:S01]  /*15ad0*/  ISETP.GT.AND P1, PT, R12, RZ, PT ;  /* 0x000000ff0c00720c */ /* 0x000fe20003f24270 */
        /* <DEDUP_REMOVED lines=106> */
.L_x_3058:
[----:B------:R-:W-:Y:S05]  /*16180*/  WARPSYNC.ALL ;  /* 0x0000000000007948 */ /* 0x000fea0003800000 */
[----:B------:R-:W-:Y:S06]  /*16190*/  BAR.ARV 0x8, 0x180 ;  /* 0x0206000000007b1d */ /* 0x000fec0000002000 */
[----:B------:R-:W-:Y:S05]  /*161a0*/  @!P0 BRA `(.L_x_3071) ;  /* 0x0000000000048947 */ /* 0x000fea0003800000 */
[----:B------:R-:W-:Y:S01]  /*161b0*/  BPT.TRAP 0x1 ;  /* 0x000000040000795c */ /* 0x000fe20000300000 */
.L_x_3071:
[----:B------:R-:W-:Y:S01]  /*161c0*/  IMAD R13, R186, 0x8, R18 ;  /* 0x00000008ba0d7824 */ /* 0x000fe200078e0212 */
[----:B------:R-:W-:-:S04]  /*161d0*/  SHF.L.U32 R4, R188, 0x1f, RZ ;  /* 0x0000001fbc047819 */ /* 0x000fc800000006ff */
[----:B------:R0:W1:Y:S01]  /*161e0*/  SYNCS.PHASECHK.TRANS64.TRYWAIT P1, [R13+URZ+0x28850], R4 ;  /* 0x028850040d0075a7 */ /* 0x000062000802017f */
[----:B------:R-:W-:Y:S05]  /*161f0*/  @!P0 BRA `(.L_x_3072) ;  /* 0x0000000000048947 */ /* 0x000fea0003800000 */
[----:B------:R-:W-:Y:S01]  /*16200*/  BPT.TRAP 0x1 ;  /* 0x000000040000795c */ /* 0x000fe20000300000 */
.L_x_3072:
[----:B------:R-:W-:-:S05]  /*16210*/  VIADD R18, R18, 0x400 ;  /* 0x0000040012127836 */ /* 0x000fca0000000000 */
[----:B------:R-:W-:-:S04]  /*16220*/  SHF.R.U32.HI R18, RZ, 0x4, R18 ;  /* 0x00000004ff127819 */ /* 0x000fc80000011612 */
[----:B------:R-:W-:-:S04]  /*16230*/  LOP3.LUT R18, R18, 0x3fff, RZ, 0xc0, !PT ;  /* 0x00003fff12127812 */ /* 0x000fc800078ec0ff */
[----:B------:R-:W-:Y:S01]  /*16240*/  LOP3.LUT R5, R18, 0x4000000, RZ, 0xfc, !PT ;  /* 0x0400000012057812 */ /* 0x000fe200078efcff */
[----:B-1----:R-:W-:Y:S06]  /*16250*/  @P1 BRA `(.L_x_3073) ;  /* 0x0000000000081947 */ /* 0x002fec0003800000 */
[----:B------:R-:W1:Y:S02]  /*16260*/  SYNCS.PHASECHK.TRANS64.TRYWAIT P1, [R13+URZ+0x28850], R4 ;  /* 0x028850040d0075a7 */ /* 0x000e64000802017f */
[----:B-1----:R-:W-:Y:S05]  /*16270*/  @!P1 BRA `(.L_x_3074) ;  /* 0x000000b800d49947 */ /* 0x002fea0003800000 */
.L_x_3073:
[----:B01----:R-:W-:Y:S01]  /*16280*/  LEA R4, R186, R5, 0xb ;  /* 0x00000005ba047211 */ /* 0x003fe200078e58ff */
[----:B------:R-:W-:Y:S01]  /*16290*/  IMAD.MOV.U32 R5, RZ, RZ, 0x40000040 ;  /* 0x40000040ff057424 */ /* 0x000fe200078e00ff */
[----:B------:R-:W-:Y:S05]  /*162a0*/  WARPSYNC.ALL ;  /* 0x0000000000007948 */ /* 0x000fea0003800000 */
[C---:B------:R-:W-:Y:S01]  /*162b0*/  R2UR UR6, R4.reuse ;  /* 0x00000000040672ca */ /* 0x040fe200000e0000 */
[----:B------:R-:W-:Y:S01]  /*162c0*/  WARPGROUP.ARRIVE ;  /* 0x00000000000079c5 */ /* 0x000fe20000000000 */
[----:B------:R-:W-:Y:S01]  /*162d0*/  R2UR UR7, R5 ;  /* 0x00000000050772ca */ /* 0x000fe200000e0000 */
[----:B------:R-:W-:Y:S01]  /*162e0*/  VIADD R8, R4, 0x80 ;  /* 0x0000008004087836 */ /* 0x000fe20000000000 */
[----:B------:R-:W-:Y:S01]  /*162f0*/  MOV R9, 0x40000040 ;  /* 0x4000004000097802 */ /* 0x000fe20000000f00 */
[----:B------:R-:W-:Y:S01]  /*16300*/  IMAD.U32 R18, RZ, RZ, UR48 ;  /* 0x00000030ff127e24 */ /* 0x000fe2000f8e00ff */
        /* <DEDUP_REMOVED lines=40> */
[----:B------:R-:W-:Y:S01]  /*16590*/  IMAD.MOV.U32 R9, RZ, RZ, RZ ;  /* 0x000000ffff097224 */ /* 0x000fe200078e00ff */
[----:B------:R-:W-:Y:S02]  /*165a0*/  WARPGROUP.DEPBAR.LE gsb0, 0x0 ;  /* 0x00008000000079c5 */ /* 0x000fe40000010000 */
[----:B------:R-:W-:-:S09]  /*165b0*/  WARPGROUP.ARRIVE ;  /* 0x00000000000079c5 */ /* 0x000fd20000000000 */
[----:B------:R-:W-:Y:S01]  /*165c0*/  HGMMA.64x128x16.F32 R88, R156, gdesc[UR4].tnspB, R88, gsb0 ;  /* 0x41e000049c587df0 */ /* 0x000fe20008000858 */
[----:B------:R-:W-:Y:S02]  /*165d0*/  R2UR UR6, R4 ;  /* 0x00000000040672ca */ /* 0x000fe400000e0000 */
[----:B------:R-:W-:Y:S01]  /*165e0*/  R2UR UR7, R5 ;  /* 0x00000000050772ca */ /* 0x000fe200000e0000 */
[----:B------:R-:W0:Y:S04]  /*165f0*/  SHFL.BFLY PT, R4, R3, 0x2, 0x1f ;  /* 0x0c401f0003047f89 */ /* 0x000e2800000e0000 */
[----:B------:R-:W1:Y:S01]  /*16600*/  SHFL.BFLY PT, R5, R0, 0x2, 0x1f ;  /* 0x0c401f0000057f89 */ /* 0x000e6200000e0000 */
[----:B0-----:R-:W-:Y:S01]  /*16610*/  FADD.FTZ R4, R4, R3 ;  /* 0x0000000304047221 */ /* 0x001fe20000010000 */
[----:B------:R-:W-:-:S02]  /*16620*/  IMAD.MOV.U32 R3, RZ, RZ, -0x800000 ;  /* 0xff800000ff037424 */ /* 0x000fc400078e00ff */
[----:B-1----:R-:W-:Y:S01]  /*16630*/  FADD.FTZ R7, R5, R0 ;  /* 0x0000000005077221 */ /* 0x002fe20000010000 */
[----:B------:R-:W-:Y:S01]  /*16640*/  MOV R0, 0xff800000 ;  /* 0xff80000000007802 */ /* 0x000fe20000000f00 */
[----:B------:R-:W0:Y:S04]  /*16650*/  SHFL.BFLY PT, R5, R4, 0x1, 0x1f ;  /* 0x0c201f0004057f89 */ /* 0x000e2800000e0000 */
[----:B------:R-:W1:Y:S01]  /*16660*/  SHFL.BFLY PT, R8, R7, 0x1, 0x1f ;  /* 0x0c201f0007087f89 */ /* 0x000e6200000e0000 */
[----:B0-----:R-:W-:Y:S01]  /*16670*/  FADD.FTZ R12, R4, R5 ;  /* 0x00000005040c7221 */ /* 0x001fe20000010000 */
[----:B------:R-:W-:Y:S01]  /*16680*/  IMAD.MOV.U32 R5, RZ, RZ, RZ ;  /* 0x000000ffff057224 */ /* 0x000fe200078e00ff */
[----:B------:R-:W-:Y:S01]  /*16690*/  MOV R4, UR48 ;  /* 0x0000003000047c02 */ /* 0x000fe20008000f00 */
[----:B-1----:R-:W-:-:S02]  /*166a0*/  FADD.FTZ R14, R7, R8 ;  /* 0x00000008070e7221 */ /* 0x002fc40000010000 */
[----:B------:R-:W-:-:S03]  /*166b0*/  FSETP.NE.FTZ.AND P1, PT, R12, RZ, PT ;  /* 0x000000ff0c00720b */ /* 0x000fc60003f35000 */
[----:B------:R-:W-:-:S10]  /*166c0*/  FSETP.NE.FTZ.AND P2, PT, R14, RZ, PT ;  /* 0x000000ff0e00720b */ /* 0x000fd40003f55000 */
[----:B------:R-:W0:Y:S01]  /*166d0*/  @P1 MUFU.LG2 R8, R12 ;  /* 0x0000000c00081308 */ /* 0x000e220000000c00 */
[----:B------:R-:W-:Y:S02]  /*166e0*/  @P1 FMUL.FTZ R4, R4, 0.69314718246459960938 ;  /* 0x3f31721804041820 */ /* 0x000fe40000410000 */
        /* <DEDUP_REMOVED lines=14> */
.L_x_3075:
[----:B------:R-:W-:Y:S01]  /*167d0*/  VIADD R4, R13, 0x28860 ;  /* 0x000288600d047836 */ /* 0x000fe20000000000 */
[----:B------:R-:W-:Y:S01]  /*167e0*/  IADD3 R186, R186, 0x1, RZ ;  /* 0x00000001baba7810 */ /* 0x000fe20007ffe0ff */
[----:B------:R-:W-:Y:S02]  /*167f0*/  IMAD.U32 R7, RZ, RZ, UR38 ;  /* 0x00000026ff077e24 */ /* 0x000fe4000f8e00ff */
[-C--:B------:R-:W-:Y:S01]  /*16800*/  FMUL.FTZ R88, R88, R5.reuse ;  /* 0x0000000558587220 */ /* 0x080fe20000410000 */
[-C--:B------:R-:W-:Y:S01]  /*16810*/  FMUL.FTZ R89, R89, R5.reuse ;  /* 0x0000000559597220 */ /* 0x080fe20000410000 */
[----:B------:R-:W-:Y:S01]  /*16820*/  ISETP.NE.AND P0, PT, R186, 0x2, PT ;  /* 0x00000002ba00780c */ /* 0x000fe20003f05270 */
        /* <DEDUP_REMOVED lines=68> */
[----:B-1----:R-:W-:-:S11]  /*16c70*/  SEL R186, R186, RZ, P0 ;  /* 0x000000ffbaba7207 */ /* 0x002fd60000000000 */
.L_x_2986:
[----:B------:R-:W-:Y:S05]  /*16c80*/  WARPSYNC.ALL ;  /* 0x0000000000007948 */ /* 0x000fea0003800000 */
[----:B------:R-:W0:Y:S08]  /*16c90*/  S2UR UR38, SR_CgaCtaId ;  /* 0x00000000002679c3 */ /* 0x000e300000008800 */
[----:B------:R-:W-:Y:S06]  /*16ca0*/  BAR.SYNC.DEFER_BLOCKING 0x5, 0x180 ;  /* 0x0146000000007b1d */ /* 0x000fec0000010000 */
[----:B------:R-:W-:Y:S01]  /*16cb0*/  UMOV UR4, 0x400 ;  /* 0x0000040000047882 */ /* 0x000fe20000000000 */
[----:B------:R-:W-:Y:S01]  /*16cc0*/  BSSY B0, `(.L_x_3076) ;  /* 0x00001f9000007945 */ /* 0x000fe20003800000 */
[----:B0-----:R-:W-:-:S06]  /*16cd0*/  ULEA UR4, UR38, UR4, 0x18 ;  /* 0x0000000426047291 */ /* 0x001fcc000f8ec03f */
[----:B------:R-:W-:-:S05]  /*16ce0*/  IMAD.U32 R18, RZ, RZ, UR4 ;  /* 0x00000004ff127e24 */ /* 0x000fca000f8e00ff */
[----:B------:R0:W1:Y:S01]  /*16cf0*/  LDS.128 R40, [R18+0x288d0] ;  /* 0x0288d00012287984 */ /* 0x0000620000000c00 */
[----:B------:R-:W-:Y:S06]  /*16d00*/  BAR.ARV 0x4, 0x180 ;  /* 0x0106000000007b1d */ /* 0x000fec0000002000 */
[----:B------:R-:W-:Y:S05]  /*16d10*/  @P1 BRA `(.L_x_3077) ;  /* 0x0000001400001947 */ /* 0x000fea0003800000 */
[----:B------:R-:W3:Y:S01]  /*16d20*/  S2R R5, SR_SWINHI ;  /* 0x0000000000057919 */ /* 0x000ee20000002f00 */
[----:B------:R-:W-:Y:S05]  /*16d30*/  WARPSYNC.ALL ;  /* 0x0000000000007948 */ /* 0x000fea0003800000 */
[----:B------:R-:W-:Y:S01]  /*16d40*/  BAR.SYNC.DEFER_BLOCKING 0x1, 0x100 ;  /* 0x0044000000007b1d */ /* 0x000fe20000010000 */
[----:B------:R-:W-:Y:S02]  /*16d50*/  F2FP.F16.F32.PACK_AB R10, R93, R10 ;  /* 0x0000000a5d0a723e */ /* 0x000fe400000000ff */
[----:B------:R-:W-:Y:S02]  /*16d60*/  F2FP.F16.F32.PACK_AB R11, R11, R94 ;  /* 0x0000005e0b0b723e */ /* 0x000fe400000000ff */
[----:B------:R-:W-:Y:S01]  /*16d70*/  F2FP.F16.F32.PACK_AB R30, R133, R30 ;  /* 0x0000001e851e723e */ /* 0x000fe200000000ff */
[----:B------:R-:W-:Y:S01]  /*16d80*/  ULDC.64 UR4, c[0x0][0xc00] ;  /* 0x0003000000047ab9 */ /* 0x000fe20000000a00 */
[----:B------:R-:W-:Y:S01]  /*16d90*/  F2FP.F16.F32.PACK_AB R32, R137, R32 ;  /* 0x000000208920723e */ /* 0x000fe200000000ff */
[----:B------:R-:W0:Y:S01]  /*16da0*/  LDC R55, c[0x0][0xbe8] ;  /* 0x0002fa00ff377b82 */ /* 0x000e220000000800 */
[----:B------:R-:W-:-:S02]  /*16db0*/  F2FP.F16.F32.PACK_AB R33, R33, R138 ;  /* 0x0000008a2121723e */ /* 0x000fc400000000ff */
[----:B------:R-:W-:Y:S02]  /*16dc0*/  F2FP.F16.F32.PACK_AB R34, R141, R34 ;  /* 0x000000228d22723e */ /* 0x000fe400000000ff */
[----:B------:R-:W-:Y:S02]  /*16dd0*/  F2FP.F16.F32.PACK_AB R35, R35, R142 ;  /* 0x0000008e2323723e */ /* 0x000fe400000000ff */
[----:B------:R-:W-:Y:S02]  /*16de0*/  MOV R48, RZ ;  /* 0x000000ff00307202 */ /* 0x000fe40000000f00 */
[----:B------:R-:W-:Y:S02]  /*16df0*/  MOV R20, R18 ;  /* 0x0000001200147202 */ /* 0x000fe40000000f00 */
[----:B---3--:R-:W-:-:S03]  /*16e00*/  MOV R21, R5 ;  /* 0x0000000500157202 */ /* 0x008fc60000000f00 */
[----:B------:R-:W-:-:S03]  /*16e10*/  IMAD.WIDE R8, R222, 0x2, R20 ;  /* 0x00000002de087825 */ /* 0x000fc600078e0214 */
[C---:B------:R-:W-:Y:S02]  /*16e20*/  LOP3.LUT R29, R8.reuse, 0x380, RZ, 0xc0, !PT ;  /* 0x00000380081d7812 */ /* 0x040fe400078ec0ff */
[C---:B------:R-:W-:Y:S02]  /*16e30*/  IADD3 R37, P5, R8.reuse, 0x20, RZ ;  /* 0x0000002008257810 */ /* 0x040fe40007fbe0ff */
[C---:B------:R-:W-:Y:S02]  /*16e40*/  IADD3 R39, P0, R8.reuse, 0x40, RZ ;  /* 0x0000004008277810 */ /* 0x040fe40007f1e0ff */
[----:B------:R-:W-:Y:S01]  /*16e50*/  IADD3 R45, P1, R8, 0x60, RZ ;  /* 0x00000060082d7810 */ /* 0x000fe20007f3e0ff */
[--C-:B------:R-:W-:Y:S01]  /*16e60*/  IMAD.X R5, RZ, RZ, R9.reuse, P5 ;  /* 0x000000ffff057224 */ /* 0x100fe200028e0609 */
[----:B------:R-:W-:Y:S02]  /*16e70*/  SHF.R.U64 R29, R29, 0x3, RZ ;  /* 0x000000031d1d7819 */ /* 0x000fe400000012ff */
[----:B------:R-:W-:Y:S01]  /*16e80*/  LOP3.LUT R4, R37, 0x380, RZ, 0xc0, !PT ;  /* 0x0000038025047812 */ /* 0x000fe200078ec0ff */
[----:B----4-:R-:W-:Y:S01]  /*16e90*/  IMAD.X R13, RZ, RZ, R9, P1 ;  /* 0x000000ffff0d7224 */ /* 0x010fe200008e0609 */
[----:B------:R-:W-:-:S02]  /*16ea0*/  LOP3.LUT R6, R39, 0x380, RZ, 0xc0, !PT ;  /* 0x0000038027067812 */ /* 0x000fc400078ec0ff */
[C---:B--2---:R-:W-:Y:S02]  /*16eb0*/  IADD3 R47, P2, R8.reuse, 0x4000, RZ ;  /* 0x00004000082f7810 */ /* 0x044fe40007f5e0ff */
[C---:B------:R-:W-:Y:S02]  /*16ec0*/  IADD3 R49, P3, R8.reuse, 0x4020, RZ ;  /* 0x0000402008317810 */ /* 0x040fe40007f7e0ff */
[C---:B------:R-:W-:Y:S01]  /*16ed0*/  IADD3 R51, P4, R8.reuse, 0x4040, RZ ;  /* 0x0000404008337810 */ /* 0x040fe20007f9e0ff */
[--C-:B------:R-:W-:Y:S01]  /*16ee0*/  IMAD.X R15, RZ, RZ, R9.reuse, P2 ;  /* 0x000000ffff0f7224 */ /* 0x100fe200010e0609 */
[----:B------:R-:W-:Y:S02]  /*16ef0*/  IADD3 R53, P5, R8, 0x4060, RZ ;  /* 0x0000406008357810 */ /* 0x000fe40007fbe0ff */
[----:B------:R-:W-:Y:S01]  /*16f00*/  LOP3.LUT R12, R45, 0x380, RZ, 0xc0, !PT ;  /* 0x000003802d0c7812 */ /* 0x000fe200078ec0ff */
[--C-:B------:R-:W-:Y:S01]  /*16f10*/  IMAD.X R27, RZ, RZ, R9.reuse, P4 ;  /* 0x000000ffff1b7224 */ /* 0x100fe200020e0609 */
[----:B------:R-:W-:Y:S01]  /*16f20*/  LOP3.LUT R8, R29, R8, RZ, 0x3c, !PT ;  /* 0x000000081d087212 */ /* 0x000fe200078e3cff */
[----:B------:R-:W-:Y:S01]  /*16f30*/  IMAD.X R29, RZ, RZ, R9, P5 ;  /* 0x000000ffff1d7224 */ /* 0x000fe200028e0609 */
[----:B------:R-:W-:-:S02]  /*16f40*/  SHF.R.U64 R4, R4, 0x3, RZ ;  /* 0x0000000304047819 */ /* 0x000fc400000012ff */
[----:B------:R-:W-:Y:S02]  /*16f50*/  SHF.R.U64 R6, R6, 0x3, RZ ;  /* 0x0000000306067819 */ /* 0x000fe400000012ff */
[----:B------:R-:W-:Y:S02]  /*16f60*/  LOP3.LUT R14, R47, 0x380, RZ, 0xc0, !PT ;  /* 0x000003802f0e7812 */ /* 0x000fe400078ec0ff */
[-C--:B------:R-:W-:Y:S02]  /*16f70*/  IADD3.X R7, RZ, R9.reuse, RZ, P0, !PT ;  /* 0x00000009ff077210 */ /* 0x080fe400007fe4ff */
[----:B------:R-:W-:Y:S02]  /*16f80*/  IADD3.X R25, RZ, R9, RZ, P3, !PT ;  /* 0x00000009ff197210 */ /* 0x000fe40001ffe4ff */
[----:B------:R-:W-:Y:S02]  /*16f90*/  SHF.R.U64 R12, R12, 0x3, RZ ;  /* 0x000000030c0c7819 */ /* 0x000fe400000012ff */
[----:B-----5:R-:W-:-:S02]  /*16fa0*/  LOP3.LUT R24, R49, 0x380, RZ, 0xc0, !PT ;  /* 0x0000038031187812 */ /* 0x020fc400078ec0ff */
[----:B------:R-:W-:Y:S02]  /*16fb0*/  LOP3.LUT R26, R51, 0x380, RZ, 0xc0, !PT ;  /* 0x00000380331a7812 */ /* 0x000fe400078ec0ff */
[----:B------:R-:W-:Y:S02]  /*16fc0*/  MOV R46, R8 ;  /* 0x00000008002e7202 */ /* 0x000fe40000000f00 */
[----:B------:R-:W-:Y:S02]  /*16fd0*/  LOP3.LUT R4, R4, R37, RZ, 0x3c, !PT ;  /* 0x0000002504047212 */ /* 0x000fe400078e3cff */
[----:B------:R-:W-:Y:S02]  /*16fe0*/  LOP3.LUT R6, R6, R39, RZ, 0x3c, !PT ;  /* 0x0000002706067212 */ /* 0x000fe400078e3cff */
[----:B------:R-:W-:Y:S02]  /*16ff0*/  LOP3.LUT R28, R53, 0x380, RZ, 0xc0, !PT ;  /* 0x00000380351c7812 */ /* 0x000fe400078ec0ff */
[----:B------:R-:W-:-:S02]  /*17000*/  F2FP.F16.F32.PACK_AB R8, R89, R88 ;  /* 0x000000585908723e */ /* 0x000fc400000000ff */
[----:B------:R-:W-:Y:S02]  /*17010*/  F2FP.F16.F32.PACK_AB R9, R91, R90 ;  /* 0x0000005a5b09723e */ /* 0x000fe400000000ff */
[----:B------:R-:W-:Y:S02]  /*17020*/  SHF.R.U64 R14, R14, 0x3, RZ ;  /* 0x000000030e0e7819 */ /* 0x000fe400000012ff */
[----:B------:R-:W-:Y:S01]  /*17030*/  LOP3.LUT R12, R12, R45, RZ, 0x3c, !PT ;  /* 0x0000002d0c0c7212 */ /* 0x000fe200078e3cff */
[----:B------:R2:W-:Y:S01]  /*17040*/  STSM.16.M88.4 [R46], R8 ;  /* 0x000000082e007844 */ /* 0x0005e20000000200 */
[----:B------:R-:W-:Y:S02]  /*17050*/  SHF.R.U64 R24, R24, 0x3, RZ ;  /* 0x0000000318187819 */ /* 0x000fe400000012ff */
[----:B------:R-:W-:Y:S02]  /*17060*/  SHF.R.U64 R26, R26, 0x3, RZ ;  /* 0x000000031a1a7819 */ /* 0x000fe400000012ff */
[----:B------:R-:W-:-:S02]  /*17070*/  SHF.R.U64 R28, R28, 0x3, RZ ;  /* 0x000000031c1c7819 */ /* 0x000fc400000012ff */
[----:B------:R-:W-:Y:S02]  /*17080*/  MOV R45, R4 ;  /* 0x00000004002d7202 */ /* 0x000fe40000000f00 */
[----:B------:R-:W-:Y:S02]  /*17090*/  MOV R44, R6 ;  /* 0x00000006002c7202 */ /* 0x000fe40000000f00 */
[----:B------:R-:W-:Y:S02]  /*170a0*/  F2FP.F16.F32.PACK_AB R4, R36, R31 ;  /* 0x0000001f2404723e */ /* 0x000fe400000000ff */
[----:B------:R-:W-:Y:S02]  /*170b0*/  F2FP.F16.F32.PACK_AB R5, R99, R98 ;  /* 0x000000626305723e */ /* 0x000fe400000000ff */
[----:B------:R-:W-:Y:S02]  /*170c0*/  F2FP.F16.F32.PACK_AB R6, R101, R100 ;  /* 0x000000646506723e */ /* 0x000fe400000000ff */
[----:B------:R-:W-:-:S02]  /*170d0*/  F2FP.F16.F32.PACK_AB R7, R103, R102 ;  /* 0x000000666707723e */ /* 0x000fc400000000ff */
[----:B------:R-:W-:Y:S02]  /*170e0*/  LOP3.LUT R14, R14, R47, RZ, 0x3c, !PT ;  /* 0x0000002f0e0e7212 */ /* 0x000fe400078e3cff */
[----:B--2---:R-:W-:Y:S01]  /*170f0*/  F2FP.F16.F32.PACK_AB R8, R105, R104 ;  /* 0x000000686908723e */ /* 0x004fe200000000ff */
[----:B------:R-:W-:Y:S01]  /*17100*/  STSM.16.M88.4 [R45], R4 ;  /* 0x000000042d007844 */ /* 0x000fe20000000200 */
[----:B------:R-:W-:Y:S02]  /*17110*/  F2FP.F16.F32.PACK_AB R9, R107, R106 ;  /* 0x0000006a6b09723e */ /* 0x000fe400000000ff */
[----:B------:R-:W-:Y:S02]  /*17120*/  F2FP.F16.F32.PACK_AB R10, R109, R108 ;  /* 0x0000006c6d0a723e */ /* 0x000fe400000000ff */
[----:B------:R-:W-:Y:S02]  /*17130*/  F2FP.F16.F32.PACK_AB R11, R111, R110 ;  /* 0x0000006e6f0b723e */ /* 0x000fe400000000ff */
[----:B------:R-:W-:-:S02]  /*17140*/  LOP3.LUT R24, R24, R49, RZ, 0x3c, !PT ;  /* 0x0000003118187212 */ /* 0x000fc400078e3cff */
[----:B------:R-:W-:Y:S01]  /*17150*/  LOP3.LUT R26, R26, R51, RZ, 0x3c, !PT ;  /* 0x000000331a1a7212 */ /* 0x000fe200078e3cff */
[----:B------:R2:W-:Y:S01]  /*17160*/  STSM.16.M88.4 [R44], R8 ;  /* 0x000000082c007844 */ /* 0x0005e20000000200 */
[----:B------:R-:W-:Y:S02]  /*17170*/  LOP3.LUT R28, R28, R53, RZ, 0x3c, !PT ;  /* 0x000000351c1c7212 */ /* 0x000fe400078e3cff */
[----:B-1----:R-:W-:Y:S02]  /*17180*/  MOV R40, R12 ;  /* 0x0000000c00287202 */ /* 0x002fe40000000f00 */
[----:B------:R-:W-:Y:S02]  /*17190*/  MOV R39, R14 ;  /* 0x0000000e00277202 */ /* 0x000fe40000000f00 */
[----:B------:R-:W-:Y:S02]  /*171a0*/  MOV R38, R24 ;  /* 0x0000001800267202 */ /* 0x000fe40000000f00 */
[----:B------:R-:W-:-:S02]  /*171b0*/  MOV R37, R26 ;  /* 0x0000001a00257202 */ /* 0x000fc40000000f00 */
[----:B------:R-:W-:Y:S02]  /*171c0*/  F2FP.F16.F32.PACK_AB R12, R113, R112 ;  /* 0x00000070710c723e */ /* 0x000fe400000000ff */
[----:B------:R-:W-:Y:S02]  /*171d0*/  F2FP.F16.F32.PACK_AB R13, R115, R114 ;  /* 0x00000072730d723e */ /* 0x000fe400000000ff */
[----:B------:R-:W-:Y:S02]  /*171e0*/  F2FP.F16.F32.PACK_AB R14, R117, R116 ;  /* 0x00000074750e723e */ /* 0x000fe400000000ff */
[----:B------:R-:W-:Y:S02]  /*171f0*/  F2FP.F16.F32.PACK_AB R15, R119, R118 ;  /* 0x00000076770f723e */ /* 0x000fe400000000ff */
[----:B------:R-:W-:Y:S02]  /*17200*/  F2FP.F16.F32.PACK_AB R24, R121, R120 ;  /* 0x000000787918723e */ /* 0x000fe400000000ff */
[----:B------:R-:W-:Y:S01]  /*17210*/  F2FP.F16.F32.PACK_AB R25, R123, R122 ;  /* 0x0000007a7b19723e */ /* 0x000fe200000000ff */
[----:B------:R-:W-:Y:S01]  /*17220*/  STSM.16.M88.4 [R40], R12 ;  /* 0x0000000c28007844 */ /* 0x000fe20000000200 */
[----:B------:R-:W-:-:S02]  /*17230*/  F2FP.F16.F32.PACK_AB R26, R125, R124 ;  /* 0x0000007c7d1a723e */ /* 0x000fc400000000ff */
[----:B------:R-:W-:Y:S02]  /*17240*/  F2FP.F16.F32.PACK_AB R27, R127, R126 ;  /* 0x0000007e7f1b723e */ /* 0x000fe400000000ff */
[----:B------:R-:W-:Y:S02]  /*17250*/  MOV R36, R28 ;  /* 0x0000001c00247202 */ /* 0x000fe40000000f00 */
[----:B------:R-:W-:Y:S01]  /*17260*/  ISETP.NE.U32.AND P0, PT, RZ, UR4, PT ;  /* 0x00000004ff007c0c */ /* 0x000fe2000bf05070 */
[----:B------:R-:W-:Y:S01]  /*17270*/  STSM.16.M88.4 [R39], R24 ;  /* 0x0000001827007844 */ /* 0x000fe20000000200 */
[----:B--2---:R-:W-:Y:S02]  /*17280*/  IADD3 R8, P1, R208, UR4, RZ ;  /* 0x00000004d0087c10 */ /* 0x004fe4000ff3e0ff */
[----:B------:R-:W-:Y:S02]  /*17290*/  F2FP.F16.F32.PACK_AB R28, R129, R128 ;  /* 0x00000080811c723e */ /* 0x000fe400000000ff */
[----:B------:R-:W-:-:S02]  /*172a0*/  F2FP.F16.F32.PACK_AB R29, R131, R130 ;  /* 0x00000082831d723e */ /* 0x000fc400000000ff */
[----:B------:R-:W-:Y:S02]  /*172b0*/  F2FP.F16.F32.PACK_AB R31, R135, R134 ;  /* 0x00000086871f723e */ /* 0x000fe400000000ff */
[----:B------:R-:W-:Y:S02]  /*172c0*/  F2FP.F16.F32.PACK_AB R4, R145, R144 ;  /* 0x000000909104723e */ /* 0x000fe400000000ff */
[----:B------:R-:W-:Y:S01]  /*172d0*/  F2FP.F16.F32.PACK_AB R5, R147, R146 ;  /* 0x000000929305723e */ /* 0x000fe200000000ff */
[----:B------:R-:W-:Y:S01]  /*172e0*/  STSM.16.M88.4 [R38], R28 ;  /* 0x0000001c26007844 */ /* 0x000fe20000000200 */
[----:B------:R-:W-:Y:S02]  /*172f0*/  F2FP.F16.F32.PACK_AB R6, R149, R148 ;  /* 0x000000949506723e */ /* 0x000fe400000000ff */
[----:B------:R-:W-:Y:S01]  /*17300*/  F2FP.F16.F32.PACK_AB R7, R151, R150 ;  /* 0x000000969707723e */ /* 0x000fe200000000ff */
[----:B------:R-:W-:Y:S01]  /*17310*/  STSM.16.M88.4 [R37], R32 ;  /* 0x0000002025007844 */ /* 0x000fe20000000200 */
[----:B------:R-:W-:-:S02]  /*17320*/  ISETP.NE.AND.EX P0, PT, RZ, UR5, PT, P0 ;  /* 0x00000005ff007c0c */ /* 0x000fc4000bf05300 */
[----:B------:R-:W-:Y:S01]  /*17330*/  IADD3.X R9, R209, UR5, RZ, P1, !PT ;  /* 0x00000005d1097c10 */ /* 0x000fe20008ffe4ff */
[----:B------:R-:W-:Y:S01]  /*17340*/  ULDC.64 UR4, c[0x0][0xc08] ;  /* 0x0003020000047ab9 */ /* 0x000fe20000000a00 */
[----:B------:R1:W-:Y:S01]  /*17350*/  STSM.16.M88.4 [R36], R4 ;  /* 0x0000000424007844 */ /* 0x0003e20000000200 */
[----:B------:R-:W-:Y:S01]  /*17360*/  BAR.SYNC.DEFER_BLOCKING 0x1, 0x100 ;  /* 0x0044000000007b1d */ /* 0x000fe20000010000 */
[----:B------:R-:W-:-:S04]  /*17370*/  ISETP.NE.U32.AND P2, PT, RZ, UR4, PT ;  /* 0x00000004ff007c0c */ /* 0x000fc8000bf45070 */
[----:B------:R-:W-:-:S13]  /*17380*/  ISETP.NE.AND.EX P2, PT, RZ, UR5, PT, P2 ;  /* 0x00000005ff007c0c */ /* 0x000fda000bf45320 */
[----:B------:R-:W-:Y:S01]  /*17390*/  @P2 IADD3 R208, P3, R208, UR4, RZ ;  /* 0x00000004d0d02c10 */ /* 0x000fe2000ff7e0ff */
[----:B------:R-:W-:Y:S02]  /*173a0*/  ULDC UR4, c[0x0][0xa88] ;  /* 0x0002a20000047ab9 */ /* 0x000fe40000000800 */
[----:B-1----:R-:W-:Y:S01]  /*173b0*/  IMAD.U32 R6, RZ, RZ, UR4 ;  /* 0x00000004ff067e24 */ /* 0x002fe2000f8e00ff */
[----:B------:R-:W-:Y:S01]  /*173c0*/  @P2 IADD3.X R209, R209, UR5, RZ, P3, !PT ;  /* 0x00000005d1d12c10 */ /* 0x000fe20009ffe4ff */
[----:B------:R1:W5:Y:S01]  /*173d0*/  @P0 LDG.E R48, desc[UR42][R8.64] ;  /* 0x0000002a08300981 */ /* 0x000362000c1e1900 */
[----:B0-----:R-:W-:Y:S01]  /*173e0*/  ISETP.NE.AND P1, PT, R55, 0x1, PT ;  /* 0x000000013700780c */ /* 0x001fe20003f25270 */
[----:B------:R-:W-:Y:S02]  /*173f0*/  IMAD.IADD R13, R204, 0x1, R191 ;  /* 0x00000001cc0d7824 */ /* 0x000fe400078e02bf */
[----:B------:R1:W5:Y:S10]  /*17400*/  @P2 LDG.E R6, desc[UR42][R208.64] ;  /* 0x0000002ad0062981 */ /* 0x000374000c1e1900 */
[----:B------:R-:W0:Y:S08]  /*17410*/  @P1 LDC R10, c[0x0][0xbec] ;  /* 0x0002fb00ff0a1b82 */ /* 0x000e300000000800 */
[----:B------:R-:W2:Y:S01]  /*17420*/  @P1 LDC R11, c[0x0][0xbf0] ;  /* 0x0002fc00ff0b1b82 */ /* 0x000ea20000000800 */
[----:B-1----:R-:W-:Y:S05]  /*17430*/  @P2 BRA `(.L_x_3078) ;  /* 0x0000000000102947 */ /* 0x002fea0003800000 */
[----:B------:R-:W-:Y:S05]  /*17440*/  @!P0 BRA `(.L_x_3078) ;  /* 0x00000000000c8947 */ /* 0x000fea0003800000 */
[----:B------:R-:W3:Y:S04]  /*17450*/  LDG.E R5, desc[UR42][R8.64] ;  /* 0x0000002a08057981 */ /* 0x000ee8000c1e1900 */
[----:B-----5:R-:W3:Y:S02]  /*17460*/  LDG.E R6, desc[UR42][R8.64+0x4] ;  /* 0x0000042a08067981 */ /* 0x020ee4000c1e1900 */
[----:B---3--:R-:W-:-:S07]  /*17470*/  IADD3 R6, -R5, R6, RZ ;  /* 0x0000000605067210 */ /* 0x008fce0007ffe1ff */
.L_x_3078:
[----:B------:R-:W-:Y:S01]  /*17480*/  SHF.R.S32.HI R54, RZ, 0x1f, R207 ;  /* 0x0000001fff367819 */ /* 0x000fe200000114cf */
[----:B0-----:R-:W-:Y:S01]  /*17490*/  @P1 IMAD.HI.U32 R4, R13, R10, RZ ;  /* 0x0000000a0d041227 */ /* 0x001fe200078e00ff */
[----:B------:R-:W-:Y:S01]  /*174a0*/  ULDC.64 UR4, c[0x0][0xb90] ;  /* 0x0002e40000047ab9 */ /* 0x000fe20000000a00 */
[----:B-----5:R-:W-:Y:S02]  /*174b0*/  SHF.R.S32.HI R49, RZ, 0x1f, R48 ;  /* 0x0000001fff317819 */ /* 0x020fe40000011430 */
[----:B------:R-:W-:Y:S01]  /*174c0*/  IMAD R8, R54, UR4, RZ ;  /* 0x0000000436087c24 */ /* 0x000fe2000f8e02ff */
[----:B------:R-:W-:Y:S01]  /*174d0*/  SEL R40, R211, RZ, !P0 ;  /* 0x000000ffd3287207 */ /* 0x000fe20004000000 */
[----:B------:R-:W-:Y:S01]  /*174e0*/  IMAD.MOV.U32 R7, RZ, RZ, R13 ;  /* 0x000000ffff077224 */ /* 0x000fe200078e000d */
[----:B--2---:R-:W-:Y:S01]  /*174f0*/  @P1 SHF.R.U32.HI R7, RZ, R11, R4 ;  /* 0x0000000bff071219 */ /* 0x004fe20000011604 */
        /* <DEDUP_REMOVED lines=33> */
[----:B------:R-:W-:Y:S01]  /*17710*/  IMAD.IADD R4, R221, 0x1, R191 ;  /* 0x00000001dd047824 */ /* 0x000fe200078e02bf */
[----:B------:R-:W-:Y:S01]  /*17720*/  LOP3.LUT R12, R13, 0x380, RZ, 0xc0, !PT ;  /* 0x000003800d0c7812 */ /* 0x000fe200078ec0ff */
[----:B------:R-:W0:Y:S01]  /*17730*/  SHFL.IDX PT, R51, R11, RZ, 0x1c1f ;  /* 0x001c1fff0b337589 */ /* 0x000e2200000e0000 */
[----:B------:R-:W-:Y:S01]  /*17740*/  LOP3.LUT R24, R25, 0x380, RZ, 0xc0, !PT ;  /* 0x0000038019187812 */ /* 0x000fe200078ec0ff */
[----:B------:R-:W-:Y:S01]  /*17750*/  ULDC.64 UR4, c[0x0][0xaa0] ;  /* 0x0002a80000047ab9 */ /* 0x000fe20000000a00 */
[----:B------:R-:W-:Y:S01]  /*17760*/  LOP3.LUT R8, R7, 0x380, RZ, 0xc0, !PT ;  /* 0x0000038007087812 */ /* 0x000fe200078ec0ff */
[----:B------:R-:W-:Y:S01]  /*17770*/  SHFL.IDX PT, R52, R10, 0x1, 0x1c1f ;  /* 0x003c1f000a347f89 */ /* 0x000fe200000e0000 */
[----:B------:R-:W-:-:S02]  /*17780*/  SHF.R.U64 R24, R24, 0x3, RZ ;  /* 0x0000000318187819 */ /* 0x000fc400000012ff */
[----:B------:R-:W-:Y:S01]  /*17790*/  SHF.R.U64 R28, R28, 0x3, RZ ;  /* 0x000000031c1c7819 */ /* 0x000fe200000012ff */
[----:B------:R-:W1:Y:S01]  /*177a0*/  SHFL.IDX PT, R53, R11, 0x1, 0x1c1f ;  /* 0x003c1f000b357f89 */ /* 0x000e6200000e0000 */
[----:B------:R-:W-:Y:S02]  /*177b0*/  LOP3.LUT R24, R24, R25, RZ, 0x3c, !PT ;  /* 0x0000001918187212 */ /* 0x000fe400078e3cff */
[----:B------:R-:W-:Y:S02]  /*177c0*/  IADD3.X R25, RZ, R21, RZ, P2, !PT ;  /* 0x00000015ff197210 */ /* 0x000fe400017fe4ff */
[C---:B------:R-:W-:Y:S01]  /*177d0*/  ISETP.GE.OR P2, PT, R4.reuse, R59, P0 ;  /* 0x0000003b0400720c */ /* 0x040fe20000746670 */
[----:B------:R-:W-:Y:S01]  /*177e0*/  VIADD R4, R4, 0x8 ;  /* 0x0000000804047836 */ /* 0x000fe20000000000 */
[----:B------:R-:W-:Y:S02]  /*177f0*/  SHF.R.U64 R12, R12, 0x3, RZ ;  /* 0x000000030c0c7819 */ /* 0x000fe400000012ff */
[----:B------:R-:W-:-:S02]  /*17800*/  SHF.R.U64 R8, R8, 0x3, RZ ;  /* 0x0000000308087819 */ /* 0x000fc400000012ff */
[----:B------:R-:W-:Y:S01]  /*17810*/  LOP3.LUT R28, R28, R29, RZ, 0x3c, !PT ;  /* 0x0000001d1c1c7212 */ /* 0x000fe200078e3cff */
[--C-:B------:R-:W-:Y:S01]  /*17820*/  IMAD.X R29, RZ, RZ, R21.reuse, P3 ;  /* 0x000000ffff1d7224 */ /* 0x100fe200018e0615 */
[----:B------:R-:W-:Y:S01]  /*17830*/  LOP3.LUT R12, R12, R13, RZ, 0x3c, !PT ;  /* 0x0000000d0c0c7212 */ /* 0x000fe200078e3cff */
[--C-:B------:R-:W-:Y:S01]  /*17840*/  IMAD.X R13, RZ, RZ, R21.reuse, P4 ;  /* 0x000000ffff0d7224 */ /* 0x100fe200020e0615 */
[----:B------:R-:W-:Y:S02]  /*17850*/  LOP3.LUT R8, R8, R7, RZ, 0x3c, !PT ;  /* 0x0000000708087212 */ /* 0x000fe400078e3cff */
[----:B------:R-:W-:Y:S01]  /*17860*/  IADD3 R5, P3, R20, 0x7000, RZ ;  /* 0x0000700014057810 */ /* 0x000fe20007f7e0ff */
[----:B0-----:R0:W-:Y:S01]  /*17870*/  @!P2 ST.E desc[UR42][R50.64], R3 ;  /* 0x000000033200a985 */ /* 0x0011e2000c10192a */
[----:B------:R-:W-:Y:S02]  /*17880*/  ISETP.GE.OR P0, PT, R4, R59, P0 ;  /* 0x0000003b0400720c */ /* 0x000fe40000706670 */
[C---:B------:R-:W-:Y:S01]  /*17890*/  IADD3 R33, P5, R20.reuse, 0x5000, RZ ;  /* 0x0000500014217810 */ /* 0x040fe20007fbe0ff */
[----:B------:R-:W-:Y:S01]  /*178a0*/  IMAD.X R45, RZ, RZ, R21, P3 ;  /* 0x000000ffff2d7224 */ /* 0x000fe200018e0615 */
[----:B------:R-:W-:-:S02]  /*178b0*/  IADD3 R37, P4, R20, 0x6000, RZ ;  /* 0x0000600014257810 */ /* 0x000fc40007f9e0ff */
[----:B------:R-:W-:Y:S02]  /*178c0*/  LOP3.LUT R7, R20, 0x380, RZ, 0xc0, !PT ;  /* 0x0000038014077812 */ /* 0x000fe400078ec0ff */
[----:B------:R-:W-:Y:S02]  /*178d0*/  LOP3.LUT R4, R5, 0x380, RZ, 0xc0, !PT ;  /* 0x0000038005047812 */ /* 0x000fe400078ec0ff */
[----:B------:R-:W-:Y:S01]  /*178e0*/  LOP3.LUT R32, R33, 0x380, RZ, 0xc0, !PT ;  /* 0x0000038021207812 */ /* 0x000fe200078ec0ff */
[----:B0-----:R-:W0:Y:S01]  /*178f0*/  @P1 LDC R51, c[0x0][0xbec] ;  /* 0x0002fb00ff331b82 */ /* 0x001e220000000800 */
[----:B------:R-:W-:Y:S01]  /*17900*/  LOP3.LUT R36, R37, 0x380, RZ, 0xc0, !PT ;  /* 0x0000038025247812 */ /* 0x000fe200078ec0ff */
[----:B------:R-:W-:Y:S01]  /*17910*/  IMAD R3, R49, UR4, RZ ;  /* 0x0000000431037c24 */ /* 0x000fe2000f8e02ff */
[----:B------:R-:W-:Y:S01]  /*17920*/  SHF.R.U64 R7, R7, 0x3, RZ ;  /* 0x0000000307077819 */ /* 0x000fe200000012ff */
[----:B-1----:R1:W-:Y:S01]  /*17930*/  @!P0 ST.E desc[UR42][R52.64], R0 ;  /* 0x0000000034008985 */ /* 0x0023e2000c10192a */
[----:B------:R-:W-:-:S02]  /*17940*/  SHF.R.U64 R4, R4, 0x3, RZ ;  /* 0x0000000304047819 */ /* 0x000fc400000012ff */
[----:B------:R-:W-:Y:S01]  /*17950*/  SHF.R.U64 R32, R32, 0x3, RZ ;  /* 0x0000000320207819 */ /* 0x000fe200000012ff */
[----:B------:R-:W2:Y:S01]  /*17960*/  @P1 LDC R49, c[0x0][0xbf0] ;  /* 0x0002fc00ff311b82 */ /* 0x000ea20000000800 */
[----:B------:R-:W-:Y:S01]  /*17970*/  SHF.R.U64 R36, R36, 0x3, RZ ;  /* 0x0000000324247819 */ /* 0x000fe200000012ff */
[----:B------:R-:W-:Y:S01]  /*17980*/  IMAD R3, R48, UR5, R3 ;  /* 0x0000000530037c24 */ /* 0x000fe2000f8e0203 */
[----:B------:R-:W-:Y:S01]  /*17990*/  LOP3.LUT R20, R7, R20, RZ, 0x3c, !PT ;  /* 0x0000001407147212 */ /* 0x000fe200078e3cff */
[----:B------:R-:W5:Y:S01]  /*179a0*/  LD.E.128 R8, desc[UR42][R8.64] ;  /* 0x0000002a08087980 */ /* 0x000f62000c101d00 */
[----:B------:R-:W-:Y:S02]  /*179b0*/  LOP3.LUT R32, R32, R33, RZ, 0x3c, !PT ;  /* 0x0000002120207212 */ /* 0x000fe400078e3cff */
[----:B------:R-:W-:Y:S01]  /*179c0*/  LOP3.LUT R36, R36, R37, RZ, 0x3c, !PT ;  /* 0x0000002524247212 */ /* 0x000fe200078e3cff */
[----:B------:R-:W-:Y:S01]  /*179d0*/  IMAD.X R37, RZ, RZ, R21, P4 ;  /* 0x000000ffff257224 */ /* 0x000fe200020e0615 */
[----:B------:R-:W-:Y:S01]  /*179e0*/  LOP3.LUT R44, R4, R5, RZ, 0x3c, !PT ;  /* 0x00000005042c7212 */ /* 0x000fe200078e3cff */
[----:B------:R-:W5:Y:S01]  /*179f0*/  LD.E.128 R12, desc[UR42][R12.64] ;  /* 0x0000002a0c0c7980 */ /* 0x000f62000c101d00 */
[----:B------:R-:W-:-:S03]  /*17a00*/  IADD3.X R33, RZ, R21, RZ, P5, !PT ;  /* 0x00000015ff217210 */ /* 0x000fc60002ffe4ff */
        /* <DEDUP_REMOVED lines=8> */
[----:B-1----:R-:W-:Y:S01]  /*17a90*/  IMAD R0, R54, UR4, RZ ;  /* 0x0000000436007c24 */ /* 0x002fe2000f8e02ff */
[----:B------:R-:W5:Y:S01]  /*17aa0*/  LD.E.128 R36, desc[UR42][R36.64] ;  /* 0x0000002a24247980 */ /* 0x000f62000c101d00 */
[----:B------:R-:W-:Y:S02]  /*17ab0*/  IMAD.IADD R48, R191, 0x1, R48 ;  /* 0x00000001bf307824 */ /* 0x000fe400078e0230 */
[C---:B------:R-:W-:Y:S01]  /*17ac0*/  IMAD R3, R207.reuse, UR5, R0 ;  /* 0x00000005cf037c24 */ /* 0x040fe2000f8e0200 */
[----:B------:R-:W5:Y:S01]  /*17ad0*/  LD.E.128 R44, desc[UR42][R44.64] ;  /* 0x0000002a2c2c7980 */ /* 0x000f62000c101d00 */
[----:B------:R-:W-:Y:S01]  /*17ae0*/  IMAD.WIDE.U32 R20, R207, UR4, R20 ;  /* 0x00000004cf147c25 */ /* 0x000fe2000f8e0014 */
[----:B------:R-:W-:Y:S01]  /*17af0*/  ULDC.64 UR4, c[0x0][0xaf0] ;  /* 0x0002bc0000047ab9 */ /* 0x000fe20000000a00 */
[----:B------:R-:W-:Y:S01]  /*17b00*/  @!PT LDS RZ, [RZ] ;  /* 0x00000000fffff984 */ /* 0x000fe20000000800 */
[----:B------:R-:W-:Y:S01]  /*17b10*/  @!PT LDS RZ, [RZ] ;  /* 0x00000000fffff984 */ /* 0x000fe20000000800 */
[----:B------:R-:W-:Y:S01]  /*17b20*/  @!PT LDS RZ, [RZ] ;  /* 0x00000000fffff984 */ /* 0x000fe20000000800 */
[----:B------:R-:W-:Y:S01]  /*17b30*/  @!PT LDS RZ, [RZ] ;  /* 0x00000000fffff984 */ /* 0x000fe20000000800 */
[----:B------:R1:W-:Y:S06]  /*17b40*/  MEMBAR.ALL.CTA ;  /* 0x0000000000007992 */ /* 0x0003ec0000008000 */
[----:B-1----:R-:W1:Y:S01]  /*17b50*/  FENCE.VIEW.ASYNC.S ;  /* 0x00000000000073c6 */ /* 0x002e620000000000 */
[----:B0-----:R-:W-:Y:S01]  /*17b60*/  @P1 IMAD.HI.U32 R0, R48, R51, RZ ;  /* 0x0000003330001227 */ /* 0x001fe200078e00ff */
        /* <DEDUP_REMOVED lines=16> */
[----:B------:R-:W-:Y:S02]  /*17c70*/  IMAD.IADD R50, R187, 0x1, R191 ;  /* 0x00000001bb327824 */ /* 0x000fe400078e02bf */
        /* <DEDUP_REMOVED lines=15> */
[----:B-1----:R0:W1:Y:S01]  /*17d70*/  SHFL.IDX PT, R21, R40, RZ, 0x181f ;  /* 0x00181fff28157589 */ /* 0x00206200000e0000 */
[----:B------:R-:W-:Y:S02]  /*17d80*/  BSSY B1, `(.L_x_3079) ;  /* 0x000000d000017945 */ /* 0x000fe40003800000 */
[----:B------:R0:W-:Y:S01]  /*17d90*/  SYNCS.ARRIVE.TRANS64.RED.A1T0 RZ, [R0+URZ], RZ ;  /* 0x000000ff00ff79a7 */ /* 0x0001e2000810043f */
[----:B------:R0:W2:Y:S01]  /*17da0*/  SHFL.IDX PT, R49, R3, RZ, 0x181f ;  /* 0x00181fff03317589 */ /* 0x0000a200000e0000 */
[----:B------:R-:W-:Y:S05]  /*17db0*/  @P2 BRA `(.L_x_3080) ;  /* 0x0000000000242947 */ /* 0x000fea0003800000 */
        /* <DEDUP_REMOVED lines=9> */
.L_x_3080:
[----:B------:R-:W-:Y:S05]  /*17e50*/  BSYNC B1 ;  /* 0x0000000000017941 */ /* 0x000fea0003800000 */
.L_x_3079:
[----:B---3-5:R3:W4:Y:S01]  /*17e60*/  SHFL.IDX PT, R7, R3, 0x1, 0x181f ;  /* 0x00381f0003077f89 */ /* 0x02872200000e0000 */
        /* <DEDUP_REMOVED lines=8> */
[-C--:B----4-:R-:W-:Y:S02]  /*17ef0*/  @!P3 LEA.HI.X R5, R16, R7.reuse, R17, 0x1, P0 ;  /* 0x000000071005b211 */ /* 0x090fe400000f0c11 */
[----:B------:R-:W-:-:S03]  /*17f00*/  @!P4 LEA.HI.X R7, R2, R7, R184, 0x1, P2 ;  /* 0x000000070207c211 */ /* 0x000fc600010f0cb8 */
[----:B------:R0:W-:Y:S04]  /*17f10*/  @!P3 ST.E.128 desc[UR42][R4.64], R8 ;  /* 0x000000080400b985 */ /* 0x0001e8000c101d2a */
[----:B------:R0:W-:Y:S02]  /*17f20*/  @!P4 ST.E.128 desc[UR42][R6.64], R32 ;  /* 0x000000200600c985 */ /* 0x0001e4000c101d2a */
.L_x_3082:
[----:B------:R-:W-:Y:S05]  /*17f30*/  BSYNC B1 ;  /* 0x0000000000017941 */ /* 0x000fea0003800000 */
.L_x_3081:
[----:B0---4-:R0:W4:Y:S01]  /*17f40*/  SHFL.IDX PT, R7, R3, 0x2, 0x181f ;  /* 0x00581f0003077f89 */ /* 0x01112200000e0000 */
        /* <DEDUP_REMOVED lines=12> */
.L_x_3084:
[----:B------:R-:W-:Y:S05]  /*18010*/  BSYNC B1 ;  /* 0x0000000000017941 */ /* 0x000fea0003800000 */
.L_x_3083:
[----:B------:R-:W-:Y:S01]  /*18020*/  VIADD R0, R50, 0x60 ;  /* 0x0000006032007836 */ /* 0x000fe20000000000 */
[----:B0--3--:R-:W3:Y:S04]  /*18030*/  SHFL.IDX PT, R3, R3, 0x3, 0x181f ;  /* 0x00781f0003037f89 */ /* 0x009ee800000e0000 */
[----:B------:R-:W-:Y:S01]  /*18040*/  ISETP.GE.AND P0, PT, R0, R59, PT ;  /* 0x0000003b0000720c */ /* 0x000fe20003f06270 */
[----:B----4-:R4:W0:-:S12]  /*18050*/  SHFL.IDX PT, R7, R40, 0x3, 0x181f ;  /* 0x00781f0028077f89 */ /* 0x01081800000e0000 */
[----:B----4-:R-:W-:Y:S05]  /*18060*/  @P0 BRA `(.L_x_3085) ;  /* 0x0000000800f80947 */ /* 0x010fea0003800000 */
[----:B------:R-:W-:Y:S02]  /*18070*/  ULDC UR4, c[0x0][0xac8] ;  /* 0x0002b20000047ab9 */ /* 0x000fe40000000800 */
[----:B------:R-:W-:-:S13]  /*18080*/  ISETP.GE.AND P1, PT, R16, UR4, PT ;  /* 0x0000000410007c0c */ /* 0x000fda000bf26270 */
[----:B0-----:R-:W-:-:S04]  /*18090*/  @!P1 LEA R4, P0, R16, R7, 0x1 ;  /* 0x0000000710049211 */ /* 0x001fc800078008ff */
[----:B---3--:R-:W-:Y:S02]  /*180a0*/  @!P1 LEA.HI.X R5, R16, R3, R17, 0x1, P0 ;  /* 0x0000000310059211 */ /* 0x008fe400000f0c11 */
[----:B------:R-:W-:-:S03]  /*180b0*/  ISETP.GE.AND P0, PT, R2, UR4, PT ;  /* 0x0000000402007c0c */ /* 0x000fc6000bf06270 */
[----:B------:R4:W-:Y:S10]  /*180c0*/  @!P1 ST.E.128 desc[UR42][R4.64], R24 ;  /* 0x0000001804009985 */ /* 0x0009f4000c101d2a */
[----:B------:R-:W-:Y:S05]  /*180d0*/  @P0 BRA `(.L_x_3085) ;  /* 0x0000000800dc0947 */ /* 0x000fea0003800000 */
[----:B----4-:R-:W-:-:S04]  /*180e0*/  LEA R4, P0, R2, R7, 0x1 ;  /* 0x0000000702047211 */ /* 0x010fc800078008ff */
[----:B------:R-:W-:-:S05]  /*180f0*/  LEA.HI.X R5, R2, R3, R184, 0x1, P0 ;  /* 0x0000000302057211 */ /* 0x000fca00000f0cb8 */
[----:B------:R0:W-:Y:S01]  /*18100*/  ST.E.128 desc[UR42][R4.64], R44 ;  /* 0x0000002c04007985 */ /* 0x0001e2000c101d2a */
[----:B------:R-:W-:Y:S05]  /*18110*/  BRA `(.L_x_3085) ;  /* 0x0000000800cc7947 */ /* 0x000fea0003800000 */
.L_x_3077:
[----:B------:R-:W-:Y:S01]  /*18120*/  ULDC.64 UR4, c[0x0][0xc00] ;  /* 0x0003000000047ab9 */ /* 0x000fe20000000a00 */
[----:B------:R-:W-:Y:S01]  /*18130*/  IMAD.MOV.U32 R0, RZ, RZ, RZ ;  /* 0x000000ffff007224 */ /* 0x000fe200078e00ff */
[----:B------:R-:W-:Y:S01]  /*18140*/  ISETP.NE.U32.AND P0, PT, RZ, UR4, PT ;  /* 0x00000004ff007c0c */ /* 0x000fe2000bf05070 */
[----:B------:R-:W3:Y:S01]  /*18150*/  LDC R25, c[0x0][0xbe8] ;  /* 0x0002fa00ff197b82 */ /* 0x000ee20000000800 */
        /* <DEDUP_REMOVED lines=12> */
[----:B---3--:R-:W-:Y:S02]  /*18220*/  ISETP.NE.AND P2, PT, R25, 0x1, PT ;  /* 0x000000011900780c */ /* 0x008fe40003f45270 */
[----:B------:R-:W-:-:S11]  /*18230*/  ISETP.GE.AND P3, PT, R228, 0x80, PT ;  /* 0x00000080e400780c */ /* 0x000fd60003f66270 */
[----:B------:R-:W3:Y:S08]  /*18240*/  @P2 LDC R14, c[0x0][0xbec] ;  /* 0x0002fb00ff0e2b82 */ /* 0x000ef00000000800 */
[----:B------:R-:W0:Y:S01]  /*18250*/  @P2 LDC R27, c[0x0][0xbf0] ;  /* 0x0002fc00ff1b2b82 */ /* 0x000e220000000800 */
[----:B------:R-:W-:Y:S05]  /*18260*/  @P1 BRA `(.L_x_3086) ;  /* 0x0000000000101947 */ /* 0x000fea0003800000 */
[----:B------:R-:W-:Y:S05]  /*18270*/  @!P0 BRA `(.L_x_3086) ;  /* 0x00000000000c8947 */ /* 0x000fea0003800000 */
[----:B------:R-:W2:Y:S04]  /*18280*/  LDG.E R3, desc[UR42][R4.64] ;  /* 0x0000002a04037981 */ /* 0x000ea8000c1e1900 */
[----:B-----5:R-:W2:Y:S02]  /*18290*/  LDG.E R8, desc[UR42][R4.64+0x4] ;  /* 0x0000042a04087981 */ /* 0x020ea4000c1e1900 */
[----:B--2---:R-:W-:-:S07]  /*182a0*/  IMAD.IADD R8, R8, 0x1, -R3 ;  /* 0x0000000108087824 */ /* 0x004fce00078e0a03 */
.L_x_3086:
[----:B------:R-:W-:Y:S01]  /*182b0*/  BSSY B1, `(.L_x_3087) ;  /* 0x000002d000017945 */ /* 0x000fe20003800000 */
[----:B----4-:R-:W-:Y:S02]  /*182c0*/  SHF.R.S32.HI R13, RZ, 0x1f, R207 ;  /* 0x0000001fff0d7819 */ /* 0x010fe400000114cf */
[----:B------:R-:W-:Y:S02]  /*182d0*/  SEL R15, R210, RZ, !P0 ;  /* 0x000000ffd20f7207 */ /* 0x000fe40004000000 */
[----:B------:R-:W-:Y:S02]  /*182e0*/  SEL R211, R211, RZ, !P0 ;  /* 0x000000ffd3d37207 */ /* 0x000fe40004000000 */
[----:B-----5:R-:W-:Y:S01]  /*182f0*/  SHF.R.S32.HI R11, RZ, 0x1f, R0 ;  /* 0x0000001fff0b7819 */ /* 0x020fe20000011400 */
[----:B------:R-:W-:Y:S06]  /*18300*/  @P3 BRA `(.L_x_3088) ;  /* 0x00000000009c3947 */ /* 0x000fec0003800000 */
[----:B------:R-:W4:Y:S01]  /*18310*/  S2R R12, SR_TID.X ;  /* 0x00000000000c7919 */ /* 0x000f220000002100 */
[----:B------:R-:W5:Y:S02]  /*18320*/  LDC R9, c[0x0][0xbe8] ;  /* 0x0002fa00ff097b82 */ /* 0x000f640000000800 */
[----:B-----5:R-:W-:Y:S01]  /*18330*/  IMAD R3, R8, R9, RZ ;  /* 0x0000000908037224 */ /* 0x020fe200078e02ff */
[----:B----4-:R-:W-:-:S04]  /*18340*/  IADD3 R12, R191, -0x80, R12 ;  /* 0xffffff80bf0c7810 */ /* 0x010fc80007ffe00c */
[----:B------:R-:W-:-:S13]  /*18350*/  ISETP.GE.AND P0, PT, R12, R3, PT ;  /* 0x000000030c00720c */ /* 0x000fda0003f06270 */
[----:B------:R-:W-:Y:S05]  /*18360*/  @P0 BRA `(.L_x_3088) ;  /* 0x0000000000840947 */ /* 0x000fea0003800000 */
[----:B------:R-:W-:Y:S01]  /*18370*/  ISETP.NE.AND P0, PT, R9, 0x1, PT ;  /* 0x000000010900780c */ /* 0x000fe20003f05270 */
[----:B------:R-:W-:Y:S01]  /*18380*/  ULDC.64 UR4, c[0x0][0xb90] ;  /* 0x0002e40000047ab9 */ /* 0x000fe20000000a00 */
[----:B0-----:R-:W-:Y:S01]  /*18390*/  MOV R4, R0 ;  /* 0x0000000000047202 */ /* 0x001fe20000000f00 */
[----:B------:R-:W-:Y:S02]  /*183a0*/  IMAD R10, R13, UR4, RZ ;  /* 0x000000040d0a7c24 */ /* 0x000fe4000f8e02ff */
[----:B------:R-:W-:Y:S02]  /*183b0*/  IMAD.MOV.U32 R5, RZ, RZ, R11 ;  /* 0x000000ffff057224 */ /* 0x000fe400078e000b */
[----:B------:R-:W-:Y:S02]  /*183c0*/  IMAD.MOV.U32 R3, RZ, RZ, R12 ;  /* 0x000000ffff037224 */ /* 0x000fe400078e000c */
[----:B------:R-:W-:-:S04]  /*183d0*/  IMAD.WIDE.U32 R4, R207, UR4, R4 ;  /* 0x00000004cf047c25 */ /* 0x000fc8000f8e0004 */
[----:B------:R-:W0:Y:S08]  /*183e0*/  @P0 LDC R7, c[0x0][0xbec] ;  /* 0x0002fb00ff070b82 */ /* 0x000e300000000800 */
[----:B------:R-:W4:Y:S01]  /*183f0*/  @P0 LDC R21, c[0x0][0xbf0] ;  /* 0x0002fc00ff150b82 */ /* 0x000f220000000800 */
[----:B0-----:R-:W-:-:S04]  /*18400*/  @P0 IMAD.HI.U32 R6, R12, R7, RZ ;  /* 0x000000070c060227 */ /* 0x001fc800078e00ff */
[----:B------:R-:W-:Y:S01]  /*18410*/  IMAD R7, R207, UR5, R10 ;  /* 0x00000005cf077c24 */ /* 0x000fe2000f8e020a */
[----:B------:R-:W-:Y:S01]  /*18420*/  ULDC.64 UR4, c[0x0][0xb98] ;  /* 0x0002e60000047ab9 */ /* 0x000fe20000000a00 */
[----:B----4-:R-:W-:Y:S02]  /*18430*/  @P0 SHF.R.U32.HI R3, RZ, R21, R6 ;  /* 0x00000015ff030219 */ /* 0x010fe40000011606 */
[----:B------:R-:W-:Y:S02]  /*18440*/  IMAD.IADD R5, R5, 0x1, R7 ;  /* 0x0000000105057824 */ /* 0x000fe400078e0207 */
[----:B------:R-:W-:Y:S01]  /*18450*/  IMAD R6, R211, UR4, RZ ;  /* 0x00000004d3067c24 */ /* 0x000fe2000f8e02ff */
[----:B------:R-:W-:Y:S01]  /*18460*/  IADD3 R7, -R3, RZ, RZ ;  /* 0x000000ff03077210 */ /* 0x000fe20007ffe1ff */
[----:B------:R-:W-:-:S04]  /*18470*/  IMAD.WIDE.U32 R4, R15, UR4, R4 ;  /* 0x000000040f047c25 */ /* 0x000fc8000f8e0004 */
[----:B------:R-:W-:Y:S01]  /*18480*/  IMAD R7, R9, R7, R12 ;  /* 0x0000000709077224 */ /* 0x000fe200078e020c */
[----:B------:R-:W-:Y:S01]  /*18490*/  SHF.R.S32.HI R9, RZ, 0x1f, R3 ;  /* 0x0000001fff097819 */ /* 0x000fe20000011403 */
[----:B------:R-:W-:Y:S01]  /*184a0*/  IMAD R6, R15, UR5, R6 ;  /* 0x000000050f067c24 */ /* 0x000fe2000f8e0206 */
[----:B------:R-:W-:Y:S01]  /*184b0*/  IADD3 R4, P0, R3, R4, RZ ;  /* 0x0000000403047210 */ /* 0x000fe20007f1e0ff */
[----:B------:R-:W-:Y:S01]  /*184c0*/  ULDC.64 UR4, c[0x0][0xb88] ;  /* 0x0002e20000047ab9 */ /* 0x000fe20000000a00 */
        /* <DEDUP_REMOVED lines=11> */
.L_x_3088:
[----:B------:R-:W-:Y:S05]  /*18580*/  BSYNC B1 ;  /* 0x0000000000017941 */ /* 0x000fea0003800000 */
.L_x_3087:
[----:B------:R-:W-:Y:S02]  /*18590*/  ULDC.64 UR4, c[0x0][0xaa0] ;  /* 0x0002a80000047ab9 */ /* 0x000fe40000000a00 */
[----:B----4-:R-:W-:Y:S02]  /*185a0*/  IMAD R3, R11, UR4, RZ ;  /* 0x000000040b037c24 */ /* 0x010fe4000f8e02ff */
[----:B0-----:R-:W-:-:S04]  /*185b0*/  IMAD.WIDE.U32 R4, R0, UR4, RZ ;  /* 0x0000000400047c25 */ /* 0x001fc8000f8e00ff */
[----:B------:R-:W-:Y:S01]  /*185c0*/  IMAD R3, R0, UR5, R3 ;  /* 0x0000000500037c24 */ /* 0x000fe2000f8e0203 */
[----:B------:R-:W-:Y:S01]  /*185d0*/  LEA R0, R206, R187, 0x5 ;  /* 0x000000bbce007211 */ /* 0x000fe200078e28ff */
[----:B------:R-:W-:Y:S02]  /*185e0*/  ULDC.64 UR4, c[0x0][0xae8] ;  /* 0x0002ba0000047ab9 */ /* 0x000fe40000000a00 */
[----:B------:R-:W-:Y:S02]  /*185f0*/  IMAD.IADD R5, R5, 0x1, R3 ;  /* 0x0000000105057824 */ /* 0x000fe400078e0203 */
[----:B------:R-:W-:Y:S01]  /*18600*/  IMAD.IADD R9, R191, 0x1, R0 ;  /* 0x00000001bf097824 */ /* 0x000fe200078e0200 */
[----:B------:R-:W-:Y:S01]  /*18610*/  IADD3 R191, R187, R191, RZ ;  /* 0x000000bfbbbf7210 */ /* 0x000fe20007ffe0ff */
[----:B------:R-:W-:Y:S02]  /*18620*/  IMAD R6, R13, UR4, RZ ;  /* 0x000000040d067c24 */ /* 0x000fe4000f8e02ff */
[----:B---3--:R-:W-:Y:S01]  /*18630*/  @P2 IMAD.HI.U32 R0, R9, R14, RZ ;  /* 0x0000000e09002227 */ /* 0x008fe200078e00ff */
[----:B------:R-:W-:-:S03]  /*18640*/  MOV R3, R9 ;  /* 0x0000000900037202 */ /* 0x000fc60000000f00 */
        /* <DEDUP_REMOVED lines=28> */
[----:B------:R0:W3:Y:S04]  /*18810*/  SHFL.IDX PT, R3, R4, RZ, 0x181f ;  /* 0x00181fff04037589 */ /* 0x0000e800000e0000 */
[----:B------:R0:W4:Y:S02]  /*18820*/  SHFL.IDX PT, R14, R0, RZ, 0x181f ;  /* 0x00181fff000e7589 */ /* 0x00012400000e0000 */
.L_x_3323:
[----:B------:R-:W-:Y:S01]  /*18830*/  IMAD R8, R8, R25, RZ ;  /* 0x0000001908087224 */ /* 0x000fe200078e02ff */
        /* <DEDUP_REMOVED lines=8> */
[-C--:B---3--:R-:W-:Y:S02]  /*188c0*/  @!P2 LEA.HI.X R7, R16, R3.reuse, R17, 0x1, P0 ;  /* 0x000000031007a211 */ /* 0x088fe400000f0c11 */
[----:B------:R-:W-:-:S03]  /*188d0*/  @!P3 LEA.HI.X R15, R2, R3, R184, 0x1, P1 ;  /* 0x00000003020fb211 */ /* 0x000fc600008f0cb8 */
[----:B------:R3:W-:Y:S04]  /*188e0*/  @!P2 ST.E.128 desc[UR42][R6.64], RZ ;  /* 0x000000ff0600a985 */ /* 0x0007e8000c101d2a */
[----:B------:R3:W-:Y:S02]  /*188f0*/  @!P3 ST.E.128 desc[UR42][R14.64], RZ ;  /* 0x000000ff0e00b985 */ /* 0x0007e4000c101d2a */
.L_x_3091:
[----:B------:R-:W-:Y:S05]  /*18900*/  BSYNC B1 ;  /* 0x0000000000017941 */ /* 0x000fea0003800000 */
.L_x_3090:
[----:B------:R-:W-:-:S03]  /*18910*/  UMOV UR4, 0xffffffff ;  /* 0xffffffff00047882 */ /* 0x000fc60000000000 */
[----:B------:R-:W-:Y:S05]  /*18920*/  BRA.DIV UR4, `(.L_x_3092) ;  /* 0x0000009604707947 */ /* 0x000fea000b800000 */
[----:B---3--:R3:W0:Y:S04]  /*18930*/  SHFL.IDX PT, R3, R4, 0x1, 0x181f ;  /* 0x00381f0004037f89 */ /* 0x00862800000e0000 */
[----:B----4-:R3:W4:Y:S02]  /*18940*/  SHFL.IDX PT, R14, R0, 0x1, 0x181f ;  /* 0x00381f00000e7f89 */ /* 0x01072400000e0000 */
.L_x_3327:
        /* <DEDUP_REMOVED lines=13> */
.L_x_3094:
[----:B------:R-:W-:Y:S05]  /*18a20*/  BSYNC B1 ;  /* 0x0000000000017941 */ /* 0x000fea0003800000 */
.L_x_3093:
[----:B------:R-:W-:-:S03]  /*18a30*/  UMOV UR4, 0xffffffff ;  /* 0xffffffff00047882 */ /* 0x000fc60000000000 */
[----:B------:R-:W-:Y:S05]  /*18a40*/  BRA.DIV UR4, `(.L_x_3095) ;  /* 0x0000009604707947 */ /* 0x000fea000b800000 */
[----:B0-----:R0:W0:Y:S04]  /*18a50*/  SHFL.IDX PT, R3, R4, 0x2, 0x181f ;  /* 0x00581f0004037f89 */ /* 0x00102800000e0000 */
[----:B----4-:R4:W0:Y:S02]  /*18a60*/  SHFL.IDX PT, R14, R0, 0x2, 0x181f ;  /* 0x00581f00000e7f89 */ /* 0x01082400000e0000 */
.L_x_3331:
[----:B------:R-:W-:Y:S01]  /*18a70*/  VIADD R5, R191, 0x40 ;  /* 0x00000040bf057836 */ /* 0x000fe20000000000 */
[----:B------:R-:W-:Y:S04]  /*18a80*/  BSSY B1, `(.L_x_3096) ;  /* 0x000000c000017945 */ /* 0x000fe80003800000 */
        /* <DEDUP_REMOVED lines=11> */
.L_x_3097:
[----:B------:R-:W-:Y:S05]  /*18b40*/  BSYNC B1 ;  /* 0x0000000000017941 */ /* 0x000fea0003800000 */
.L_x_3096:
[----:B------:R-:W-:-:S03]  /*18b50*/  UMOV UR4, 0xffffffff ;  /* 0xffffffff00047882 */ /* 0x000fc60000000000 */
[----:B------:R-:W-:Y:S05]  /*18b60*/  BRA.DIV UR4, `(.L_x_3098) ;  /* 0x0000009604707947 */ /* 0x000fea000b800000 */
[----:B0-----:R0:W0:Y:S04]  /*18b70*/  SHFL.IDX PT, R3, R4, 0x3, 0x181f ;  /* 0x00781f0004037f89 */ /* 0x00102800000e0000 */
[----:B------:R0:W0:Y:S02]  /*18b80*/  SHFL.IDX PT, R14, R0, 0x3, 0x181f ;  /* 0x00781f00000e7f89 */ /* 0x00002400000e0000 */
.L_x_3335:
[----:B0--34-:R-:W-:-:S04]  /*18b90*/  IADD3 R0, R191, 0x60, RZ ;  /* 0x00000060bf007810 */ /* 0x019fc80007ffe0ff */
[----:B------:R-:W-:-:S13]  /*18ba0*/  ISETP.GE.AND P0, PT, R0, R8, PT ;  /* 0x000000080000720c */ /* 0x000fda0003f06270 */
[----:B------:R-:W-:Y:S05]  /*18bb0*/  @P0 BRA `(.L_x_3085) ;  /* 0x0000000000240947 */ /* 0x000fea0003800000 */
[----:B------:R-:W-:Y:S02]  /*18bc0*/  ULDC UR4, c[0x0][0xac8] ;  /* 0x0002b20000047ab9 */ /* 0x000fe40000000800 */
[----:B------:R-:W-:Y:S02]  /*18bd0*/  ISETP.GE.AND P2, PT, R16, UR4, PT ;  /* 0x0000000410007c0c */ /* 0x000fe4000bf46270 */
[----:B------:R-:W-:-:S11]  /*18be0*/  ISETP.GE.AND P3, PT, R2, UR4, PT ;  /* 0x0000000402007c0c */ /* 0x000fd6000bf66270 */
[-C--:B------:R-:W-:Y:S02]  /*18bf0*/  @!P2 LEA R4, P0, R16, R14.reuse, 0x1 ;  /* 0x0000000e1004a211 */ /* 0x080fe400078008ff */
[----:B------:R-:W-:Y:S02]  /*18c00*/  @!P3 LEA R14, P1, R2, R14, 0x1 ;  /* 0x0000000e020eb211 */ /* 0x000fe400078208ff */
[-C--:B------:R-:W-:Y:S02]  /*18c10*/  @!P2 LEA.HI.X R5, R16, R3.reuse, R17, 0x1, P0 ;  /* 0x000000031005a211 */ /* 0x080fe400000f0c11 */
[----:B------:R-:W-:-:S03]  /*18c20*/  @!P3 LEA.HI.X R15, R2, R3, R184, 0x1, P1 ;  /* 0x00000003020fb211 */ /* 0x000fc600008f0cb8 */
[----:B------:R0:W-:Y:S04]  /*18c30*/  @!P2 ST.E.128 desc[UR42][R4.64], RZ ;  /* 0x000000ff0400a985 */ /* 0x0001e8000c101d2a */
[----:B------:R0:W-:Y:S02]  /*18c40*/  @!P3 ST.E.128 desc[UR42][R14.64], RZ ;  /* 0x000000ff0e00b985 */ /* 0x0001e4000c101d2a */
.L_x_3085:
[----:B------:R-:W-:Y:S05]  /*18c50*/  BSYNC B0 ;  /* 0x0000000000007941 */ /* 0x000fea0003800000 */
.L_x_3076:
[----:B------:R-:W-:Y:S02]  /*18c60*/  ULDC UR4, c[0x0][0xc3c] ;  /* 0x00030f0000047ab9 */ /* 0x000fe40000000800 */
[----:B-1----:R-:W-:-:S13]  /*18c70*/  ISETP.GE.AND P0, PT, R43, UR4, PT ;  /* 0x000000042b007c0c */ /* 0x002fda000bf06270 */
[----:B------:R-:W-:Y:S05]  /*18c80*/  @!P0 BRA `(.L_x_3099) ;  /* 0xfffffe8400208947 */ /* 0x000fea000383ffff */
[----:B------:R-:W-:Y:S05]  /*18c90*/  BRA `(.L_x_2878) ;  /* 0x0000006c00387947 */ /* 0x000fea0003800000 */
.L_x_2876:
        /* <DEDUP_REMOVED lines=16> */
.L_x_3100:
        /* <DEDUP_REMOVED lines=41> */
.L_x_3106:
        /* <DEDUP_REMOVED lines=12> */
.L_x_3105:
[----:B------:R-:W-:Y:S05]  /*190f0*/  BSYNC B0 ;  /* 0x0000000000007941 */ /* 0x000fea0003800000 */
.L_x_3104:
        /* <DEDUP_REMOVED lines=20> */
.L_x_3102:
        /* <DEDUP_REMOVED lines=20> */
.L_x_3107:
        /* <DEDUP_REMOVED lines=23> */
[----:B------:R-:W-:Y:S02]  /*194f0*/  IMAD R13, R7, R2, RZ ;  /* 0x00000002070d7224 */ /* 0x000fe400078e02ff */
[----:B------:R-:W-:Y:S02]  /*19500*/  IMAD.MOV R2, RZ, RZ, -R2 ;  /* 0x000000ffff027224 */ /* 0x000fe400078e0a02 */
[----:B------:R-:W-:Y:S02]  /*19510*/  IMAD.MOV R8, RZ, RZ, -R13 ;  /* 0x000000ffff087224 */ /* 0x000fe400078e0a0d */
[----:B------:R-:W-:Y:S02]  /*19520*/  IMAD R6, R6, R2, R9 ;  /* 0x0000000206067224 */ /* 0x000fe400078e0209 */
[----:B------:R-:W-:Y:S01]  /*19530*/  IMAD.MOV.U32 R2, RZ, RZ, RZ ;  /* 0x000000ffff027224 */ /* 0x000fe200078e00ff */
[----:B------:R-:W-:Y:S02]  /*19540*/  VIADDMNMX R15, R8, UR5, R7, PT ;  /* 0x00000005080f7c46 */ /* 0x000fe4000b800107 */
[----:B------:R-:W-:-:S02]  /*19550*/  IABS R11, R6 ;  /* 0x00000006000b7213 */ /* 0x000fc40000000000 */
[----:B------:R-:W-:Y:S01]  /*19560*/  IABS R8, R15 ;  /* 0x0000000f00087213 */ /* 0x000fe20000000000 */
[----:B------:R-:W-:-:S03]  /*19570*/  IMAD.MOV R18, RZ, RZ, -R15 ;  /* 0x000000ffff127224 */ /* 0x000fc600078e0a0f */
[----:B------:R-:W0:Y:S08]  /*19580*/  I2F.RP R7, R8 ;  /* 0x0000000800077306 */ /* 0x000e300000209400 */
[----:B0-----:R-:W0:Y:S02]  /*19590*/  MUFU.RCP R7, R7 ;  /* 0x0000000700077308 */ /* 0x001e240000001000 */
[----:B0-----:R-:W-:-:S06]  /*195a0*/  IADD3 R3, R7, 0xffffffe, RZ ;  /* 0x0ffffffe07037810 */ /* 0x001fcc0007ffe0ff */
[----:B------:R-:W0:Y:S02]  /*195b0*/  F2I.FTZ.U32.TRUNC.NTZ R3, R3 ;  /* 0x0000000300037305 */ /* 0x000e24000021f000 */
[----:B0-----:R-:W-:-:S05]  /*195c0*/  IMAD.MOV R10, RZ, RZ, -R3 ;  /* 0x000000ffff0a7224 */ /* 0x001fca00078e0a03 */
[----:B------:R-:W-:Y:S02]  /*195d0*/  MOV R9, R10 ;  /* 0x0000000a00097202 */ /* 0x000fe40000000f00 */
        /* <DEDUP_REMOVED lines=15> */
[----:B------:R-:W-:Y:S02]  /*196d0*/  @!P2 IADD3 R2, -R2, RZ, RZ ;  /* 0x000000ff0202a210 */ /* 0x000fe40007ffe1ff */
[----:B------:R-:W-:-:S04]  /*196e0*/  @!P1 LOP3.LUT R2, RZ, R15, RZ, 0x33, !PT ;  /* 0x0000000fff029212 */ /* 0x000fc800078e33ff */
[----:B------:R-:W-:Y:S01]  /*196f0*/  LOP3.LUT R17, RZ, R2, RZ, 0x33, !PT ;  /* 0x00000002ff117212 */ /* 0x000fe200078e33ff */
[----:B------:R-:W-:-:S03]  /*19700*/  IMAD R18, R2, R18, R3 ;  /* 0x0000001202127224 */ /* 0x000fc600078e0203 */
[----:B------:R-:W-:Y:S01]  /*19710*/  IADD3 R17, R4, R17, RZ ;  /* 0x0000001104117210 */ /* 0x000fe20007ffe0ff */
[----:B------:R-:W-:Y:S06]  /*19720*/  BRA `(.L_x_3108) ;  /* 0x00000000000c7947 */ /* 0x000fec0003800000 */
.L_x_3103:
[----:B------:R-:W-:Y:S01]  /*19730*/  IMAD.MOV.U32 R17, RZ, RZ, RZ ;  /* 0x000000ffff117224 */ /* 0x000fe200078e00ff */
[----:B------:R-:W-:Y:S01]  /*19740*/  MOV R18, RZ ;  /* 0x000000ff00127202 */ /* 0x000fe20000000f00 */
[----:B------:R-:W-:-:S07]  /*19750*/  IMAD.U32 R16, RZ, RZ, UR6 ;  /* 0x00000006ff107e24 */ /* 0x000fce000f8e00ff */
.L_x_3108:
[----:B------:R-:W-:-:S13]  /*19760*/  ISETP.NE.AND P0, PT, R5, RZ, PT ;  /* 0x000000ff0500720c */ /* 0x000fda0003f05270 */
[----:B------:R-:W0:Y:S01]  /*19770*/  @!P0 S2R R3, SR_CgaCtaId ;  /* 0x0000000000038919 */ /* 0x000e220000008800 */
[----:B------:R-:W-:-:S04]  /*19780*/  @!P0 MOV R2, 0x400 ;  /* 0x0000040000028802 */ /* 0x000fc80000000f00 */
[----:B0-----:R-:W-:-:S05]  /*19790*/  @!P0 LEA R2, R3, R2, 0x18 ;  /* 0x0000000203028211 */ /* 0x001fca00078ec0ff */
[----:B------:R1:W-:Y:S01]  /*197a0*/  @!P0 STS.128 [R2+0x288d0], R16 ;  /* 0x0288d01002008388 */ /* 0x0003e20000000c00 */
[----:B------:R-:W-:Y:S06]  /*197b0*/  BAR.ARV 0x5, 0x180 ;  /* 0x0146000000007b1d */ /* 0x000fec0000002000 */
.L_x_3101:
[----:B------:R2:W-:Y:S01]  /*197c0*/  STL [R1+0x24], RZ ;  /* 0x000024ff01007387 */ /* 0x0005e20000100800 */
[----:B------:R-:W-:Y:S01]  /*197d0*/  ULDC UR4, c[0x0][0xc3c] ;  /* 0x00030f0000047ab9 */ /* 0x000fe20000000800 */
[----:B------:R-:W-:Y:S01]  /*197e0*/  IMAD.MOV.U32 R28, RZ, RZ, 0x1 ;  /* 0x00000001ff1c7424 */ /* 0x000fe200078e00ff */
[----:B0-----:R-:W-:Y:S01]  /*197f0*/  ISETP.GE.AND P0, PT, R19, UR4, PT ;  /* 0x0000000413007c0c */ /* 0x001fe2000bf06270 */
[----:B------:R-:W-:-:S12]  /*19800*/  IMAD.MOV.U32 R25, RZ, RZ, RZ ;  /* 0x000000ffff197224 */ /* 0x000fd800078e00ff */
[----:B--2---:R-:W-:Y:S05]  /*19810*/  @P0 BRA `(.L_x_3109) ;  /* 0x0000005c007c0947 */ /* 0x004fea0003800000 */
[----:B------:R-:W0:Y:S01]  /*19820*/  S2UR UR5, SR_CgaCtaId ;  /* 0x00000000000579c3 */ /* 0x000e220000008800 */
[C---:B------:R-:W-:Y:S01]  /*19830*/  SHF.L.U32 R31, R0.reuse, 0x3, RZ ;  /* 0x00000003001f7819 */ /* 0x040fe200000006ff */
[----:B------:R-:W-:Y:S01]  /*19840*/  UMOV UR4, 0x400 ;  /* 0x0000040000047882 */ /* 0x000fe20000000000 */
[----:B-1----:R-:W-:Y:S01]  /*19850*/  LOP3.LUT R2, R0, 0x7f, RZ, 0xc0, !PT ;  /* 0x0000007f00027812 */ /* 0x002fe200078ec0ff */
[----:B------:R1:W-:Y:S01]  /*19860*/  STL [R1+0x24], RZ ;  /* 0x000024ff01007387 */ /* 0x0003e20000100800 */
[C---:B------:R-:W-:Y:S01]  /*19870*/  LOP3.LUT R3, R31.reuse, 0x1f8, RZ, 0xc0, !PT ;  /* 0x000001f81f037812 */ /* 0x040fe200078ec0ff */
[----:B------:R-:W-:Y:S01]  /*19880*/  BSSY B8, `(.L_x_3109) ;  /* 0x00005d8000087945 */ /* 0x000fe20003800000 */
[----:B------:R-:W-:Y:S01]  /*19890*/  LOP3.LUT R31, R31, 0x38, RZ, 0xc0, !PT ;  /* 0x000000381f1f7812 */ /* 0x000fe200078ec0ff */
[----:B------:R-:W-:Y:S01]  /*198a0*/  IMAD.SHL.U32 R36, R2, 0x8, RZ ;  /* 0x0000000802247824 */ /* 0x000fe200078e00ff */
[----:B------:R-:W-:Y:S01]  /*198b0*/  LOP3.LUT R3, R3, 0x38, R0, 0x78, !PT ;  /* 0x0000003803037812 */ /* 0x000fe200078e7800 */
[----:B------:R-:W-:Y:S01]  /*198c0*/  IMAD.SHL.U32 R0, R0, 0x10, RZ ;  /* 0x0000001000007824 */ /* 0x000fe200078e00ff */
[----:B------:R-:W-:Y:S01]  /*198d0*/  SHF.R.U32.HI R2, RZ, 0x3, R2 ;  /* 0x00000003ff027819 */ /* 0x000fe20000011602 */
[----:B------:R-:W-:Y:S01]  /*198e0*/  IMAD.MOV.U32 R25, RZ, RZ, RZ ;  /* 0x000000ffff197224 */ /* 0x000fe200078e00ff */
[----:B------:R-:W-:Y:S01]  /*198f0*/  LOP3.LUT R36, R3, 0x200, R36, 0xf8, !PT ;  /* 0x0000020003247812 */ /* 0x000fe200078ef824 */
[----:B------:R-:W-:Y:S01]  /*19900*/  IMAD.MOV.U32 R27, RZ, RZ, RZ ;  /* 0x000000ffff1b7224 */ /* 0x000fe200078e00ff */
[----:B------:R-:W-:Y:S01]  /*19910*/  LOP3.LUT R0, R0, 0x70, RZ, 0xc0, !PT ;  /* 0x0000007000007812 */ /* 0x000fe200078ec0ff */
[----:B------:R-:W-:Y:S01]  /*19920*/  IMAD.MOV.U32 R29, RZ, RZ, 0x1 ;  /* 0x00000001ff1d7424 */ /* 0x000fe200078e00ff */
[----:B------:R-:W-:Y:S01]  /*19930*/  MOV R28, 0x1 ;  /* 0x00000001001c7802 */ /* 0x000fe20000000f00 */
[----:B------:R-:W-:Y:S01]  /*19940*/  ULOP3.LUT UR38, UR36, 0x2, URZ, 0xfc, !UPT ;  /* 0x0000000224267892 */ /* 0x000fe2000f8efc3f */
[----:B------:R-:W-:Y:S01]  /*19950*/  LOP3.LUT R2, R2, R0, RZ, 0xfc, !PT ;  /* 0x0000000002027212 */ /* 0x000fe200078efcff */
[----:B------:R-:W-:Y:S01]  /*19960*/  ULDC.64 UR40, c[0x0][0x198] ;  /* 0x0000660000287ab9 */ /* 0x000fe20000000a00 */
[----:B------:R-:W-:Y:S01]  /*19970*/  LOP3.LUT R30, R31, 0x40, RZ, 0xfc, !PT ;  /* 0x000000401f1e7812 */ /* 0x000fe200078efcff */
[----:B------:R-:W-:Y:S01]  /*19980*/  ULDC UR37, c[0x0][0xc] ;  /* 0x0000030000257ab9 */ /* 0x000fe20000000800 */
[----:B0-----:R-:W-:-:S06]  /*19990*/  ULEA UR4, UR5, UR4, 0x18 ;  /* 0x0000000405047291 */ /* 0x001fcc000f8ec03f */
[----:B------:R-:W-:-:S05]  /*199a0*/  MOV R22, UR4 ;  /* 0x0000000400167c02 */ /* 0x000fca0008000f00 */
[----:B------:R-:W-:-:S05]  /*199b0*/  IMAD R0, R36, 0x2, R22 ;  /* 0x0000000224007824 */ /* 0x000fca00078e0216 */
[----:B------:R1:W-:Y:S02]  /*199c0*/  STL [R1+0x8], R0 ;  /* 0x0000080001007387 */ /* 0x0003e40000100800 */
.L_x_3208:
        /* <DEDUP_REMOVED lines=18> */
[----:B------:R1:W2:Y:S01]  /*19af0*/  @P0 LDG.E R11, desc[UR42][R2.64] ;  /* 0x0000002a020b0981 */ /* 0x0002a2000c1e1900 */
        /* <DEDUP_REMOVED lines=10> */
[----:B---3--:R-:W3:Y:S01]  /*19ba0*/  @P0 LDG.E R6, desc[UR42][R2.64] ;  /* 0x0000002a02060981 */ /* 0x008ee2000c1e1900 */
        /* <DEDUP_REMOVED lines=14> */
[----:B------:R-:W-:-:S03]  /*19c90*/  UIMAD UR4, UR4, UR5, URZ ;  /* 0x00000005040472a4 */ /* 0x000fc6000f8e023f */
[----:B------:R-:W-:Y:S02]  /*19ca0*/  ULDC UR5, c[0x0][0x348] ;  /* 0x0000d20000057ab9 */ /* 0x000fe40000000800 */
[----:B0-----:R-:W-:Y:S01]  /*19cb0*/  MOV R7, UR5 ;  /* 0x0000000500077c02 */ /* 0x001fe20008000f00 */
[----:B---3--:R0:W-:Y:S04]  /*19cc0*/  STL [R1+0x14], R8 ;  /* 0x0000140801007387 */ /* 0x0081e80000100800 */
[----:B--2---:R1:W-:Y:S01]  /*19cd0*/  STL [R1], R11 ;  /* 0x0000000b01007387 */ /* 0x0043e20000100800 */
[----:B------:R-:W-:Y:S02]  /*19ce0*/  IMAD.MOV.U32 R10, RZ, RZ, R8 ;  /* 0x000000ffff0a7224 */ /* 0x000fe400078e0008 */
[----:B0-----:R-:W-:Y:S01]  /*19cf0*/  IMAD.U32 R8, RZ, RZ, UR4 ;  /* 0x00000004ff087e24 */ /* 0x001fe2000f8e00ff */
[----:B----4-:R-:W-:Y:S06]  /*19d00*/  @P2 BRA `(.L_x_3110) ;  /* 0x0000000000142947 */ /* 0x010fec0003800000 */
[----:B------:R-:W-:Y:S05]  /*19d10*/  @!P0 BRA `(.L_x_3110) ;  /* 0x0000000000108947 */ /* 0x000fea0003800000 */
[----:B------:R-:W2:Y:S04]  /*19d20*/  LDG.E R9, desc[UR42][R2.64] ;  /* 0x0000002a02097981 */ /* 0x000ea8000c1e1900 */
[----:B------:R-:W2:Y:S02]  /*19d30*/  LDG.E R6, desc[UR42][R2.64+0x4] ;  /* 0x0000042a02067981 */ /* 0x000ea4000c1e1900 */
[----:B--2---:R-:W-:-:S05]  /*19d40*/  IMAD.IADD R10, R6, 0x1, -R9 ;  /* 0x00000001060a7824 */ /* 0x004fca00078e0a09 */
[----:B------:R0:W-:Y:S02]  /*19d50*/  STL [R1+0x14], R10 ;  /* 0x0000140a01007387 */ /* 0x0001e40000100800 */
.L_x_3110:
        /* <DEDUP_REMOVED lines=9> */
.L_x_3111:
[----:B------:R-:W-:Y:S02]  /*19df0*/  ULDC.64 UR4, c[0x0][0xa08] ;  /* 0x0002820000047ab9 */ /* 0x000fe40000000a00 */
[----:B------:R-:W-:-:S04]  /*19e00*/  ISETP.NE.U32.AND P0, PT, RZ, UR4, PT ;  /* 0x00000004ff007c0c */ /* 0x000fc8000bf05070 */
[----:B------:R-:W-:-:S13]  /*19e10*/  ISETP.NE.AND.EX P0, PT, RZ, UR5, PT, P0 ;  /* 0x00000005ff007c0c */ /* 0x000fda000bf05300 */
[----:B------:R-:W-:Y:S05]  /*19e20*/  @!P0 BRA `(.L_x_3112) ;  /* 0x0000000000148947 */ /* 0x000fea0003800000 */
[----:B------:R-:W2:Y:S02]  /*19e30*/  LDC.64 R2, c[0x0][0xa08] ;  /* 0x00028200ff027b82 */ /* 0x000ea40000000a00 */
[----:B--2---:R-:W-:-:S05]  /*19e40*/  IMAD.WIDE R2, R34, 0x4, R2 ;  /* 0x0000000422027825 */ /* 0x004fca00078e0202 */
[----:B------:R-:W2:Y:S04]  /*19e50*/  LDG.E R8, desc[UR42][R2.64] ;  /* 0x0000002a02087981 */ /* 0x000ea8000c1e1900 */
[----:B------:R-:W2:Y:S02]  /*19e60*/  LDG.E R9, desc[UR42][R2.64+0x4] ;  /* 0x0000042a02097981 */ /* 0x000ea4000c1e1900 */
[----:B--2---:R-:W-:-:S07]  /*19e70*/  IMAD.IADD R8, R9, 0x1, -R8 ;  /* 0x0000000109087824 */ /* 0x004fce00078e0a08 */
.L_x_3112:
[----:B--2---:R-:W2:Y:S01]  /*19e80*/  @P1 LDG.E R2, desc[UR42][R4.64] ;  /* 0x0000002a04021981 */ /* 0x004ea2000c1e1900 */
[----:B------:R-:W3:Y:S03]  /*19e90*/  LDC R3, c[0x0][0x448] ;  /* 0x00011200ff037b82 */ /* 0x000ee60000000800 */
[----:B------:R4:W2:Y:S01]  /*19ea0*/  @P1 LDG.E R9, desc[UR42][R4.64+0x4] ;  /* 0x0000042a04091981 */ /* 0x0008a2000c1e1900 */
[----:B-----5:R-:W-:Y:S01]  /*19eb0*/  IADD3 R8, -R11, R8, RZ ;  /* 0x000000080b087210 */ /* 0x020fe20007ffe1ff */
[----:B------:R-:W-:Y:S04]  /*19ec0*/  BSSY B0, `(.L_x_3113) ;  /* 0x0000127000007945 */ /* 0x000fe80003800000 */
[----:B----4-:R-:W-:-:S05]  /*19ed0*/  IMAD.MOV R4, RZ, RZ, -R8 ;  /* 0x000000ffff047224 */ /* 0x010fca00078e0a08 */
[----:B------:R-:W-:Y:S02]  /*19ee0*/  VIMNMX R4, RZ, R4, !PT ;  /* 0x00000004ff047248 */ /* 0x000fe40007fe0100 */
[----:B---3--:R-:W-:-:S13]  /*19ef0*/  ISETP.NE.AND P0, PT, R3, 0x1, PT ;  /* 0x000000010300780c */ /* 0x008fda0003f05270 */
[----:B------:R-:W3:Y:S08]  /*19f00*/  @P0 LDC R3, c[0x0][0x44c] ;  /* 0x00011300ff030b82 */ /* 0x000ef00000000800 */
[----:B------:R-:W4:Y:S01]  /*19f10*/  @P0 LDC R6, c[0x0][0x450] ;  /* 0x00011400ff060b82 */ /* 0x000f220000000800 */
[----:B--2---:R-:W-:Y:S01]  /*19f20*/  @P1 IMAD.IADD R7, R9, 0x1, -R2 ;  /* 0x0000000109071824 */ /* 0x004fe200078e0a02 */
[----:B------:R-:W-:-:S03]  /*19f30*/  SHF.L.U32 R2, R17, 0x7, RZ ;  /* 0x0000000711027819 */ /* 0x000fc600000006ff */
[----:B------:R-:W-:Y:S02]  /*19f40*/  IMAD.IADD R37, R8, 0x1, R7 ;  /* 0x0000000108257824 */ /* 0x000fe400078e0207 */
[----:B------:R-:W-:Y:S02]  /*19f50*/  VIADD R2, R2, 0x7f ;  /* 0x0000007f02027836 */ /* 0x000fe40000000000 */
[----:B------:R-:W-:Y:S02]  /*19f60*/  VIADD R5, R37, 0x7f ;  /* 0x0000007f25057836 */ /* 0x000fe40000000000 */
[----:B---3--:R-:W-:-:S04]  /*19f70*/  @P0 IMAD.HI.U32 R9, R2, R3, RZ ;  /* 0x0000000302090227 */ /* 0x008fc800078e00ff */
[----:B------:R-:W-:Y:S01]  /*19f80*/  IMAD.MOV.U32 R3, RZ, RZ, R2 ;  /* 0x000000ffff037224 */ /* 0x000fe200078e0002 */
[----:B----4-:R-:W-:Y:S02]  /*19f90*/  @P0 SHF.R.U32.HI R3, RZ, R6, R9 ;  /* 0x00000006ff030219 */ /* 0x010fe40000011609 */
[----:B------:R-:W-:Y:S02]  /*19fa0*/  IADD3 R6, R37, 0x80, -R10 ;  /* 0x0000008025067810 */ /* 0x000fe40007ffe80a */
[----:B------:R-:W-:Y:S02]  /*19fb0*/  SHF.R.S32.HI R2, RZ, 0x1f, R5 ;  /* 0x0000001fff027819 */ /* 0x000fe40000011405 */
[----:B------:R-:W-:Y:S02]  /*19fc0*/  IADD3 R3, R6, R3, RZ ;  /* 0x0000000306037210 */ /* 0x000fe40007ffe0ff */
[----:B------:R-:W-:Y:S02]  /*19fd0*/  LEA.HI R5, R2, R5, RZ, 0x7 ;  /* 0x0000000502057211 */ /* 0x000fe400078f38ff */
[----:B------:R-:W-:-:S02]  /*19fe0*/  SHF.R.S32.HI R2, RZ, 0x1f, R3 ;  /* 0x0000001fff027819 */ /* 0x000fc40000011403 */
[----:B------:R-:W-:Y:S02]  /*19ff0*/  SHF.R.S32.HI R5, RZ, 0x7, R5 ;  /* 0x00000007ff057819 */ /* 0x000fe40000011405 */
[----:B------:R-:W-:-:S04]  /*1a000*/  LEA.HI R2, R2, R3, RZ, 0x7 ;  /* 0x0000000302027211 */ /* 0x000fc800078f38ff */
[----:B------:R-:W-:-:S04]  /*1a010*/  SHF.R.S32.HI R2, RZ, 0x7, R2 ;  /* 0x00000007ff027819 */ /* 0x000fc80000011402 */
[----:B------:R-:W-:-:S05]  /*1a020*/  VIMNMX R3, R5, R2, PT ;  /* 0x0000000205037248 */ /* 0x000fca0003fe0100 */
[----:B------:R-:W-:-:S05]  /*1a030*/  IMAD R2, R3, 0x80, -R8 ;  /* 0x0000008003027824 */ /* 0x000fca00078e0a08 */
[----:B------:R-:W-:-:S04]  /*1a040*/  VIMNMX R7, R2, R7, PT ;  /* 0x0000000702077248 */ /* 0x000fc80003fe0100 */
[----:B------:R-:W-:Y:S02]  /*1a050*/  ISETP.GT.AND P0, PT, R7, R4, PT ;  /* 0x000000040700720c */ /* 0x000fe40003f04270 */
[----:B------:R-:W-:-:S11]  /*1a060*/  SHF.R.U32.HI R4, RZ, 0x7, R4 ;  /* 0x00000007ff047819 */ /* 0x000fd60000011604 */
        /* <DEDUP_REMOVED lines=11> */
[----:B------:R-:W2:Y:S02]  /*1a120*/  S2R R7, SR_TID.X ;  /* 0x0000000000077919 */ /* 0x000ea40000002100 */
[----:B--2---:R-:W-:-:S04]  /*1a130*/  SHF.R.U32.HI R7, RZ, 0x5, R7 ;  /* 0x00000005ff077819 */ /* 0x004fc80000011607 */
[----:B------:R-:W-:-:S05]  /*1a140*/  LOP3.LUT R7, R7, 0x3, RZ, 0xc0, !PT ;  /* 0x0000000307077812 */ /* 0x000fca00078ec0ff */
[----:B------:R2:W3:Y:S02]  /*1a150*/  SHFL.IDX PT, R14, R7, RZ, 0x1f ;  /* 0x00001fff070e7589 */ /* 0x0004e400000e0000 */
.L_x_3338:
[----:B---3--:R-:W-:Y:S02]  /*1a160*/  ISETP.NE.AND P0, PT, R14, RZ, PT ;  /* 0x000000ff0e00720c */ /* 0x008fe40003f05270 */
[----:B------:R-:W-:-:S11]  /*1a170*/  PLOP3.LUT P6, PT, PT, PT, PT, 0x8, 0x0 ;  /* 0x000000000000781c */ /* 0x000fd60003fce170 */
[----:B------:R-:W-:Y:S05]  /*1a180*/  @P0 BRA `(.L_x_3116) ;  /* 0x00000000000c0947 */ /* 0x000fea0003800000 */
[----:B------:R-:W-:-:S03]  /*1a190*/  UMOV UR4, 0xffffffff ;  /* 0xffffffff00047882 */ /* 0x000fc60000000000 */
[----:B------:R-:W-:Y:S05]  /*1a1a0*/  BRA.DIV UR4, `(.L_x_3117) ;  /* 0x00000082045c7947 */ /* 0x000fea000b800000 */
[----:B------:R-:W-:-:S13]  /*1a1b0*/  ELECT P6, URZ, PT ;  /* 0x00000000003f782f */ /* 0x000fda00038c0000 */
.L_x_3116:
[----:B--2---:R-:W2:Y:S01]  /*1a1c0*/  LDL R7, [R1+0x24] ;  /* 0x0000240001077983 */ /* 0x004ea20000100800 */
[----:B------:R-:W-:Y:S01]  /*1a1d0*/  BSSY B1, `(.L_x_3118) ;  /* 0x0000008000017945 */ /* 0x000fe20003800000 */
[----:B--2---:R-:W-:-:S05]  /*1a1e0*/  VIADD R7, R7, 0x1 ;  /* 0x0000000107077836 */ /* 0x004fca0000000000 */
[----:B------:R-:W-:-:S04]  /*1a1f0*/  LEA.HI R8, R7, R7, RZ, 0x1 ;  /* 0x0000000707087211 */ /* 0x000fc800078f08ff */
[----:B------:R-:W-:-:S04]  /*1a200*/  LOP3.LUT R8, R8, 0xfffffffe, RZ, 0xc0, !PT ;  /* 0xfffffffe08087812 */ /* 0x000fc800078ec0ff */
[----:B------:R-:W-:-:S04]  /*1a210*/  IADD3 R7, R7, -R8, RZ ;  /* 0x8000000807077210 */ /* 0x000fc80007ffe0ff */
[----:B------:R-:W-:-:S04]  /*1a220*/  SHF.L.U32 R7, R7, 0x1f, RZ ;  /* 0x0000001f07077819 */ /* 0x000fc800000006ff */
[----:B------:R-:W2:Y:S02]  /*1a230*/  SYNCS.PHASECHK.TRANS64.TRYWAIT P0, [R22+URZ+0x28820], R7 ;  /* 0x02882007160075a7 */ /* 0x000ea4000800017f */
[----:B--2---:R-:W-:Y:S05]  /*1a240*/  @!P0 BRA `(.L_x_3119) ;  /* 0x0000008000548947 */ /* 0x004fea0003800000 */
.L_x_3341:
[----:B------:R-:W-:Y:S05]  /*1a250*/  BSYNC B1 ;  /* 0x0000000000017941 */ /* 0x000fea0003800000 */
.L_x_3118:
[----:B------:R-:W-:Y:S04]  /*1a260*/  BSSY B1, `(.L_x_3120) ;  /* 0x000006e000017945 */ /* 0x000fe80003800000 */
[----:B------:R-:W-:Y:S05]  /*1a270*/  @!P6 BRA `(.L_x_3121) ;  /* 0x0000000400b0e947 */ /* 0x000fea0003800000 */
[----:B--2---:R-:W-:Y:S01]  /*1a280*/  IMAD R7, R27, 0x8, R22 ;  /* 0x000000081b077824 */ /* 0x004fe200078e0216 */
[----:B------:R-:W-:Y:S01]  /*1a290*/  SHF.L.U32 R8, R29, 0x1f, RZ ;  /* 0x0000001f1d087819 */ /* 0x000fe200000006ff */
[----:B------:R-:W2:Y:S01]  /*1a2a0*/  S2R R9, SR_TID.X ;  /* 0x0000000000097919 */ /* 0x000ea20000002100 */
[----:B------:R-:W-:Y:S02]  /*1a2b0*/  BSSY B2, `(.L_x_3122) ;  /* 0x0000005000027945 */ /* 0x000fe40003800000 */
[----:B------:R-:W3:Y:S01]  /*1a2c0*/  SYNCS.PHASECHK.TRANS64.TRYWAIT P0, [R7+URZ+0x288a0], R8 ;  /* 0x0288a008070075a7 */ /* 0x000ee2000800017f */
[----:B--2---:R-:W-:-:S04]  /*1a2d0*/  LOP3.LUT R9, R9, 0x7f, RZ, 0xc0, !PT ;  /* 0x0000007f09097812 */ /* 0x004fc800078ec0ff */
[----:B------:R-:W-:Y:S01]  /*1a2e0*/  ISETP.NE.AND P1, PT, R9, RZ, PT ;  /* 0x000000ff0900720c */ /* 0x000fe20003f25270 */
[----:B---3--:R-:W-:-:S12]  /*1a2f0*/  @!P0 BRA `(.L_x_3123) ;  /* 0x00000080003c8947 */ /* 0x008fd80003800000 */
.L_x_3342:
[----:B------:R-:W-:Y:S05]  /*1a300*/  BSYNC B2 ;  /* 0x0000000000027941 */ /* 0x000fea0003800000 */
.L_x_3122:
[----:B------:R-:W-:Y:S04]  /*1a310*/  BSSY B2, `(.L_x_3124) ;  /* 0x0000009000027945 */ /* 0x000fe80003800000 */
[----:B------:R-:W-:Y:S05]  /*1a320*/  @P1 BRA `(.L_x_3125) ;  /* 0x00000000001c1947 */ /* 0x000fea0003800000 */
[----:B0-----:R-:W0:Y:S01]  /*1a330*/  S2R R10, SR_TID.X ;  /* 0x00000000000a7919 */ /* 0x001e220000002100 */
[----:B------:R-:W-:-:S04]  /*1a340*/  IMAD.MOV.U32 R9, RZ, RZ, 0x8000 ;  /* 0x00008000ff097424 */ /* 0x000fc800078e00ff */
[----:B------:R3:W-:Y:S01]  /*1a350*/  SYNCS.ARRIVE.TRANS64 RZ, [R7+URZ+0x28890], R9 ;  /* 0x0288900907ff79a7 */ /* 0x0007e2000800003f */
[----:B0-----:R-:W-:-:S04]  /*1a360*/  LOP3.LUT R10, R10, 0x1f, RZ, 0xc0, !PT ;  /* 0x0000001f0a0a7812 */ /* 0x001fc800078ec0ff */
[----:B------:R-:W-:-:S13]  /*1a370*/  ISETP.NE.AND P0, PT, R10, RZ, PT ;  /* 0x000000ff0a00720c */ /* 0x000fda0003f05270 */
[----:B---3--:R-:W-:Y:S05]  /*1a380*/  @!P0 BRA `(.L_x_3125) ;  /* 0x0000000000048947 */ /* 0x008fea0003800000 */
[----:B------:R-:W-:Y:S01]  /*1a390*/  BPT.TRAP 0x1 ;  /* 0x000000040000795c */ /* 0x000fe20000300000 */
.L_x_3125:
[----:B------:R-:W-:Y:S05]  /*1a3a0*/  BSYNC B2 ;  /* 0x0000000000027941 */ /* 0x000fea0003800000 */
.L_x_3124:
[----:B------:R-:W-:Y:S01]  /*1a3b0*/  MOV R14, RZ ;  /* 0x000000ff000e7202 */ /* 0x000fe20000000f00 */
[----:B------:R-:W-:Y:S01]  /*1a3c0*/  IMAD R9, R3, 0x80, R0 ;  /* 0x0000008003097824 */ /* 0x000fe200078e0200 */
[----:B0-----:R-:W-:Y:S01]  /*1a3d0*/  LEA R10, R27, R22, 0xf ;  /* 0x000000161b0a7211 */ /* 0x001fe200078e78ff */
[----:B------:R-:W-:Y:S01]  /*1a3e0*/  UIADD3 UR4, UP0, UR40, 0x570, URZ ;  /* 0x0000057028047890 */ /* 0x000fe2000ff1e03f */
[----:B------:R-:W-:Y:S01]  /*1a3f0*/  R2UR UR10, R14 ;  /* 0x000000000e0a72ca */ /* 0x000fe200000e0000 */
[----:B------:R-:W-:Y:S01]  /*1a400*/  VIADD R9, R9, 0xffffff80 ;  /* 0xffffff8009097836 */ /* 0x000fe20000000000 */
[----:B------:R-:W-:Y:S01]  /*1a410*/  PLOP3.LUT P0, PT, PT, PT, PT, 0x80, 0x0 ;  /* 0x000000000000781c */ /* 0x000fe20003f0f070 */
[----:B-1----:R-:W-:Y:S01]  /*1a420*/  IMAD.SHL.U32 R11, R27, 0x4000, RZ ;  /* 0x000040001b0b7824 */ /* 0x002fe200078e00ff */
[----:B------:R-:W-:Y:S01]  /*1a430*/  IADD3 R13, R10, 0x18400, RZ ;  /* 0x000184000a0d7810 */ /* 0x000fe20007ffe0ff */
[----:B------:R-:W-:Y:S01]  /*1a440*/  VIADD R12, R7, 0x28890 ;  /* 0x00028890070c7836 */ /* 0x000fe20000000000 */
[----:B------:R-:W-:Y:S01]  /*1a450*/  UIADD3.X UR5, URZ, UR41, URZ, UP0, !UPT ;  /* 0x000000293f057290 */ /* 0x000fe200087fe43f */
[----:B------:R-:W-:Y:S01]  /*1a460*/  UMOV UR6, 0x0 ;  /* 0x0000000000067882 */ /* 0x000fe20000000000 */
[----:B------:R-:W-:-:S10]  /*1a470*/  UMOV UR7, 0x12f00000 ;  /* 0x12f0000000077882 */ /* 0x000fd40000000000 */
.L_x_3126:
        /* <DEDUP_REMOVED lines=16> */
.L_x_3127:
        /* <DEDUP_REMOVED lines=13> */
.L_x_3343:
[----:B------:R-:W-:Y:S05]  /*1a650*/  BSYNC B2 ;  /* 0x0000000000027941 */ /* 0x000fea0003800000 */
.L_x_3128:
[----:B------:R-:W-:Y:S01]  /*1a660*/  BSSY B2, `(.L_x_3130) ;  /* 0x000000b000027945 */ /* 0x000fe20003800000 */
[----:B------:R-:W-:Y:S01]  /*1a670*/  MOV R12, 0x0 ;  /* 0x00000000000c7802 */ /* 0x000fe20000000f00 */
[----:B------:R-:W-:Y:S02]  /*1a680*/  IMAD.MOV.U32 R13, RZ, RZ, 0x12f00000 ;  /* 0x12f00000ff0d7424 */ /* 0x000fe400078e00ff */
[----:B------:R-:W-:Y:S05]  /*1a690*/  @P1 BRA `(.L_x_3131) ;  /* 0x00000000001c1947 */ /* 0x000fea0003800000 */
[----:B------:R-:W1:Y:S01]  /*1a6a0*/  S2R R10, SR_TID.X ;  /* 0x00000000000a7919 */ /* 0x000e620000002100 */
[----:B0-2---:R-:W-:-:S04]  /*1a6b0*/  IMAD.MOV.U32 R8, RZ, RZ, 0x8000 ;  /* 0x00008000ff087424 */ /* 0x005fc800078e00ff */
[----:B------:R3:W-:Y:S01]  /*1a6c0*/  SYNCS.ARRIVE.TRANS64 RZ, [R7+URZ+0x288b0], R8 ;  /* 0x0288b00807ff79a7 */ /* 0x0007e2000800003f */
[----:B-1----:R-:W-:-:S04]  /*1a6d0*/  LOP3.LUT R10, R10, 0x1f, RZ, 0xc0, !PT ;  /* 0x0000001f0a0a7812 */ /* 0x002fc800078ec0ff */
[----:B------:R-:W-:-:S13]  /*1a6e0*/  ISETP.NE.AND P0, PT, R10, RZ, PT ;  /* 0x000000ff0a00720c */ /* 0x000fda0003f05270 */
[----:B---3--:R-:W-:Y:S05]  /*1a6f0*/  @!P0 BRA `(.L_x_3131) ;  /* 0x0000000000048947 */ /* 0x008fea0003800000 */
[----:B------:R-:W-:Y:S01]  /*1a700*/  BPT.TRAP 0x1 ;  /* 0x000000040000795c */ /* 0x000fe20000300000 */
.L_x_3131:
[----:B------:R-:W-:Y:S05]  /*1a710*/  BSYNC B2 ;  /* 0x0000000000027941 */ /* 0x000fea0003800000 */
.L_x_3130:
[----:B------:R-:W-:Y:S01]  /*1a720*/  R2UR UR10, R14 ;  /* 0x000000000e0a72ca */ /* 0x000fe200000e0000 */
[----:B------:R-:W-:Y:S01]  /*1a730*/  UIADD3 UR4, UP0, UR40, 0x670, URZ ;  /* 0x0000067028047890 */ /* 0x000fe2000ff1e03f */
[----:B------:R-:W-:Y:S01]  /*1a740*/  R2UR UR6, R12 ;  /* 0x000000000c0672ca */ /* 0x000fe200000e0000 */
[----:B0-2---:R-:W-:Y:S01]  /*1a750*/  VIADD R7, R7, 0x288b0 ;  /* 0x000288b007077836 */ /* 0x005fe20000000000 */
[----:B------:R-:W-:Y:S01]  /*1a760*/  R2UR UR7, R13 ;  /* 0x000000000d0772ca */ /* 0x000fe200000e0000 */
[----:B------:R-:W-:Y:S01]  /*1a770*/  UIADD3.X UR5, URZ, UR41, URZ, UP0, !UPT ;  /* 0x000000293f057290 */ /* 0x000fe200087fe43f */
[----:B------:R-:W-:Y:S02]  /*1a780*/  LEA R11, R11, R22, 0x1 ;  /* 0x000000160b0b7211 */ /* 0x000fe400078e08ff */
[----:B------:R-:W-:-:S03]  /*1a790*/  PLOP3.LUT P0, PT, PT, PT, PT, 0x80, 0x0 ;  /* 0x000000000000781c */ /* 0x000fc60003f0f070 */
[----:B------:R-:W-:-:S10]  /*1a7a0*/  VIADD R8, R11, 0x400 ;  /* 0x000004000b087836 */ /* 0x000fd40000000000 */
.L_x_3132:
        /* <DEDUP_REMOVED lines=15> */
.L_x_3133:
        /* <DEDUP_REMOVED lines=9> */
[----:B---3--:R-:W-:Y:S05]  /*1a930*/  @P0 BRA.U.ANY `(.L_x_3133) ;  /* 0xfffffffd00d80947 */ /* 0x008fea000393ffff */
.L_x_3121:
[----:B------:R-:W-:Y:S05]  /*1a940*/  BSYNC B1 ;  /* 0x0000000000017941 */ /* 0x000fea0003800000 */
.L_x_3120:
[----:B-1----:R-:W-:Y:S01]  /*1a950*/  VIADD R11, R3, 0xfffffffe ;  /* 0xfffffffe030b7836 */ /* 0x002fe20000000000 */
        /* <DEDUP_REMOVED lines=8> */
.L_x_3148:
[----:B------:R-:W-:Y:S05]  /*1a9e0*/  YIELD ;  /* 0x0000000000007946 */ /* 0x000fea0003800000 */
[----:B------:R-:W-:Y:S04]  /*1a9f0*/  BSSY B1, `(.L_x_3134) ;  /* 0x000006b000017945 */ /* 0x000fe80003800000 */
[----:B------:R-:W-:Y:S05]  /*1aa00*/  @!P6 BRA `(.L_x_3135) ;  /* 0x0000000400a4e947 */ /* 0x000fea0003800000 */
[----:B0-----:R-:W-:Y:S01]  /*1aa10*/  LEA R10, R27, R22, 0x3 ;  /* 0x000000161b0a7211 */ /* 0x001fe200078e18ff */
[----:B------:R-:W0:Y:S01]  /*1aa20*/  S2R R3, SR_TID.X ;  /* 0x0000000000037919 */ /* 0x000e220000002100 */
[----:B------:R-:W-:Y:S01]  /*1aa30*/  SHF.L.U32 R9, R29, 0x1f, RZ ;  /* 0x0000001f1d097819 */ /* 0x000fe200000006ff */
[----:B------:R-:W-:Y:S03]  /*1aa40*/  BSSY B2, `(.L_x_3136) ;  /* 0x0000005000027945 */ /* 0x000fe60003800000 */
[----:B------:R-:W1:Y:S01]  /*1aa50*/  SYNCS.PHASECHK.TRANS64.TRYWAIT P1, [R10+URZ+0x288a0], R9 ;  /* 0x0288a0090a0075a7 */ /* 0x000e62000802017f */
[----:B0-----:R-:W-:-:S04]  /*1aa60*/  LOP3.LUT R3, R3, 0x7f, RZ, 0xc0, !PT ;  /* 0x0000007f03037812 */ /* 0x001fc800078ec0ff */
[----:B------:R-:W-:Y:S01]  /*1aa70*/  ISETP.NE.AND P2, PT, R3, RZ, PT ;  /* 0x000000ff0300720c */ /* 0x000fe20003f45270 */
[----:B-1----:R-:W-:-:S12]  /*1aa80*/  @!P1 BRA `(.L_x_3137) ;  /* 0x0000007800809947 */ /* 0x002fd80003800000 */
.L_x_3344:
[----:B------:R-:W-:Y:S05]  /*1aa90*/  BSYNC B2 ;  /* 0x0000000000027941 */ /* 0x000fea0003800000 */
.L_x_3136:
[----:B------:R-:W-:Y:S04]  /*1aaa0*/  BSSY B2, `(.L_x_3138) ;  /* 0x0000009000027945 */ /* 0x000fe80003800000 */
[----:B------:R-:W-:Y:S05]  /*1aab0*/  @P2 BRA `(.L_x_3139) ;  /* 0x00000000001c2947 */ /* 0x000fea0003800000 */
[----:B--2---:R-:W1:Y:S01]  /*1aac0*/  S2R R7, SR_TID.X ;  /* 0x0000000000077919 */ /* 0x004e620000002100 */
[----:B------:R-:W-:-:S04]  /*1aad0*/  IMAD.MOV.U32 R3, RZ, RZ, 0x8000 ;  /* 0x00008000ff037424 */ /* 0x000fc800078e00ff */
[----:B------:R3:W-:Y:S01]  /*1aae0*/  SYNCS.ARRIVE.TRANS64 RZ, [R10+URZ+0x28890], R3 ;  /* 0x028890030aff79a7 */ /* 0x0007e2000800003f */
[----:B-1----:R-:W-:-:S04]  /*1aaf0*/  LOP3.LUT R7, R7, 0x1f, RZ, 0xc0, !PT ;  /* 0x0000001f07077812 */ /* 0x002fc800078ec0ff */
[----:B------:R-:W-:-:S13]  /*1ab00*/  ISETP.NE.AND P1, PT, R7, RZ, PT ;  /* 0x000000ff0700720c */ /* 0x000fda0003f25270 */
[----:B---3--:R-:W-:Y:S05]  /*1ab10*/  @!P1 BRA `(.L_x_3139) ;  /* 0x0000000000049947 */ /* 0x008fea0003800000 */
[----:B------:R-:W-:Y:S01]  /*1ab20*/  BPT.TRAP 0x1 ;  /* 0x000000040000795c */ /* 0x000fe20000300000 */
.L_x_3139:
[----:B------:R-:W-:Y:S05]  /*1ab30*/  BSYNC B2 ;  /* 0x0000000000027941 */ /* 0x000fea0003800000 */
.L_x_3138:
[----:B------:R-:W-:Y:S01]  /*1ab40*/  IMAD.MOV.U32 R14, RZ, RZ, RZ ;  /* 0x000000ffff0e7224 */ /* 0x000fe200078e00ff */
[----:B------:R-:W-:Y:S01]  /*1ab50*/  LEA R8, R27, R22, 0xf ;  /* 0x000000161b087211 */ /* 0x000fe200078e78ff */
[----:B------:R-:W-:Y:S01]  /*1ab60*/  UIADD3 UR4, UP0, UR40, 0x570, URZ ;  /* 0x0000057028047890 */ /* 0x000fe2000ff1e03f */
[----:B------:R-:W-:Y:S01]  /*1ab70*/  PLOP3.LUT P1, PT, PT, PT, PT, 0x80, 0x0 ;  /* 0x000000000000781c */ /* 0x000fe20003f2f070 */
[----:B--2---:R-:W-:Y:S01]  /*1ab80*/  IMAD R7, R11, 0x80, R0 ;  /* 0x000000800b077824 */ /* 0x004fe200078e0200 */
[----:B------:R-:W-:Y:S01]  /*1ab90*/  R2UR UR10, R14 ;  /* 0x000000000e0a72ca */ /* 0x000fe200000e0000 */
[----:B------:R-:W-:Y:S01]  /*1aba0*/  VIADD R3, R10, 0x28890 ;  /* 0x000288900a037836 */ /* 0x000fe20000000000 */
[----:B------:R-:W-:Y:S01]  /*1abb0*/  IADD3 R12, R8, 0x18400, RZ ;  /* 0x00018400080c7810 */ /* 0x000fe20007ffe0ff */
[----:B------:R-:W-:Y:S01]  /*1abc0*/  UIADD3.X UR5, URZ, UR41, URZ, UP0, !UPT ;  /* 0x000000293f057290 */ /* 0x000fe200087fe43f */
[----:B------:R-:W-:Y:S01]  /*1abd0*/  UMOV UR6, 0x0 ;  /* 0x0000000000067882 */ /* 0x000fe20000000000 */
[----:B------:R-:W-:-:S10]  /*1abe0*/  UMOV UR7, 0x12f00000 ;  /* 0x12f0000000077882 */ /* 0x000fd40000000000 */
.L_x_3140:
        /* <DEDUP_REMOVED lines=16> */
.L_x_3141:
        /* <DEDUP_REMOVED lines=13> */
.L_x_3345:
[----:B------:R-:W-:Y:S05]  /*1adc0*/  BSYNC B2 ;  /* 0x0000000000027941 */ /* 0x000fea0003800000 */
.L_x_3142:
        /* <DEDUP_REMOVED lines=11> */
.L_x_3145:
[----:B------:R-:W-:Y:S05]  /*1ae80*/  BSYNC B2 ;  /* 0x0000000000027941 */ /* 0x000fea0003800000 */
.L_x_3144:
        /* <DEDUP_REMOVED lines=8> */
.L_x_3146:
        /* <DEDUP_REMOVED lines=15> */
.L_x_3147:
        /* <DEDUP_REMOVED lines=10> */
.L_x_3135:
[----:B------:R-:W-:Y:S05]  /*1b0a0*/  BSYNC B1 ;  /* 0x0000000000017941 */ /* 0x000fea0003800000 */
.L_x_3134:
        /* <DEDUP_REMOVED lines=8> */
.L_x_3114:
[----:B------:R-:W-:Y:S05]  /*1b130*/  BSYNC B0 ;  /* 0x0000000000007941 */ /* 0x000fea0003800000 */
.L_x_3113:
[----:B------:R-:W3:Y:S01]  /*1b140*/  LDC R0, c[0x0][0x448] ;  /* 0x00011200ff007b82 */ /* 0x000ee20000000800 */
[----:B------:R-:W-:Y:S01]  /*1b150*/  LEA R3, R17, 0x7f, 0x7 ;  /* 0x0000007f11037811 */ /* 0x000fe200078e38ff */
[----:B------:R-:W-:Y:S05]  /*1b160*/  @!P0 WARPSYNC.ALL ;  /* 0x0000000000008948 */ /* 0x000fea0003800000 */
[----:B------:R-:W-:Y:S01]  /*1b170*/  BSSY B7, `(.L_x_3149) ;  /* 0x0000387000077945 */ /* 0x000fe20003800000 */
[----:B------:R-:W-:Y:S01]  /*1b180*/  @!P0 BAR.SYNC.DEFER_BLOCKING 0xc, 0x180 ;  /* 0x0306000000008b1d */ /* 0x000fe20000010000 */
[----:B---3--:R-:W-:-:S13]  /*1b190*/  ISETP.NE.AND P1, PT, R0, 0x1, PT ;  /* 0x000000010000780c */ /* 0x008fda0003f25270 */
[----:B------:R-:W3:Y:S08]  /*1b1a0*/  @P1 LDC R0, c[0x0][0x44c] ;  /* 0x00011300ff001b82 */ /* 0x000ef00000000800 */
[----:B--2---:R-:W2:Y:S01]  /*1b1b0*/  @P1 LDC R7, c[0x0][0x450] ;  /* 0x00011400ff071b82 */ /* 0x004ea20000000800 */
[----:B---3--:R-:W-:-:S05]  /*1b1c0*/  @P1 IMAD.HI.U32 R0, R3, R0, RZ ;  /* 0x0000000003001227 */ /* 0x008fca00078e00ff */
[----:B--2---:R-:W-:-:S05]  /*1b1d0*/  @P1 SHF.R.U32.HI R3, RZ, R7, R0 ;  /* 0x00000007ff031219 */ /* 0x004fca0000011600 */
[----:B------:R-:W-:-:S05]  /*1b1e0*/  IMAD.IADD R3, R6, 0x1, R3 ;  /* 0x0000000106037824 */ /* 0x000fca00078e0203 */
[----:B------:R-:W-:-:S04]  /*1b1f0*/  SHF.R.S32.HI R0, RZ, 0x1f, R3 ;  /* 0x0000001fff007819 */ /* 0x000fc80000011403 */
[----:B------:R-:W-:-:S04]  /*1b200*/  LEA.HI R0, R0, R3, RZ, 0x7 ;  /* 0x0000000300007211 */ /* 0x000fc800078f38ff */
[----:B------:R-:W-:-:S04]  /*1b210*/  SHF.R.S32.HI R0, RZ, 0x7, R0 ;  /* 0x00000007ff007819 */ /* 0x000fc80000011400 */
[----:B------:R-:W-:-:S04]  /*1b220*/  VIMNMX R35, R5, R0, PT ;  /* 0x0000000005237248 */ /* 0x000fc80003fe0100 */
[----:B------:R-:W-:Y:S01]  /*1b230*/  ISETP.GT.AND P0, PT, R35, RZ, PT ;  /* 0x000000ff2300720c */ /* 0x000fe20003f04270 */
[----:B------:R2:W-:-:S12]  /*1b240*/  STL [R1+0x10], R35 ;  /* 0x0000102301007387 */ /* 0x0005d80000100800 */
[----:B--2---:R-:W-:Y:S05]  /*1b250*/  @P0 BRA `(.L_x_3150) ;  /* 0x0000000000440947 */ /* 0x004fea0003800000 */
[----:B------:R-:W2:Y:S02]  /*1b260*/  S2R R8, SR_TID.X ;  /* 0x0000000000087919 */ /* 0x000ea40000002100 */
[----:B--2---:R-:W-:-:S04]  /*1b270*/  LOP3.LUT R8, R8, 0x7f, RZ, 0xc0, !PT ;  /* 0x0000007f08087812 */ /* 0x004fc800078ec0ff */
[----:B------:R-:W-:-:S13]  /*1b280*/  ISETP.NE.AND P0, PT, R8, RZ, PT ;  /* 0x000000ff0800720c */ /* 0x000fda0003f05270 */
[----:B------:R-:W-:Y:S05]  /*1b290*/  @P0 BRA `(.L_x_3151) ;  /* 0x0000003400d00947 */ /* 0x000fea0003800000 */
[----:B------:R-:W2:Y:S01]  /*1b2a0*/  S2R R5, SR_LANEID ;  /* 0x0000000000057919 */ /* 0x000ea20000000000 */
[----:B------:R-:W-:Y:S01]  /*1b2b0*/  VOTEU.ANY UR4, UPT, PT ;  /* 0x0000000000047886 */ /* 0x000fe200038e0100 */
[----:B------:R-:W3:Y:S01]  /*1b2c0*/  LDC.64 R2, c[0x0][0xc60] ;  /* 0x00031800ff027b82 */ /* 0x000ee20000000a00 */
[----:B------:R-:W2:Y:S02]  /*1b2d0*/  FLO.U32 R0, UR4 ;  /* 0x0000000400007d00 */ /* 0x000ea400080e0000 */
[----:B--2---:R-:W-:-:S06]  /*1b2e0*/  ISETP.EQ.U32.AND P0, PT, R0, R5, PT ;  /* 0x000000050000720c */ /* 0x004fcc0003f02070 */
[----:B------:R-:W3:Y:S07]  /*1b2f0*/  POPC R5, UR4 ;  /* 0x0000000400057d09 */ /* 0x000eee0008000000 */
[----:B---3--:R-:W2:Y:S01]  /*1b300*/  @P0 ATOMG.E.ADD.STRONG.GPU PT, R3, desc[UR42][R2.64], R5 ;  /* 0x00000005020309a8 */ /* 0x008ea200081ee1ea */
[----:B------:R-:W3:Y:S02]  /*1b310*/  S2R R4, SR_LTMASK ;  /* 0x0000000000047919 */ /* 0x000ee40000003900 */
[----:B---3--:R-:W-:-:S04]  /*1b320*/  LOP3.LUT R4, R4, UR4, RZ, 0xc0, !PT ;  /* 0x0000000404047c12 */ /* 0x008fc8000f8ec0ff */
[----:B------:R-:W3:Y:S01]  /*1b330*/  POPC R7, R4 ;  /* 0x0000000400077309 */ /* 0x000ee20000000000 */
[----:B--2---:R-:W3:Y:S02]  /*1b340*/  SHFL.IDX PT, R0, R3, R0, 0x1f ;  /* 0x00001f0003007589 */ /* 0x004ee400000e0000 */
[----:B---3--:R-:W-:Y:S01]  /*1b350*/  IADD3 R16, R0, UR37, R7 ;  /* 0x0000002500107c10 */ /* 0x008fe2000fffe007 */
[----:B------:R-:W-:Y:S06]  /*1b360*/  BRA `(.L_x_3151) ;  /* 0x00000034009c7947 */ /* 0x000fec0003800000 */
.L_x_3150:
        /* <DEDUP_REMOVED lines=10> */
[----:B------:R-:W2:Y:S01]  /*1b410*/  LDC.64 R2, c[0x4][R2] ;  /* 0x0100000002027b82 */ /* 0x000ea20000000a00 */
[----:B------:R-:W-:Y:S01]  /*1b420*/  IMAD.U32 R5, RZ, RZ, UR7 ;  /* 0x00000007ff057e24 */ /* 0x000fe2000f8e00ff */
[----:B-1----:R-:W-:Y:S01]  /*1b430*/  MOV R11, UR5 ;  /* 0x00000005000b7c02 */ /* 0x002fe20008000f00 */
[----:B------:R-:W-:Y:S01]  /*1b440*/  IMAD.U32 R7, RZ, RZ, UR9 ;  /* 0x00000009ff077e24 */ /* 0x000fe2000f8e00ff */
[----:B------:R-:W-:Y:S01]  /*1b450*/  MOV R13, RZ ;  /* 0x000000ff000d7202 */ /* 0x000fe20000000f00 */
[----:B0-----:R-:W-:-:S02]  /*1b460*/  IMAD.U32 R10, RZ, RZ, UR4 ;  /* 0x00000004ff0a7e24 */ /* 0x001fc4000f8e00ff */
[----:B------:R-:W-:Y:S02]  /*1b470*/  IMAD.MOV.U32 R8, RZ, RZ, 0x70 ;  /* 0x00000070ff087424 */ /* 0x000fe400078e00ff */
[----:B------:R-:W-:-:S07]  /*1b480*/  IMAD.MOV.U32 R12, RZ, RZ, 0x1 ;  /* 0x00000001ff0c7424 */ /* 0x000fce00078e00ff */
[----:B------:R-:W-:-:S07]  /*1b490*/  LEPC R20, `(.L_x_3153) ;  /* 0x000000001014794e */ /* 0x000fce0000000000 */
[----:B--2---:R-:W-:Y:S05]  /*1b4a0*/  CALL.ABS.NOINC R2 ;  /* 0x0000000002007343 */ /* 0x004fea0003c00000 */
.L_x_3153:
[----:B------:R-:W-:Y:S05]  /*1b4b0*/  BSYNC B6 ;  /* 0x0000000000067941 */ /* 0x000fea0003800000 */
.L_x_3152:
        /* <DEDUP_REMOVED lines=8> */
[----:B------:R2:W3:Y:S01]  /*1b540*/  LDC.64 R2, c[0x4][R26] ;  /* 0x010000001a027b82 */ /* 0x0004e20000000a00 */
[----:B------:R-:W-:Y:S01]  /*1b550*/  IMAD.U32 R4, RZ, RZ, UR6 ;  /* 0x00000006ff047e24 */ /* 0x000fe2000f8e00ff */
[----:B------:R-:W-:Y:S01]  /*1b560*/  MOV R5, UR7 ;  /* 0x0000000700057c02 */ /* 0x000fe20008000f00 */
[----:B------:R-:W-:Y:S01]  /*1b570*/  IMAD.U32 R6, RZ, RZ, UR8 ;  /* 0x00000008ff067e24 */ /* 0x000fe2000f8e00ff */
[----:B0-----:R-:W-:Y:S01]  /*1b580*/  MOV R10, UR4 ;  /* 0x00000004000a7c02 */ /* 0x001fe20008000f00 */
[----:B------:R-:W-:Y:S01]  /*1b590*/  IMAD.U32 R7, RZ, RZ, UR9 ;  /* 0x00000009ff077e24 */ /* 0x000fe2000f8e00ff */
[----:B------:R-:W-:Y:S01]  /*1b5a0*/  MOV R12, 0x1 ;  /* 0x00000001000c7802 */ /* 0x000fe20000000f00 */
[----:B-1----:R-:W-:-:S02]  /*1b5b0*/  IMAD.U32 R11, RZ, RZ, UR5 ;  /* 0x00000005ff0b7e24 */ /* 0x002fc4000f8e00ff */
[----:B------:R-:W-:Y:S02]  /*1b5c0*/  IMAD.MOV.U32 R8, RZ, RZ, 0x70 ;  /* 0x00000070ff087424 */ /* 0x000fe400078e00ff */
[----:B--2---:R-:W-:-:S07]  /*1b5d0*/  IMAD.MOV.U32 R13, RZ, RZ, RZ ;  /* 0x000000ffff0d7224 */ /* 0x004fce00078e00ff */
[----:B------:R-:W-:-:S07]  /*1b5e0*/  LEPC R20, `(.L_x_3156) ;  /* 0x000000001014794e */ /* 0x000fce0000000000 */
[----:B---3--:R-:W-:Y:S05]  /*1b5f0*/  CALL.ABS.NOINC R2 ;  /* 0x0000000002007343 */ /* 0x008fea0003c00000 */
.L_x_3156:
        /* <DEDUP_REMOVED lines=15> */
.L_x_3155:
[----:B------:R-:W-:Y:S05]  /*1b6f0*/  BSYNC B6 ;  /* 0x0000000000067941 */ /* 0x000fea0003800000 */
.L_x_3154:
[----:B------:R-:W-:Y:S01]  /*1b700*/  ULDC.64 UR4, c[0x0][0x9f8] ;  /* 0x00027e0000047ab9 */ /* 0x000fe20000000a00 */
[----:B------:R-:W2:Y:S01]  /*1b710*/  LDL R20, [R1] ;  /* 0x0000000001147983 */ /* 0x000ea20000100800 */
[----:B------:R-:W-:Y:S01]  /*1b720*/  ISETP.NE.U32.AND P0, PT, RZ, UR4, PT ;  /* 0x00000004ff007c0c */ /* 0x000fe2000bf05070 */
[----:B------:R-:W-:Y:S01]  /*1b730*/  IMAD.MOV.U32 R26, RZ, RZ, R35 ;  /* 0x000000ffff1a7224 */ /* 0x000fe200078e0023 */
[----:B------:R-:W3:Y:S02]  /*1b740*/  LDC R0, c[0x0][0x430] ;  /* 0x00010c00ff007b82 */ /* 0x000ee40000000800 */
[----:B------:R-:W-:-:S13]  /*1b750*/  ISETP.NE.AND.EX P0, PT, RZ, UR5, PT, P0 ;  /* 0x00000005ff007c0c */ /* 0x000fda000bf05300 */
[----:B------:R-:W-:Y:S01]  /*1b760*/  @P0 IADD3 R2, P1, R23, UR4, RZ ;  /* 0x0000000417020c10 */ /* 0x000fe2000ff3e0ff */
[----:B------:R-:W4:Y:S01]  /*1b770*/  S2R R21, SR_TID.X ;  /* 0x0000000000157919 */ /* 0x000f220000002100 */
[----:B------:R-:W0:Y:S02]  /*1b780*/  S2R R35, SR_TID.X ;  /* 0x0000000000237919 */ /* 0x000e240000002100 */
[----:B------:R-:W-:Y:S01]  /*1b790*/  @P0 IADD3.X R3, R24, UR5, RZ, P1, !PT ;  /* 0x0000000518030c10 */ /* 0x000fe20008ffe4ff */
[----:B------:R-:W-:Y:S01]  /*1b7a0*/  VIADD R26, R26, 0xffffffff ;  /* 0xffffffff1a1a7836 */ /* 0x000fe20000000000 */
[----:B------:R-:W-:-:S03]  /*1b7b0*/  ULDC UR4, c[0x0][0x2f4] ;  /* 0x0000bd0000047ab9 */ /* 0x000fc60000000800 */
[----:B------:R1:W2:Y:S01]  /*1b7c0*/  @P0 LDG.E R34, desc[UR42][R2.64] ;  /* 0x0000002a02220981 */ /* 0x0002a2000c1e1900 */
[----:B---3--:R-:W-:Y:S01]  /*1b7d0*/  ISETP.NE.AND P1, PT, R0, 0x1, PT ;  /* 0x000000010000780c */ /* 0x008fe20003f25270 */
[----:B------:R-:W-:-:S12]  /*1b7e0*/  IMAD.SHL.U32 R8, R26, 0x80, RZ ;  /* 0x000000801a087824 */ /* 0x000fd800078e00ff */
[----:B------:R-:W3:Y:S01]  /*1b7f0*/  @P1 LDC R7, c[0x0][0x434] ;  /* 0x00010d00ff071b82 */ /* 0x000ee20000000800 */
[----:B----4-:R-:W-:-:S07]  /*1b800*/  LOP3.LUT R21, R21, 0x7f, RZ, 0xc0, !PT ;  /* 0x0000007f15157812 */ /* 0x010fce00078ec0ff */
[----:B------:R-:W4:Y:S01]  /*1b810*/  @P1 LDC R5, c[0x0][0x438] ;  /* 0x00010e00ff051b82 */ /* 0x000f220000000800 */
[----:B0-----:R-:W-:Y:S02]  /*1b820*/  SHF.L.U32 R35, R35, 0x4, RZ ;  /* 0x0000000423237819 */ /* 0x001fe400000006ff */
[----:B------:R-:W-:Y:S02]  /*1b830*/  SHF.R.U32.HI R21, RZ, 0x3, R21 ;  /* 0x00000003ff157819 */ /* 0x000fe40000011615 */
[----:B------:R-:W-:-:S04]  /*1b840*/  LOP3.LUT R35, R35, 0x70, RZ, 0xc0, !PT ;  /* 0x0000007023237812 */ /* 0x000fc800078ec0ff */
[----:B------:R-:W-:-:S04]  /*1b850*/  LOP3.LUT R6, R8, R21, R35, 0xfe, !PT ;  /* 0x0000001508067212 */ /* 0x000fc800078efe23 */
[----:B------:R-:W-:-:S13]  /*1b860*/  ISETP.GE.AND P0, PT, R6, R37, PT ;  /* 0x000000250600720c */ /* 0x000fda0003f06270 */
[----:B-1----:R-:W0:Y:S01]  /*1b870*/  @!P0 LDC.64 R2, c[0x0][0x428] ;  /* 0x00010a00ff028b82 */ /* 0x002e220000000a00 */
[----:B------:R-:W-:Y:S01]  /*1b880*/  LOP3.LUT R32, R32, 0xfffffffb, RZ, 0xc0, !PT ;  /* 0xfffffffb20207812 */ /* 0x000fe200078ec0ff */
[----:B------:R-:W-:Y:S01]  /*1b890*/  UMOV UR5, 0xffffffff ;  /* 0xffffffff00057882 */ /* 0x000fe20000000000 */
[----:B--2---:R-:W-:-:S05]  /*1b8a0*/  IADD3 R6, R6, R20, RZ ;  /* 0x0000001406067210 */ /* 0x004fca0007ffe0ff */
[----:B---3--:R-:W-:-:S04]  /*1b8b0*/  @P1 IMAD.HI.U32 R7, R6, R7, RZ ;  /* 0x0000000706071227 */ /* 0x008fc800078e00ff */
[----:B------:R-:W-:Y:S01]  /*1b8c0*/  IMAD.MOV.U32 R4, RZ, RZ, R6 ;  /* 0x000000ffff047224 */ /* 0x000fe200078e0006 */
[----:B----4-:R-:W-:-:S05]  /*1b8d0*/  @P1 SHF.R.U32.HI R4, RZ, R5, R7 ;  /* 0x00000005ff041219 */ /* 0x010fca0000011607 */
[----:B------:R-:W-:-:S04]  /*1b8e0*/  IMAD.MOV R5, RZ, RZ, -R4 ;  /* 0x000000ffff057224 */ /* 0x000fc800078e0a04 */
[----:B------:R-:W-:Y:S01]  /*1b8f0*/  IMAD R0, R0, R5, R6 ;  /* 0x0000000500007224 */ /* 0x000fe200078e0206 */
[----:B------:R-:W-:Y:S02]  /*1b900*/  @!P0 SHF.R.S32.HI R5, RZ, 0x1f, R4 ;  /* 0x0000001fff058819 */ /* 0x000fe40000011404 */
[----:B------:R-:W-:Y:S01]  /*1b910*/  SHF.R.S32.HI R9, RZ, 0x1f, R34 ;  /* 0x0000001fff097819 */ /* 0x000fe20000011422 */
[----:B0-----:R-:W-:-:S04]  /*1b920*/  @!P0 IMAD.WIDE.U32 R4, R34, R2, R4 ;  /* 0x0000000222048225 */ /* 0x001fc800078e0004 */
[----:B------:R-:W-:-:S04]  /*1b930*/  @!P0 IMAD R6, R9, R2, RZ ;  /* 0x0000000209068224 */ /* 0x000fc800078e02ff */
[----:B------:R-:W-:Y:S02]  /*1b940*/  @!P0 IMAD R6, R34, R3, R6 ;  /* 0x0000000322068224 */ /* 0x000fe400078e0206 */
[----:B------:R-:W0:Y:S01]  /*1b950*/  @!P0 LDC.64 R2, c[0x0][0x418] ;  /* 0x00010600ff028b82 */ /* 0x000e220000000a00 */
[----:B------:R-:W-:Y:S02]  /*1b960*/  IMAD.U32 R7, RZ, RZ, UR38 ;  /* 0x00000026ff077e24 */ /* 0x000fe4000f8e00ff */
[----:B------:R-:W-:-:S03]  /*1b970*/  @!P0 IADD3 R6, R5, R6, RZ ;  /* 0x0000000605068210 */ /* 0x000fc60007ffe0ff */
        /* <DEDUP_REMOVED lines=14> */
.L_x_3348:
[----:B------:R-:W-:Y:S01]  /*1ba60*/  SHF.R.S32.HI R35, RZ, 0x1f, R18 ;  /* 0x0000001fff237819 */ /* 0x000fe20000011412 */
[----:B------:R-:W-:Y:S06]  /*1ba70*/  @!P2 BRA `(.L_x_3158) ;  /* 0x000000000004a947 */ /* 0x000fec0003800000 */
[----:B------:R-:W-:Y:S01]  /*1ba80*/  BPT.TRAP 0x1 ;  /* 0x000000040000795c */ /* 0x000fe20000300000 */
.L_x_3158:
        /* <DEDUP_REMOVED lines=21> */
[----:B------:R-:W-:Y:S02]  /*1bbe0*/  LEA R7, R25, R22, 0x3 ;  /* 0x0000001619077211 */ /* 0x000fe400078e18ff */
[----:B------:R-:W-:-:S04]  /*1bbf0*/  SHF.L.U32 R2, R28, 0x1f, RZ ;  /* 0x0000001f1c027819 */ /* 0x000fc800000006ff */
[----:B------:R-:W0:Y:S02]  /*1bc00*/  SYNCS.PHASECHK.TRANS64.TRYWAIT P0, [R7+URZ+0x28840], R2 ;  /* 0x02884002070075a7 */ /* 0x000e24000800017f */
[----:B0-----:R-:W-:Y:S05]  /*1bc10*/  @!P0 BRA `(.L_x_3160) ;  /* 0x0000006800788947 */ /* 0x001fea0003800000 */
.L_x_3349:
[----:B------:R-:W-:Y:S05]  /*1bc20*/  BSYNC B0 ;  /* 0x0000000000007941 */ /* 0x000fea0003800000 */
.L_x_3159:
        /* <DEDUP_REMOVED lines=21> */
[----:B------:R-:W-:Y:S01]  /*1bd80*/  UMOV UR4, 0xffffffff ;  /* 0xffffffff00047882 */ /* 0x000fe20000000000 */
[----:B------:R-:W-:Y:S02]  /*1bd90*/  SHF.R.U32.HI R9, RZ, 0x3, R9 ;  /* 0x00000003ff097819 */ /* 0x000fe40000011609 */
[----:B------:R-:W-:Y:S02]  /*1bda0*/  IADD3 R0, R3, R0, RZ ;  /* 0x0000000003007210 */ /* 0x000fe40007ffe0ff */
[----:B------:R-:W-:-:S02]  /*1bdb0*/  IADD3 R6, -R9, R37, -R8 ;  /* 0x0000002509067210 */ /* 0x000fc40007ffe908 */
[----:B------:R-:W-:Y:S02]  /*1bdc0*/  LEA.HI.X R0, R2, UR5, R0, 0x1, P0 ;  /* 0x0000000502007c11 */ /* 0x000fe400080f0c00 */
[----:B------:R-:W-:Y:S01]  /*1bdd0*/  ISETP.GE.AND P0, PT, R6, 0x1, PT ;  /* 0x000000010600780c */ /* 0x000fe20003f06270 */
[----:B------:R-:W-:-:S12]  /*1bde0*/  BRA.DIV UR4, `(.L_x_3161) ;  /* 0x0000006a04187947 */ /* 0x000fd8000b800000 */
[----:B------:R-:W0:Y:S01]  /*1bdf0*/  SHFL.IDX PT, R3, R4, RZ, 0x181f ;  /* 0x00181fff04037589 */ /* 0x000e2200000e0000 */
[----:B------:R-:W-:-:S03]  /*1be00*/  @P0 LEA R8, R5, R22, 0x1 ;  /* 0x0000001605080211 */ /* 0x000fc600078e08ff */
        /* <DEDUP_REMOVED lines=77> */
.L_x_3367:
        /* <DEDUP_REMOVED lines=11> */
.L_x_3162:
        /* <DEDUP_REMOVED lines=11> */
.L_x_3163:
        /* <DEDUP_REMOVED lines=27> */
[----:B------:R-:W-:Y:S01]  /*1c5f0*/  MOV R4, UR4 ;  /* 0x0000000400047c02 */ /* 0x000fe20008000f00 */
[----:B------:R-:W-:Y:S01]  /*1c600*/  IMAD.U32 R5, RZ, RZ, UR5 ;  /* 0x00000005ff057e24 */ /* 0x000fe2000f8e00ff */
[----:B------:R-:W0:Y:S01]  /*1c610*/  LDC.64 R2, c[0x4][R2] ;  /* 0x0100000002027b82 */ /* 0x000e220000000a00 */
[----:B------:R-:W-:Y:S01]  /*1c620*/  IMAD.U32 R6, RZ, RZ, UR6 ;  /* 0x00000006ff067e24 */ /* 0x000fe2000f8e00ff */
[----:B-1----:R-:W-:Y:S01]  /*1c630*/  MOV R7, UR7 ;  /* 0x0000000700077c02 */ /* 0x002fe20008000f00 */
[----:B------:R-:W-:Y:S01]  /*1c640*/  IMAD.U32 R10, RZ, RZ, UR8 ;  /* 0x00000008ff0a7e24 */ /* 0x000fe2000f8e00ff */
[----:B------:R-:W-:Y:S01]  /*1c650*/  MOV R8, 0x70 ;  /* 0x0000007000087802 */ /* 0x000fe20000000f00 */
[----:B------:R-:W-:-:S02]  /*1c660*/  IMAD.U32 R11, RZ, RZ, UR9 ;  /* 0x00000009ff0b7e24 */ /* 0x000fc4000f8e00ff */
[----:B------:R-:W-:Y:S02]  /*1c670*/  IMAD.MOV.U32 R12, RZ, RZ, 0x1 ;  /* 0x00000001ff0c7424 */ /* 0x000fe400078e00ff */
[----:B------:R-:W-:-:S07]  /*1c680*/  IMAD.MOV.U32 R13, RZ, RZ, RZ ;  /* 0x000000ffff0d7224 */ /* 0x000fce00078e00ff */
[----:B------:R-:W-:-:S07]  /*1c690*/  LEPC R20, `(.L_x_3165) ;  /* 0x000000001014794e */ /* 0x000fce0000000000 */
[----:B0-----:R-:W-:Y:S05]  /*1c6a0*/  CALL.ABS.NOINC R2 ;  /* 0x0000000002007343 */ /* 0x001fea0003c00000 */
.L_x_3165:
[----:B------:R-:W-:Y:S05]  /*1c6b0*/  BSYNC B6 ;  /* 0x0000000000067941 */ /* 0x000fea0003800000 */
.L_x_3164:
[----:B------:R-:W2:Y:S01]  /*1c6c0*/  LDL.LU R20, [R1+0x20] ;  /* 0x0000200001147983 */ /* 0x000ea20000300800 */
[----:B------:R-:W3:Y:S01]  /*1c6d0*/  LDC R6, c[0x0][0x448] ;  /* 0x00011200ff067b82 */ /* 0x000ee20000000800 */
[----:B------:R-:W-:Y:S01]  /*1c6e0*/  ULDC.64 UR4, c[0x0][0x2d8] ;  /* 0x0000b60000047ab9 */ /* 0x000fe20000000a00 */
[----:B------:R-:W-:Y:S01]  /*1c6f0*/  ULDC.64 UR6, c[0x0][0x280] ;  /* 0x0000a00000067ab9 */ /* 0x000fe20000000a00 */
[----:B------:R-:W4:Y:S04]  /*1c700*/  LDL.LU R21, [R1+0xc] ;  /* 0x00000c0001157983 */ /* 0x000f280000300800 */
[----:B0-----:R-:W4:Y:S01]  /*1c710*/  LDL.LU.64 R2, [R1+0x18] ;  /* 0x0000180001027983 */ /* 0x001f220000300a00 */
[----:B------:R-:W-:-:S03]  /*1c720*/  IMAD R0, R35, UR4, RZ ;  /* 0x0000000423007c24 */ /* 0x000fc6000f8e02ff */
[----:B------:R0:W5:Y:S01]  /*1c730*/  LDL R10, [R1+0x14] ;  /* 0x00001400010a7983 */ /* 0x0001620000100800 */
[----:B------:R-:W-:-:S03]  /*1c740*/  IMAD R5, R18, UR5, R0 ;  /* 0x0000000512057c24 */ /* 0x000fc6000f8e0200 */
[----:B------:R0:W5:Y:S01]  /*1c750*/  LDL R8, [R1+0x8] ;  /* 0x0000080001087983 */ /* 0x0001620000100800 */
[----:B---3--:R-:W-:-:S13]  /*1c760*/  ISETP.NE.AND P0, PT, R6, 0x1, PT ;  /* 0x000000010600780c */ /* 0x008fda0003f05270 */
[----:B-1----:R-:W1:Y:S01]  /*1c770*/  @P0 LDC R7, c[0x0][0x44c] ;  /* 0x00011300ff070b82 */ /* 0x002e620000000800 */
[----:B----4-:R-:W-:Y:S02]  /*1c780*/  MOV R3, R21 ;  /* 0x0000001500037202 */ /* 0x010fe40000000f00 */
[----:B------:R-:W3:Y:S01]  /*1c790*/  S2R R21, SR_TID.X ;  /* 0x0000000000157919 */ /* 0x000ee20000002100 */
[----:B------:R-:W-:Y:S01]  /*1c7a0*/  IMAD.WIDE.U32 R2, R18, UR4, R2 ;  /* 0x0000000412027c25 */ /* 0x000fe2000f8e0002 */
[----:B------:R-:W-:-:S03]  /*1c7b0*/  ULDC.64 UR4, c[0x0][0x2e0] ;  /* 0x0000b80000047ab9 */ /* 0x000fc60000000a00 */
[----:B--2---:R-:W-:Y:S02]  /*1c7c0*/  IMAD R0, R20, UR4, RZ ;  /* 0x0000000414007c24 */ /* 0x004fe4000f8e02ff */
[----:B------:R-:W2:Y:S01]  /*1c7d0*/  S2R R20, SR_TID.X ;  /* 0x0000000000147919 */ /* 0x000ea20000002100 */
[----:B------:R-:W-:Y:S02]  /*1c7e0*/  IMAD.IADD R3, R3, 0x1, R5 ;  /* 0x0000000103037824 */ /* 0x000fe400078e0205 */
[C---:B------:R-:W-:Y:S02]  /*1c7f0*/  IMAD R0, R33.reuse, UR5, R0 ;  /* 0x0000000521007c24 */ /* 0x040fe4000f8e0200 */
[----:B------:R-:W-:Y:S01]  /*1c800*/  IMAD.WIDE.U32 R2, R33, UR4, R2 ;  /* 0x0000000421027c25 */ /* 0x000fe2000f8e0002 */
[----:B------:R-:W-:-:S04]  /*1c810*/  ULDC.64 UR4, c[0x0][0x2d0] ;  /* 0x0000b40000047ab9 */ /* 0x000fc80000000a00 */
[----:B------:R-:W-:Y:S02]  /*1c820*/  IADD3 R3, R3, R0, RZ ;  /* 0x0000000003037210 */ /* 0x000fe40007ffe0ff */
[----:B------:R-:W4:Y:S01]  /*1c830*/  @P0 LDC R0, c[0x0][0x450] ;  /* 0x00011400ff000b82 */ /* 0x000f220000000800 */
[----:B---3--:R-:W-:-:S05]  /*1c840*/  IMAD.SHL.U32 R21, R21, 0x10, RZ ;  /* 0x0000001015157824 */ /* 0x008fca00078e00ff */
[----:B------:R-:W-:Y:S02]  /*1c850*/  LOP3.LUT R21, R21, 0x70, RZ, 0xc0, !PT ;  /* 0x0000007015157812 */ /* 0x000fe400078ec0ff */
[----:B--2---:R-:W-:-:S04]  /*1c860*/  LOP3.LUT R20, R20, 0x7f, RZ, 0xc0, !PT ;  /* 0x0000007f14147812 */ /* 0x004fc800078ec0ff */
[----:B------:R-:W-:-:S04]  /*1c870*/  SHF.R.U32.HI R20, RZ, 0x3, R20 ;  /* 0x00000003ff147819 */ /* 0x000fc80000011614 */
[----:B------:R-:W-:-:S05]  /*1c880*/  LOP3.LUT R20, R20, R21, RZ, 0xfc, !PT ;  /* 0x0000001514147212 */ /* 0x000fca00078efcff */
[----:B------:R-:W-:-:S04]  /*1c890*/  IMAD R5, R17, 0x80, R20 ;  /* 0x0000008011057824 */ /* 0x000fc800078e0214 */
[----:B-1----:R-:W-:-:S04]  /*1c8a0*/  @P0 IMAD.HI.U32 R7, R5, R7, RZ ;  /* 0x0000000705070227 */ /* 0x002fc800078e00ff */
[----:B------:R-:W-:Y:S01]  /*1c8b0*/  IMAD.MOV.U32 R4, RZ, RZ, R5 ;  /* 0x000000ffff047224 */ /* 0x000fe200078e0005 */
[----:B----4-:R-:W-:Y:S01]  /*1c8c0*/  @P0 SHF.R.U32.HI R4, RZ, R0, R7 ;  /* 0x00000000ff040219 */ /* 0x010fe20000011607 */
[----:B------:R-:W1:Y:S03]  /*1c8d0*/  S2R R20, SR_TID.X ;  /* 0x0000000000147919 */ /* 0x000e660000002100 */
[----:B------:R-:W-:-:S05]  /*1c8e0*/  IADD3 R0, -R4, RZ, RZ ;  /* 0x000000ff04007210 */ /* 0x000fca0007ffe1ff */
        /* <DEDUP_REMOVED lines=22> */
[----:B-----5:R-:W-:Y:S01]  /*1ca50*/  IMAD R5, R10, R6, RZ ;  /* 0x000000060a057224 */ /* 0x020fe200078e02ff */
[----:B------:R-:W-:Y:S02]  /*1ca60*/  LEA R17, R17, R9, 0x7 ;  /* 0x0000000911117211 */ /* 0x000fe400078e38ff */
[----:B------:R-:W1:Y:S02]  /*1ca70*/  SHFL.IDX PT, R2, R4, RZ, 0x181f ;  /* 0x00181fff04027589 */ /* 0x000e6400000e0000 */
[C---:B------:R-:W-:Y:S02]  /*1ca80*/  ISETP.GE.AND P3, PT, R17.reuse, R5, PT ;  /* 0x000000051100720c */ /* 0x040fe40003f66270 */
[----:B------:R-:W-:-:S11]  /*1ca90*/  IADD3 R6, R17, 0x10, RZ ;  /* 0x0000001011067810 */ /* 0x000fd60007ffe0ff */
        /* <DEDUP_REMOVED lines=12> */
[----:B------:R-:W0:Y:S01]  /*1cb60*/  SHFL.IDX PT, R14, R0, 0x2, 0x181f ;  /* 0x00581f00000e7f89 */ /* 0x000e2200000e0000 */
[----:B------:R-:W-:-:S05]  /*1cb70*/  @!P3 MOV R3, R7 ;  /* 0x000000070003b202 */ /* 0x000fca0000000f00 */
[----:B------:R-:W-:Y:S04]  /*1cb80*/  @!P3 LDGSTS.E.BYPASS.LTC128B.128 [R8+0x10c00], desc[UR42][R2.64], !P0 ;  /* 0x10c000000208bfae */ /* 0x000fe8000c101d6a */
[----:B------:R1:W-:Y:S01]  /*1cb90*/  @!P3 LDGSTS.E.BYPASS.LTC128B.128 [R8+0x14c00], desc[UR42][R2.64+0x80], !P1 ;  /* 0x14c000800208bfae */ /* 0x0003e2000c901d6a */
[----:B------:R-:W-:Y:S01]  /*1cba0*/  ISETP.GE.AND P3, PT, R6, R5, PT ;  /* 0x000000050600720c */ /* 0x000fe20003f66270 */
[----:B------:R-:W-:Y:S02]  /*1cbb0*/  VIADD R6, R17, 0x30 ;  /* 0x0000003011067836 */ /* 0x000fe40000000000 */
        /* <DEDUP_REMOVED lines=11> */
[----:B0-----:R-:W-:-:S04]  /*1cc70*/  @!P3 LEA R14, P2, R31, R14, 0x1 ;  /* 0x0000000e1f0eb211 */ /* 0x001fc800078408ff */
[----:B-1----:R-:W-:Y:S01]  /*1cc80*/  @!P3 IADD3.X R7, RZ, R2, RZ, P2, !PT ;  /* 0x00000002ff07b210 */ /* 0x002fe200017fe4ff */
[----:B------:R-:W-:Y:S02]  /*1cc90*/  @!P3 IMAD.MOV.U32 R2, RZ, RZ, R14 ;  /* 0x000000ffff02b224 */ /* 0x000fe400078e000e */
[----:B------:R-:W0:Y:S02]  /*1cca0*/  SHFL.IDX PT, R14, R0, 0x4, 0x181f ;  /* 0x00981f00000e7f89 */ /* 0x000e2400000e0000 */
[----:B------:R-:W-:-:S05]  /*1ccb0*/  @!P3 IMAD.MOV.U32 R3, RZ, RZ, R7 ;  /* 0x000000ffff03b224 */ /* 0x000fca00078e0007 */
[----:B------:R-:W-:Y:S04]  /*1ccc0*/  @!P3 LDGSTS.E.BYPASS.LTC128B.128 [R8+0x11c00], desc[UR42][R2.64], !P0 ;  /* 0x11c000000208bfae */ /* 0x000fe8000c101d6a */
[----:B------:R1:W-:Y:S01]  /*1ccd0*/  @!P3 LDGSTS.E.BYPASS.LTC128B.128 [R8+0x15c00], desc[UR42][R2.64+0x80], !P1 ;  /* 0x15c000800208bfae */ /* 0x0003e2000c901d6a */
[----:B------:R-:W-:Y:S01]  /*1cce0*/  ISETP.GE.AND P3, PT, R6, R5, PT ;  /* 0x000000050600720c */ /* 0x000fe20003f66270 */
[----:B------:R-:W-:Y:S02]  /*1ccf0*/  VIADD R6, R17, 0x50 ;  /* 0x0000005011067836 */ /* 0x000fe40000000000 */
        /* <DEDUP_REMOVED lines=18> */
[----:B------:R-:W-:-:S03]  /*1ce20*/  ISETP.GE.AND P3, PT, R6, R5, PT ;  /* 0x000000050600720c */ /* 0x000fc60003f66270 */
[----:B-1----:R-:W1:Y:S10]  /*1ce30*/  SHFL.IDX PT, R2, R4, 0x6, 0x181f ;  /* 0x00d81f0004027f89 */ /* 0x002e7400000e0000 */
[----:B0-----:R-:W-:Y:S01]  /*1ce40*/  @!P3 LEA R14, P2, R31, R14, 0x1 ;  /* 0x0000000e1f0eb211 */ /* 0x001fe200078408ff */
[----:B------:R-:W0:Y:S03]  /*1ce50*/  SHFL.IDX PT, R4, R4, 0x7, 0x181f ;  /* 0x00f81f0004047f89 */ /* 0x000e2600000e0000 */
[----:B-1----:R-:W-:Y:S01]  /*1ce60*/  @!P3 IADD3.X R7, RZ, R2, RZ, P2, !PT ;  /* 0x00000002ff07b210 */ /* 0x002fe200017fe4ff */
[----:B------:R-:W-:-:S02]  /*1ce70*/  @!P3 IMAD.MOV.U32 R2, RZ, RZ, R14 ;  /* 0x000000ffff02b224 */ /* 0x000fc400078e000e */
[----:B------:R1:W2:Y:S02]  /*1ce80*/  SHFL.IDX PT, R14, R0, 0x7, 0x181f ;  /* 0x00f81f00000e7f89 */ /* 0x0002a400000e0000 */
[----:B------:R-:W-:-:S05]  /*1ce90*/  @!P3 IMAD.MOV.U32 R3, RZ, RZ, R7 ;  /* 0x000000ffff03b224 */ /* 0x000fca00078e0007 */
[----:B------:R1:W-:Y:S04]  /*1cea0*/  @!P3 LDGSTS.E.BYPASS.LTC128B.128 [R8+0x13400], desc[UR42][R2.64], !P0 ;  /* 0x134000000208bfae */ /* 0x0003e8000c101d6a */
[----:B0-----:R1:W-:Y:S02]  /*1ceb0*/  @!P3 LDGSTS.E.BYPASS.LTC128B.128 [R8+0x17400], desc[UR42][R2.64+0x80], !P1 ;  /* 0x174000800208bfae */ /* 0x0013e4000c901d6a */
.L_x_3384:
[----:B-1----:R-:W-:Y:S01]  /*1cec0*/  IADD3 R0, R17, 0x70, RZ ;  /* 0x0000007011007810 */ /* 0x002fe20007ffe0ff */
[----:B------:R-:W-:Y:S03]  /*1ced0*/  BSSY B0, `(.L_x_3167) ;  /* 0x000000a000007945 */ /* 0x000fe60003800000 */
        /* <DEDUP_REMOVED lines=9> */
.L_x_3168:
[----:B------:R-:W-:Y:S05]  /*1cf70*/  BSYNC B0 ;  /* 0x0000000000007941 */ /* 0x000fea0003800000 */
.L_x_3167:
[----:B------:R-:W-:Y:S01]  /*1cf80*/  NOP ;  /* 0x0000000000007918 */ /* 0x000fe20000000000 */
[----:B------:R-:W-:-:S13]  /*1cf90*/  PLOP3.LUT P0, PT, PT, PT, PT, 0x80, 0x0 ;  /* 0x000000000000781c */ /* 0x000fda0003f0f070 */
.L_x_3169:
        /* <DEDUP_REMOVED lines=20> */
.L_x_3385:
[----:B------:R-:W-:Y:S05]  /*1d0e0*/  BSYNC B0 ;  /* 0x0000000000007941 */ /* 0x000fea0003800000 */
.L_x_3170:
        /* <DEDUP_REMOVED lines=8> */
[----:B------:R-:W-:Y:S01]  /*1d170*/  MOV R10, R25 ;  /* 0x00000019000a7202 */ /* 0x000fe20000000f00 */
[----:B---3--:R-:W-:-:S10]  /*1d180*/  VIADD R6, R0, 0xfffffffe ;  /* 0xfffffffe00067836 */ /* 0x008fd40000000000 */
.L_x_3186:
[----:B------:R-:W3:Y:S01]  /*1d190*/  LDL R7, [R1] ;  /* 0x0000000001077983 */ /* 0x000ee20000100800 */
[----:B------:R-:W1:Y:S03]  /*1d1a0*/  LDC R0, c[0x0][0x430] ;  /* 0x00010c00ff007b82 */ /* 0x000e660000000800 */
[----:B------:R-:W4:Y:S01]  /*1d1b0*/  LDL R5, [R1+0x4] ;  /* 0x0000040001057983 */ /* 0x000f220000100800 */
[----:B------:R-:W-:Y:S05]  /*1d1c0*/  YIELD ;  /* 0x0000000000007946 */ /* 0x000fea0003800000 */
[----:B------:R-:W5:Y:S01]  /*1d1d0*/  S2R R2, SR_TID.X ;  /* 0x0000000000027919 */ /* 0x000f620000002100 */
[----:B------:R-:W-:Y:S01]  /*1d1e0*/  ULDC.64 UR4, c[0x0][0x428] ;  /* 0x00010a0000047ab9 */ /* 0x000fe20000000a00 */
[----:B------:R-:W2:Y:S01]  /*1d1f0*/  S2R R4, SR_TID.X ;  /* 0x0000000000047919 */ /* 0x000ea20000002100 */
[----:B-1----:R-:W-:-:S13]  /*1d200*/  ISETP.NE.AND P0, PT, R0, 0x1, PT ;  /* 0x000000010000780c */ /* 0x002fda0003f05270 */
[----:B0-----:R-:W0:Y:S01]  /*1d210*/  @P0 LDC R3, c[0x0][0x434] ;  /* 0x00010d00ff030b82 */ /* 0x001e220000000800 */
[----:B-----5:R-:W-:-:S07]  /*1d220*/  LOP3.LUT R2, R2, 0x7f, RZ, 0xc0, !PT ;  /* 0x0000007f02027812 */ /* 0x020fce00078ec0ff */
[----:B------:R-:W1:Y:S01]  /*1d230*/  @P0 LDC R8, c[0x0][0x438] ;  /* 0x00010e00ff080b82 */ /* 0x000e620000000800 */
[----:B--2---:R-:W-:Y:S01]  /*1d240*/  IMAD.SHL.U32 R4, R4, 0x10, RZ ;  /* 0x0000001004047824 */ /* 0x004fe200078e00ff */
[----:B------:R-:W-:-:S04]  /*1d250*/  SHF.R.U32.HI R2, RZ, 0x3, R2 ;  /* 0x00000003ff027819 */ /* 0x000fc80000011602 */
        /* <DEDUP_REMOVED lines=17> */
[----:B------:R-:W-:Y:S01]  /*1d370*/  IMAD.U32 R7, RZ, RZ, UR38 ;  /* 0x00000026ff077e24 */ /* 0x000fe2000f8e00ff */
[----:B------:R-:W-:Y:S01]  /*1d380*/  MOV R26, R6 ;  /* 0x00000006001a7202 */ /* 0x000fe20000000f00 */
[----:B------:R-:W-:-:S03]  /*1d390*/  VIADD R25, R10, 0x1 ;  /* 0x000000010a197836 */ /* 0x000fc60000000000 */
        /* <DEDUP_REMOVED lines=8> */
.L_x_3174:
[----:B------:R-:W-:Y:S01]  /*1d420*/  IMAD R6, R25, 0x8, R22 ;  /* 0x0000000819067824 */ /* 0x000fe200078e0216 */
[----:B------:R-:W-:Y:S01]  /*1d430*/  SHF.L.U32 R3, R28, 0x1f, RZ ;  /* 0x0000001f1c037819 */ /* 0x000fe200000006ff */
[----:B------:R-:W-:Y:S03]  /*1d440*/  BSSY B1, `(.L_x_3175) ;  /* 0x0000003000017945 */ /* 0x000fe60003800000 */
[----:B------:R-:W0:Y:S02]  /*1d450*/  SYNCS.PHASECHK.TRANS64.TRYWAIT P0, [R6+URZ+0x28840], R3 ;  /* 0x02884003060075a7 */ /* 0x000e24000800017f */
[----:B0-----:R-:W-:Y:S05]  /*1d460*/  @!P0 BRA `(.L_x_3176) ;  /* 0x0000006400e48947 */ /* 0x001fea0003800000 */
.L_x_3386:
[----:B------:R-:W-:Y:S05]  /*1d470*/  BSYNC B1 ;  /* 0x0000000000017941 */ /* 0x000fea0003800000 */
.L_x_3175:
        /* <DEDUP_REMOVED lines=25> */
[----:B------:R-:W-:Y:S01]  /*1d610*/  SHF.L.U32 R5, R31, 0x1, RZ ;  /* 0x000000011f057819 */ /* 0x000fe200000006ff */
[----:B------:R-:W-:Y:S02]  /*1d620*/  IMAD R8, R8, 0x2, R22 ;  /* 0x0000000208087824 */ /* 0x000fe400078e0216 */
[----:B------:R-:W1:Y:S01]  /*1d630*/  SHFL.IDX PT, R3, R9, RZ, 0x181f ;  /* 0x00181fff09037589 */ /* 0x000e6200000e0000 */
[----:B0-----:R-:W-:-:S05]  /*1d640*/  IADD3 R2, P0, R2, R5, RZ ;  /* 0x0000000502027210 */ /* 0x001fca0007f1e0ff */
[----:B-1----:R-:W-:-:S05]  /*1d650*/  IMAD.X R3, RZ, RZ, R3, P0 ;  /* 0x000000ffff037224 */ /* 0x002fca00000e0603 */
[----:B------:R-:W-:Y:S01]  /*1d660*/  @!PT LDS RZ, [RZ] ;  /* 0x00000000fffff984 */ /* 0x000fe20000000800 */
        /* <DEDUP_REMOVED lines=40> */
.L_x_3404:
[----:B-1----:R-:W-:-:S04]  /*1d8f0*/  IADD3 R2, P0, R2, R5, RZ ;  /* 0x0000000502027210 */ /* 0x002fc80007f1e0ff */
        /* <DEDUP_REMOVED lines=8> */
.L_x_3178:
        /* <DEDUP_REMOVED lines=11> */
.L_x_3179:
[----:B------:R1:W-:Y:S01]  /*1da30*/  SYNCS.ARRIVE.TRANS64.A1T0 RZ, [R6+URZ+0x28830], RZ ;  /* 0x028830ff06ff79a7 */ /* 0x0003e2000810003f */
[----:B------:R-:W-:Y:S05]  /*1da40*/  @!P4 BRA `(.L_x_3180) ;  /* 0x000000000004c947 */ /* 0x000fea0003800000 */
[----:B------:R-:W-:Y:S01]  /*1da50*/  BPT.TRAP 0x1 ;  /* 0x000000040000795c */ /* 0x000fe20000300000 */
.L_x_3180:
[----:B------:R-:W-:Y:S01]  /*1da60*/  SHF.L.U32 R2, R17, 0x1f, RZ ;  /* 0x0000001f11027819 */ /* 0x000fe200000006ff */
[----:B-1----:R-:W-:Y:S01]  /*1da70*/  IMAD R6, R10, 0x8, R22 ;  /* 0x000000080a067824 */ /* 0x002fe200078e0216 */
[----:B------:R-:W-:Y:S03]  /*1da80*/  BSSY B1, `(.L_x_3181) ;  /* 0x0000003000017945 */ /* 0x000fe60003800000 */
[----:B------:R-:W1:Y:S02]  /*1da90*/  SYNCS.PHASECHK.TRANS64.TRYWAIT P0, [R6+URZ+0x28860], R2 ;  /* 0x02886002060075a7 */ /* 0x000e64000800017f */
[----:B-1----:R-:W-:Y:S05]  /*1daa0*/  @!P0 BRA `(.L_x_3182) ;  /* 0x0000006800b48947 */ /* 0x002fea0003800000 */
.L_x_3405:
[----:B------:R-:W-:Y:S05]  /*1dab0*/  BSYNC B1 ;  /* 0x0000000000017941 */ /* 0x000fea0003800000 */
.L_x_3181:
        /* <DEDUP_REMOVED lines=9> */
[----:B------:R-:W-:-:S03]  /*1db50*/  LEA R7, R7, R22, 0x1 ;  /* 0x0000001607077211 */ /* 0x000fc600078e08ff */
[----:B------:R-:W1:Y:S04]  /*1db60*/  SHFL.IDX PT, R3, R24, RZ, 0x181f ;  /* 0x00181fff18037589 */ /* 0x000e6800000e0000 */
[----:B------:R-:W-:Y:S01]  /*1db70*/  SHFL.IDX PT, R14, R23, 0x7, 0x181f ;  /* 0x00f81f00170e7f89 */ /* 0x000fe200000e0000 */
        /* <DEDUP_REMOVED lines=49> */
[----:B0-----:R-:W-:-:S04]  /*1de90*/  IADD3 R2, P0, R2, R5, RZ ;  /* 0x0000000502027210 */ /* 0x001fc80007f1e0ff */
[----:B-1----:R-:W-:Y:S02]  /*1dea0*/  IADD3.X R3, RZ, R3, RZ, P0, !PT ;  /* 0x00000003ff037210 */ /* 0x002fe400007fe4ff */
[----:B------:R-:W-:-:S13]  /*1deb0*/  ISETP.LT.OR P0, PT, R8, 0x61, P2 ;  /* 0x000000610800780c */ /* 0x000fda0001701670 */
[----:B------:R1:W-:Y:S01]  /*1dec0*/  LDGSTS.E.BYPASS.LTC128B.128 [R7+0x3400], desc[UR42][R2.64], !P0 ;  /* 0x0340000002077fae */ /* 0x0003e2000c101d6a */
[----:B------:R-:W-:-:S13]  /*1ded0*/  ISETP.LT.OR P0, PT, R8, 0x61, P1 ;  /* 0x000000610800780c */ /* 0x000fda0000f01670 */
[----:B--2---:R1:W-:Y:S02]  /*1dee0*/  LDGSTS.E.BYPASS.LTC128B.128 [R7+0x7400], desc[UR42][R2.64+0x80], !P0 ;  /* 0x0740008002077fae */ /* 0x0043e4000c101d6a */
.L_x_3423:
        /* <DEDUP_REMOVED lines=21> */
[----:B------:R-:W-:Y:S02]  /*1e040*/  IADD3 R3, R3, R21, RZ ;  /* 0x0000001503037210 */ /* 0x000fe40007ffe0ff */
[C---:B------:R-:W-:Y:S02]  /*1e050*/  IMAD R5, R18.reuse, UR5, R5 ;  /* 0x0000000512057c24 */ /* 0x040fe4000f8e0205 */
[----:B------:R-:W-:Y:S01]  /*1e060*/  IMAD.WIDE.U32 R2, R18, UR4, R2 ;  /* 0x0000000412027c25 */ /* 0x000fe2000f8e0002 */
[----:B------:R-:W-:-:S03]  /*1e070*/  ULDC.64 UR4, c[0x0][0x318] ;  /* 0x0000c60000047ab9 */ /* 0x000fc60000000a00 */
[----:B------:R-:W-:Y:S01]  /*1e080*/  IMAD.IADD R3, R5, 0x1, R3 ;  /* 0x0000000105037824 */ /* 0x000fe200078e0203 */
[----:B------:R-:W-:-:S04]  /*1e090*/  LEA R23, P0, R2, UR4, 0x1 ;  /* 0x0000000402177c11 */ /* 0x000fc8000f8008ff */
[----:B------:R-:W-:Y:S02]  /*1e0a0*/  LEA.HI.X R24, R2, UR5, R3, 0x1, P0 ;  /* 0x0000000502187c11 */ /* 0x000fe400080f0c03 */
[----:B------:R-:W-:-:S13]  /*1e0b0*/  PLOP3.LUT P0, PT, PT, PT, PT, 0x80, 0x0 ;  /* 0x000000000000781c */ /* 0x000fda0003f0f070 */
.L_x_3184:
        /* <DEDUP_REMOVED lines=11> */
.L_x_3185:
[C---:B------:R-:W-:Y:S01]  /*1e170*/  ISETP.GT.AND P0, PT, R26.reuse, RZ, PT ;  /* 0x000000ff1a00720c */ /* 0x040fe20003f04270 */
[----:B------:R0:W-:Y:S01]  /*1e180*/  SYNCS.ARRIVE.TRANS64.A1T0 RZ, [R6+URZ+0x28850], RZ ;  /* 0x028850ff06ff79a7 */ /* 0x0001e2000810003f */
[----:B------:R-:W-:Y:S01]  /*1e190*/  IMAD.MOV.U32 R17, RZ, RZ, R28 ;  /* 0x000000ffff117224 */ /* 0x000fe200078e001c */
[----:B------:R-:W-:Y:S01]  /*1e1a0*/  MOV R33, R26 ;  /* 0x0000001a00217202 */ /* 0x000fe20000000f00 */
[----:B------:R-:W-:Y:S01]  /*1e1b0*/  IMAD.MOV.U32 R10, RZ, RZ, R25 ;  /* 0x000000ffff0a7224 */ /* 0x000fe200078e0019 */
[----:B0-----:R-:W-:-:S08]  /*1e1c0*/  IADD3 R6, R26, -0x1, RZ ;  /* 0xffffffff1a067810 */ /* 0x001fd00007ffe0ff */
[----:B------:R-:W-:Y:S05]  /*1e1d0*/  @P0 BRA `(.L_x_3186) ;  /* 0xffffffec00ec0947 */ /* 0x000fea000383ffff */
.L_x_3173:
[----:B------:R-:W-:Y:S05]  /*1e1e0*/  BSYNC B0 ;  /* 0x0000000000007941 */ /* 0x000fea0003800000 */
.L_x_3172:
        /* <DEDUP_REMOVED lines=17> */
.L_x_3188:
[----:B------:R-:W-:Y:S05]  /*1e300*/  BSYNC B0 ;  /* 0x0000000000007941 */ /* 0x000fea0003800000 */
.L_x_3187:
[----:B------:R-:W-:-:S05]  /*1e310*/  IMAD.U32 R0, RZ, RZ, UR38 ;  /* 0x00000026ff007e24 */ /* 0x000fca000f8e00ff */
[----:B------:R-:W-:-:S13]  /*1e320*/  ISETP.NE.AND P0, PT, R0, 0x3, PT ;  /* 0x000000030000780c */ /* 0x000fda0003f05270 */
[----:B------:R-:W-:Y:S05]  /*1e330*/  @!P0 BRA `(.L_x_3189) ;  /* 0x0000000000048947 */ /* 0x000fea0003800000 */
[----:B------:R-:W-:Y:S01]  /*1e340*/  BPT.TRAP 0x1 ;  /* 0x000000040000795c */ /* 0x000fe20000300000 */
.L_x_3189:
[----:B------:R-:W-:Y:S01]  /*1e350*/  IMAD R0, R25, 0x8, R22 ;  /* 0x0000000819007824 */ /* 0x000fe200078e0216 */
[----:B0-----:R-:W-:Y:S01]  /*1e360*/  SHF.L.U32 R3, R28, 0x1f, RZ ;  /* 0x0000001f1c037819 */ /* 0x001fe200000006ff */
[----:B------:R-:W-:Y:S01]  /*1e370*/  BSSY B0, `(.L_x_3190) ;  /* 0x0000004000007945 */ /* 0x000fe20003800000 */
[----:B------:R-:W-:Y:S02]  /*1e380*/  IMAD R6, R26, -0x80, R37 ;  /* 0xffffff801a067824 */ /* 0x000fe400078e0225 */
[----:B------:R-:W0:Y:S02]  /*1e390*/  SYNCS.PHASECHK.TRANS64.TRYWAIT P0, [R0+URZ+0x28860], R3 ;  /* 0x02886003000075a7 */ /* 0x000e24000800017f */
[----:B0-----:R-:W-:Y:S05]  /*1e3a0*/  @!P0 BRA `(.L_x_3191) ;  /* 0x0000006c00108947 */ /* 0x001fea0003800000 */
.L_x_3424:
[----:B------:R-:W-:Y:S05]  /*1e3b0*/  BSYNC B0 ;  /* 0x0000000000007941 */ /* 0x000fea0003800000 */
.L_x_3190:
[----:B------:R-:W1:Y:S01]  /*1e3c0*/  S2R R2, SR_TID.X ;  /* 0x0000000000027919 */ /* 0x000e620000002100 */
[----:B------:R-:W-:Y:S01]  /*1e3d0*/  UMOV UR4, 0xffffffff ;  /* 0xffffffff00047882 */ /* 0x000fe20000000000 */
[----:B------:R-:W-:Y:S01]  /*1e3e0*/  IMAD R9, R25, 0x4000, R36 ;  /* 0x0000400019097824 */ /* 0x000fe200078e0224 */
[----:B-1----:R-:W-:-:S04]  /*1e3f0*/  LOP3.LUT R2, R2, 0x7f, RZ, 0xc0, !PT ;  /* 0x0000007f02027812 */ /* 0x002fc800078ec0ff */
[----:B------:R-:W-:-:S04]  /*1e400*/  SHF.R.U32.HI R2, RZ, 0x3, R2 ;  /* 0x00000003ff027819 */ /* 0x000fc80000011602 */
[----:B------:R-:W-:Y:S01]  /*1e410*/  IADD3 R6, -R2, R6, RZ ;  /* 0x0000000602067210 */ /* 0x000fe20007ffe1ff */
[----:B------:R-:W-:Y:S06]  /*1e420*/  BRA.DIV UR4, `(.L_x_3192) ;  /* 0x0000006e04047947 */ /* 0x000fec000b800000 */
[----:B--2---:R-:W1:Y:S01]  /*1e430*/  SHFL.IDX PT, R14, R23, RZ, 0x181f ;  /* 0x00181fff170e7589 */ /* 0x004e6200000e0000 */
[----:B------:R-:W-:Y:S01]  /*1e440*/  ULDC UR4, c[0x0][0x2f4] ;  /* 0x0000bd0000047ab9 */ /* 0x000fe20000000800 */
[C---:B------:R-:W-:Y:S01]  /*1e450*/  IMAD.SHL.U32 R5, R31.reuse, 0x2, RZ ;  /* 0x000000021f057824 */ /* 0x040fe200078e00ff */
[----:B------:R-:W-:Y:S01]  /*1e460*/  ISETP.GE.AND P1, PT, R31, UR4, PT ;  /* 0x000000041f007c0c */ /* 0x000fe2000bf26270 */
[----:B0-----:R-:W0:Y:S01]  /*1e470*/  SHFL.IDX PT, R3, R24, RZ, 0x181f ;  /* 0x00181fff18037589 */ /* 0x001e2200000e0000 */
[----:B------:R-:W-:Y:S02]  /*1e480*/  ISETP.GE.AND P0, PT, R30, UR4, PT ;  /* 0x000000041e007c0c */ /* 0x000fe4000bf06270 */
[C---:B------:R-:W-:Y:S01]  /*1e490*/  ISETP.LT.OR P2, PT, R6.reuse, 0x1, P1 ;  /* 0x000000010600780c */ /* 0x040fe20000f41670 */
[----:B------:R-:W2:Y:S01]  /*1e4a0*/  SHFL.IDX PT, R10, R23, 0x1, 0x181f ;  /* 0x00381f00170a7f89 */ /* 0x000ea200000e0000 */
[----:B------:R-:W-:Y:S02]  /*1e4b0*/  ISETP.LT.OR P3, PT, R6, 0x1, P0 ;  /* 0x000000010600780c */ /* 0x000fe40000761670 */
[----:B------:R-:W-:Y:S01]  /*1e4c0*/  LEA R4, R9, R22, 0x1 ;  /* 0x0000001609047211 */ /* 0x000fe200078e08ff */
        /* <DEDUP_REMOVED lines=18> */
[----:B------:R-:W0:Y:S02]  /*1e5f0*/  SHFL.IDX PT, R14, R23, 0x3, 0x181f ;  /* 0x00781f00170e7f89 */ /* 0x000e2400000e0000 */
[----:B------:R-:W-:Y:S02]  /*1e600*/  IADD3.X R3, RZ, R8, RZ, P4, !PT ;  /* 0x00000008ff037210 */ /* 0x000fe400027fe4ff */
        /* <DEDUP_REMOVED lines=33> */
.L_x_3442:
        /* <DEDUP_REMOVED lines=11> */
.L_x_3193:
[----:B------:R-:W-:Y:S02]  /*1e8d0*/  PLOP3.LUT P1, PT, P1, P0, PT, 0xa2, 0x0 ;  /* 0x000000000000781c */ /* 0x000fe40000f21472 */
[----:B------:R-:W-:-:S08]  /*1e8e0*/  @P0 R2UR P1, UR4, R0 ;  /* 0x00000000000402ca */ /* 0x000fd00000020000 */
[----:B------:R-:W-:-:S05]  /*1e8f0*/  @P0 PLOP3.LUT P0, PT, P1, PT, PT, 0x80, 0x0 ;  /* 0x000000000000081c */ /* 0x000fca0000f0f070 */
[----:B------:R-:W-:Y:S01]  /*1e900*/  @!P1 SYNCS.ARRIVE.TRANS64.RED.A0T1 RZ, [UR4+0x28850], RZ ;  /* 0x028850ffffff99a7 */ /* 0x000fe20008200404 */
[----:B------:R-:W-:Y:S07]  /*1e910*/  @!P1 ARRIVES.LDGSTSBAR.64.TRANSCNT [UR4+0x28850] ;  /* 0x02885000ff0099b0 */ /* 0x000fee0008000a84 */
[----:B------:R-:W-:Y:S05]  /*1e920*/  @P0 BRA.U.ANY `(.L_x_3193) ;  /* 0xfffffffd00e80947 */ /* 0x000fea000393ffff */
[----:B------:R-:W-:Y:S01]  /*1e930*/  NOP ;  /* 0x0000000000007918 */ /* 0x000fe20000000000 */
[----:B0-----:R-:W-:-:S04]  /*1e940*/  MOV R2, UR38 ;  /* 0x0000002600027c02 */ /* 0x001fc80008000f00 */
[----:B------:R-:W-:-:S13]  /*1e950*/  ISETP.NE.AND P2, PT, R2, 0x3, PT ;  /* 0x000000030200780c */ /* 0x000fda0003f45270 */
[----:B------:R-:W-:Y:S05]  /*1e960*/  @!P2 BRA `(.L_x_3194) ;  /* 0x000000000004a947 */ /* 0x000fea0003800000 */
[----:B------:R-:W-:Y:S01]  /*1e970*/  BPT.TRAP 0x1 ;  /* 0x000000040000795c */ /* 0x000fe20000300000 */
.L_x_3194:
[----:B------:R0:W-:Y:S01]  /*1e980*/  SYNCS.ARRIVE.TRANS64.A1T0 RZ, [R0+URZ+0x28850], RZ ;  /* 0x028850ff00ff79a7 */ /* 0x0001e2000810003f */
[----:B------:R-:W-:-:S05]  /*1e990*/  VIADD R25, R25, 0x1 ;  /* 0x0000000119197836 */ /* 0x000fca0000000000 */
[----:B------:R-:W-:-:S04]  /*1e9a0*/  ISETP.NE.AND P0, PT, R25, 0x2, PT ;  /* 0x000000021900780c */ /* 0x000fc80003f05270 */
[----:B------:R-:W-:Y:S02]  /*1e9b0*/  SEL R3, RZ, 0x1, P0 ;  /* 0x00000001ff037807 */ /* 0x000fe40000000000 */
[----:B------:R-:W-:Y:S02]  /*1e9c0*/  SEL R25, R25, RZ, P0 ;  /* 0x000000ff19197207 */ /* 0x000fe40000000000 */
[----:B0-----:R-:W-:-:S07]  /*1e9d0*/  LOP3.LUT R28, R28, R3, RZ, 0x3c, !PT ;  /* 0x000000031c1c7212 */ /* 0x001fce00078e3cff */
.L_x_3151:
[----:B------:R-:W-:Y:S05]  /*1e9e0*/  BSYNC B7 ;  /* 0x0000000000077941 */ /* 0x000fea0003800000 */
.L_x_3149:
[----:B------:R-:W-:-:S13]  /*1e9f0*/  LOP3.LUT P0, RZ, R32, 0x8, RZ, 0xc0, !PT ;  /* 0x0000000820ff7812 */ /* 0x000fda000780c0ff */
[----:B------:R-:W-:Y:S05]  /*1ea00*/  @!P0 BRA `(.L_x_3195) ;  /* 0x0000000000248947 */ /* 0x000fea0003800000 */
[----:B------:R-:W-:Y:S05]  /*1ea10*/  WARPSYNC.ALL ;  /* 0x0000000000007948 */ /* 0x000fea0003800000 */
[----:B------:R-:W2:Y:S08]  /*1ea20*/  S2UR UR5, SR_CgaCtaId ;  /* 0x00000000000579c3 */ /* 0x000eb00000008800 */
[----:B------:R-:W-:Y:S06]  /*1ea30*/  BAR.SYNC.DEFER_BLOCKING 0x5, 0x180 ;  /* 0x0146000000007b1d */ /* 0x000fec0000010000 */
[----:B------:R-:W-:-:S02]  /*1ea40*/  UMOV UR4, 0x400 ;  /* 0x0000040000047882 */ /* 0x000fc40000000000 */
[----:B--2---:R-:W-:-:S06]  /*1ea50*/  ULEA UR4, UR5, UR4, 0x18 ;  /* 0x0000000405047291 */ /* 0x004fcc000f8ec03f */
[----:B------:R-:W-:-:S05]  /*1ea60*/  IMAD.U32 R22, RZ, RZ, UR4 ;  /* 0x00000004ff167e24 */ /* 0x000fca000f8e00ff */
[----:B------:R4:W2:Y:S01]  /*1ea70*/  LDS.128 R16, [R22+0x288d0] ;  /* 0x0288d00016107984 */ /* 0x0008a20000000c00 */
[----:B------:R-:W-:Y:S06]  /*1ea80*/  BAR.ARV 0x4, 0x180 ;  /* 0x0106000000007b1d */ /* 0x000fec0000002000 */
[----:B------:R-:W-:Y:S05]  /*1ea90*/  BRA `(.L_x_3196) ;  /* 0x0000000800cc7947 */ /* 0x000fea0003800000 */
.L_x_3195:
[----:B------:R-:W2:Y:S01]  /*1eaa0*/  S2R R8, SR_TID.X ;  /* 0x0000000000087919 */ /* 0x000ea20000002100 */
[----:B------:R-:W-:Y:S01]  /*1eab0*/  UMOV UR4, 0xffffffff ;  /* 0xffffffff00047882 */ /* 0x000fe20000000000 */
[----:B--2---:R-:W-:-:S04]  /*1eac0*/  LOP3.LUT R8, R8, 0x1f, RZ, 0xc0, !PT ;  /* 0x0000001f08087812 */ /* 0x004fc800078ec0ff */
[----:B------:R-:W-:Y:S01]  /*1ead0*/  ISETP.NE.AND P0, PT, R8, 0x1f, PT ;  /* 0x0000001f0800780c */ /* 0x000fe20003f05270 */
[----:B------:R-:W-:-:S12]  /*1eae0*/  BRA.DIV UR4, `(.L_x_3197) ;  /* 0x0000006e04d07947 */ /* 0x000fd8000b800000 */
[----:B------:R-:W-:Y:S01]  /*1eaf0*/  IADD3 R5, R19, R8, RZ ;  /* 0x0000000813057210 */ /* 0x000fe20007ffe0ff */
[----:B------:R-:W-:-:S03]  /*1eb00*/  ULDC UR4, c[0x0][0xc3c] ;  /* 0x00030f0000047ab9 */ /* 0x000fc60000000800 */
[----:B------:R-:W-:-:S13]  /*1eb10*/  ISETP.GE.OR P1, PT, R5, UR4, !P0 ;  /* 0x0000000405007c0c */ /* 0x000fda000c726670 */
[----:B------:R-:W2:Y:S02]  /*1eb20*/  @!P1 LDC.64 R2, c[0x0][0xc80] ;  /* 0x00032000ff029b82 */ /* 0x000ea40000000a00 */
[----:B--2---:R-:W-:-:S06]  /*1eb30*/  @!P1 IMAD.WIDE R2, R5, 0x4, R2 ;  /* 0x0000000405029825 */ /* 0x004fcc00078e0202 */
        /* <DEDUP_REMOVED lines=20> */
[----:B--2---:R-:W-:-:S04]  /*1ec80*/  SEL R3, R14, RZ, P4 ;  /* 0x000000ff0e037207 */ /* 0x004fc80002000000 */
[----:B------:R-:W-:-:S05]  /*1ec90*/  IADD3 R3, R2, R3, RZ ;  /* 0x0000000302037210 */ /* 0x000fca0007ffe0ff */
[----:B------:R-:W2:Y:S02]  /*1eca0*/  SHFL.UP PT, R14, R3, 0x10, RZ ;  /* 0x06000000030e7989 */ /* 0x000ea400000e00ff */
[----:B--2---:R-:W-:-:S05]  /*1ecb0*/  SEL R6, R14, RZ, P5 ;  /* 0x000000ff0e067207 */ /* 0x004fca0002800000 */
[----:B------:R-:W-:-:S05]  /*1ecc0*/  IMAD.IADD R6, R3, 0x1, R6 ;  /* 0x0000000103067824 */ /* 0x000fca00078e0206 */
[----:B------:R2:W3:Y:S02]  /*1ecd0*/  SHFL.IDX PT, R14, R6, 0x1f, 0x1f ;  /* 0x03e01f00060e7f89 */ /* 0x0004e400000e0000 */
.L_x_3452:
[----:B------:R-:W-:Y:S02]  /*1ece0*/  ULDC UR4, c[0x0][0xc38] ;  /* 0x00030e0000047ab9 */ /* 0x000fe40000000800 */
[----:B------:R-:W-:-:S04]  /*1ecf0*/  IMAD.U32 R7, RZ, RZ, UR4 ;  /* 0x00000004ff077e24 */ /* 0x000fc8000f8e00ff */
[----:B---3--:R-:W-:-:S05]  /*1ed00*/  IMAD R14, R14, R7, RZ ;  /* 0x000000070e0e7224 */ /* 0x008fca00078e02ff */
[----:B------:R-:W-:-:S04]  /*1ed10*/  IADD3 R9, R4, R14, RZ ;  /* 0x0000000e04097210 */ /* 0x000fc80007ffe0ff */
[----:B------:R-:W-:-:S13]  /*1ed20*/  ISETP.GT.AND P6, PT, R9, R0, PT ;  /* 0x000000000900720c */ /* 0x000fda0003fc4270 */
[----:B------:R-:W-:Y:S05]  /*1ed30*/  @P6 BRA `(.L_x_3198) ;  /* 0x00000000009c6947 */ /* 0x000fea0003800000 */
.L_x_3203:
[----:B------:R-:W3:Y:S01]  /*1ed40*/  LDC R2, c[0x0][0xc3c] ;  /* 0x00030f00ff027b82 */ /* 0x000ee20000000800 */
[----:B------:R-:W-:-:S05]  /*1ed50*/  VIADD R19, R19, 0x1f ;  /* 0x0000001f13137836 */ /* 0x000fca0000000000 */
[----:B---3--:R-:W-:-:S13]  /*1ed60*/  ISETP.GE.AND P6, PT, R19, R2, PT ;  /* 0x000000021300720c */ /* 0x008fda0003fc6270 */
[----:B------:R-:W-:Y:S05]  /*1ed70*/  @P6 BRA `(.L_x_3199) ;  /* 0x0000000400d06947 */ /* 0x000fea0003800000 */
[----:B------:R-:W3:Y:S01]  /*1ed80*/  S2R R3, SR_TID.X ;  /* 0x0000000000037919 */ /* 0x000ee20000002100 */
[----:B------:R-:W-:Y:S01]  /*1ed90*/  BSSY B0, `(.L_x_3200) ;  /* 0x0000009000007945 */ /* 0x000fe20003800000 */
[----:B------:R-:W-:Y:S02]  /*1eda0*/  MOV R5, RZ ;  /* 0x000000ff00057202 */ /* 0x000fe40000000f00 */
[----:B---3--:R-:W-:-:S05]  /*1edb0*/  LOP3.LUT R3, R3, 0x1f, RZ, 0xc0, !PT ;  /* 0x0000001f03037812 */ /* 0x008fca00078ec0ff */
[----:B------:R-:W-:-:S05]  /*1edc0*/  IMAD.IADD R7, R19, 0x1, R3 ;  /* 0x0000000113077824 */ /* 0x000fca00078e0203 */
[----:B------:R-:W-:-:S13]  /*1edd0*/  ISETP.GE.OR P6, PT, R7, R2, !P0 ;  /* 0x000000020700720c */ /* 0x000fda00047c6670 */
[----:B------:R-:W-:Y:S05]  /*1ede0*/  @P6 BRA `(.L_x_3201) ;  /* 0x00000000000c6947 */ /* 0x000fea0003800000 */
[----:B------:R-:W3:Y:S02]  /*1edf0*/  LDC.64 R2, c[0x0][0xc80] ;  /* 0x00032000ff027b82 */ /* 0x000ee40000000a00 */
[----:B---3--:R-:W-:-:S05]  /*1ee00*/  IMAD.WIDE R2, R7, 0x4, R2 ;  /* 0x0000000407027825 */ /* 0x008fca00078e0202 */
[----:B------:R3:W5:Y:S02]  /*1ee10*/  LDG.E R5, desc[UR42][R2.64] ;  /* 0x0000002a02057981 */ /* 0x000764000c1e1900 */
.L_x_3201:
[----:B------:R-:W-:Y:S05]  /*1ee20*/  BSYNC B0 ;  /* 0x0000000000007941 */ /* 0x000fea0003800000 */
.L_x_3200:
[----:B------:R-:W-:-:S03]  /*1ee30*/  UMOV UR4, 0xffffffff ;  /* 0xffffffff00047882 */ /* 0x000fc60000000000 */
[----:B------:R-:W-:Y:S05]  /*1ee40*/  BRA.DIV UR4, `(.L_x_3202) ;  /* 0x00000072041c7947 */ /* 0x000fea000b800000 */
[----:B-----5:R-:W4:Y:S02]  /*1ee50*/  SHFL.UP PT, R14, R5, 0x1, RZ ;  /* 0x04200000050e7989 */ /* 0x020f2400000e00ff */
[----:B----4-:R-:W-:-:S05]  /*1ee60*/  SEL R14, R14, RZ, P1 ;  /* 0x000000ff0e0e7207 */ /* 0x010fca0000800000 */
[----:B------:R-:W-:-:S05]  /*1ee70*/  IMAD.IADD R13, R5, 0x1, R14 ;  /* 0x00000001050d7824 */ /* 0x000fca00078e020e */
[----:B------:R-:W3:Y:S02]  /*1ee80*/  SHFL.UP PT, R14, R13, 0x2, RZ ;  /* 0x044000000d0e7989 */ /* 0x000ee400000e00ff */
[----:B---3--:R-:W-:-:S05]  /*1ee90*/  SEL R2, R14, RZ, P2 ;  /* 0x000000ff0e027207 */ /* 0x008fca0001000000 */
[----:B------:R-:W-:-:S05]  /*1eea0*/  IMAD.IADD R2, R13, 0x1, R2 ;  /* 0x000000010d027824 */ /* 0x000fca00078e0202 */
[----:B------:R-:W3:Y:S02]  /*1eeb0*/  SHFL.UP PT, R14, R2, 0x4, RZ ;  /* 0x04800000020e7989 */ /* 0x000ee400000e00ff */
[----:B---3--:R-:W-:-:S04]  /*1eec0*/  SEL R3, R14, RZ, P3 ;  /* 0x000000ff0e037207 */ /* 0x008fc80001800000 */
[----:B------:R-:W-:-:S05]  /*1eed0*/  IADD3 R3, R2, R3, RZ ;  /* 0x0000000302037210 */ /* 0x000fca0007ffe0ff */
[----:B------:R-:W3:Y:S02]  /*1eee0*/  SHFL.UP PT, R14, R3, 0x8, RZ ;  /* 0x05000000030e7989 */ /* 0x000ee400000e00ff */
[----:B---3--:R-:W-:-:S05]  /*1eef0*/  SEL R4, R14, RZ, P4 ;  /* 0x000000ff0e047207 */ /* 0x008fca0002000000 */
[----:B------:R-:W-:-:S05]  /*1ef00*/  IMAD.IADD R4, R3, 0x1, R4 ;  /* 0x0000000103047824 */ /* 0x000fca00078e0204 */
[----:B------:R-:W3:Y:S02]  /*1ef10*/  SHFL.UP PT, R14, R4, 0x10, RZ ;  /* 0x06000000040e7989 */ /* 0x000ee400000e00ff */
[----:B---3--:R-:W-:-:S05]  /*1ef20*/  SEL R7, R14, RZ, P5 ;  /* 0x000000ff0e077207 */ /* 0x008fca0002800000 */
[----:B--2---:R-:W-:-:S05]  /*1ef30*/  IMAD.IADD R6, R4, 0x1, R7 ;  /* 0x0000000104067824 */ /* 0x004fca00078e0207 */
[----:B------:R2:W3:Y:S02]  /*1ef40*/  SHFL.IDX PT, R14, R6, 0x1f, 0x1f ;  /* 0x03e01f00060e7f89 */ /* 0x0004e400000e0000 */
.L_x_3460:
[----:B------:R-:W-:Y:S02]  /*1ef50*/  ULDC UR4, c[0x0][0xc38] ;  /* 0x00030e0000047ab9 */ /* 0x000fe40000000800 */
[----:B------:R-:W-:-:S05]  /*1ef60*/  MOV R7, UR4 ;  /* 0x0000000400077c02 */ /* 0x000fca0008000f00 */
[----:B---3--:R-:W-:-:S04]  /*1ef70*/  IMAD R14, R14, R7, RZ ;  /* 0x000000070e0e7224 */ /* 0x008fc800078e02ff */
[----:B------:R-:W-:-:S05]  /*1ef80*/  IMAD.IADD R9, R14, 0x1, R9 ;  /* 0x000000010e097824 */ /* 0x000fca00078e0209 */
[----:B------:R-:W-:-:S13]  /*1ef90*/  ISETP.GT.AND P6, PT, R9, R0, PT ;  /* 0x000000000900720c */ /* 0x000fda0003fc4270 */
[----:B------:R-:W-:Y:S05]  /*1efa0*/  @!P6 BRA `(.L_x_3203) ;  /* 0xfffffffc0064e947 */ /* 0x000fea000383ffff */
.L_x_3198:
[----:B------:R-:W-:Y:S01]  /*1efb0*/  IMAD.IADD R16, R9, 0x1, -R14 ;  /* 0x0000000109107824 */ /* 0x000fe200078e0a0e */
[----:B------:R-:W-:-:S03]  /*1efc0*/  UMOV UR4, 0xffffffff ;  /* 0xffffffff00047882 */ /* 0x000fc60000000000 */
[----:B------:R-:W-:-:S05]  /*1efd0*/  IMAD R3, R6, R7, R16 ;  /* 0x0000000706037224 */ /* 0x000fca00078e0210 */
[----:B------:R-:W-:Y:S01]  /*1efe0*/  ISETP.GT.AND P6, PT, R3, R0, PT ;  /* 0x000000000300720c */ /* 0x000fe20003fc4270 */
[----:B------:R-:W-:-:S12]  /*1eff0*/  BRA.DIV UR4, `(.L_x_3204) ;  /* 0x00000072046c7947 */ /* 0x000fd8000b800000 */
[----:B------:R-:W-:-:S04]  /*1f000*/  VOTE.ANY R2, PT, !P6 ;  /* 0x0000000000027806 */ /* 0x000fc800070e0100 */
[----:B------:R-:W3:Y:S02]  /*1f010*/  POPC R4, R2 ;  /* 0x0000000200047309 */ /* 0x000ee40000000000 */
[----:B---3--:R3:W4:Y:S02]  /*1f020*/  SHFL.IDX PT, R5, R5, R4, 0x1f ;  /* 0x00001f0405057589 */ /* 0x00872400000e0000 */
.L_x_3464:
[----:B------:R-:W-:Y:S02]  /*1f030*/  ISETP.NE.AND P0, PT, R2, RZ, PT ;  /* 0x000000ff0200720c */ /* 0x000fe40003f05270 */
[----:B------:R-:W-:-:S11]  /*1f040*/  MOV R14, RZ ;  /* 0x000000ff000e7202 */ /* 0x000fd60000000f00 */
[----:B------:R-:W-:Y:S05]  /*1f050*/  @!P0 BRA `(.L_x_3205) ;  /* 0x0000000000108947 */ /* 0x000fea0003800000 */
[----:B------:R-:W-:Y:S01]  /*1f060*/  UMOV UR4, 0xffffffff ;  /* 0xffffffff00047882 */ /* 0x000fe20000000000 */
[----:B------:R-:W-:Y:S02]  /*1f070*/  VIADD R12, R4, 0xffffffff ;  /* 0xffffffff040c7836 */ /* 0x000fe40000000000 */
[----:B------:R-:W-:Y:S05]  /*1f080*/  BRA.DIV UR4, `(.L_x_3206) ;  /* 0x0000007204907947 */ /* 0x000fea000b800000 */
[----:B------:R0:W0:Y:S02]  /*1f090*/  SHFL.IDX PT, R14, R6, R12, 0x1f ;  /* 0x00001f0c060e7589 */ /* 0x00002400000e0000 */
.L_x_3205:
[----:B------:R-:W5:Y:S01]  /*1f0a0*/  LDC.64 R2, c[0x0][0xc90] ;  /* 0x00032400ff027b82 */ /* 0x000f620000000a00 */
[----:B------:R-:W-:-:S04]  /*1f0b0*/  IMAD.IADD R19, R4, 0x1, R19 ;  /* 0x0000000104137824 */ /* 0x000fc800078e0213 */
[----:B-----5:R-:W-:-:S05]  /*1f0c0*/  IMAD.WIDE R2, R19, 0x4, R2 ;  /* 0x0000000413027825 */ /* 0x020fca00078e0202 */
[----:B0-2---:R0:W3:Y:S01]  /*1f0d0*/  LDG.E R6, desc[UR42][R2.64] ;  /* 0x0000002a02067981 */ /* 0x0050e2000c1e1900 */
[----:B------:R-:W-:Y:S02]  /*1f0e0*/  IMAD R16, R14, R7, R16 ;  /* 0x000000070e107224 */ /* 0x000fe400078e0210 */
[----:B0-----:R-:W-:Y:S02]  /*1f0f0*/  IMAD.MOV.U32 R2, RZ, RZ, RZ ;  /* 0x000000ffff027224 */ /* 0x001fe400078e00ff */
[----:B---34-:R-:W-:-:S05]  /*1f100*/  IMAD R4, R5, R6, RZ ;  /* 0x0000000605047224 */ /* 0x018fca00078e02ff */
[----:B------:R-:W-:-:S04]  /*1f110*/  IABS R8, R4 ;  /* 0x0000000400087213 */ /* 0x000fc80000000000 */
[----:B------:R-:W0:Y:S08]  /*1f120*/  I2F.RP R10, R8 ;  /* 0x00000008000a7306 */ /* 0x000e300000209400 */
[----:B0-----:R-:W1:Y:S02]  /*1f130*/  MUFU.RCP R10, R10 ;  /* 0x0000000a000a7308 */ /* 0x001e640000001000 */
[----:B-1----:R-:W-:-:S06]  /*1f140*/  IADD3 R11, R10, 0xffffffe, RZ ;  /* 0x0ffffffe0a0b7810 */ /* 0x002fcc0007ffe0ff */
[----:B------:R-:W0:Y:S02]  /*1f150*/  F2I.FTZ.U32.TRUNC.NTZ R3, R11 ;  /* 0x0000000b00037305 */ /* 0x000e24000021f000 */
[----:B0-----:R-:W-:-:S04]  /*1f160*/  IMAD.MOV R9, RZ, RZ, -R3 ;  /* 0x000000ffff097224 */ /* 0x001fc800078e0a03 */
        /* <DEDUP_REMOVED lines=30> */
[----:B0-----:R-:W-:-:S05]  /*1f350*/  IADD3 R2, RZ, -R3, RZ ;  /* 0x80000003ff027210 */ /* 0x001fca0007ffe0ff */
[----:B------:R-:W-:Y:S02]  /*1f360*/  IMAD R11, R2, R7, RZ ;  /* 0x00000007020b7224 */ /* 0x000fe400078e02ff */
[----:B------:R-:W-:-:S04]  /*1f370*/  IMAD.MOV.U32 R2, RZ, RZ, RZ ;  /* 0x000000ffff027224 */ /* 0x000fc800078e00ff */
        /* <DEDUP_REMOVED lines=8> */
[-C--:B------:R-:W-:Y:S01]  /*1f400*/  @!P1 IADD3 R4, R4, -R7.reuse, RZ ;  /* 0x8000000704049210 */ /* 0x080fe20007ffe0ff */
[----:B------:R-:W-:Y:S01]  /*1f410*/  @!P1 VIADD R2, R2, 0x1 ;  /* 0x0000000102029836 */ /* 0x000fe20000000000 */
[----:B------:R-:W-:Y:S02]  /*1f420*/  ISETP.NE.AND P1, PT, R6, RZ, PT ;  /* 0x000000ff0600720c */ /* 0x000fe40003f25270 */
[----:B------:R-:W-:-:S13]  /*1f430*/  ISETP.GE.U32.AND P0, PT, R4, R7, PT ;  /* 0x000000070400720c */ /* 0x000fda0003f06070 */
[----:B------:R-:W-:-:S05]  /*1f440*/  @P0 VIADD R2, R2, 0x1 ;  /* 0x0000000102020836 */ /* 0x000fca0000000000 */
[----:B------:R-:W-:Y:S02]  /*1f450*/  @!P2 IADD3 R2, -R2, RZ, RZ ;  /* 0x000000ff0202a210 */ /* 0x000fe40007ffe1ff */
[----:B------:R-:W-:Y:S01]  /*1f460*/  @!P1 LOP3.LUT R2, RZ, R6, RZ, 0x33, !PT ;  /* 0x00000006ff029212 */ /* 0x000fe200078e33ff */
[----:B------:R-:W-:-:S04]  /*1f470*/  IMAD.MOV R6, RZ, RZ, -R6 ;  /* 0x000000ffff067224 */ /* 0x000fc800078e0a06 */
[----:B------:R-:W-:Y:S01]  /*1f480*/  IMAD R18, R2, R6, R9 ;  /* 0x0000000602127224 */ /* 0x000fe200078e0209 */
[----:B------:R-:W-:-:S04]  /*1f490*/  LOP3.LUT R2, RZ, R2, RZ, 0x33, !PT ;  /* 0x00000002ff027212 */ /* 0x000fc800078e33ff */
[----:B------:R-:W-:Y:S01]  /*1f4a0*/  IADD3 R17, R5, R2, RZ ;  /* 0x0000000205117210 */ /* 0x000fe20007ffe0ff */
[----:B------:R-:W-:Y:S06]  /*1f4b0*/  BRA `(.L_x_3207) ;  /* 0x00000000001c7947 */ /* 0x000fec0003800000 */
.L_x_3199:
[----:B------:R-:W-:Y:S01]  /*1f4c0*/  UMOV UR4, URZ ;  /* 0x0000003f00047c82 */ /* 0x000fe20008000000 */
[----:B------:R-:W-:Y:S01]  /*1f4d0*/  UMOV UR5, URZ ;  /* 0x0000003f00057c82 */ /* 0x000fe20008000000 */
[----:B------:R-:W-:Y:S01]  /*1f4e0*/  ULDC UR6, c[0x0][0xc3c] ;  /* 0x00030f0000067ab9 */ /* 0x000fe20000000800 */
[----:B------:R-:W-:Y:S01]  /*1f4f0*/  IMAD.MOV.U32 R16, RZ, RZ, R0 ;  /* 0x000000ffff107224 */ /* 0x000fe200078e0000 */
[----:B------:R-:W-:Y:S01]  /*1f500*/  MOV R18, UR5 ;  /* 0x0000000500127c02 */ /* 0x000fe20008000f00 */
[----:B------:R-:W-:Y:S02]  /*1f510*/  IMAD.U32 R17, RZ, RZ, UR4 ;  /* 0x00000004ff117e24 */ /* 0x000fe4000f8e00ff */
[----:B------:R-:W-:-:S07]  /*1f520*/  IMAD.U32 R19, RZ, RZ, UR6 ;  /* 0x00000006ff137e24 */ /* 0x000fce000f8e00ff */
.L_x_3207:
[----:B------:R-:W3:Y:S01]  /*1f530*/  S2R R0, SR_TID.X ;  /* 0x0000000000007919 */ /* 0x000ee20000002100 */
[----:B------:R-:W-:Y:S05]  /*1f540*/  WARPSYNC.ALL ;  /* 0x0000000000007948 */ /* 0x000fea0003800000 */
[----:B------:R-:W-:Y:S01]  /*1f550*/  BAR.SYNC.DEFER_BLOCKING 0x4, 0x180 ;  /* 0x0106000000007b1d */ /* 0x000fe20000010000 */
[----:B---3--:R-:W-:-:S04]  /*1f560*/  LOP3.LUT R0, R0, 0x1f, RZ, 0xc0, !PT ;  /* 0x0000001f00007812 */ /* 0x008fc800078ec0ff */
[----:B------:R-:W-:-:S13]  /*1f570*/  ISETP.NE.AND P0, PT, R0, RZ, PT ;  /* 0x000000ff0000720c */ /* 0x000fda0003f05270 */
[----:B------:R-:W3:Y:S01]  /*1f580*/  @!P0 S2R R3, SR_CgaCtaId ;  /* 0x0000000000038919 */ /* 0x000ee20000008800 */
[----:B------:R-:W-:-:S04]  /*1f590*/  @!P0 MOV R0, 0x400 ;  /* 0x0000040000008802 */ /* 0x000fc80000000f00 */
[----:B---3--:R-:W-:-:S05]  /*1f5a0*/  @!P0 LEA R22, R3, R0, 0x18 ;  /* 0x0000000003168211 */ /* 0x008fca00078ec0ff */
[----:B------:R3:W-:Y:S01]  /*1f5b0*/  @!P0 STS.128 [R22+0x288d0], R16 ;  /* 0x0288d01016008388 */ /* 0x0007e20000000c00 */
[----:B------:R-:W-:Y:S06]  /*1f5c0*/  BAR.ARV 0x5, 0x180 ;  /* 0x0146000000007b1d */ /* 0x000fec0000002000 */
.L_x_3196:
[----:B------:R-:W-:Y:S02]  /*1f5d0*/  ULDC UR4, c[0x0][0xc3c] ;  /* 0x00030f0000047ab9 */ /* 0x000fe40000000800 */
[----:B--2---:R-:W-:-:S13]  /*1f5e0*/  ISETP.GE.AND P0, PT, R19, UR4, PT ;  /* 0x0000000413007c0c */ /* 0x004fda000bf06270 */
[----:B------:R-:W-:Y:S05]  /*1f5f0*/  @!P0 BRA `(.L_x_3208) ;  /* 0xffffffa000f48947 */ /* 0x000fea000383ffff */
[----:B------:R-:W-:Y:S05]  /*1f600*/  BSYNC B8 ;  /* 0x0000000000087941 */ /* 0x000fea0003800000 */
.L_x_3109:
[----:B------:R-:W2:Y:S01]  /*1f610*/  LDL.LU R0, [R1+0x24] ;  /* 0x0000240001007983 */ /* 0x000ea20000300800 */
[----:B------:R-:W-:Y:S01]  /*1f620*/  BSSY B0, `(.L_x_3209) ;  /* 0x000000b000007945 */ /* 0x000fe20003800000 */
[----:B------:R-:W5:Y:S01]  /*1f630*/  S2R R5, SR_CgaCtaId ;  /* 0x0000000000057919 */ /* 0x000f620000008800 */
[----:B--2---:R-:W-:-:S05]  /*1f640*/  VIADD R0, R0, 0x1 ;  /* 0x0000000100007836 */ /* 0x004fca0000000000 */
[----:B-1----:R-:W-:-:S04]  /*1f650*/  LEA.HI R2, R0, R0, RZ, 0x1 ;  /* 0x0000000000027211 */ /* 0x002fc800078f08ff */
[----:B------:R-:W-:Y:S02]  /*1f660*/  LOP3.LUT R3, R2, 0xfffffffe, RZ, 0xc0, !PT ;  /* 0xfffffffe02037812 */ /* 0x000fe400078ec0ff */
[----:B------:R-:W-:Y:S02]  /*1f670*/  MOV R2, 0x400 ;  /* 0x0000040000027802 */ /* 0x000fe40000000f00 */
[----:B------:R-:W-:Y:S02]  /*1f680*/  IADD3 R0, R0, -R3, RZ ;  /* 0x8000000300007210 */ /* 0x000fe40007ffe0ff */
[----:B-----5:R-:W-:Y:S02]  /*1f690*/  LEA R4, R5, R2, 0x18 ;  /* 0x0000000205047211 */ /* 0x020fe400078ec0ff */
[----:B------:R-:W-:-:S04]  /*1f6a0*/  SHF.L.U32 R0, R0, 0x1f, RZ ;  /* 0x0000001f00007819 */ /* 0x000fc800000006ff */
[----:B------:R-:W1:Y:S02]  /*1f6b0*/  SYNCS.PHASECHK.TRANS64.TRYWAIT P0, [R4+URZ+0x28820], R0 ;  /* 0x02882000040075a7 */ /* 0x000e64000800017f */
[----:B-1----:R-:W-:Y:S05]  /*1f6c0*/  @!P0 BRA `(.L_x_3210) ;  /* 0x0000006c00248947 */ /* 0x002fea0003800000 */
.L_x_3467:
[----:B------:R-:W-:Y:S05]  /*1f6d0*/  BSYNC B0 ;  /* 0x0000000000007941 */ /* 0x000fea0003800000 */
.L_x_3209:
[----:B------:R-:W-:-:S03]  /*1f6e0*/  UMOV UR4, 0xffffffff ;  /* 0xffffffff00047882 */ /* 0x000fc60000000000 */
[----:B------:R-:W-:Y:S05]  /*1f6f0*/  BRA.DIV UR4, `(.L_x_3211) ;  /* 0x0000006e042c7947 */ /* 0x000fea000b800000 */
[----:B-1----:R-:W1:Y:S02]  /*1f700*/  S2R R0, SR_TID.X ;  /* 0x0000000000007919 */ /* 0x002e640000002100 */
[----:B-1----:R-:W-:-:S04]  /*1f710*/  SHF.R.U32.HI R0, RZ, 0x5, R0 ;  /* 0x00000005ff007819 */ /* 0x002fc80000011600 */
[----:B------:R-:W-:-:S05]  /*1f720*/  LOP3.LUT R0, R0, 0x3, RZ, 0xc0, !PT ;  /* 0x0000000300007812 */ /* 0x000fca00078ec0ff */
[----:B------:R1:W2:Y:S02]  /*1f730*/  SHFL.IDX PT, R14, R0, RZ, 0x1f ;  /* 0x00001fff000e7589 */ /* 0x0002a400000e0000 */
.L_x_3470:
[----:B--2---:R-:W-:-:S13]  /*1f740*/  ISETP.NE.AND P0, PT, R14, RZ, PT ;  /* 0x000000ff0e00720c */ /* 0x004fda0003f05270 */
[----:B------:R-:W-:Y:S05]  /*1f750*/  @P0 BRA `(.L_x_2878) ;  /* 0x0000000000880947 */ /* 0x000fea0003800000 */
[----:B------:R-:W-:-:S03]  /*1f760*/  UMOV UR4, 0xffffffff ;  /* 0xffffffff00047882 */ /* 0x000fc60000000000 */
[----:B------:R-:W-:Y:S05]  /*1f770*/  BRA.DIV UR4, `(.L_x_3212) ;  /* 0x0000006e04407947 */ /* 0x000fea000b800000 */
[----:B------:R-:W-:-:S13]  /*1f780*/  ELECT P6, URZ, PT ;  /* 0x00000000003f782f */ /* 0x000fda00038c0000 */
.L_x_3473:
[----:B------:R-:W-:Y:S05]  /*1f790*/  @!P6 BRA `(.L_x_2878) ;  /* 0x000000000078e947 */ /* 0x000fea0003800000 */
[----:B------:R-:W-:-:S06]  /*1f7a0*/  ULOP3.LUT UR4, UR36, 0x2, URZ, 0xfc, !UPT ;  /* 0x0000000224047892 */ /* 0x000fcc000f8efc3f */
[----:B-1----:R-:W-:-:S05]  /*1f7b0*/  IMAD.U32 R0, RZ, RZ, UR4 ;  /* 0x00000004ff007e24 */ /* 0x002fca000f8e00ff */
[----:B------:R-:W-:-:S13]  /*1f7c0*/  ISETP.NE.AND P0, PT, R0, 0x3, PT ;  /* 0x000000030000780c */ /* 0x000fda0003f05270 */
[----:B------:R-:W-:Y:S05]  /*1f7d0*/  @!P0 BRA `(.L_x_3213) ;  /* 0x0000000000048947 */ /* 0x000fea0003800000 */
[----:B------:R-:W-:Y:S01]  /*1f7e0*/  BPT.TRAP 0x1 ;  /* 0x000000040000795c */ /* 0x000fe20000300000 */
.L_x_3213:
[C---:B------:R-:W-:Y:S01]  /*1f7f0*/  IMAD R5, R25.reuse, 0x8, R4 ;  /* 0x0000000819057824 */ /* 0x040fe200078e0204 */
[----:B------:R-:W-:Y:S02]  /*1f800*/  SHF.L.U32 R0, R28, 0x1f, RZ ;  /* 0x0000001f1c007819 */ /* 0x000fe400000006ff */
[----:B------:R-:W-:Y:S02]  /*1f810*/  IADD3 R25, R25, 0x1, RZ ;  /* 0x0000000119197810 */ /* 0x000fe40007ffe0ff */
[----:B------:R-:W1:Y:S02]  /*1f820*/  SYNCS.PHASECHK.TRANS64.TRYWAIT P1, [R5+URZ+0x28840], R0 ;  /* 0x02884000050075a7 */ /* 0x000e64000802017f */
[----:B------:R-:W-:-:S04]  /*1f830*/  ISETP.NE.AND P2, PT, R25, 0x2, PT ;  /* 0x000000021900780c */ /* 0x000fc80003f45270 */
[----:B------:R-:W-:Y:S01]  /*1f840*/  SEL R3, RZ, 0x1, P2 ;  /* 0x00000001ff037807 */ /* 0x000fe20001000000 */
[----:B-1----:R-:W-:Y:S08]  /*1f850*/  @!P1 BRA `(.L_x_3214) ;  /* 0x0000006c00289947 */ /* 0x002ff00003800000 */
.L_x_3474:
[----:B------:R-:W-:Y:S02]  /*1f860*/  SEL R25, R25, RZ, P2 ;  /* 0x000000ff19197207 */ /* 0x000fe40001000000 */
[----:B------:R-:W-:Y:S01]  /*1f870*/  LOP3.LUT R2, R28, R3, RZ, 0x3c, !PT ;  /* 0x000000031c027212 */ /* 0x000fe200078e3cff */
[----:B------:R-:W-:Y:S06]  /*1f880*/  @!P0 BRA `(.L_x_3215) ;  /* 0x0000000000048947 */ /* 0x000fec0003800000 */
[----:B------:R-:W-:Y:S01]  /*1f890*/  BPT.TRAP 0x1 ;  /* 0x000000040000795c */ /* 0x000fe20000300000 */
.L_x_3215:
[----:B------:R-:W-:Y:S01]  /*1f8a0*/  IMAD R25, R25, 0x8, R4 ;  /* 0x0000000819197824 */ /* 0x000fe200078e0204 */
[----:B------:R-:W-:-:S04]  /*1f8b0*/  SHF.L.U32 R2, R2, 0x1f, RZ ;  /* 0x0000001f02027819 */ /* 0x000fc800000006ff */
[----:B------:R-:W2:Y:S02]  /*1f8c0*/  SYNCS.PHASECHK.TRANS64.TRYWAIT P1, [R25+URZ+0x28840], R2 ;  /* 0x02884002190075a7 */ /* 0x000ea4000802017f */
[----:B--2---:R-:W-:Y:S05]  /*1f8d0*/  @!P1 BRA `(.L_x_3216) ;  /* 0x0000006c001c9947 */ /* 0x004fea0003800000 */
.L_x_3475:
[----:B------:R-:W-:Y:S05]  /*1f8e0*/  @!P0 BRA `(.L_x_3217) ;  /* 0x0000000000048947 */ /* 0x000fea0003800000 */
[----:B------:R-:W-:Y:S01]  /*1f8f0*/  BPT.TRAP 0x1 ;  /* 0x000000040000795c */ /* 0x000fe20000300000 */
.L_x_3217:
[----:B------:R-:W5:Y:S02]  /*1f900*/  SYNCS.PHASECHK.TRANS64.TRYWAIT P1, [R5+URZ+0x28860], R0 ;  /* 0x02886000050075a7 */ /* 0x000f64000802017f */
[----:B-----5:R-:W-:Y:S05]  /*1f910*/  @!P1 BRA `(.L_x_3218) ;  /* 0x0000006c00209947 */ /* 0x020fea0003800000 */
.L_x_3476:
[----:B------:R-:W-:Y:S05]  /*1f920*/  @!P0 BRA `(.L_x_3219) ;  /* 0x0000000000048947 */ /* 0x000fea0003800000 */
[----:B------:R-:W-:Y:S01]  /*1f930*/  BPT.TRAP 0x1 ;  /* 0x000000040000795c */ /* 0x000fe20000300000 */
.L_x_3219:
[----:B------:R0:W0:Y:S02]  /*1f940*/  SYNCS.PHASECHK.TRANS64.TRYWAIT P0, [R25+URZ+0x28860], R2 ;  /* 0x02886002190075a7 */ /* 0x000024000800017f */
[----:B0-----:R-:W-:Y:S05]  /*1f950*/  @!P0 NANOSLEEP.SYNCS 0x989680 ;  /* 0x009896800000895d */ /* 0x001fea0003900000 */
[----:B------:R-:W0:Y:S02]  /*1f960*/  @!P0 SYNCS.PHASECHK.TRANS64 P0, [R25+URZ+0x28860], R2 ;  /* 0x02886002190085a7 */ /* 0x000e24000800007f */
[----:B0-----:R-:W-:Y:S05]  /*1f970*/  @!P0 BRA `(.L_x_3219) ;  /* 0xfffffffc00f08947 */ /* 0x001fea000383ffff */
.L_x_2878:
[----:B------:R-:W-:Y:S05]  /*1f980*/  BSYNC B9 ;  /* 0x0000000000097941 */ /* 0x000fea0003800000 */
.L_x_2875:
[----:B------:R-:W-:Y:S05]  /*1f990*/  EXIT ;  /* 0x000000000000794d */ /* 0x000fea0003800000 */
.L_x_2900:
[----:B0-----:R0:W1:Y:S02]  /*1f9a0*/  SYNCS.PHASECHK.TRANS64.TRYWAIT P6, [R91+URZ+0x28890], R102 ;  /* 0x028890665b0075a7 */ /* 0x00106400080c017f */
[----:B-1----:R-:W-:Y:S05]  /*1f9b0*/  @!P6 NANOSLEEP.SYNCS 0x989680 ;  /* 0x009896800000e95d */ /* 0x002fea0003900000 */
[----:B------:R-:W1:Y:S02]  /*1f9c0*/  @!P6 SYNCS.PHASECHK.TRANS64 P6, [R91+URZ+0x28890], R102 ;  /* 0x028890665b00e5a7 */ /* 0x000e6400080c007f */
[----:B-1----:R-:W-:Y:S05]  /*1f9d0*/  @!P6 BRA `(.L_x_2900) ;  /* 0xfffffffc00f0e947 */ /* 0x002fea000383ffff */
[----:B------:R-:W-:Y:S05]  /*1f9e0*/  BRA `(.L_x_3220) ;  /* 0xfffffe3400787947 */ /* 0x000fea000383ffff */
.L_x_2901:
        /* <DEDUP_REMOVED lines=8> */
.L_x_3222:
[----:B------:R-:W-:Y:S05]  /*1fa70*/  BSYNC B1 ;  /* 0x0000000000017941 */ /* 0x000fea0003800000 */
.L_x_3221:
        /* <DEDUP_REMOVED lines=8> */
.L_x_3223:
[----:B------:R-:W-:Y:S01]  /*1fb00*/  IMAD.MOV.U32 R105, RZ, RZ, R14 ;  /* 0x000000ffff697224 */ /* 0x000fe200078e000e */
[----:B------:R-:W-:Y:S06]  /*1fb10*/  BRA `(.L_x_3224) ;  /* 0xfffffe3400407947 */ /* 0x000fec000383ffff */
.L_x_2910:
        /* <DEDUP_REMOVED lines=8> */
.L_x_3226:
[----:B------:R-:W-:Y:S05]  /*1fba0*/  BSYNC B1 ;  /* 0x0000000000017941 */ /* 0x000fea0003800000 */
.L_x_3225:
        /* <DEDUP_REMOVED lines=8> */
.L_x_3227:
[----:B------:R-:W-:Y:S01]  /*1fc30*/  MOV R73, R14 ;  /* 0x0000000e00497202 */ /* 0x000fe20000000f00 */
[----:B------:R-:W-:Y:S06]  /*1fc40*/  BRA `(.L_x_3228) ;  /* 0xfffffe3800a47947 */ /* 0x000fec000383ffff */
.L_x_2919:
        /* <DEDUP_REMOVED lines=8> */
.L_x_3230:
[----:B------:R-:W-:Y:S05]  /*1fcd0*/  BSYNC B1 ;  /* 0x0000000000017941 */ /* 0x000fea0003800000 */
.L_x_3229:
        /* <DEDUP_REMOVED lines=8> */
.L_x_3231:
[----:B------:R-:W-:Y:S01]  /*1fd60*/  IMAD.MOV.U32 R65, RZ, RZ, R14 ;  /* 0x000000ffff417224 */ /* 0x000fe200078e000e */
[----:B------:R-:W-:Y:S06]  /*1fd70*/  BRA `(.L_x_3232) ;  /* 0xfffffe4000087947 */ /* 0x000fec000383ffff */
.L_x_2928:
        /* <DEDUP_REMOVED lines=8> */
.L_x_3234:
[----:B------:R-:W-:Y:S05]  /*1fe00*/  BSYNC B1 ;  /* 0x0000000000017941 */ /* 0x000fea0003800000 */
.L_x_3233:
        /* <DEDUP_REMOVED lines=8> */
.L_x_3235:
[----:B------:R-:W-:Y:S01]  /*1fe90*/  IMAD.MOV.U32 R53, RZ, RZ, R14 ;  /* 0x000000ffff357224 */ /* 0x000fe200078e000e */
[----:B------:R-:W-:Y:S06]  /*1fea0*/  BRA `(.L_x_3236) ;  /* 0xfffffe4400687947 */ /* 0x000fec000383ffff */
.L_x_2940:
[----:B-1----:R1:W2:Y:S02]  /*1feb0*/  SYNCS.PHASECHK.TRANS64.TRYWAIT P4, [R91+URZ+0x28890], R102 ;  /* 0x028890665b0075a7 */ /* 0x0022a4000808017f */
[----:B--2---:R-:W-:Y:S05]  /*1fec0*/  @!P4 NANOSLEEP.SYNCS 0x989680 ;  /* 0x009896800000c95d */ /* 0x004fea0003900000 */
[----:B------:R-:W2:Y:S02]  /*1fed0*/  @!P4 SYNCS.PHASECHK.TRANS64 P4, [R91+URZ+0x28890], R102 ;  /* 0x028890665b00c5a7 */ /* 0x000ea4000808007f */
[----:B--2---:R-:W-:Y:S05]  /*1fee0*/  @!P4 BRA `(.L_x_2940) ;  /* 0xfffffffc00f0c947 */ /* 0x004fea000383ffff */
[----:B------:R-:W-:Y:S05]  /*1fef0*/  BRA `(.L_x_3237) ;  /* 0xfffffe5400347947 */ /* 0x000fea000383ffff */
.L_x_2941:
[----:B------:R-:W-:Y:S01]  /*1ff00*/  BSSY B1, `(.L_x_3238) ;  /* 0x0000008000017945 */ /* 0x000fe20003800000 */
[----:B------:R-:W-:Y:S01]  /*1ff10*/  MOV R13, R103 ;  /* 0x00000067000d7202 */ /* 0x000fe20000000f00 */
[----:B------:R-:W-:Y:S01]  /*1ff20*/  IMAD.MOV.U32 R12, RZ, RZ, RZ ;  /* 0x000000ffff0c7224 */ /* 0x000fe200078e00ff */
[----:B------:R-:W-:Y:S01]  /*1ff30*/  MOV R15, 0xffffffff ;  /* 0xffffffff000f7802 */ /* 0x000fe20000000f00 */
[----:B------:R-:W-:-:S07]  /*1ff40*/  IMAD.MOV.U32 R11, RZ, RZ, 0x181f ;  /* 0x0000181fff0b7424 */ /* 0x000fce00078e00ff */
[----:B-1----:R-:W-:Y:S05]  /*1ff50*/  WARPSYNC.COLLECTIVE R15, `(.L_x_3239) ;  /* 0x000000000f087348 */ /* 0x002fea0003c00000 */
[----:B------:R0:W2:Y:S02]  /*1ff60*/  SHFL.IDX P6, R14, R13, R12, R11 ;  /* 0x0000000c0d0e7389 */ /* 0x0000a400000c000b */
[----:B012---:R-:W-:Y:S01]  /*1ff70*/  ENDCOLLECTIVE ;  /* 0x000000000000791b */ /* 0x007fe20003800000 */
.L_x_3239:
[----:B------:R-:W-:Y:S05]  /*1ff80*/  BSYNC B1 ;  /* 0x0000000000017941 */ /* 0x000fea0003800000 */
.L_x_3238:
        /* <DEDUP_REMOVED lines=8> */
.L_x_3240:
[----:B------:R-:W-:Y:S01]  /*20010*/  MOV R106, R14 ;  /* 0x0000000e006a7202 */ /* 0x000fe20000000f00 */
[----:B------:R-:W-:Y:S06]  /*20020*/  BRA `(.L_x_3241) ;  /* 0xfffffe5400007947 */ /* 0x000fec000383ffff */
.L_x_2946:
        /* <DEDUP_REMOVED lines=8> */
.L_x_3243:
[----:B------:R-:W-:Y:S05]  /*200b0*/  BSYNC B1 ;  /* 0x0000000000017941 */ /* 0x000fea0003800000 */
.L_x_3242:
        /* <DEDUP_REMOVED lines=8> */
.L_x_3244:
[----:B------:R-:W-:Y:S01]  /*20140*/  IMAD.MOV.U32 R50, RZ, RZ, R14 ;  /* 0x000000ffff327224 */ /* 0x000fe200078e000e */
[----:B------:R-:W-:Y:S06]  /*20150*/  BRA `(.L_x_3245) ;  /* 0xfffffe58009c7947 */ /* 0x000fec000383ffff */
.L_x_2951:
        /* <DEDUP_REMOVED lines=8> */
.L_x_3247:
[----:B------:R-:W-:Y:S05]  /*201e0*/  BSYNC B1 ;  /* 0x0000000000017941 */ /* 0x000fea0003800000 */
.L_x_3246:
        /* <DEDUP_REMOVED lines=8> */
.L_x_3248:
[----:B------:R-:W-:Y:S01]  /*20270*/  IMAD.MOV.U32 R50, RZ, RZ, R14 ;  /* 0x000000ffff327224 */ /* 0x000fe200078e000e */
[----:B------:R-:W-:Y:S06]  /*20280*/  BRA `(.L_x_3249) ;  /* 0xfffffe6000387947 */ /* 0x000fec000383ffff */
.L_x_2956:
        /* <DEDUP_REMOVED lines=8> */
.L_x_3251:
[----:B------:R-:W-:Y:S05]  /*20310*/  BSYNC B1 ;  /* 0x0000000000017941 */ /* 0x000fea0003800000 */
.L_x_3250:
        /* <DEDUP_REMOVED lines=8> */
.L_x_3252:
[----:B------:R-:W-:Y:S01]  /*203a0*/  MOV R108, R14 ;  /* 0x0000000e006c7202 */ /* 0x000fe20000000f00 */
[----:B------:R-:W-:Y:S06]  /*203b0*/  BRA `(.L_x_3253) ;  /* 0xfffffe6400d07947 */ /* 0x000fec000383ffff */
.L_x_2961:
[----:B0-----:R0:W1:Y:S02]  /*203c0*/  SYNCS.PHASECHK.TRANS64.TRYWAIT P3, [R91+URZ+0x28890], R102 ;  /* 0x028890665b0075a7 */ /* 0x001064000806017f */
[----:B-1----:R-:W-:Y:S05]  /*203d0*/  @!P3 NANOSLEEP.SYNCS 0x989680 ;  /* 0x009896800000b95d */ /* 0x002fea0003900000 */
[----:B------:R-:W1:Y:S02]  /*203e0*/  @!P3 SYNCS.PHASECHK.TRANS64 P3, [R91+URZ+0x28890], R102 ;  /* 0x028890665b00b5a7 */ /* 0x000e64000806007f */
[----:B-1----:R-:W-:Y:S05]  /*203f0*/  @!P3 BRA `(.L_x_2961) ;  /* 0xfffffffc00f0b947 */ /* 0x002fea000383ffff */
[----:B------:R-:W-:Y:S05]  /*20400*/  BRA `(.L_x_3254) ;  /* 0xfffffe6c00bc7947 */ /* 0x000fea000383ffff */
.L_x_2962:
        /* <DEDUP_REMOVED lines=8> */
.L_x_3256:
[----:B------:R-:W-:Y:S05]  /*20490*/  BSYNC B1 ;  /* 0x0000000000017941 */ /* 0x000fea0003800000 */
.L_x_3255:
        /* <DEDUP_REMOVED lines=8> */
.L_x_3257:
[----:B------:R-:W-:Y:S05]  /*20520*/  BRA `(.L_x_3258) ;  /* 0xfffffe6c00e47947 */ /* 0x000fea000383ffff */
.L_x_2965:
        /* <DEDUP_REMOVED lines=8> */
.L_x_3260:
[----:B------:R-:W-:Y:S05]  /*205b0*/  BSYNC B1 ;  /* 0x0000000000017941 */ /* 0x000fea0003800000 */
.L_x_3259:
        /* <DEDUP_REMOVED lines=8> */
.L_x_3261:
[----:B------:R-:W-:Y:S05]  /*20640*/  BRA `(.L_x_3262) ;  /* 0xfffffe6c00e47947 */ /* 0x000fea000383ffff */
.L_x_2968:
        /* <DEDUP_REMOVED lines=8> */
.L_x_3264:
[----:B------:R-:W-:Y:S05]  /*206d0*/  BSYNC B1 ;  /* 0x0000000000017941 */ /* 0x000fea0003800000 */
.L_x_3263:
        /* <DEDUP_REMOVED lines=8> */
.L_x_3265:
[----:B------:R-:W-:Y:S05]  /*20760*/  BRA `(.L_x_3266) ;  /* 0xfffffe6c00e87947 */ /* 0x000fea000383ffff */
.L_x_2971:
        /* <DEDUP_REMOVED lines=8> */
.L_x_3268:
[----:B------:R-:W-:Y:S05]  /*207f0*/  BSYNC B1 ;  /* 0x0000000000017941 */ /* 0x000fea0003800000 */
.L_x_3267:
        /* <DEDUP_REMOVED lines=8> */
.L_x_3269:
[----:B------:R-:W-:Y:S05]  /*20880*/  BRA `(.L_x_3270) ;  /* 0xfffffe6c00ec7947 */ /* 0x000fea000383ffff */
.L_x_2975:
[----:B------:R0:W0:Y:S02]  /*20890*/  SYNCS.PHASECHK.TRANS64.TRYWAIT P4, [R91+URZ+0x288b0], R102 ;  /* 0x0288b0665b0075a7 */ /* 0x000024000808017f */
[----:B0-----:R-:W-:Y:S05]  /*208a0*/  @!P4 NANOSLEEP.SYNCS 0x989680 ;  /* 0x009896800000c95d */ /* 0x001fea0003900000 */
[----:B------:R-:W0:Y:S02]  /*208b0*/  @!P4 SYNCS.PHASECHK.TRANS64 P4, [R91+URZ+0x288b0], R102 ;  /* 0x0288b0665b00c5a7 */ /* 0x000e24000808007f */
[----:B0-----:R-:W-:Y:S05]  /*208c0*/  @!P4 BRA `(.L_x_2975) ;  /* 0xfffffffc00f0c947 */ /* 0x001fea000383ffff */
[----:B------:R-:W-:Y:S05]  /*208d0*/  BRA `(.L_x_3271) ;  /* 0xfffffe7000687947 */ /* 0x000fea000383ffff */
.L_x_2987:
[----:B------:R-:W-:Y:S01]  /*208e0*/  BSSY B0, `(.L_x_3272) ;  /* 0x0000008000007945 */ /* 0x000fe20003800000 */
[----:B----4-:R-:W-:Y:S01]  /*208f0*/  IMAD.MOV.U32 R13, RZ, RZ, R220 ;  /* 0x000000ffff0d7224 */ /* 0x010fe200078e00dc */
[----:B------:R-:W-:Y:S01]  /*20900*/  MOV R11, 0x1f ;  /* 0x0000001f000b7802 */ /* 0x000fe20000000f00 */
[----:B------:R-:W-:Y:S02]  /*20910*/  IMAD.MOV.U32 R12, RZ, RZ, RZ ;  /* 0x000000ffff0c7224 */ /* 0x000fe400078e00ff */
[----:B------:R-:W-:-:S07]  /*20920*/  IMAD.MOV.U32 R15, RZ, RZ, -0x1 ;  /* 0xffffffffff0f7424 */ /* 0x000fce00078e00ff */
[----:B--2--5:R-:W-:Y:S05]  /*20930*/  WARPSYNC.COLLECTIVE R15, `(.L_x_3273) ;  /* 0x000000000f087348 */ /* 0x024fea0003c00000 */
[----:B------:R0:W1:Y:S02]  /*20940*/  SHFL.IDX P6, R14, R13, R12, R11 ;  /* 0x0000000c0d0e7389 */ /* 0x00006400000c000b */
[----:B012--5:R-:W-:Y:S01]  /*20950*/  ENDCOLLECTIVE ;  /* 0x000000000000791b */ /* 0x027fe20003800000 */
.L_x_3273:
[----:B------:R-:W-:Y:S05]  /*20960*/  BSYNC B0 ;  /* 0x0000000000007941 */ /* 0x000fea0003800000 */
.L_x_3272:
[----:B------:R-:W-:Y:S01]  /*20970*/  IMAD.MOV.U32 R190, RZ, RZ, R14 ;  /* 0x000000ffffbe7224 */ /* 0x000fe200078e000e */
[----:B------:R-:W-:Y:S06]  /*20980*/  BRA `(.L_x_3274) ;  /* 0xfffffe7800d47947 */ /* 0x000fec000383ffff */
.L_x_2997:
[----:B------:R-:W-:Y:S01]  /*20990*/  BSSY B1, `(.L_x_3275) ;  /* 0x0000008000017945 */ /* 0x000fe20003800000 */
[----:B------:R-:W-:Y:S01]  /*209a0*/  MOV R13, R6 ;  /* 0x00000006000d7202 */ /* 0x000fe20000000f00 */
[----:B------:R-:W-:Y:S01]  /*209b0*/  IMAD.MOV.U32 R12, RZ, RZ, RZ ;  /* 0x000000ffff0c7224 */ /* 0x000fe200078e00ff */
[----:B------:R-:W-:Y:S01]  /*209c0*/  MOV R15, 0xffffffff ;  /* 0xffffffff000f7802 */ /* 0x000fe20000000f00 */
[----:B------:R-:W-:-:S07]  /*209d0*/  IMAD.MOV.U32 R11, RZ, RZ, 0x181f ;  /* 0x0000181fff0b7424 */ /* 0x000fce00078e00ff */
[----:B0-2---:R-:W-:Y:S05]  /*209e0*/  WARPSYNC.COLLECTIVE R15, `(.L_x_3276) ;  /* 0x000000000f087348 */ /* 0x005fea0003c00000 */
[----:B------:R1:W3:Y:S02]  /*209f0*/  SHFL.IDX P6, R14, R13, R12, R11 ;  /* 0x0000000c0d0e7389 */ /* 0x0002e400000c000b */
[----:B0123--:R-:W-:Y:S01]  /*20a00*/  ENDCOLLECTIVE ;  /* 0x000000000000791b */ /* 0x00ffe20003800000 */
.L_x_3276:
[----:B------:R-:W-:Y:S05]  /*20a10*/  BSYNC B1 ;  /* 0x0000000000017941 */ /* 0x000fea0003800000 */
.L_x_3275:
        /* <DEDUP_REMOVED lines=8> */
.L_x_3277:
[----:B------:R-:W-:Y:S01]  /*20aa0*/  IMAD.MOV.U32 R13, RZ, RZ, R8 ;  /* 0x000000ffff0d7224 */ /* 0x000fe200078e0008 */
[----:B------:R-:W-:-:S07]  /*20ab0*/  MOV R3, R14 ;  /* 0x0000000e00037202 */ /* 0x000fce0000000f00 */
[----:B------:R-:W-:Y:S05]  /*20ac0*/  WARPSYNC.COLLECTIVE R15, `(.L_x_3278) ;  /* 0x000000000f087348 */ /* 0x000fea0003c00000 */
[----:B------:R0:W1:Y:S02]  /*20ad0*/  SHFL.IDX P6, R14, R13, R12, R11 ;  /* 0x0000000c0d0e7389 */ /* 0x00006400000c000b */
[----:B01----:R-:W-:Y:S01]  /*20ae0*/  ENDCOLLECTIVE ;  /* 0x000000000000791b */ /* 0x003fe20003800000 */
.L_x_3278:
[----:B------:R-:W-:Y:S01]  /*20af0*/  MOV R13, R7 ;  /* 0x00000007000d7202 */ /* 0x000fe20000000f00 */
[----:B------:R-:W-:-:S07]  /*20b00*/  IMAD.MOV.U32 R4, RZ, RZ, R14 ;  /* 0x000000ffff047224 */ /* 0x000fce00078e000e */
[----:B------:R-:W-:Y:S05]  /*20b10*/  WARPSYNC.COLLECTIVE R15, `(.L_x_3279) ;  /* 0x000000000f087348 */ /* 0x000fea0003c00000 */
[----:B------:R0:W1:Y:S02]  /*20b20*/  SHFL.IDX P6, R14, R13, R12, R11 ;  /* 0x0000000c0d0e7389 */ /* 0x00006400000c000b */
[----:B01----:R-:W-:Y:S01]  /*20b30*/  ENDCOLLECTIVE ;  /* 0x000000000000791b */ /* 0x003fe20003800000 */
.L_x_3279:
[----:B------:R-:W-:Y:S05]  /*20b40*/  BRA `(.L_x_3280) ;  /* 0xfffffe8000287947 */ /* 0x000fea000383ffff */
.L_x_3000:
[----:B------:R-:W-:Y:S01]  /*20b50*/  BSSY B1, `(.L_x_3281) ;  /* 0x0000008000017945 */ /* 0x000fe20003800000 */
[----:B--2---:R-:W-:Y:S01]  /*20b60*/  IMAD.MOV.U32 R13, RZ, RZ, R6 ;  /* 0x000000ffff0d7224 */ /* 0x004fe200078e0006 */
[----:B------:R-:W-:Y:S01]  /*20b70*/  MOV R11, 0x181f ;  /* 0x0000181f000b7802 */ /* 0x000fe20000000f00 */
[----:B------:R-:W-:Y:S02]  /*20b80*/  IMAD.MOV.U32 R12, RZ, RZ, 0x1 ;  /* 0x00000001ff0c7424 */ /* 0x000fe400078e00ff */
[----:B------:R-:W-:-:S07]  /*20b90*/  IMAD.MOV.U32 R15, RZ, RZ, -0x1 ;  /* 0xffffffffff0f7424 */ /* 0x000fce00078e00ff */
[----:B-1----:R-:W-:Y:S05]  /*20ba0*/  WARPSYNC.COLLECTIVE R15, `(.L_x_3282) ;  /* 0x000000000f087348 */ /* 0x002fea0003c00000 */
[----:B------:R0:W2:Y:S02]  /*20bb0*/  SHFL.IDX P6, R14, R13, R12, R11 ;  /* 0x0000000c0d0e7389 */ /* 0x0000a400000c000b */
[----:B012---:R-:W-:Y:S01]  /*20bc0*/  ENDCOLLECTIVE ;  /* 0x000000000000791b */ /* 0x007fe20003800000 */
.L_x_3282:
[----:B------:R-:W-:Y:S05]  /*20bd0*/  BSYNC B1 ;  /* 0x0000000000017941 */ /* 0x000fea0003800000 */
.L_x_3281:
        /* <DEDUP_REMOVED lines=8> */
.L_x_3283:
[----:B------:R-:W-:Y:S02]  /*20c60*/  IMAD.MOV.U32 R13, RZ, RZ, R8 ;  /* 0x000000ffff0d7224 */ /* 0x000fe400078e0008 */
[----:B------:R-:W-:-:S07]  /*20c70*/  IMAD.MOV.U32 R3, RZ, RZ, R14 ;  /* 0x000000ffff037224 */ /* 0x000fce00078e000e */
[----:B------:R-:W-:Y:S05]  /*20c80*/  WARPSYNC.COLLECTIVE R15, `(.L_x_3284) ;  /* 0x000000000f087348 */ /* 0x000fea0003c00000 */
[----:B------:R0:W1:Y:S02]  /*20c90*/  SHFL.IDX P6, R14, R13, R12, R11 ;  /* 0x0000000c0d0e7389 */ /* 0x00006400000c000b */
[----:B01----:R-:W-:Y:S01]  /*20ca0*/  ENDCOLLECTIVE ;  /* 0x000000000000791b */ /* 0x003fe20003800000 */
.L_x_3284:
[----:B------:R-:W-:Y:S01]  /*20cb0*/  IMAD.MOV.U32 R13, RZ, RZ, R7 ;  /* 0x000000ffff0d7224 */ /* 0x000fe200078e0007 */
[----:B------:R-:W-:-:S07]  /*20cc0*/  MOV R4, R14 ;  /* 0x0000000e00047202 */ /* 0x000fce0000000f00 */
[----:B------:R-:W-:Y:S05]  /*20cd0*/  WARPSYNC.COLLECTIVE R15, `(.L_x_3285) ;  /* 0x000000000f087348 */ /* 0x000fea0003c00000 */
[----:B------:R0:W1:Y:S02]  /*20ce0*/  SHFL.IDX P6, R14, R13, R12, R11 ;  /* 0x0000000c0d0e7389 */ /* 0x00006400000c000b */
[----:B01----:R-:W-:Y:S01]  /*20cf0*/  ENDCOLLECTIVE ;  /* 0x000000000000791b */ /* 0x003fe20003800000 */
.L_x_3285:
[----:B------:R-:W-:Y:S05]  /*20d00*/  BRA `(.L_x_3286) ;  /* 0xfffffe8000947947 */ /* 0x000fea000383ffff */
.L_x_3003:
        /* <DEDUP_REMOVED lines=8> */
.L_x_3288:
[----:B------:R-:W-:Y:S05]  /*20d90*/  BSYNC B1 ;  /* 0x0000000000017941 */ /* 0x000fea0003800000 */
.L_x_3287:
        /* <DEDUP_REMOVED lines=8> */
.L_x_3289:
[----:B------:R-:W-:Y:S01]  /*20e20*/  MOV R13, R8 ;  /* 0x00000008000d7202 */ /* 0x000fe20000000f00 */
[----:B------:R-:W-:-:S07]  /*20e30*/  IMAD.MOV.U32 R3, RZ, RZ, R14 ;  /* 0x000000ffff037224 */ /* 0x000fce00078e000e */
[----:B------:R-:W-:Y:S05]  /*20e40*/  WARPSYNC.COLLECTIVE R15, `(.L_x_3290) ;  /* 0x000000000f087348 */ /* 0x000fea0003c00000 */
[----:B------:R0:W1:Y:S02]  /*20e50*/  SHFL.IDX P6, R14, R13, R12, R11 ;  /* 0x0000000c0d0e7389 */ /* 0x00006400000c000b */
[----:B01----:R-:W-:Y:S01]  /*20e60*/  ENDCOLLECTIVE ;  /* 0x000000000000791b */ /* 0x003fe20003800000 */
.L_x_3290:
[----:B------:R-:W-:Y:S02]  /*20e70*/  IMAD.MOV.U32 R13, RZ, RZ, R7 ;  /* 0x000000ffff0d7224 */ /* 0x000fe400078e0007 */
[----:B------:R-:W-:-:S07]  /*20e80*/  IMAD.MOV.U32 R4, RZ, RZ, R14 ;  /* 0x000000ffff047224 */ /* 0x000fce00078e000e */
[----:B------:R-:W-:Y:S05]  /*20e90*/  WARPSYNC.COLLECTIVE R15, `(.L_x_3291) ;  /* 0x000000000f087348 */ /* 0x000fea0003c00000 */
[----:B------:R0:W1:Y:S02]  /*20ea0*/  SHFL.IDX P6, R14, R13, R12, R11 ;  /* 0x0000000c0d0e7389 */ /* 0x00006400000c000b */
[----:B01----:R-:W-:Y:S01]  /*20eb0*/  ENDCOLLECTIVE ;  /* 0x000000000000791b */ /* 0x003fe20003800000 */
.L_x_3291:
[----:B------:R-:W-:Y:S05]  /*20ec0*/  BRA `(.L_x_3292) ;  /* 0xfffffe8000f07947 */ /* 0x000fea000383ffff */
.L_x_3006:
[----:B------:R-:W-:Y:S01]  /*20ed0*/  BSSY B1, `(.L_x_3293) ;  /* 0x0000008000017945 */ /* 0x000fe20003800000 */
[----:B------:R-:W-:Y:S01]  /*20ee0*/  MOV R13, R6 ;  /* 0x00000006000d7202 */ /* 0x000fe20000000f00 */
[----:B------:R-:W-:Y:S01]  /*20ef0*/  IMAD.MOV.U32 R12, RZ, RZ, 0x3 ;  /* 0x00000003ff0c7424 */ /* 0x000fe200078e00ff */
[----:B------:R-:W-:Y:S01]  /*20f00*/  MOV R15, 0xffffffff ;  /* 0xffffffff000f7802 */ /* 0x000fe20000000f00 */
[----:B------:R-:W-:-:S07]  /*20f10*/  IMAD.MOV.U32 R11, RZ, RZ, 0x181f ;  /* 0x0000181fff0b7424 */ /* 0x000fce00078e00ff */
[----:B-12---:R-:W-:Y:S05]  /*20f20*/  WARPSYNC.COLLECTIVE R15, `(.L_x_3294) ;  /* 0x000000000f087348 */ /* 0x006fea0003c00000 */
[----:B------:R0:W3:Y:S02]  /*20f30*/  SHFL.IDX P6, R14, R13, R12, R11 ;  /* 0x0000000c0d0e7389 */ /* 0x0000e400000c000b */
[----:B0123--:R-:W-:Y:S01]  /*20f40*/  ENDCOLLECTIVE ;  /* 0x000000000000791b */ /* 0x00ffe20003800000 */
.L_x_3294:
[----:B------:R-:W-:Y:S05]  /*20f50*/  BSYNC B1 ;  /* 0x0000000000017941 */ /* 0x000fea0003800000 */
.L_x_3293:
        /* <DEDUP_REMOVED lines=8> */
.L_x_3295:
[----:B------:R-:W-:Y:S01]  /*20fe0*/  IMAD.MOV.U32 R13, RZ, RZ, R8 ;  /* 0x000000ffff0d7224 */ /* 0x000fe200078e0008 */
[----:B------:R-:W-:-:S07]  /*20ff0*/  MOV R3, R14 ;  /* 0x0000000e00037202 */ /* 0x000fce0000000f00 */
[----:B------:R-:W-:Y:S05]  /*21000*/  WARPSYNC.COLLECTIVE R15, `(.L_x_3296) ;  /* 0x000000000f087348 */ /* 0x000fea0003c00000 */
[----:B------:R0:W1:Y:S02]  /*21010*/  SHFL.IDX P6, R14, R13, R12, R11 ;  /* 0x0000000c0d0e7389 */ /* 0x00006400000c000b */
[----:B01----:R-:W-:Y:S01]  /*21020*/  ENDCOLLECTIVE ;  /* 0x000000000000791b */ /* 0x003fe20003800000 */
.L_x_3296:
[----:B------:R-:W-:Y:S01]  /*21030*/  MOV R13, R7 ;  /* 0x00000007000d7202 */ /* 0x000fe20000000f00 */
[----:B------:R-:W-:-:S07]  /*21040*/  IMAD.MOV.U32 R4, RZ, RZ, R14 ;  /* 0x000000ffff047224 */ /* 0x000fce00078e000e */
[----:B------:R-:W-:Y:S05]  /*21050*/  WARPSYNC.COLLECTIVE R15, `(.L_x_3297) ;  /* 0x000000000f087348 */ /* 0x000fea0003c00000 */
[----:B------:R0:W1:Y:S02]  /*21060*/  SHFL.IDX P6, R14, R13, R12, R11 ;  /* 0x0000000c0d0e7389 */ /* 0x00006400000c000b */
[----:B01----:R-:W-:Y:S01]  /*21070*/  ENDCOLLECTIVE ;  /* 0x000000000000791b */ /* 0x003fe20003800000 */
.L_x_3297:
[----:B------:R-:W-:Y:S05]  /*21080*/  BRA `(.L_x_3298) ;  /* 0xfffffe84004c7947 */ /* 0x000fea000383ffff */
.L_x_3010:
[----:B0-----:R0:W1:Y:S02]  /*21090*/  SYNCS.PHASECHK.TRANS64.TRYWAIT P0, [R18+URZ+0x28800], R5 ;  /* 0x02880005120075a7 */ /* 0x001064000800017f */
[----:B-1----:R-:W-:Y:S05]  /*210a0*/  @!P0 NANOSLEEP.SYNCS 0x989680 ;  /* 0x009896800000895d */ /* 0x002fea0003900000 */
[----:B------:R-:W1:Y:S02]  /*210b0*/  @!P0 SYNCS.PHASECHK.TRANS64 P0, [R18+URZ+0x28800], R5 ;  /* 0x02880005120085a7 */ /* 0x000e64000800007f */
[----:B-1----:R-:W-:Y:S05]  /*210c0*/  @!P0 BRA `(.L_x_3010) ;  /* 0xfffffffc00f08947 */ /* 0x002fea000383ffff */
[----:B------:R-:W-:Y:S05]  /*210d0*/  BRA `(.L_x_3299) ;  /* 0xfffffe8800087947 */ /* 0x000fea000383ffff */
.L_x_3026:
[----:B------:R-:W1:Y:S01]  /*210e0*/  LDC R45, c[0x0][0x3f4] ;  /* 0x0000fd00ff2d7b82 */ /* 0x000e620000000800 */
[----:B------:R-:W-:Y:S01]  /*210f0*/  BSSY B1, `(.L_x_3300) ;  /* 0x0000008000017945 */ /* 0x000fe20003800000 */
[----:B----4-:R-:W-:Y:S01]  /*21100*/  IMAD.MOV.U32 R13, RZ, RZ, R35 ;  /* 0x000000ffff0d7224 */ /* 0x010fe200078e0023 */
[----:B------:R-:W-:Y:S01]  /*21110*/  MOV R11, 0x181f ;  /* 0x0000181f000b7802 */ /* 0x000fe20000000f00 */
[----:B------:R-:W-:Y:S02]  /*21120*/  IMAD.MOV.U32 R12, RZ, RZ, RZ ;  /* 0x000000ffff0c7224 */ /* 0x000fe400078e00ff */
[----:B------:R-:W-:-:S07]  /*21130*/  IMAD.MOV.U32 R15, RZ, RZ, -0x1 ;  /* 0xffffffffff0f7424 */ /* 0x000fce00078e00ff */
[----:B012---:R-:W-:Y:S05]  /*21140*/  WARPSYNC.COLLECTIVE R15, `(.L_x_3301) ;  /* 0x000000000f087348 */ /* 0x007fea0003c00000 */
[----:B------:R3:W4:Y:S02]  /*21150*/  SHFL.IDX P6, R14, R13, R12, R11 ;  /* 0x0000000c0d0e7389 */ /* 0x00072400000c000b */
[----:B01234-:R-:W-:Y:S01]  /*21160*/  ENDCOLLECTIVE ;  /* 0x000000000000791b */ /* 0x01ffe20003800000 */
.L_x_3301:
[----:B------:R-:W-:Y:S05]  /*21170*/  BSYNC B1 ;  /* 0x0000000000017941 */ /* 0x000fea0003800000 */
.L_x_3300:
[----:B------:R-:W-:Y:S01]  /*21180*/  MOV R13, R32 ;  /* 0x00000020000d7202 */ /* 0x000fe20000000f00 */
[----:B------:R-:W-:Y:S01]  /*21190*/  IMAD.MOV.U32 R12, RZ, RZ, RZ ;  /* 0x000000ffff0c7224 */ /* 0x000fe200078e00ff */
[----:B------:R-:W-:Y:S01]  /*211a0*/  MOV R15, 0xffffffff ;  /* 0xffffffff000f7802 */ /* 0x000fe20000000f00 */
[----:B------:R-:W-:Y:S01]  /*211b0*/  IMAD.MOV.U32 R11, RZ, RZ, 0x181f ;  /* 0x0000181fff0b7424 */ /* 0x000fe200078e00ff */
[----:B------:R-:W-:Y:S01]  /*211c0*/  ISETP.GE.AND P0, PT, R16, R45, PT ;  /* 0x0000002d1000720c */ /* 0x000fe20003f06270 */
[----:B------:R-:W-:Y:S02]  /*211d0*/  IMAD.MOV.U32 R3, RZ, RZ, R14 ;  /* 0x000000ffff037224 */ /* 0x000fe400078e000e */
[----:B------:R-:W-:-:S10]  /*211e0*/  IMAD R0, R192, R5, RZ ;  /* 0x00000005c0007224 */ /* 0x000fd400078e02ff */
[----:B------:R-:W-:Y:S05]  /*211f0*/  WARPSYNC.COLLECTIVE R15, `(.L_x_3302) ;  /* 0x000000000f087348 */ /* 0x000fea0003c00000 */
[----:B------:R0:W1:Y:S02]  /*21200*/  SHFL.IDX P6, R14, R13, R12, R11 ;  /* 0x0000000c0d0e7389 */ /* 0x00006400000c000b */
[----:B01----:R-:W-:Y:S01]  /*21210*/  ENDCOLLECTIVE ;  /* 0x000000000000791b */ /* 0x003fe20003800000 */
.L_x_3302:
[----:B------:R-:W-:Y:S01]  /*21220*/  ISETP.GE.OR P1, PT, R55, R0, P0 ;  /* 0x000000003700720c */ /* 0x000fe20000726670 */
[----:B------:R-:W-:-:S12]  /*21230*/  IMAD.MOV.U32 R13, RZ, RZ, R33 ;  /* 0x000000ffff0d7224 */ /* 0x000fd800078e0021 */
[C---:B------:R-:W-:Y:S01]  /*21240*/  @!P1 IMAD.SHL.U32 R7, R16.reuse, 0x2, RZ ;  /* 0x0000000210079824 */ /* 0x040fe200078e00ff */
[----:B------:R-:W-:Y:S01]  /*21250*/  @!P1 SHF.L.U64.HI R6, R16, 0x1, R17 ;  /* 0x0000000110069819 */ /* 0x000fe20000010211 */
[----:B------:R-:W-:-:S07]  /*21260*/  IMAD.MOV.U32 R4, RZ, RZ, R14 ;  /* 0x000000ffff047224 */ /* 0x000fce00078e000e */
[----:B------:R-:W-:Y:S05]  /*21270*/  WARPSYNC.COLLECTIVE R15, `(.L_x_3303) ;  /* 0x000000000f087348 */ /* 0x000fea0003c00000 */
[----:B------:R0:W1:Y:S02]  /*21280*/  SHFL.IDX P6, R14, R13, R12, R11 ;  /* 0x0000000c0d0e7389 */ /* 0x00006400000c000b */
[----:B01----:R-:W-:Y:S01]  /*21290*/  ENDCOLLECTIVE ;  /* 0x000000000000791b */ /* 0x003fe20003800000 */
.L_x_3303:
[----:B------:R-:W-:-:S04]  /*212a0*/  @!P1 IADD3 R4, P2, R4, R7, RZ ;  /* 0x0000000704049210 */ /* 0x000fc80007f5e0ff */
[----:B------:R-:W-:Y:S01]  /*212b0*/  @!P1 IADD3.X R3, R3, R6, RZ, P2, !PT ;  /* 0x0000000603039210 */ /* 0x000fe200017fe4ff */
[----:B------:R-:W-:-:S04]  /*212c0*/  @!P1 IMAD.MOV.U32 R24, RZ, RZ, R4 ;  /* 0x000000ffff189224 */ /* 0x000fc800078e0004 */
[----:B------:R-:W-:Y:S02]  /*212d0*/  @!P1 IMAD.MOV.U32 R25, RZ, RZ, R3 ;  /* 0x000000ffff199224 */ /* 0x000fe400078e0003 */
[----:B------:R-:W-:-:S04]  /*212e0*/  IMAD.MOV.U32 R13, RZ, RZ, R34 ;  /* 0x000000ffff0d7224 */ /* 0x000fc800078e0022 */
[----:B------:R-:W5:Y:S01]  /*212f0*/  @!P1 LD.E.128 R24, desc[UR42][R24.64] ;  /* 0x0000002a18189980 */ /* 0x000f62000c101d00 */
[----:B------:R-:W-:-:S07]  /*21300*/  MOV R5, R14 ;  /* 0x0000000e00057202 */ /* 0x000fce0000000f00 */
[----:B-----5:R-:W-:Y:S05]  /*21310*/  WARPSYNC.COLLECTIVE R15, `(.L_x_3304) ;  /* 0x000000000f087348 */ /* 0x020fea0003c00000 */
[----:B------:R0:W1:Y:S02]  /*21320*/  SHFL.IDX P6, R14, R13, R12, R11 ;  /* 0x0000000c0d0e7389 */ /* 0x00006400000c000b */
[----:B01---5:R-:W-:Y:S01]  /*21330*/  ENDCOLLECTIVE ;  /* 0x000000000000791b */ /* 0x023fe20003800000 */
.L_x_3304:
[----:B------:R-:W-:-:S04]  /*21340*/  @!P1 IADD3 R14, P2, R14, R7, RZ ;  /* 0x000000070e0e9210 */ /* 0x000fc80007f5e0ff */
[----:B------:R-:W-:Y:S01]  /*21350*/  @!P1 IADD3.X R5, R5, R6, RZ, P2, !PT ;  /* 0x0000000605059210 */ /* 0x000fe200017fe4ff */
[----:B------:R-:W-:-:S06]  /*21360*/  @!P1 IMAD.MOV.U32 R4, RZ, RZ, R14 ;  /* 0x000000ffff049224 */ /* 0x000fcc00078e000e */
[----:B------:R-:W5:Y:S01]  /*21370*/  @!P1 LD.E.128 R4, desc[UR42][R4.64] ;  /* 0x0000002a04049980 */ /* 0x000f62000c101d00 */
[----:B------:R-:W-:Y:S01]  /*21380*/  IMAD.MOV.U32 R13, RZ, RZ, R35 ;  /* 0x000000ffff0d7224 */ /* 0x000fe200078e0023 */
[----:B------:R-:W-:-:S07]  /*21390*/  MOV R12, 0x1 ;  /* 0x00000001000c7802 */ /* 0x000fce0000000f00 */
[----:B-----5:R-:W-:Y:S05]  /*213a0*/  WARPSYNC.COLLECTIVE R15, `(.L_x_3305) ;  /* 0x000000000f087348 */ /* 0x020fea0003c00000 */
[----:B------:R0:W1:Y:S02]  /*213b0*/  SHFL.IDX P6, R14, R13, R12, R11 ;  /* 0x0000000c0d0e7389 */ /* 0x00006400000c000b */
[----:B01---5:R-:W-:Y:S01]  /*213c0*/  ENDCOLLECTIVE ;  /* 0x000000000000791b */ /* 0x023fe20003800000 */
.L_x_3305:
[----:B------:R-:W-:Y:S01]  /*213d0*/  CS2R R46, SRZ ;  /* 0x00000000002e7805 */ /* 0x000fe2000001ff00 */
[----:B------:R-:W-:Y:S01]  /*213e0*/  IMAD.MOV.U32 R13, RZ, RZ, R32 ;  /* 0x000000ffff0d7224 */ /* 0x000fe200078e0020 */
[----:B------:R-:W-:Y:S02]  /*213f0*/  CS2R R48, SRZ ;  /* 0x0000000000307805 */ /* 0x000fe4000001ff00 */
[----:B------:R-:W-:Y:S02]  /*21400*/  CS2R R20, SRZ ;  /* 0x0000000000147805 */ /* 0x000fe4000001ff00 */
[----:B------:R-:W-:Y:S01]  /*21410*/  CS2R R36, SRZ ;  /* 0x0000000000247805 */ /* 0x000fe2000001ff00 */
[----:B------:R-:W-:-:S04]  /*21420*/  @!P1 IMAD.MOV.U32 R46, RZ, RZ, R24 ;  /* 0x000000ffff2e9224 */ /* 0x000fc800078e0018 */
[----:B------:R-:W-:-:S05]  /*21430*/  IMAD.MOV.U32 R3, RZ, RZ, R46 ;  /* 0x000000ffff037224 */ /* 0x000fca00078e002e */
[----:B------:R-:W-:Y:S01]  /*21440*/  PRMT R64, R64, 0x5410, R3 ;  /* 0x0000541040407816 */ /* 0x000fe20000000003 */
[----:B------:R-:W-:-:S07]  /*21450*/  IMAD.MOV.U32 R3, RZ, RZ, R14 ;  /* 0x000000ffff037224 */ /* 0x000fce00078e000e */
[----:B------:R-:W-:Y:S05]  /*21460*/  WARPSYNC.COLLECTIVE R15, `(.L_x_3306) ;  /* 0x000000000f087348 */ /* 0x000fea0003c00000 */
[----:B------:R0:W1:Y:S02]  /*21470*/  SHFL.IDX P6, R14, R13, R12, R11 ;  /* 0x0000000c0d0e7389 */ /* 0x00006400000c000b */
[----:B01----:R-:W-:Y:S01]  /*21480*/  ENDCOLLECTIVE ;  /* 0x000000000000791b */ /* 0x003fe20003800000 */
.L_x_3306:
[----:B------:R-:W-:-:S05]  /*21490*/  @!P1 MOV R47, R25 ;  /* 0x00000019002f9202 */ /* 0x000fca0000000f00 */
[----:B------:R-:W-:-:S05]  /*214a0*/  IMAD.MOV.U32 R8, RZ, RZ, R47 ;  /* 0x000000ffff087224 */ /* 0x000fca00078e002f */
[----:B------:R-:W-:Y:S01]  /*214b0*/  PRMT R66, R8, 0x7610, R66 ;  /* 0x0000761008427816 */ /* 0x000fe20000000042 */
[----:B------:R-:W-:Y:S01]  /*214c0*/  IMAD.MOV.U32 R13, RZ, RZ, R33 ;  /* 0x000000ffff0d7224 */ /* 0x000fe200078e0021 */
[----:B------:R-:W-:-:S07]  /*214d0*/  MOV R8, R14 ;  /* 0x0000000e00087202 */ /* 0x000fce0000000f00 */
[----:B------:R-:W-:Y:S05]  /*214e0*/  WARPSYNC.COLLECTIVE R15, `(.L_x_3307) ;  /* 0x000000000f087348 */ /* 0x000fea0003c00000 */
[----:B------:R0:W1:Y:S02]  /*214f0*/  SHFL.IDX P6, R14, R13, R12, R11 ;  /* 0x0000000c0d0e7389 */ /* 0x00006400000c000b */
[----:B01----:R-:W-:Y:S01]  /*21500*/  ENDCOLLECTIVE ;  /* 0x000000000000791b */ /* 0x003fe20003800000 */
.L_x_3307:
[----:B------:R-:W-:Y:S01]  /*21510*/  MOV R13, R34 ;  /* 0x00000022000d7202 */ /* 0x000fe20000000f00 */
[----:B------:R-:W-:-:S07]  /*21520*/  IMAD.MOV.U32 R9, RZ, RZ, R14 ;  /* 0x000000ffff097224 */ /* 0x000fce00078e000e */
[----:B------:R-:W-:Y:S05]  /*21530*/  WARPSYNC.COLLECTIVE R15, `(.L_x_3308) ;  /* 0x000000000f087348 */ /* 0x000fea0003c00000 */
[----:B------:R0:W1:Y:S02]  /*21540*/  SHFL.IDX P6, R14, R13, R12, R11 ;  /* 0x0000000c0d0e7389 */ /* 0x00006400000c000b */
[----:B01----:R-:W-:Y:S01]  /*21550*/  ENDCOLLECTIVE ;  /* 0x000000000000791b */ /* 0x003fe20003800000 */
.L_x_3308:
[----:B------:R-:W-:Y:S01]  /*21560*/  @!P1 MOV R48, R26 ;  /* 0x0000001a00309202 */ /* 0x000fe20000000f00 */
[----:B------:R-:W-:Y:S01]  /*21570*/  @!P1 IMAD.MOV.U32 R49, RZ, RZ, R27 ;  /* 0x000000ffff319224 */ /* 0x000fe200078e001b */
[----:B------:R-:W-:Y:S01]  /*21580*/  @!P1 MOV R20, R4 ;  /* 0x0000000400149202 */ /* 0x000fe20000000f00 */
[----:B------:R-:W-:Y:S01]  /*21590*/  @!P1 IMAD.MOV.U32 R21, RZ, RZ, R5 ;  /* 0x000000ffff159224 */ /* 0x000fe200078e0005 */
[----:B------:R-:W-:Y:S01]  /*215a0*/  @!P1 MOV R37, R7 ;  /* 0x0000000700259202 */ /* 0x000fe20000000f00 */
[----:B------:R-:W-:Y:S02]  /*215b0*/  @!P1 IMAD.MOV.U32 R36, RZ, RZ, R6 ;  /* 0x000000ffff249224 */ /* 0x000fe400078e0006 */
[----:B------:R-:W-:Y:S02]  /*215c0*/  IMAD.MOV.U32 R10, RZ, RZ, R48 ;  /* 0x000000ffff0a7224 */ /* 0x000fe400078e0030 */
        /* <DEDUP_REMOVED lines=11> */
.L_x_3029:
[----:B------:R-:W-:Y:S01]  /*21680*/  BSSY B1, `(.L_x_3310) ;  /* 0x0000008000017945 */ /* 0x000fe20003800000 */
[----:B----4-:R-:W-:Y:S01]  /*21690*/  IMAD.MOV.U32 R13, RZ, RZ, R35 ;  /* 0x000000ffff0d7224 */ /* 0x010fe200078e0023 */
[----:B------:R-:W-:Y:S01]  /*216a0*/  MOV R12, 0x2 ;  /* 0x00000002000c7802 */ /* 0x000fe20000000f00 */
[----:B------:R-:W-:Y:S02]  /*216b0*/  IMAD.MOV.U32 R11, RZ, RZ, 0x181f ;  /* 0x0000181fff0b7424 */ /* 0x000fe400078e00ff */
[----:B-1----:R-:W-:-:S07]  /*216c0*/  IMAD.MOV.U32 R15, RZ, RZ, -0x1 ;  /* 0xffffffffff0f7424 */ /* 0x002fce00078e00ff */
[----:B------:R-:W-:Y:S05]  /*216d0*/  WARPSYNC.COLLECTIVE R15, `(.L_x_3311) ;  /* 0x000000000f087348 */ /* 0x000fea0003c00000 */
[----:B------:R0:W1:Y:S02]  /*216e0*/  SHFL.IDX P6, R14, R13, R12, R11 ;  /* 0x0000000c0d0e7389 */ /* 0x00006400000c000b */
[----:B01----:R-:W-:Y:S01]  /*216f0*/  ENDCOLLECTIVE ;  /* 0x000000000000791b */ /* 0x003fe20003800000 */
.L_x_3311:
[----:B------:R-:W-:Y:S05]  /*21700*/  BSYNC B1 ;  /* 0x0000000000017941 */ /* 0x000fea0003800000 */
.L_x_3310:
[----:B------:R-:W-:Y:S01]  /*21710*/  IMAD.MOV.U32 R13, RZ, RZ, R32 ;  /* 0x000000ffff0d7224 */ /* 0x000fe200078e0020 */
[----:B------:R-:W-:Y:S01]  /*21720*/  MOV R11, 0x181f ;  /* 0x0000181f000b7802 */ /* 0x000fe20000000f00 */
[----:B------:R-:W-:Y:S01]  /*21730*/  IMAD.MOV.U32 R12, RZ, RZ, 0x2 ;  /* 0x00000002ff0c7424 */ /* 0x000fe200078e00ff */
[----:B------:R-:W-:Y:S01]  /*21740*/  MOV R3, R14 ;  /* 0x0000000e00037202 */ /* 0x000fe20000000f00 */
[----:B------:R-:W-:Y:S01]  /*21750*/  IMAD.MOV.U32 R15, RZ, RZ, -0x1 ;  /* 0xffffffffff0f7424 */ /* 0x000fe200078e00ff */
[----:B------:R-:W-:-:S07]  /*21760*/  IADD3 R9, R55, 0x40, RZ ;  /* 0x0000004037097810 */ /* 0x000fce0007ffe0ff */
[----:B------:R-:W-:Y:S05]  /*21770*/  WARPSYNC.COLLECTIVE R15, `(.L_x_3312) ;  /* 0x000000000f087348 */ /* 0x000fea0003c00000 */
[----:B------:R0:W1:Y:S02]  /*21780*/  SHFL.IDX P6, R14, R13, R12, R11 ;  /* 0x0000000c0d0e7389 */ /* 0x00006400000c000b */
[----:B01----:R-:W-:Y:S01]  /*21790*/  ENDCOLLECTIVE ;  /* 0x000000000000791b */ /* 0x003fe20003800000 */
.L_x_3312:
[----:B------:R-:W-:Y:S01]  /*217a0*/  ISETP.GE.OR P1, PT, R9, R0, P0 ;  /* 0x000000000900720c */ /* 0x000fe20000726670 */
[----:B------:R-:W-:-:S12]  /*217b0*/  IMAD.MOV.U32 R13, RZ, RZ, R33 ;  /* 0x000000ffff0d7224 */ /* 0x000fd800078e0021 */
[C---:B------:R-:W-:Y:S01]  /*217c0*/  @!P1 SHF.L.U64.HI R29, R16.reuse, 0x1, R17 ;  /* 0x00000001101d9819 */ /* 0x040fe20000010211 */
[----:B------:R-:W-:Y:S02]  /*217d0*/  @!P1 IMAD.SHL.U32 R31, R16, 0x2, RZ ;  /* 0x00000002101f9824 */ /* 0x000fe400078e00ff */
[----:B------:R-:W-:-:S07]  /*217e0*/  IMAD.MOV.U32 R8, RZ, RZ, R14 ;  /* 0x000000ffff087224 */ /* 0x000fce00078e000e */
[----:B------:R-:W-:Y:S05]  /*217f0*/  WARPSYNC.COLLECTIVE R15, `(.L_x_3313) ;  /* 0x000000000f087348 */ /* 0x000fea0003c00000 */
[----:B------:R0:W1:Y:S02]  /*21800*/  SHFL.IDX P6, R14, R13, R12, R11 ;  /* 0x0000000c0d0e7389 */ /* 0x00006400000c000b */
[----:B01----:R-:W-:Y:S01]  /*21810*/  ENDCOLLECTIVE ;  /* 0x000000000000791b */ /* 0x003fe20003800000 */
.L_x_3313:
[----:B------:R-:W-:-:S05]  /*21820*/  @!P1 IADD3 R8, P2, R8, R31, RZ ;  /* 0x0000001f08089210 */ /* 0x000fca0007f5e0ff */
[----:B------:R-:W-:Y:S01]  /*21830*/  @!P1 IMAD.X R9, R3, 0x1, R29, P2 ;  /* 0x0000000103099824 */ /* 0x000fe200010e061d */
[----:B------:R-:W-:Y:S01]  /*21840*/  MOV R13, R34 ;  /* 0x00000022000d7202 */ /* 0x000fe20000000f00 */
[----:B------:R-:W-:-:S07]  /*21850*/  IMAD.MOV.U32 R28, RZ, RZ, R14 ;  /* 0x000000ffff1c7224 */ /* 0x000fce00078e000e */
[----:B------:R-:W-:Y:S05]  /*21860*/  WARPSYNC.COLLECTIVE R15, `(.L_x_3314) ;  /* 0x000000000f087348 */ /* 0x000fea0003c00000 */
[----:B------:R0:W1:Y:S02]  /*21870*/  SHFL.IDX P6, R14, R13, R12, R11 ;  /* 0x0000000c0d0e7389 */ /* 0x00006400000c000b */
[----:B01----:R-:W-:Y:S01]  /*21880*/  ENDCOLLECTIVE ;  /* 0x000000000000791b */ /* 0x003fe20003800000 */
.L_x_3314:
[----:B------:R-:W2:Y:S01]  /*21890*/  @!P1 LD.E.128 R8, desc[UR42][R8.64] ;  /* 0x0000002a08089980 */ /* 0x000ea2000c101d00 */
[----:B------:R-:W-:-:S04]  /*218a0*/  @!P1 IADD3 R14, P2, R14, R31, RZ ;  /* 0x0000001f0e0e9210 */ /* 0x000fc80007f5e0ff */
[----:B------:R-:W-:-:S05]  /*218b0*/  @!P1 IADD3.X R3, R28, R29, RZ, P2, !PT ;  /* 0x0000001d1c039210 */ /* 0x000fca00017fe4ff */
[----:B------:R-:W-:-:S05]  /*218c0*/  @!P1 IMAD.MOV.U32 R15, RZ, RZ, R3 ;  /* 0x000000ffff0f9224 */ /* 0x000fca00078e0003 */
[----:B------:R0:W5:Y:S01]  /*218d0*/  @!P1 LD.E.128 R28, desc[UR42][R14.64] ;  /* 0x0000002a0e1c9980 */ /* 0x000162000c101d00 */
[----:B------:R-:W-:Y:S02]  /*218e0*/  CS2R R50, SRZ ;  /* 0x0000000000327805 */ /* 0x000fe4000001ff00 */
[----:B------:R-:W-:Y:S01]  /*218f0*/  CS2R R52, SRZ ;  /* 0x0000000000347805 */ /* 0x000fe2000001ff00 */
[----:B------:R-:W-:Y:S01]  /*21900*/  IMAD.MOV.U32 R13, RZ, RZ, R35 ;  /* 0x000000ffff0d7224 */ /* 0x000fe200078e0023 */
[----:B------:R-:W-:Y:S02]  /*21910*/  CS2R R38, SRZ ;  /* 0x0000000000267805 */ /* 0x000fe4000001ff00 */
[----:B------:R-:W-:Y:S01]  /*21920*/  CS2R R40, SRZ ;  /* 0x0000000000287805 */ /* 0x000fe2000001ff00 */
[----:B0-----:R-:W-:Y:S01]  /*21930*/  IMAD.MOV.U32 R15, RZ, RZ, -0x1 ;  /* 0xffffffffff0f7424 */ /* 0x001fe200078e00ff */
[----:B--2---:R-:W-:Y:S01]  /*21940*/  @!P1 MOV R51, R9 ;  /* 0x0000000900339202 */ /* 0x004fe20000000f00 */
[----:B------:R-:W-:Y:S01]  /*21950*/  @!P1 IMAD.MOV.U32 R50, RZ, RZ, R8 ;  /* 0x000000ffff329224 */ /* 0x000fe200078e0008 */
[----:B------:R-:W-:Y:S01]  /*21960*/  @!P1 MOV R52, R10 ;  /* 0x0000000a00349202 */ /* 0x000fe20000000f00 */
[----:B------:R-:W-:-:S02]  /*21970*/  @!P1 IMAD.MOV.U32 R53, RZ, RZ, R11 ;  /* 0x000000ffff359224 */ /* 0x000fc400078e000b */
[----:B------:R-:W-:Y:S02]  /*21980*/  IMAD.MOV.U32 R3, RZ, RZ, R50 ;  /* 0x000000ffff037224 */ /* 0x000fe400078e0032 */
[----:B------:R-:W-:Y:S02]  /*21990*/  IMAD.MOV.U32 R12, RZ, RZ, R51 ;  /* 0x000000ffff0c7224 */ /* 0x000fe400078e0033 */
[----:B------:R-:W-:Y:S02]  /*219a0*/  IMAD.MOV.U32 R11, RZ, RZ, 0x181f ;  /* 0x0000181fff0b7424 */ /* 0x000fe400078e00ff */
[----:B------:R-:W-:Y:S01]  /*219b0*/  IMAD.MOV.U32 R8, RZ, RZ, R52 ;  /* 0x000000ffff087224 */ /* 0x000fe200078e0034 */
[----:B------:R-:W-:Y:S01]  /*219c0*/  PRMT R59, R3, 0x5410, R12 ;  /* 0x00005410033b7816 */ /* 0x000fe2000000000c */
[----:B------:R-:W-:Y:S01]  /*219d0*/  IMAD.MOV.U32 R9, RZ, RZ, R53 ;  /* 0x000000ffff097224 */ /* 0x000fe200078e0035 */
[----:B------:R-:W-:-:S04]  /*219e0*/  MOV R12, 0x3 ;  /* 0x00000003000c7802 */ /* 0x000fc80000000f00 */
[----:B------:R-:W-:-:S07]  /*219f0*/  PRMT R44, R8, 0x5410, R9 ;  /* 0x00005410082c7816 */ /* 0x000fce0000000009 */
[----:B-----5:R-:W-:Y:S05]  /*21a00*/  WARPSYNC.COLLECTIVE R15, `(.L_x_3315) ;  /* 0x000000000f087348 */ /* 0x020fea0003c00000 */
[----:B------:R0:W1:Y:S02]  /*21a10*/  SHFL.IDX P6, R14, R13, R12, R11 ;  /* 0x0000000c0d0e7389 */ /* 0x00006400000c000b */
[----:B01---5:R-:W-:Y:S01]  /*21a20*/  ENDCOLLECTIVE ;  /* 0x000000000000791b */ /* 0x023fe20003800000 */
.L_x_3315:
[----:B------:R-:W-:Y:S01]  /*21a30*/  @!P1 MOV R38, R28 ;  /* 0x0000001c00269202 */ /* 0x000fe20000000f00 */
[----:B------:R-:W-:Y:S01]  /*21a40*/  @!P1 IMAD.MOV.U32 R39, RZ, RZ, R29 ;  /* 0x000000ffff279224 */ /* 0x000fe200078e001d */
[----:B------:R-:W-:Y:S01]  /*21a50*/  @!P1 MOV R41, R31 ;  /* 0x0000001f00299202 */ /* 0x000fe20000000f00 */
[----:B------:R-:W-:Y:S02]  /*21a60*/  @!P1 IMAD.MOV.U32 R40, RZ, RZ, R30 ;  /* 0x000000ffff289224 */ /* 0x000fe400078e001e */
[----:B------:R-:W-:Y:S02]  /*21a70*/  IMAD.MOV.U32 R8, RZ, RZ, R38 ;  /* 0x000000ffff087224 */ /* 0x000fe400078e0026 */
[----:B------:R-:W-:Y:S01]  /*21a80*/  IMAD.MOV.U32 R9, RZ, RZ, R39 ;  /* 0x000000ffff097224 */ /* 0x000fe200078e0027 */
[----:B------:R-:W-:Y:S01]  /*21a90*/  MOV R10, R40 ;  /* 0x00000028000a7202 */ /* 0x000fe20000000f00 */
[----:B------:R-:W-:-:S03]  /*21aa0*/  IMAD.MOV.U32 R13, RZ, RZ, R32 ;  /* 0x000000ffff0d7224 */ /* 0x000fc600078e0020 */
[----:B------:R-:W-:Y:S02]  /*21ab0*/  PRMT R62, R8, 0x5410, R9 ;  /* 0x00005410083e7816 */ /* 0x000fe40000000009 */
[----:B------:R-:W-:Y:S02]  /*21ac0*/  CS2R R8, SRZ ;  /* 0x0000000000087805 */ /* 0x000fe4000001ff00 */
[----:B------:R-:W-:-:S07]  /*21ad0*/  MOV R3, R14 ;  /* 0x0000000e00037202 */ /* 0x000fce0000000f00 */
[----:B------:R-:W-:Y:S05]  /*21ae0*/  WARPSYNC.COLLECTIVE R15, `(.L_x_3316) ;  /* 0x000000000f087348 */ /* 0x000fea0003c00000 */
[----:B------:R0:W1:Y:S02]  /*21af0*/  SHFL.IDX P6, R14, R13, R12, R11 ;  /* 0x0000000c0d0e7389 */ /* 0x00006400000c000b */
[----:B01----:R-:W-:Y:S01]  /*21b00*/  ENDCOLLECTIVE ;  /* 0x000000000000791b */ /* 0x003fe20003800000 */
.L_x_3316:
[----:B------:R-:W-:Y:S01]  /*21b10*/  MOV R13, R33 ;  /* 0x00000021000d7202 */ /* 0x000fe20000000f00 */
[----:B------:R-:W-:-:S07]  /*21b20*/  IMAD.MOV.U32 R32, RZ, RZ, R14 ;  /* 0x000000ffff207224 */ /* 0x000fce00078e000e */
[----:B------:R-:W-:Y:S05]  /*21b30*/  WARPSYNC.COLLECTIVE R15, `(.L_x_3317) ;  /* 0x000000000f087348 */ /* 0x000fea0003c00000 */
[----:B------:R0:W1:Y:S02]  /*21b40*/  SHFL.IDX P6, R14, R13, R12, R11 ;  /* 0x0000000c0d0e7389 */ /* 0x00006400000c000b */
[----:B01----:R-:W-:Y:S01]  /*21b50*/  ENDCOLLECTIVE ;  /* 0x000000000000791b */ /* 0x003fe20003800000 */
.L_x_3317:
[----:B------:R-:W-:Y:S02]  /*21b60*/  IMAD.MOV.U32 R13, RZ, RZ, R34 ;  /* 0x000000ffff0d7224 */ /* 0x000fe400078e0022 */
[----:B------:R-:W-:-:S07]  /*21b70*/  IMAD.MOV.U32 R33, RZ, RZ, R14 ;  /* 0x000000ffff217224 */ /* 0x000fce00078e000e */
[----:B------:R-:W-:Y:S05]  /*21b80*/  WARPSYNC.COLLECTIVE R15, `(.L_x_3318) ;  /* 0x000000000f087348 */ /* 0x000fea0003c00000 */
[----:B------:R0:W1:Y:S02]  /*21b90*/  SHFL.IDX P6, R14, R13, R12, R11 ;  /* 0x0000000c0d0e7389 */ /* 0x00006400000c000b */
[----:B01----:R-:W-:Y:S01]  /*21ba0*/  ENDCOLLECTIVE ;  /* 0x000000000000791b */ /* 0x003fe20003800000 */
.L_x_3318:
[----:B------:R-:W-:-:S05]  /*21bb0*/  IMAD.MOV.U32 R11, RZ, RZ, R41 ;  /* 0x000000ffff0b7224 */ /* 0x000fca00078e0029 */
[----:B------:R-:W-:Y:S02]  /*21bc0*/  PRMT R63, R10, 0x5410, R11 ;  /* 0x000054100a3f7816 */ /* 0x000fe4000000000b */
[----:B------:R-:W-:Y:S01]  /*21bd0*/  MOV R34, R14 ;  /* 0x0000000e00227202 */ /* 0x000fe20000000f00 */
[----:B------:R-:W-:Y:S06]  /*21be0*/  BRA `(.L_x_3319) ;  /* 0xfffffe9c00a07947 */ /* 0x000fec000383ffff */
.L_x_3033:
[----:B0-----:R0:W1:Y:S02]  /*21bf0*/  SYNCS.PHASECHK.TRANS64.TRYWAIT P4, [R18+URZ+0x28800], R29 ;  /* 0x0288001d120075a7 */ /* 0x001064000808017f */
[----:B-1----:R-:W-:Y:S05]  /*21c00*/  @!P4 NANOSLEEP.SYNCS 0x989680 ;  /* 0x009896800000c95d */ /* 0x002fea0003900000 */
[----:B------:R-:W1:Y:S02]  /*21c10*/  @!P4 SYNCS.PHASECHK.TRANS64 P4, [R18+URZ+0x28800], R29 ;  /* 0x0288001d1200c5a7 */ /* 0x000e64000808007f */
[----:B-1----:R-:W-:Y:S05]  /*21c20*/  @!P4 BRA `(.L_x_3033) ;  /* 0xfffffffc00f0c947 */ /* 0x002fea000383ffff */
[----:B------:R-:W-:Y:S05]  /*21c30*/  BRA `(.L_x_3320) ;  /* 0xfffffea0003c7947 */ /* 0x000fea000383ffff */
.L_x_3043:
[----:B---3--:R3:W0:Y:S02]  /*21c40*/  SYNCS.PHASECHK.TRANS64.TRYWAIT P1, [R0+URZ+0x28830], R3 ;  /* 0x02883003000075a7 */ /* 0x008624000802017f */
[----:B0-----:R-:W-:Y:S05]  /*21c50*/  @!P1 NANOSLEEP.SYNCS 0x989680 ;  /* 0x009896800000995d */ /* 0x001fea0003900000 */
[----:B------:R-:W0:Y:S02]  /*21c60*/  @!P1 SYNCS.PHASECHK.TRANS64 P1, [R0+URZ+0x28830], R3 ;  /* 0x02883003000095a7 */ /* 0x000e24000802007f */
[----:B0-----:R-:W-:Y:S05]  /*21c70*/  @!P1 BRA `(.L_x_3043) ;  /* 0xfffffffc00f09947 */ /* 0x001fea000383ffff */
[----:B------:R-:W-:Y:S05]  /*21c80*/  BRA `(.L_x_3042) ;  /* 0xfffffeb800907947 */ /* 0x000fea000383ffff */
.L_x_3050:
[----:B-1----:R1:W2:Y:S02]  /*21c90*/  SYNCS.PHASECHK.TRANS64.TRYWAIT P3, [R7+URZ+0x28830], R6 ;  /* 0x02883006070075a7 */ /* 0x0022a4000806017f */
[----:B--2---:R-:W-:Y:S05]  /*21ca0*/  @!P3 NANOSLEEP.SYNCS 0x989680 ;  /* 0x009896800000b95d */ /* 0x004fea0003900000 */
[----:B------:R-:W2:Y:S02]  /*21cb0*/  @!P3 SYNCS.PHASECHK.TRANS64 P3, [R7+URZ+0x28830], R6 ;  /* 0x028830060700b5a7 */ /* 0x000ea4000806007f */
[----:B--2---:R-:W-:Y:S05]  /*21cc0*/  @!P3 BRA `(.L_x_3050) ;  /* 0xfffffffc00f0b947 */ /* 0x004fea000383ffff */
[----:B------:R-:W-:Y:S05]  /*21cd0*/  BRA `(.L_x_3049) ;  /* 0xfffffee400ec7947 */ /* 0x000fea000383ffff */
.L_x_3054:
[----:B-1----:R1:W2:Y:S02]  /*21ce0*/  SYNCS.PHASECHK.TRANS64.TRYWAIT P2, [R7+URZ+0x28850], R6 ;  /* 0x02885006070075a7 */ /* 0x0022a4000804017f */
[----:B--2---:R-:W-:Y:S05]  /*21cf0*/  @!P2 NANOSLEEP.SYNCS 0x989680 ;  /* 0x009896800000a95d */ /* 0x004fea0003900000 */
[----:B------:R-:W2:Y:S02]  /*21d00*/  @!P2 SYNCS.PHASECHK.TRANS64 P2, [R7+URZ+0x28850], R6 ;  /* 0x028850060700a5a7 */ /* 0x000ea4000804007f */
[----:B--2---:R-:W-:Y:S05]  /*21d10*/  @!P2 BRA `(.L_x_3054) ;  /* 0xfffffffc00f0a947 */ /* 0x004fea000383ffff */
[----:B------:R-:W-:Y:S05]  /*21d20*/  BRA `(.L_x_3051) ;  /* 0xfffffeec00087947 */ /* 0x000fea000383ffff */
.L_x_3063:
[----:B-1----:R1:W2:Y:S02]  /*21d30*/  SYNCS.PHASECHK.TRANS64.TRYWAIT P1, [R6+URZ+0x28830], R7 ;  /* 0x02883007060075a7 */ /* 0x0022a4000802017f */
[----:B--2---:R-:W-:Y:S05]  /*21d40*/  @!P1 NANOSLEEP.SYNCS 0x989680 ;  /* 0x009896800000995d */ /* 0x004fea0003900000 */
[----:B------:R-:W2:Y:S02]  /*21d50*/  @!P1 SYNCS.PHASECHK.TRANS64 P1, [R6+URZ+0x28830], R7 ;  /* 0x02883007060095a7 */ /* 0x000ea4000802007f */
[----:B--2---:R-:W-:Y:S05]  /*21d60*/  @!P1 BRA `(.L_x_3063) ;  /* 0xfffffffc00f09947 */ /* 0x004fea000383ffff */
[----:B------:R-:W-:Y:S05]  /*21d70*/  BRA `(.L_x_3062) ;  /* 0xffffff1800c07947 */ /* 0x000fea000383ffff */
.L_x_3067:
[----:B-1----:R1:W2:Y:S02]  /*21d80*/  SYNCS.PHASECHK.TRANS64.TRYWAIT P1, [R7+URZ+0x28850], R6 ;  /* 0x02885006070075a7 */ /* 0x0022a4000802017f */
[----:B--2---:R-:W-:Y:S05]  /*21d90*/  @!P1 NANOSLEEP.SYNCS 0x989680 ;  /* 0x009896800000995d */ /* 0x004fea0003900000 */
[----:B------:R-:W2:Y:S02]  /*21da0*/  @!P1 SYNCS.PHASECHK.TRANS64 P1, [R7+URZ+0x28850], R6 ;  /* 0x02885006070095a7 */ /* 0x000ea4000802007f */
[----:B--2---:R-:W-:Y:S05]  /*21db0*/  @!P1 BRA `(.L_x_3067) ;  /* 0xfffffffc00f09947 */ /* 0x004fea000383ffff */
[----:B------:R-:W-:Y:S05]  /*21dc0*/  BRA `(.L_x_3064) ;  /* 0xffffff1c00d07947 */ /* 0x000fea000383ffff */
.L_x_3074:
[----:B-1----:R1:W2:Y:S02]  /*21dd0*/  SYNCS.PHASECHK.TRANS64.TRYWAIT P1, [R13+URZ+0x28850], R4 ;  /* 0x028850040d0075a7 */ /* 0x0022a4000802017f */
[----:B--2---:R-:W-:Y:S05]  /*21de0*/  @!P1 NANOSLEEP.SYNCS 0x989680 ;  /* 0x009896800000995d */ /* 0x004fea0003900000 */
[----:B------:R-:W2:Y:S02]  /*21df0*/  @!P1 SYNCS.PHASECHK.TRANS64 P1, [R13+URZ+0x28850], R4 ;  /* 0x028850040d0095a7 */ /* 0x000ea4000802007f */
[----:B--2---:R-:W-:Y:S05]  /*21e00*/  @!P1 BRA `(.L_x_3074) ;  /* 0xfffffffc00f09947 */ /* 0x004fea000383ffff */
[----:B------:R-:W-:Y:S05]  /*21e10*/  BRA `(.L_x_3073) ;  /* 0xffffff4400187947 */ /* 0x000fea000383ffff */
.L_x_3089:
[----:B------:R-:W-:Y:S01]  /*21e20*/  IMAD.MOV.U32 R13, RZ, RZ, R4 ;  /* 0x000000ffff0d7224 */ /* 0x000fe200078e0004 */
[----:B------:R-:W-:Y:S01]  /*21e30*/  MOV R12, RZ ;  /* 0x000000ff000c7202 */ /* 0x000fe20000000f00 */
[----:B------:R-:W-:Y:S02]  /*21e40*/  IMAD.MOV.U32 R11, RZ, RZ, 0x181f ;  /* 0x0000181fff0b7424 */ /* 0x000fe400078e00ff */
[----:B------:R-:W-:-:S07]  /*21e50*/  IMAD.MOV.U32 R15, RZ, RZ, -0x1 ;  /* 0xffffffffff0f7424 */ /* 0x000fce00078e00ff */
[----:B-12---:R-:W-:Y:S05]  /*21e60*/  WARPSYNC.COLLECTIVE R15, `(.L_x_3321) ;  /* 0x000000000f087348 */ /* 0x006fea0003c00000 */
[----:B------:R0:W3:Y:S02]  /*21e70*/  SHFL.IDX P6, R14, R13, R12, R11 ;  /* 0x0000000c0d0e7389 */ /* 0x0000e400000c000b */
[----:B0123--:R-:W-:Y:S01]  /*21e80*/  ENDCOLLECTIVE ;  /* 0x000000000000791b */ /* 0x00ffe20003800000 */
.L_x_3321:
[----:B------:R-:W-:Y:S01]  /*21e90*/  IMAD.MOV.U32 R13, RZ, RZ, R0 ;  /* 0x000000ffff0d7224 */ /* 0x000fe200078e0000 */
[----:B------:R-:W-:-:S07]  /*21ea0*/  MOV R3, R14 ;  /* 0x0000000e00037202 */ /* 0x000fce0000000f00 */
[----:B------:R-:W-:Y:S05]  /*21eb0*/  WARPSYNC.COLLECTIVE R15, `(.L_x_3322) ;  /* 0x000000000f087348 */ /* 0x000fea0003c00000 */
[----:B------:R0:W1:Y:S02]  /*21ec0*/  SHFL.IDX P6, R14, R13, R12, R11 ;  /* 0x0000000c0d0e7389 */ /* 0x00006400000c000b */
[----:B01----:R-:W-:Y:S01]  /*21ed0*/  ENDCOLLECTIVE ;  /* 0x000000000000791b */ /* 0x003fe20003800000 */
.L_x_3322:
[----:B------:R-:W-:Y:S05]  /*21ee0*/  BRA `(.L_x_3323) ;  /* 0xffffff6800507947 */ /* 0x000fea000383ffff */
.L_x_3092:
[----:B------:R-:W-:Y:S01]  /*21ef0*/  BSSY B1, `(.L_x_3324) ;  /* 0x0000008000017945 */ /* 0x000fe20003800000 */
[----:B------:R-:W-:Y:S01]  /*21f00*/  IMAD.MOV.U32 R13, RZ, RZ, R4 ;  /* 0x000000ffff0d7224 */ /* 0x000fe200078e0004 */
[----:B------:R-:W-:Y:S01]  /*21f10*/  MOV R12, 0x1 ;  /* 0x00000001000c7802 */ /* 0x000fe20000000f00 */
[----:B------:R-:W-:Y:S02]  /*21f20*/  IMAD.MOV.U32 R11, RZ, RZ, 0x181f ;  /* 0x0000181fff0b7424 */ /* 0x000fe400078e00ff */
[----:B---3--:R-:W-:-:S07]  /*21f30*/  IMAD.MOV.U32 R15, RZ, RZ, -0x1 ;  /* 0xffffffffff0f7424 */ /* 0x008fce00078e00ff */
[----:B012-4-:R-:W-:Y:S05]  /*21f40*/  WARPSYNC.COLLECTIVE R15, `(.L_x_3325) ;  /* 0x000000000f087348 */ /* 0x017fea0003c00000 */
[----:B----4-:R3:W4:Y:S02]  /*21f50*/  SHFL.IDX P6, R14, R13, R12, R11 ;  /* 0x0000000c0d0e7389 */ /* 0x01072400000c000b */
[----:B01234-:R-:W-:Y:S01]  /*21f60*/  ENDCOLLECTIVE ;  /* 0x000000000000791b */ /* 0x01ffe20003800000 */
.L_x_3325:
[----:B------:R-:W-:Y:S05]  /*21f70*/  BSYNC B1 ;  /* 0x0000000000017941 */ /* 0x000fea0003800000 */
.L_x_3324:
        /* <DEDUP_REMOVED lines=8> */
.L_x_3326:
[----:B------:R-:W-:Y:S05]  /*22000*/  BRA `(.L_x_3327) ;  /* 0xffffff6800507947 */ /* 0x000fea000383ffff */
.L_x_3095:
[----:B------:R-:W-:Y:S01]  /*22010*/  BSSY B1, `(.L_x_3328) ;  /* 0x0000008000017945 */ /* 0x000fe20003800000 */
[----:B------:R-:W-:Y:S01]  /*22020*/  IMAD.MOV.U32 R13, RZ, RZ, R4 ;  /* 0x000000ffff0d7224 */ /* 0x000fe200078e0004 */
[----:B------:R-:W-:Y:S01]  /*22030*/  MOV R12, 0x2 ;  /* 0x00000002000c7802 */ /* 0x000fe20000000f00 */
[----:B------:R-:W-:Y:S02]  /*22040*/  IMAD.MOV.U32 R11, RZ, RZ, 0x181f ;  /* 0x0000181fff0b7424 */ /* 0x000fe400078e00ff */
[----:B0-----:R-:W-:-:S07]  /*22050*/  IMAD.MOV.U32 R15, RZ, RZ, -0x1 ;  /* 0xffffffffff0f7424 */ /* 0x001fce00078e00ff */
[----:B-1234-:R-:W-:Y:S05]  /*22060*/  WARPSYNC.COLLECTIVE R15, `(.L_x_3329) ;  /* 0x000000000f087348 */ /* 0x01efea0003c00000 */
[----:B----4-:R0:W4:Y:S02]  /*22070*/  SHFL.IDX P6, R14, R13, R12, R11 ;  /* 0x0000000c0d0e7389 */ /* 0x01012400000c000b */
[----:B01234-:R-:W-:Y:S01]  /*22080*/  ENDCOLLECTIVE ;  /* 0x000000000000791b */ /* 0x01ffe20003800000 */
.L_x_3329:
[----:B------:R-:W-:Y:S05]  /*22090*/  BSYNC B1 ;  /* 0x0000000000017941 */ /* 0x000fea0003800000 */
.L_x_3328:
        /* <DEDUP_REMOVED lines=8> */
.L_x_3330:
[----:B------:R-:W-:Y:S05]  /*22120*/  BRA `(.L_x_3331) ;  /* 0xffffff6800507947 */ /* 0x000fea000383ffff */
.L_x_3098:
[----:B------:R-:W-:Y:S01]  /*22130*/  BSSY B1, `(.L_x_3332) ;  /* 0x0000008000017945 */ /* 0x000fe20003800000 */
[----:B------:R-:W-:Y:S01]  /*22140*/  IMAD.MOV.U32 R13, RZ, RZ, R4 ;  /* 0x000000ffff0d7224 */ /* 0x000fe200078e0004 */
[----:B------:R-:W-:Y:S01]  /*22150*/  MOV R12, 0x3 ;  /* 0x00000003000c7802 */ /* 0x000fe20000000f00 */
[----:B------:R-:W-:Y:S02]  /*22160*/  IMAD.MOV.U32 R11, RZ, RZ, 0x181f ;  /* 0x0000181fff0b7424 */ /* 0x000fe400078e00ff */
[----:B0-----:R-:W-:-:S07]  /*22170*/  IMAD.MOV.U32 R15, RZ, RZ, -0x1 ;  /* 0xffffffffff0f7424 */ /* 0x001fce00078e00ff */
[----:B-1234-:R-:W-:Y:S05]  /*22180*/  WARPSYNC.COLLECTIVE R15, `(.L_x_3333) ;  /* 0x000000000f087348 */ /* 0x01efea0003c00000 */
[----:B------:R0:W0:Y:S02]  /*22190*/  SHFL.IDX P6, R14, R13, R12, R11 ;  /* 0x0000000c0d0e7389 */ /* 0x00002400000c000b */
[----:B01234-:R-:W-:Y:S01]  /*221a0*/  ENDCOLLECTIVE ;  /* 0x000000000000791b */ /* 0x01ffe20003800000 */
.L_x_3333:
[----:B------:R-:W-:Y:S05]  /*221b0*/  BSYNC B1 ;  /* 0x0000000000017941 */ /* 0x000fea0003800000 */
.L_x_3332:
        /* <DEDUP_REMOVED lines=8> */
.L_x_3334:
[----:B------:R-:W-:Y:S05]  /*22240*/  BRA `(.L_x_3335) ;  /* 0xffffff6800507947 */ /* 0x000fea000383ffff */
.L_x_3115:
[----:B0-----:R-:W0:Y:S01]  /*22250*/  S2R R10, SR_TID.X ;  /* 0x00000000000a7919 */ /* 0x001e220000002100 */
[----:B------:R-:W-:Y:S01]  /*22260*/  BSSY B1, `(.L_x_3336) ;  /* 0x000000a000017945 */ /* 0x000fe20003800000 */
[----:B------:R-:W-:Y:S01]  /*22270*/  MOV R12, RZ ;  /* 0x000000ff000c7202 */ /* 0x000fe20000000f00 */
[----:B-1----:R-:W-:Y:S02]  /*22280*/  IMAD.MOV.U32 R11, RZ, RZ, 0x1f ;  /* 0x0000001fff0b7424 */ /* 0x002fe400078e00ff */
[----:B------:R-:W-:Y:S01]  /*22290*/  IMAD.MOV.U32 R15, RZ, RZ, -0x1 ;  /* 0xffffffffff0f7424 */ /* 0x000fe200078e00ff */
[----:B0-----:R-:W-:-:S04]  /*222a0*/  SHF.R.U32.HI R10, RZ, 0x5, R10 ;  /* 0x00000005ff0a7819 */ /* 0x001fc8000001160a */
[----:B------:R-:W-:-:S05]  /*222b0*/  LOP3.LUT R10, R10, 0x3, RZ, 0xc0, !PT ;  /* 0x000000030a0a7812 */ /* 0x000fca00078ec0ff */
[----:B------:R-:W-:-:S07]  /*222c0*/  IMAD.MOV.U32 R13, RZ, RZ, R10 ;  /* 0x000000ffff0d7224 */ /* 0x000fce00078e000a */
[----:B------:R-:W-:Y:S05]  /*222d0*/  WARPSYNC.COLLECTIVE R15, `(.L_x_3337) ;  /* 0x000000000f087348 */ /* 0x000fea0003c00000 */
[----:B------:R0:W1:Y:S02]  /*222e0*/  SHFL.IDX P6, R14, R13, R12, R11 ;  /* 0x0000000c0d0e7389 */ /* 0x00006400000c000b */
[----:B01----:R-:W-:Y:S01]  /*222f0*/  ENDCOLLECTIVE ;  /* 0x000000000000791b */ /* 0x003fe20003800000 */
.L_x_3337:
[----:B------:R-:W-:Y:S05]  /*22300*/  BSYNC B1 ;  /* 0x0000000000017941 */ /* 0x000fea0003800000 */
.L_x_3336:
[----:B------:R-:W-:Y:S05]  /*22310*/  BRA `(.L_x_3338) ;  /* 0xffffff7c00907947 */ /* 0x000fea000383ffff */
.L_x_3117:
[----:B------:R-:W-:Y:S01]  /*22320*/  BSSY B1, `(.L_x_3339) ;  /* 0x0000006000017945 */ /* 0x000fe20003800000 */
[----:B------:R-:W-:-:S07]  /*22330*/  MOV R15, 0xffffffff ;  /* 0xffffffff000f7802 */ /* 0x000fce0000000f00 */
[----:B012---:R-:W-:Y:S05]  /*22340*/  WARPSYNC.COLLECTIVE R15, `(.L_x_3340) ;  /* 0x000000000f0c7348 */ /* 0x007fea0003c00000 */
[----:B------:R-:W-:Y:S02]  /*22350*/  ELECT P6, UR62, PT ;  /* 0x00000000003e782f */ /* 0x000fe400038c0000 */
[----:B------:R-:W-:Y:S01]  /*22360*/  MOV R14, UR62 ;  /* 0x0000003e000e7c02 */ /* 0x000fe20008000f00 */
[----:B012---:R-:W-:Y:S10]  /*22370*/  ENDCOLLECTIVE ;  /* 0x000000000000791b */ /* 0x007ff40003800000 */
.L_x_3340:
[----:B------:R-:W-:Y:S05]  /*22380*/  BSYNC B1 ;  /* 0x0000000000017941 */ /* 0x000fea0003800000 */
.L_x_3339:
[----:B------:R-:W-:Y:S05]  /*22390*/  BRA `(.L_x_3116) ;  /* 0xffffff7c00887947 */ /* 0x000fea000383ffff */
.L_x_3119:
[----:B--2---:R2:W3:Y:S02]  /*223a0*/  SYNCS.PHASECHK.TRANS64.TRYWAIT P0, [R22+URZ+0x28820], R7 ;  /* 0x02882007160075a7 */ /* 0x0044e4000800017f */
[----:B---3--:R-:W-:Y:S05]  /*223b0*/  @!P0 NANOSLEEP.SYNCS 0x989680 ;  /* 0x009896800000895d */ /* 0x008fea0003900000 */
[----:B------:R-:W3:Y:S02]  /*223c0*/  @!P0 SYNCS.PHASECHK.TRANS64 P0, [R22+URZ+0x28820], R7 ;  /* 0x02882007160085a7 */ /* 0x000ee4000800007f */
[----:B---3--:R-:W-:Y:S05]  /*223d0*/  @!P0 BRA `(.L_x_3119) ;  /* 0xfffffffc00f08947 */ /* 0x008fea000383ffff */
[----:B------:R-:W-:Y:S05]  /*223e0*/  BRA `(.L_x_3341) ;  /* 0xffffff7c00987947 */ /* 0x000fea000383ffff */
.L_x_3123:
[----:B--2---:R2:W3:Y:S02]  /*223f0*/  SYNCS.PHASECHK.TRANS64.TRYWAIT P0, [R7+URZ+0x288a0], R8 ;  /* 0x0288a008070075a7 */ /* 0x0044e4000800017f */
[----:B---3--:R-:W-:Y:S05]  /*22400*/  @!P0 NANOSLEEP.SYNCS 0x989680 ;  /* 0x009896800000895d */ /* 0x008fea0003900000 */
[----:B------:R-:W3:Y:S02]  /*22410*/  @!P0 SYNCS.PHASECHK.TRANS64 P0, [R7+URZ+0x288a0], R8 ;  /* 0x0288a008070085a7 */ /* 0x000ee4000800007f */
[----:B---3--:R-:W-:Y:S05]  /*22420*/  @!P0 BRA `(.L_x_3123) ;  /* 0xfffffffc00f08947 */ /* 0x008fea000383ffff */
[----:B------:R-:W-:Y:S05]  /*22430*/  BRA `(.L_x_3342) ;  /* 0xffffff7c00b07947 */ /* 0x000fea000383ffff */
.L_x_3129:
[----:B0-----:R0:W1:Y:S02]  /*22440*/  SYNCS.PHASECHK.TRANS64.TRYWAIT P0, [R7+URZ+0x288c0], R8 ;  /* 0x0288c008070075a7 */ /* 0x001064000800017f */
[----:B-1----:R-:W-:Y:S05]  /*22450*/  @!P0 NANOSLEEP.SYNCS 0x989680 ;  /* 0x009896800000895d */ /* 0x002fea0003900000 */
[----:B------:R-:W1:Y:S02]  /*22460*/  @!P0 SYNCS.PHASECHK.TRANS64 P0, [R7+URZ+0x288c0], R8 ;  /* 0x0288c008070085a7 */ /* 0x000e64000800007f */
[----:B-1----:R-:W-:Y:S05]  /*22470*/  @!P0 BRA `(.L_x_3129) ;  /* 0xfffffffc00f08947 */ /* 0x002fea000383ffff */
[----:B------:R-:W-:Y:S05]  /*22480*/  BRA `(.L_x_3343) ;  /* 0xffffff8000707947 */ /* 0x000fea000383ffff */
.L_x_3137:
[----:B0-----:R0:W1:Y:S02]  /*22490*/  SYNCS.PHASECHK.TRANS64.TRYWAIT P1, [R10+URZ+0x288a0], R9 ;  /* 0x0288a0090a0075a7 */ /* 0x001064000802017f */
[----:B-1----:R-:W-:Y:S05]  /*224a0*/  @!P1 NANOSLEEP.SYNCS 0x989680 ;  /* 0x009896800000995d */ /* 0x002fea0003900000 */
[----:B------:R-:W1:Y:S02]  /*224b0*/  @!P1 SYNCS.PHASECHK.TRANS64 P1, [R10+URZ+0x288a0], R9 ;  /* 0x0288a0090a0095a7 */ /* 0x000e64000802007f */
[----:B-1----:R-:W-:Y:S05]  /*224c0*/  @!P1 BRA `(.L_x_3137) ;  /* 0xfffffffc00f09947 */ /* 0x002fea000383ffff */
[----:B------:R-:W-:Y:S05]  /*224d0*/  BRA `(.L_x_3344) ;  /* 0xffffff84006c7947 */ /* 0x000fea000383ffff */
.L_x_3143:
[----:B-1----:R1:W2:Y:S02]  /*224e0*/  SYNCS.PHASECHK.TRANS64.TRYWAIT P1, [R10+URZ+0x288c0], R9 ;  /* 0x0288c0090a0075a7 */ /* 0x0022a4000802017f */
[----:B--2---:R-:W-:Y:S05]  /*224f0*/  @!P1 NANOSLEEP.SYNCS 0x989680 ;  /* 0x009896800000995d */ /* 0x004fea0003900000 */
[----:B------:R-:W2:Y:S02]  /*22500*/  @!P1 SYNCS.PHASECHK.TRANS64 P1, [R10+URZ+0x288c0], R9 ;  /* 0x0288c0090a0095a7 */ /* 0x000ea4000802007f */
[----:B--2---:R-:W-:Y:S05]  /*22510*/  @!P1 BRA `(.L_x_3143) ;  /* 0xfffffffc00f09947 */ /* 0x004fea000383ffff */
[----:B------:R-:W-:Y:S05]  /*22520*/  BRA `(.L_x_3345) ;  /* 0xffffff8800247947 */ /* 0x000fea000383ffff */
.L_x_3157:
        /* <DEDUP_REMOVED lines=11> */
.L_x_3347:
[----:B------:R-:W-:Y:S05]  /*225e0*/  BSYNC B0 ;  /* 0x0000000000007941 */ /* 0x000fea0003800000 */
.L_x_3346:
[----:B------:R-:W-:Y:S05]  /*225f0*/  BRA `(.L_x_3348) ;  /* 0xffffff9400187947 */ /* 0x000fea000383ffff */
.L_x_3160:
[----:B0-----:R0:W1:Y:S02]  /*22600*/  SYNCS.PHASECHK.TRANS64.TRYWAIT P0, [R7+URZ+0x28840], R2 ;  /* 0x02884002070075a7 */ /* 0x001064000800017f */
[----:B-1----:R-:W-:Y:S05]  /*22610*/  @!P0 NANOSLEEP.SYNCS 0x989680 ;  /* 0x009896800000895d */ /* 0x002fea0003900000 */
[----:B------:R-:W1:Y:S02]  /*22620*/  @!P0 SYNCS.PHASECHK.TRANS64 P0, [R7+URZ+0x28840], R2 ;  /* 0x02884002070085a7 */ /* 0x000e64000800007f */
[----:B-1----:R-:W-:Y:S05]  /*22630*/  @!P0 BRA `(.L_x_3160) ;  /* 0xfffffffc00f08947 */ /* 0x002fea000383ffff */
[----:B------:R-:W-:Y:S05]  /*22640*/  BRA `(.L_x_3349) ;  /* 0xffffff9400747947 */ /* 0x000fea000383ffff */
.L_x_3161:
        /* <DEDUP_REMOVED lines=8> */
.L_x_3351:
[----:B------:R-:W-:Y:S05]  /*226d0*/  BSYNC B0 ;  /* 0x0000000000007941 */ /* 0x000fea0003800000 */
.L_x_3350:
[----:B------:R-:W-:Y:S01]  /*226e0*/  IMAD.MOV.U32 R13, RZ, RZ, R4 ;  /* 0x000000ffff0d7224 */ /* 0x000fe200078e0004 */
[----:B------:R-:W-:Y:S01]  /*226f0*/  MOV R11, 0x181f ;  /* 0x0000181f000b7802 */ /* 0x000fe20000000f00 */
[----:B------:R-:W-:Y:S01]  /*22700*/  IMAD.MOV.U32 R12, RZ, RZ, RZ ;  /* 0x000000ffff0c7224 */ /* 0x000fe200078e00ff */
[----:B------:R-:W-:Y:S01]  /*22710*/  MOV R2, R14 ;  /* 0x0000000e00027202 */ /* 0x000fe20000000f00 */
[----:B------:R-:W-:Y:S02]  /*22720*/  IMAD.MOV.U32 R15, RZ, RZ, -0x1 ;  /* 0xffffffffff0f7424 */ /* 0x000fe400078e00ff */
[----:B------:R-:W-:-:S07]  /*22730*/  @P0 IMAD R8, R5, 0x2, R22 ;  /* 0x0000000205080824 */ /* 0x000fce00078e0216 */
[----:B------:R-:W-:Y:S05]  /*22740*/  WARPSYNC.COLLECTIVE R15, `(.L_x_3352) ;  /* 0x000000000f087348 */ /* 0x000fea0003c00000 */
[----:B------:R0:W1:Y:S02]  /*22750*/  SHFL.IDX P6, R14, R13, R12, R11 ;  /* 0x0000000c0d0e7389 */ /* 0x00006400000c000b */
[----:B01----:R-:W-:Y:S01]  /*22760*/  ENDCOLLECTIVE ;  /* 0x000000000000791b */ /* 0x003fe20003800000 */
.L_x_3352:
[----:B------:R-:W-:Y:S01]  /*22770*/  IMAD.MOV.U32 R13, RZ, RZ, R0 ;  /* 0x000000ffff0d7224 */ /* 0x000fe200078e0000 */
[----:B------:R-:W-:Y:S01]  /*22780*/  MOV R12, 0x1 ;  /* 0x00000001000c7802 */ /* 0x000fe20000000f00 */
[----:B------:R-:W-:-:S07]  /*22790*/  IMAD.MOV.U32 R3, RZ, RZ, R14 ;  /* 0x000000ffff037224 */ /* 0x000fce00078e000e */
[----:B------:R-:W-:Y:S05]  /*227a0*/  WARPSYNC.COLLECTIVE R15, `(.L_x_3353) ;  /* 0x000000000f087348 */ /* 0x000fea0003c00000 */
[----:B------:R0:W1:Y:S02]  /*227b0*/  SHFL.IDX P6, R14, R13, R12, R11 ;  /* 0x0000000c0d0e7389 */ /* 0x00006400000c000b */
[----:B01----:R-:W-:Y:S01]  /*227c0*/  ENDCOLLECTIVE ;  /* 0x000000000000791b */ /* 0x003fe20003800000 */
.L_x_3353:
        /* <DEDUP_REMOVED lines=16> */
.L_x_3354:
[----:B------:R-:W-:Y:S01]  /*228d0*/  @P0 IMAD R8, R5, 0x2, R22 ;  /* 0x0000000205080824 */ /* 0x000fe200078e0216 */
[----:B------:R-:W-:Y:S01]  /*228e0*/  MOV R13, R0 ;  /* 0x00000000000d7202 */ /* 0x000fe20000000f00 */
[----:B------:R-:W-:Y:S01]  /*228f0*/  IMAD.MOV.U32 R12, RZ, RZ, 0x2 ;  /* 0x00000002ff0c7424 */ /* 0x000fe200078e00ff */
[----:B------:R-:W-:-:S07]  /*22900*/  MOV R3, R14 ;  /* 0x0000000e00037202 */ /* 0x000fce0000000f00 */
[----:B------:R-:W-:Y:S05]  /*22910*/  WARPSYNC.COLLECTIVE R15, `(.L_x_3355) ;  /* 0x000000000f087348 */ /* 0x000fea0003c00000 */
[----:B------:R0:W1:Y:S02]  /*22920*/  SHFL.IDX P6, R14, R13, R12, R11 ;  /* 0x0000000c0d0e7389 */ /* 0x00006400000c000b */
[----:B01----:R-:W-:Y:S01]  /*22930*/  ENDCOLLECTIVE ;  /* 0x000000000000791b */ /* 0x003fe20003800000 */
.L_x_3355:
        /* <DEDUP_REMOVED lines=16> */
.L_x_3356:
[----:B------:R-:W-:Y:S01]  /*22a40*/  @P0 LEA R8, R5, R22, 0x1 ;  /* 0x0000001605080211 */ /* 0x000fe200078e08ff */
[----:B------:R-:W-:Y:S02]  /*22a50*/  IMAD.MOV.U32 R13, RZ, RZ, R0 ;  /* 0x000000ffff0d7224 */ /* 0x000fe400078e0000 */
[----:B------:R-:W-:Y:S02]  /*22a60*/  IMAD.MOV.U32 R12, RZ, RZ, 0x3 ;  /* 0x00000003ff0c7424 */ /* 0x000fe400078e00ff */
[----:B------:R-:W-:-:S07]  /*22a70*/  IMAD.MOV.U32 R3, RZ, RZ, R14 ;  /* 0x000000ffff037224 */ /* 0x000fce00078e000e */
[----:B------:R-:W-:Y:S05]  /*22a80*/  WARPSYNC.COLLECTIVE R15, `(.L_x_3357) ;  /* 0x000000000f087348 */ /* 0x000fea0003c00000 */
[----:B------:R0:W1:Y:S02]  /*22a90*/  SHFL.IDX P6, R14, R13, R12, R11 ;  /* 0x0000000c0d0e7389 */ /* 0x00006400000c000b */
[----:B01----:R-:W-:Y:S01]  /*22aa0*/  ENDCOLLECTIVE ;  /* 0x000000000000791b */ /* 0x003fe20003800000 */
.L_x_3357:
        /* <DEDUP_REMOVED lines=16> */
.L_x_3358:
[----:B------:R-:W-:Y:S02]  /*22bb0*/  @P0 IMAD R8, R5, 0x2, R22 ;  /* 0x0000000205080824 */ /* 0x000fe400078e0216 */
[----:B------:R-:W-:Y:S01]  /*22bc0*/  IMAD.MOV.U32 R13, RZ, RZ, R0 ;  /* 0x000000ffff0d7224 */ /* 0x000fe200078e0000 */
[----:B------:R-:W-:Y:S01]  /*22bd0*/  MOV R12, 0x4 ;  /* 0x00000004000c7802 */ /* 0x000fe20000000f00 */
[----:B------:R-:W-:-:S07]  /*22be0*/  IMAD.MOV.U32 R3, RZ, RZ, R14 ;  /* 0x000000ffff037224 */ /* 0x000fce00078e000e */
[----:B------:R-:W-:Y:S05]  /*22bf0*/  WARPSYNC.COLLECTIVE R15, `(.L_x_3359) ;  /* 0x000000000f087348 */ /* 0x000fea0003c00000 */
[----:B------:R0:W1:Y:S02]  /*22c00*/  SHFL.IDX P6, R14, R13, R12, R11 ;  /* 0x0000000c0d0e7389 */ /* 0x00006400000c000b */
[----:B01----:R-:W-:Y:S01]  /*22c10*/  ENDCOLLECTIVE ;  /* 0x000000000000791b */ /* 0x003fe20003800000 */
.L_x_3359:
        /* <DEDUP_REMOVED lines=16> */
.L_x_3360:
[----:B------:R-:W-:Y:S01]  /*22d20*/  @P0 IMAD R8, R5, 0x2, R22 ;  /* 0x0000000205080824 */ /* 0x000fe200078e0216 */
[----:B------:R-:W-:Y:S01]  /*22d30*/  MOV R13, R0 ;  /* 0x00000000000d7202 */ /* 0x000fe20000000f00 */
[----:B------:R-:W-:Y:S01]  /*22d40*/  IMAD.MOV.U32 R12, RZ, RZ, 0x5 ;  /* 0x00000005ff0c7424 */ /* 0x000fe200078e00ff */
[----:B------:R-:W-:-:S07]  /*22d50*/  MOV R3, R14 ;  /* 0x0000000e00037202 */ /* 0x000fce0000000f00 */
[----:B------:R-:W-:Y:S05]  /*22d60*/  WARPSYNC.COLLECTIVE R15, `(.L_x_3361) ;  /* 0x000000000f087348 */ /* 0x000fea0003c00000 */
[----:B------:R0:W1:Y:S02]  /*22d70*/  SHFL.IDX P6, R14, R13, R12, R11 ;  /* 0x0000000c0d0e7389 */ /* 0x00006400000c000b */
[----:B01----:R-:W-:Y:S01]  /*22d80*/  ENDCOLLECTIVE ;  /* 0x000000000000791b */ /* 0x003fe20003800000 */
.L_x_3361:
        /* <DEDUP_REMOVED lines=16> */
.L_x_3362:
[----:B------:R-:W-:Y:S01]  /*22e90*/  @P0 LEA R8, R5, R22, 0x1 ;  /* 0x0000001605080211 */ /* 0x000fe200078e08ff */
[----:B------:R-:W-:Y:S02]  /*22ea0*/  IMAD.MOV.U32 R13, RZ, RZ, R0 ;  /* 0x000000ffff0d7224 */ /* 0x000fe400078e0000 */
[----:B------:R-:W-:Y:S02]  /*22eb0*/  IMAD.MOV.U32 R12, RZ, RZ, 0x6 ;  /* 0x00000006ff0c7424 */ /* 0x000fe400078e00ff */
[----:B------:R-:W-:-:S07]  /*22ec0*/  IMAD.MOV.U32 R3, RZ, RZ, R14 ;  /* 0x000000ffff037224 */ /* 0x000fce00078e000e */
[----:B------:R-:W-:Y:S05]  /*22ed0*/  WARPSYNC.COLLECTIVE R15, `(.L_x_3363) ;  /* 0x000000000f087348 */ /* 0x000fea0003c00000 */
[----:B------:R0:W1:Y:S02]  /*22ee0*/  SHFL.IDX P6, R14, R13, R12, R11 ;  /* 0x0000000c0d0e7389 */ /* 0x00006400000c000b */
[----:B01----:R-:W-:Y:S01]  /*22ef0*/  ENDCOLLECTIVE ;  /* 0x000000000000791b */ /* 0x003fe20003800000 */
.L_x_3363:
        /* <DEDUP_REMOVED lines=16> */
.L_x_3364:
[----:B------:R-:W-:Y:S02]  /*23000*/  @P0 IMAD R8, R5, 0x2, R22 ;  /* 0x0000000205080824 */ /* 0x000fe400078e0216 */
[----:B------:R-:W-:Y:S01]  /*23010*/  IMAD.MOV.U32 R13, RZ, RZ, R0 ;  /* 0x000000ffff0d7224 */ /* 0x000fe200078e0000 */
[----:B------:R-:W-:Y:S01]  /*23020*/  MOV R12, 0x7 ;  /* 0x00000007000c7802 */ /* 0x000fe20000000f00 */
[----:B------:R-:W-:-:S07]  /*23030*/  IMAD.MOV.U32 R3, RZ, RZ, R14 ;  /* 0x000000ffff037224 */ /* 0x000fce00078e000e */
[----:B------:R-:W-:Y:S05]  /*23040*/  WARPSYNC.COLLECTIVE R15, `(.L_x_3365) ;  /* 0x000000000f087348 */ /* 0x000fea0003c00000 */
[----:B------:R0:W1:Y:S02]  /*23050*/  SHFL.IDX P6, R14, R13, R12, R11 ;  /* 0x0000000c0d0e7389 */ /* 0x00006400000c000b */
[----:B01----:R-:W-:Y:S01]  /*23060*/  ENDCOLLECTIVE ;  /* 0x000000000000791b */ /* 0x003fe20003800000 */
.L_x_3365:
        /* <DEDUP_REMOVED lines=14> */
.L_x_3366:
[----:B------:R-:W-:Y:S01]  /*23150*/  @!PT LDS RZ, [RZ] ;  /* 0x00000000fffff984 */ /* 0x000fe20000000800 */
[----:B------:R-:W-:Y:S01]  /*23160*/  @!PT LDS RZ, [RZ] ;  /* 0x00000000fffff984 */ /* 0x000fe20000000800 */
[----:B------:R-:W-:Y:S01]  /*23170*/  @!PT LDS RZ, [RZ] ;  /* 0x00000000fffff984 */ /* 0x000fe20000000800 */
[----:B------:R0:W-:Y:S02]  /*23180*/  @P0 LDGSTS.E.BYPASS.LTC128B.128 [R8+0x1f400], desc[UR42][R2.64+0x80], !P2 ;  /* 0x1f40008002080fae */ /* 0x0001e4000d101d6a */
[----:B0-----:R-:W-:Y:S01]  /*23190*/  MOV R2, R14 ;  /* 0x0000000e00027202 */ /* 0x001fe20000000f00 */
[----:B------:R-:W-:Y:S06]  /*231a0*/  BRA `(.L_x_3367) ;  /* 0xffffff90004c7947 */ /* 0x000fec000383ffff */
.L_x_3166:
[----:B------:R-:W-:Y:S01]  /*231b0*/  IMAD.MOV.U32 R13, RZ, RZ, R4 ;  /* 0x000000ffff0d7224 */ /* 0x000fe200078e0004 */
[----:B------:R-:W-:Y:S01]  /*231c0*/  MOV R11, 0x181f ;  /* 0x0000181f000b7802 */ /* 0x000fe20000000f00 */
[----:B------:R-:W-:Y:S02]  /*231d0*/  IMAD.MOV.U32 R12, RZ, RZ, RZ ;  /* 0x000000ffff0c7224 */ /* 0x000fe400078e00ff */
[----:B------:R-:W-:Y:S02]  /*231e0*/  IMAD.MOV.U32 R15, RZ, RZ, -0x1 ;  /* 0xffffffffff0f7424 */ /* 0x000fe400078e00ff */
[----:B-----5:R-:W-:Y:S02]  /*231f0*/  IMAD R5, R10, R6, RZ ;  /* 0x000000060a057224 */ /* 0x020fe400078e02ff */
[----:B------:R-:W-:-:S07]  /*23200*/  IMAD R17, R17, 0x80, R9 ;  /* 0x0000008011117824 */ /* 0x000fce00078e0209 */
[----:B------:R-:W-:Y:S05]  /*23210*/  WARPSYNC.COLLECTIVE R15, `(.L_x_3368) ;  /* 0x000000000f087348 */ /* 0x000fea0003c00000 */
[----:B------:R0:W1:Y:S02]  /*23220*/  SHFL.IDX P6, R14, R13, R12, R11 ;  /* 0x0000000c0d0e7389 */ /* 0x00006400000c000b */
[----:B01----:R-:W-:Y:S01]  /*23230*/  ENDCOLLECTIVE ;  /* 0x000000000000791b */ /* 0x003fe20003800000 */
.L_x_3368:
[C---:B------:R-:W-:Y:S01]  /*23240*/  VIADD R6, R17.reuse, 0x10 ;  /* 0x0000001011067836 */ /* 0x040fe20000000000 */
[----:B------:R-:W-:Y:S02]  /*23250*/  ISETP.GE.AND P3, PT, R17, R5, PT ;  /* 0x000000051100720c */ /* 0x000fe40003f66270 */
[----:B------:R-:W-:Y:S01]  /*23260*/  MOV R13, R0 ;  /* 0x00000000000d7202 */ /* 0x000fe20000000f00 */
[----:B------:R-:W-:-:S10]  /*23270*/  IMAD.MOV.U32 R2, RZ, RZ, R14 ;  /* 0x000000ffff027224 */ /* 0x000fd400078e000e */
[----:B------:R-:W-:Y:S05]  /*23280*/  WARPSYNC.COLLECTIVE R15, `(.L_x_3369) ;  /* 0x000000000f087348 */ /* 0x000fea0003c00000 */
[----:B------:R0:W1:Y:S02]  /*23290*/  SHFL.IDX P6, R14, R13, R12, R11 ;  /* 0x0000000c0d0e7389 */ /* 0x00006400000c000b */
[----:B01----:R-:W-:Y:S01]  /*232a0*/  ENDCOLLECTIVE ;  /* 0x000000000000791b */ /* 0x003fe20003800000 */
.L_x_3369:
[----:B------:R-:W-:Y:S01]  /*232b0*/  IMAD.MOV.U32 R13, RZ, RZ, R4 ;  /* 0x000000ffff0d7224 */ /* 0x000fe200078e0004 */
[----:B------:R-:W-:Y:S02]  /*232c0*/  MOV R12, 0x1 ;  /* 0x00000001000c7802 */ /* 0x000fe40000000f00 */
[----:B------:R-:W-:-:S05]  /*232d0*/  @!P3 LEA R14, P2, R31, R14, 0x1 ;  /* 0x0000000e1f0eb211 */ /* 0x000fca00078408ff */
[----:B------:R-:W-:Y:S01]  /*232e0*/  @!P3 IMAD.X R3, RZ, RZ, R2, P2 ;  /* 0x000000ffff03b224 */ /* 0x000fe200010e0602 */
[----:B------:R-:W-:-:S07]  /*232f0*/  @!P3 MOV R2, R14 ;  /* 0x0000000e0002b202 */ /* 0x000fce0000000f00 */
[----:B------:R-:W-:Y:S05]  /*23300*/  WARPSYNC.COLLECTIVE R15, `(.L_x_3370) ;  /* 0x000000000f087348 */ /* 0x000fea0003c00000 */
[----:B------:R0:W1:Y:S02]  /*23310*/  SHFL.IDX P6, R14, R13, R12, R11 ;  /* 0x0000000c0d0e7389 */ /* 0x00006400000c000b */
[----:B01----:R-:W-:Y:S01]  /*23320*/  ENDCOLLECTIVE ;  /* 0x000000000000791b */ /* 0x003fe20003800000 */
.L_x_3370:
        /* <DEDUP_REMOVED lines=12> */
.L_x_3371:
        /* <DEDUP_REMOVED lines=8> */
.L_x_3372:
        /* <DEDUP_REMOVED lines=8> */
[----:B------:R-:W-:Y:S01]  /*234f0*/  IMAD.MOV.U32 R13, RZ, RZ, R0 ;  /* 0x000000ffff0d7224 */ /* 0x000fe200078e0000 */
[----:B0-----:R-:W-:-:S09]  /*23500*/  MOV R2, R14 ;  /* 0x0000000e00027202 */ /* 0x001fd20000000f00 */
[----:B------:R-:W-:Y:S05]  /*23510*/  WARPSYNC.COLLECTIVE R15, `(.L_x_3373) ;  /* 0x000000000f087348 */ /* 0x000fea0003c00000 */
[----:B------:R0:W1:Y:S02]  /*23520*/  SHFL.IDX P6, R14, R13, R12, R11 ;  /* 0x0000000c0d0e7389 */ /* 0x00006400000c000b */
[----:B01----:R-:W-:Y:S01]  /*23530*/  ENDCOLLECTIVE ;  /* 0x000000000000791b */ /* 0x003fe20003800000 */
.L_x_3373:
        /* <DEDUP_REMOVED lines=8> */
.L_x_3374:
        /* <DEDUP_REMOVED lines=13> */
.L_x_3375:
        /* <DEDUP_REMOVED lines=8> */
.L_x_3376:
[----:B------:R-:W-:-:S05]  /*23710*/  @!P3 MOV R3, R7 ;  /* 0x000000070003b202 */ /* 0x000fca0000000f00 */
        /* <DEDUP_REMOVED lines=12> */
.L_x_3377:
        /* <DEDUP_REMOVED lines=8> */
.L_x_3378:
[----:B------:R-:W-:-:S05]  /*23860*/  @!P3 IMAD.MOV.U32 R3, RZ, RZ, R7 ;  /* 0x000000ffff03b224 */ /* 0x000fca00078e0007 */
[----:B------:R-:W-:Y:S01]  /*23870*/  @!PT LDS RZ, [RZ] ;  /* 0x00000000fffff984 */ /* 0x000fe20000000800 */
[----:B------:R-:W-:Y:S01]  /*23880*/  @!PT LDS RZ, [RZ] ;  /* 0x00000000fffff984 */ /* 0x000fe20000000800 */
[----:B------:R-:W-:Y:S01]  /*23890*/  @!PT LDS RZ, [RZ] ;  /* 0x00000000fffff984 */ /* 0x000fe20000000800 */
[----:B------:R-:W-:Y:S04]  /*238a0*/  @!P3 LDGSTS.E.BYPASS.LTC128B.128 [R8+0x12400], desc[UR42][R2.64], !P0 ;  /* 0x124000000208bfae */ /* 0x000fe8000c101d6a */
[----:B------:R0:W-:Y:S01]  /*238b0*/  @!P3 LDGSTS.E.BYPASS.LTC128B.128 [R8+0x16400], desc[UR42][R2.64+0x80], !P1 ;  /* 0x164000800208bfae */ /* 0x0001e2000c901d6a */
[----:B------:R-:W-:Y:S01]  /*238c0*/  ISETP.GE.AND P3, PT, R6, R5, PT ;  /* 0x000000050600720c */ /* 0x000fe20003f66270 */
[----:B------:R-:W-:Y:S01]  /*238d0*/  IMAD.MOV.U32 R13, RZ, RZ, R0 ;  /* 0x000000ffff0d7224 */ /* 0x000fe200078e0000 */
[----:B------:R-:W-:Y:S02]  /*238e0*/  IADD3 R6, R17, 0x60, RZ ;  /* 0x0000006011067810 */ /* 0x000fe40007ffe0ff */
[----:B0-----:R-:W-:-:S09]  /*238f0*/  MOV R2, R14 ;  /* 0x0000000e00027202 */ /* 0x001fd20000000f00 */
[----:B------:R-:W-:Y:S05]  /*23900*/  WARPSYNC.COLLECTIVE R15, `(.L_x_3379) ;  /* 0x000000000f087348 */ /* 0x000fea0003c00000 */
[----:B------:R0:W1:Y:S02]  /*23910*/  SHFL.IDX P6, R14, R13, R12, R11 ;  /* 0x0000000c0d0e7389 */ /* 0x00006400000c000b */
[----:B01----:R-:W-:Y:S01]  /*23920*/  ENDCOLLECTIVE ;  /* 0x000000000000791b */ /* 0x003fe20003800000 */
.L_x_3379:
        /* <DEDUP_REMOVED lines=8> */
.L_x_3380:
        /* <DEDUP_REMOVED lines=12> */
.L_x_3381:
        /* <DEDUP_REMOVED lines=8> */
.L_x_3382:
[----:B------:R-:W-:-:S05]  /*23af0*/  @!P3 MOV R3, R7 ;  /* 0x000000070003b202 */ /* 0x000fca0000000f00 */
        /* <DEDUP_REMOVED lines=10> */
.L_x_3383:
[----:B------:R-:W-:Y:S05]  /*23ba0*/  BRA `(.L_x_3384) ;  /* 0xffffff9000c47947 */ /* 0x000fea000383ffff */
.L_x_3171:
[----:B0-----:R0:W1:Y:S02]  /*23bb0*/  SYNCS.PHASECHK.TRANS64.TRYWAIT P0, [R22+URZ+0x28820], R3 ;  /* 0x02882003160075a7 */ /* 0x001064000800017f */
[----:B-1----:R-:W-:Y:S05]  /*23bc0*/  @!P0 NANOSLEEP.SYNCS 0x989680 ;  /* 0x009896800000895d */ /* 0x002fea0003900000 */
[----:B------:R-:W1:Y:S02]  /*23bd0*/  @!P0 SYNCS.PHASECHK.TRANS64 P0, [R22+URZ+0x28820], R3 ;  /* 0x02882003160085a7 */ /* 0x000e64000800007f */
[----:B-1----:R-:W-:Y:S05]  /*23be0*/  @!P0 BRA `(.L_x_3171) ;  /* 0xfffffffc00f08947 */ /* 0x002fea000383ffff */
[----:B------:R-:W-:Y:S05]  /*23bf0*/  BRA `(.L_x_3385) ;  /* 0xffffff9400387947 */ /* 0x000fea000383ffff */
.L_x_3176:
[----:B0-----:R0:W1:Y:S02]  /*23c00*/  SYNCS.PHASECHK.TRANS64.TRYWAIT P0, [R6+URZ+0x28840], R3 ;  /* 0x02884003060075a7 */ /* 0x001064000800017f */
[----:B-1----:R-:W-:Y:S05]  /*23c10*/  @!P0 NANOSLEEP.SYNCS 0x989680 ;  /* 0x009896800000895d */ /* 0x002fea0003900000 */
[----:B------:R-:W1:Y:S02]  /*23c20*/  @!P0 SYNCS.PHASECHK.TRANS64 P0, [R6+URZ+0x28840], R3 ;  /* 0x02884003060085a7 */ /* 0x000e64000800007f */
[----:B-1----:R-:W-:Y:S05]  /*23c30*/  @!P0 BRA `(.L_x_3176) ;  /* 0xfffffffc00f08947 */ /* 0x002fea000383ffff */
[----:B------:R-:W-:Y:S05]  /*23c40*/  BRA `(.L_x_3386) ;  /* 0xffffff9800087947 */ /* 0x000fea000383ffff */
.L_x_3177:
        /* <DEDUP_REMOVED lines=8> */
.L_x_3388:
[----:B------:R-:W-:Y:S05]  /*23cd0*/  BSYNC B1 ;  /* 0x0000000000017941 */ /* 0x000fea0003800000 */
.L_x_3387:
[----:B------:R-:W-:Y:S01]  /*23ce0*/  IMAD.MOV.U32 R13, RZ, RZ, R7 ;  /* 0x000000ffff0d7224 */ /* 0x000fe200078e0007 */
[----:B------:R-:W-:Y:S01]  /*23cf0*/  MOV R11, 0x181f ;  /* 0x0000181f000b7802 */ /* 0x000fe20000000f00 */
[----:B------:R-:W-:Y:S01]  /*23d00*/  IMAD.MOV.U32 R12, RZ, RZ, RZ ;  /* 0x000000ffff0c7224 */ /* 0x000fe200078e00ff */
[----:B------:R-:W-:Y:S01]  /*23d10*/  MOV R3, R14 ;  /* 0x0000000e00037202 */ /* 0x000fe20000000f00 */
[----:B------:R-:W-:Y:S01]  /*23d20*/  IMAD.MOV.U32 R15, RZ, RZ, -0x1 ;  /* 0xffffffffff0f7424 */ /* 0x000fe200078e00ff */
[----:B------:R-:W-:Y:S01]  /*23d30*/  SHF.L.U32 R5, R31, 0x1, RZ ;  /* 0x000000011f057819 */ /* 0x000fe200000006ff */
[----:B------:R-:W-:-:S07]  /*23d40*/  IMAD R8, R8, 0x2, R22 ;  /* 0x0000000208087824 */ /* 0x000fce00078e0216 */
[----:B------:R-:W-:Y:S05]  /*23d50*/  WARPSYNC.COLLECTIVE R15, `(.L_x_3389) ;  /* 0x000000000f087348 */ /* 0x000fea0003c00000 */
[----:B------:R0:W1:Y:S02]  /*23d60*/  SHFL.IDX P6, R14, R13, R12, R11 ;  /* 0x0000000c0d0e7389 */ /* 0x00006400000c000b */
[----:B01----:R-:W-:Y:S01]  /*23d70*/  ENDCOLLECTIVE ;  /* 0x000000000000791b */ /* 0x003fe20003800000 */
.L_x_3389:
[----:B------:R-:W-:Y:S01]  /*23d80*/  MOV R13, R9 ;  /* 0x00000009000d7202 */ /* 0x000fe20000000f00 */
[----:B------:R-:W-:Y:S02]  /*23d90*/  IMAD.MOV.U32 R12, RZ, RZ, 0x1 ;  /* 0x00000001ff0c7424 */ /* 0x000fe400078e00ff */
[----:B------:R-:W-:-:S07]  /*23da0*/  IMAD.MOV.U32 R2, RZ, RZ, R14 ;  /* 0x000000ffff027224 */ /* 0x000fce00078e000e */
[----:B------:R-:W-:Y:S05]  /*23db0*/  WARPSYNC.COLLECTIVE R15, `(.L_x_3390) ;  /* 0x000000000f087348 */ /* 0x000fea0003c00000 */
[----:B------:R0:W1:Y:S02]  /*23dc0*/  SHFL.IDX P6, R14, R13, R12, R11 ;  /* 0x0000000c0d0e7389 */ /* 0x00006400000c000b */
[----:B01----:R-:W-:Y:S01]  /*23dd0*/  ENDCOLLECTIVE ;  /* 0x000000000000791b */ /* 0x003fe20003800000 */
.L_x_3390:
        /* <DEDUP_REMOVED lines=12> */
.L_x_3391:
[----:B------:R-:W-:Y:S01]  /*23ea0*/  MOV R13, R9 ;  /* 0x00000009000d7202 */ /* 0x000fe20000000f00 */
[----:B------:R-:W-:Y:S02]  /*23eb0*/  IMAD.MOV.U32 R12, RZ, RZ, 0x2 ;  /* 0x00000002ff0c7424 */ /* 0x000fe400078e00ff */
[----:B------:R-:W-:-:S07]  /*23ec0*/  IMAD.MOV.U32 R2, RZ, RZ, R14 ;  /* 0x000000ffff027224 */ /* 0x000fce00078e000e */
[----:B------:R-:W-:Y:S05]  /*23ed0*/  WARPSYNC.COLLECTIVE R15, `(.L_x_3392) ;  /* 0x000000000f087348 */ /* 0x000fea0003c00000 */
[----:B------:R0:W1:Y:S02]  /*23ee0*/  SHFL.IDX P6, R14, R13, R12, R11 ;  /* 0x0000000c0d0e7389 */ /* 0x00006400000c000b */
[----:B01----:R-:W-:Y:S01]  /*23ef0*/  ENDCOLLECTIVE ;  /* 0x000000000000791b */ /* 0x003fe20003800000 */
.L_x_3392:
        /* <DEDUP_REMOVED lines=12> */
.L_x_3393:
[----:B------:R-:W-:Y:S01]  /*23fc0*/  MOV R13, R9 ;  /* 0x00000009000d7202 */ /* 0x000fe20000000f00 */
[----:B------:R-:W-:Y:S02]  /*23fd0*/  IMAD.MOV.U32 R12, RZ, RZ, 0x3 ;  /* 0x00000003ff0c7424 */ /* 0x000fe400078e00ff */
[----:B------:R-:W-:-:S07]  /*23fe0*/  IMAD.MOV.U32 R2, RZ, RZ, R14 ;  /* 0x000000ffff027224 */ /* 0x000fce00078e000e */
[----:B------:R-:W-:Y:S05]  /*23ff0*/  WARPSYNC.COLLECTIVE R15, `(.L_x_3394) ;  /* 0x000000000f087348 */ /* 0x000fea0003c00000 */
[----:B------:R0:W1:Y:S02]  /*24000*/  SHFL.IDX P6, R14, R13, R12, R11 ;  /* 0x0000000c0d0e7389 */ /* 0x00006400000c000b */
[----:B01----:R-:W-:Y:S01]  /*24010*/  ENDCOLLECTIVE ;  /* 0x000000000000791b */ /* 0x003fe20003800000 */
.L_x_3394:
        /* <DEDUP_REMOVED lines=12> */
.L_x_3395:
[----:B------:R-:W-:Y:S01]  /*240e0*/  MOV R13, R9 ;  /* 0x00000009000d7202 */ /* 0x000fe20000000f00 */
[----:B------:R-:W-:Y:S02]  /*240f0*/  IMAD.MOV.U32 R12, RZ, RZ, 0x4 ;  /* 0x00000004ff0c7424 */ /* 0x000fe400078e00ff */
[----:B------:R-:W-:-:S07]  /*24100*/  IMAD.MOV.U32 R2, RZ, RZ, R14 ;  /* 0x000000ffff027224 */ /* 0x000fce00078e000e */
[----:B------:R-:W-:Y:S05]  /*24110*/  WARPSYNC.COLLECTIVE R15, `(.L_x_3396) ;  /* 0x000000000f087348 */ /* 0x000fea0003c00000 */
[----:B------:R0:W1:Y:S02]  /*24120*/  SHFL.IDX P6, R14, R13, R12, R11 ;  /* 0x0000000c0d0e7389 */ /* 0x00006400000c000b */
[----:B01----:R-:W-:Y:S01]  /*24130*/  ENDCOLLECTIVE ;  /* 0x000000000000791b */ /* 0x003fe20003800000 */
.L_x_3396:
        /* <DEDUP_REMOVED lines=12> */
.L_x_3397:
[----:B------:R-:W-:Y:S01]  /*24200*/  MOV R13, R9 ;  /* 0x00000009000d7202 */ /* 0x000fe20000000f00 */
[----:B------:R-:W-:Y:S02]  /*24210*/  IMAD.MOV.U32 R12, RZ, RZ, 0x5 ;  /* 0x00000005ff0c7424 */ /* 0x000fe400078e00ff */
[----:B------:R-:W-:-:S07]  /*24220*/  IMAD.MOV.U32 R2, RZ, RZ, R14 ;  /* 0x000000ffff027224 */ /* 0x000fce00078e000e */
[----:B------:R-:W-:Y:S05]  /*24230*/  WARPSYNC.COLLECTIVE R15, `(.L_x_3398) ;  /* 0x000000000f087348 */ /* 0x000fea0003c00000 */
[----:B------:R0:W1:Y:S02]  /*24240*/  SHFL.IDX P6, R14, R13, R12, R11 ;  /* 0x0000000c0d0e7389 */ /* 0x00006400000c000b */
[----:B01----:R-:W-:Y:S01]  /*24250*/  ENDCOLLECTIVE ;  /* 0x000000000000791b */ /* 0x003fe20003800000 */
.L_x_3398:
        /* <DEDUP_REMOVED lines=12> */
.L_x_3399:
[----:B------:R-:W-:Y:S01]  /*24320*/  MOV R13, R9 ;  /* 0x00000009000d7202 */ /* 0x000fe20000000f00 */
[----:B------:R-:W-:Y:S02]  /*24330*/  IMAD.MOV.U32 R12, RZ, RZ, 0x6 ;  /* 0x00000006ff0c7424 */ /* 0x000fe400078e00ff */
[----:B------:R-:W-:-:S07]  /*24340*/  IMAD.MOV.U32 R2, RZ, RZ, R14 ;  /* 0x000000ffff027224 */ /* 0x000fce00078e000e */
[----:B------:R-:W-:Y:S05]  /*24350*/  WARPSYNC.COLLECTIVE R15, `(.L_x_3400) ;  /* 0x000000000f087348 */ /* 0x000fea0003c00000 */
[----:B------:R0:W1:Y:S02]  /*24360*/  SHFL.IDX P6, R14, R13, R12, R11 ;  /* 0x0000000c0d0e7389 */ /* 0x00006400000c000b */
[----:B01----:R-:W-:Y:S01]  /*24370*/  ENDCOLLECTIVE ;  /* 0x000000000000791b */ /* 0x003fe20003800000 */
.L_x_3400:
        /* <DEDUP_REMOVED lines=12> */
.L_x_3401:
[----:B------:R-:W-:Y:S01]  /*24440*/  MOV R13, R9 ;  /* 0x00000009000d7202 */ /* 0x000fe20000000f00 */
[----:B------:R-:W-:Y:S02]  /*24450*/  IMAD.MOV.U32 R12, RZ, RZ, 0x7 ;  /* 0x00000007ff0c7424 */ /* 0x000fe400078e00ff */
[----:B------:R-:W-:-:S07]  /*24460*/  IMAD.MOV.U32 R2, RZ, RZ, R14 ;  /* 0x000000ffff027224 */ /* 0x000fce00078e000e */
[----:B------:R-:W-:Y:S05]  /*24470*/  WARPSYNC.COLLECTIVE R15, `(.L_x_3402) ;  /* 0x000000000f087348 */ /* 0x000fea0003c00000 */
[----:B------:R0:W1:Y:S02]  /*24480*/  SHFL.IDX P6, R14, R13, R12, R11 ;  /* 0x0000000c0d0e7389 */ /* 0x00006400000c000b */
[----:B01----:R-:W-:Y:S01]  /*24490*/  ENDCOLLECTIVE ;  /* 0x000000000000791b */ /* 0x003fe20003800000 */
.L_x_3402:
        /* <DEDUP_REMOVED lines=12> */
.L_x_3403:
[----:B------:R-:W-:Y:S01]  /*24560*/  IMAD.MOV.U32 R2, RZ, RZ, R14 ;  /* 0x000000ffff027224 */ /* 0x000fe200078e000e */
[----:B------:R-:W-:Y:S06]  /*24570*/  BRA `(.L_x_3404) ;  /* 0xffffff9000dc7947 */ /* 0x000fec000383ffff */
.L_x_3182:
[----:B-1----:R1:W2:Y:S02]  /*24580*/  SYNCS.PHASECHK.TRANS64.TRYWAIT P0, [R6+URZ+0x28860], R2 ;  /* 0x02886002060075a7 */ /* 0x0022a4000800017f */
[----:B--2---:R-:W-:Y:S05]  /*24590*/  @!P0 NANOSLEEP.SYNCS 0x989680 ;  /* 0x009896800000895d */ /* 0x004fea0003900000 */
[----:B------:R-:W2:Y:S02]  /*245a0*/  @!P0 SYNCS.PHASECHK.TRANS64 P0, [R6+URZ+0x28860], R2 ;  /* 0x02886002060085a7 */ /* 0x000ea4000800007f */
[----:B--2---:R-:W-:Y:S05]  /*245b0*/  @!P0 BRA `(.L_x_3182) ;  /* 0xfffffffc00f08947 */ /* 0x004fea000383ffff */
[----:B------:R-:W-:Y:S05]  /*245c0*/  BRA `(.L_x_3405) ;  /* 0xffffff9400387947 */ /* 0x000fea000383ffff */
.L_x_3183:
[----:B------:R-:W-:Y:S01]  /*245d0*/  BSSY B1, `(.L_x_3406) ;  /* 0x0000008000017945 */ /* 0x000fe20003800000 */
[----:B------:R-:W-:Y:S01]  /*245e0*/  IMAD.MOV.U32 R13, RZ, RZ, R24 ;  /* 0x000000ffff0d7224 */ /* 0x000fe200078e0018 */
[----:B------:R-:W-:Y:S01]  /*245f0*/  MOV R12, RZ ;  /* 0x000000ff000c7202 */ /* 0x000fe20000000f00 */
[----:B------:R-:W-:Y:S02]  /*24600*/  IMAD.MOV.U32 R11, RZ, RZ, 0x181f ;  /* 0x0000181fff0b7424 */ /* 0x000fe400078e00ff */
[----:B------:R-:W-:-:S07]  /*24610*/  IMAD.MOV.U32 R15, RZ, RZ, -0x1 ;  /* 0xffffffffff0f7424 */ /* 0x000fce00078e00ff */
[----:B-1----:R-:W-:Y:S05]  /*24620*/  WARPSYNC.COLLECTIVE R15, `(.L_x_3407) ;  /* 0x000000000f087348 */ /* 0x002fea0003c00000 */
[----:B------:R0:W2:Y:S02]  /*24630*/  SHFL.IDX P6, R14, R13, R12, R11 ;  /* 0x0000000c0d0e7389 */ /* 0x0000a400000c000b */
[----:B012---:R-:W-:Y:S01]  /*24640*/  ENDCOLLECTIVE ;  /* 0x000000000000791b */ /* 0x007fe20003800000 */
.L_x_3407:
[----:B------:R-:W-:Y:S05]  /*24650*/  BSYNC B1 ;  /* 0x0000000000017941 */ /* 0x000fea0003800000 */
.L_x_3406:
[----:B------:R-:W-:Y:S01]  /*24660*/  IMAD.MOV.U32 R13, RZ, RZ, R23 ;  /* 0x000000ffff0d7224 */ /* 0x000fe200078e0017 */
[----:B------:R-:W-:Y:S01]  /*24670*/  MOV R11, 0x181f ;  /* 0x0000181f000b7802 */ /* 0x000fe20000000f00 */
[----:B------:R-:W-:Y:S01]  /*24680*/  IMAD.MOV.U32 R12, RZ, RZ, RZ ;  /* 0x000000ffff0c7224 */ /* 0x000fe200078e00ff */
[----:B------:R-:W-:Y:S01]  /*24690*/  MOV R3, R14 ;  /* 0x0000000e00037202 */ /* 0x000fe20000000f00 */
[----:B------:R-:W-:Y:S02]  /*246a0*/  IMAD.MOV.U32 R15, RZ, RZ, -0x1 ;  /* 0xffffffffff0f7424 */ /* 0x000fe400078e00ff */
[----:B------:R-:W-:-:S07]  /*246b0*/  IMAD R7, R7, 0x2, R22 ;  /* 0x0000000207077824 */ /* 0x000fce00078e0216 */
[----:B------:R-:W-:Y:S05]  /*246c0*/  WARPSYNC.COLLECTIVE R15, `(.L_x_3408) ;  /* 0x000000000f087348 */ /* 0x000fea0003c00000 */
[----:B------:R0:W1:Y:S02]  /*246d0*/  SHFL.IDX P6, R14, R13, R12, R11 ;  /* 0x0000000c0d0e7389 */ /* 0x00006400000c000b */
[----:B01----:R-:W-:Y:S01]  /*246e0*/  ENDCOLLECTIVE ;  /* 0x000000000000791b */ /* 0x003fe20003800000 */
.L_x_3408:
[----:B------:R-:W-:Y:S01]  /*246f0*/  IMAD.MOV.U32 R13, RZ, RZ, R24 ;  /* 0x000000ffff0d7224 */ /* 0x000fe200078e0018 */
[----:B------:R-:W-:Y:S01]  /*24700*/  MOV R12, 0x1 ;  /* 0x00000001000c7802 */ /* 0x000fe20000000f00 */
[----:B------:R-:W-:-:S07]  /*24710*/  IMAD.MOV.U32 R2, RZ, RZ, R14 ;  /* 0x000000ffff027224 */ /* 0x000fce00078e000e */
[----:B------:R-:W-:Y:S05]  /*24720*/  WARPSYNC.COLLECTIVE R15, `(.L_x_3409) ;  /* 0x000000000f087348 */ /* 0x000fea0003c00000 */
[----:B------:R0:W1:Y:S02]  /*24730*/  SHFL.IDX P6, R14, R13, R12, R11 ;  /* 0x0000000c0d0e7389 */ /* 0x00006400000c000b */
[----:B01----:R-:W-:Y:S01]  /*24740*/  ENDCOLLECTIVE ;  /* 0x000000000000791b */ /* 0x003fe20003800000 */
.L_x_3409:
        /* <DEDUP_REMOVED lines=14> */
.L_x_3410:
[----:B------:R-:W-:Y:S01]  /*24830*/  IMAD.MOV.U32 R13, RZ, RZ, R24 ;  /* 0x000000ffff0d7224 */ /* 0x000fe200078e0018 */
[----:B------:R-:W-:Y:S02]  /*24840*/  MOV R12, 0x2 ;  /* 0x00000002000c7802 */ /* 0x000fe40000000f00 */
[----:B------:R-:W-:-:S07]  /*24850*/  MOV R2, R14 ;  /* 0x0000000e00027202 */ /* 0x000fce0000000f00 */
[----:B------:R-:W-:Y:S05]  /*24860*/  WARPSYNC.COLLECTIVE R15, `(.L_x_3411) ;  /* 0x000000000f087348 */ /* 0x000fea0003c00000 */
[----:B------:R0:W1:Y:S02]  /*24870*/  SHFL.IDX P6, R14, R13, R12, R11 ;  /* 0x0000000c0d0e7389 */ /* 0x00006400000c000b */
[----:B01----:R-:W-:Y:S01]  /*24880*/  ENDCOLLECTIVE ;  /* 0x000000000000791b */ /* 0x003fe20003800000 */
.L_x_3411:
        /* <DEDUP_REMOVED lines=14> */
.L_x_3412:
[----:B------:R-:W-:Y:S01]  /*24970*/  IMAD.MOV.U32 R13, RZ, RZ, R24 ;  /* 0x000000ffff0d7224 */ /* 0x000fe200078e0018 */
[----:B------:R-:W-:Y:S02]  /*24980*/  MOV R12, 0x3 ;  /* 0x00000003000c7802 */ /* 0x000fe40000000f00 */
[----:B------:R-:W-:-:S07]  /*24990*/  MOV R2, R14 ;  /* 0x0000000e00027202 */ /* 0x000fce0000000f00 */
[----:B------:R-:W-:Y:S05]  /*249a0*/  WARPSYNC.COLLECTIVE R15, `(.L_x_3413) ;  /* 0x000000000f087348 */ /* 0x000fea0003c00000 */
[----:B------:R0:W1:Y:S02]  /*249b0*/  SHFL.IDX P6, R14, R13, R12, R11 ;  /* 0x0000000c0d0e7389 */ /* 0x00006400000c000b */
[----:B01----:R-:W-:Y:S01]  /*249c0*/  ENDCOLLECTIVE ;  /* 0x000000000000791b */ /* 0x003fe20003800000 */
.L_x_3413:
        /* <DEDUP_REMOVED lines=14> */
.L_x_3414:
[----:B------:R-:W-:Y:S01]  /*24ab0*/  IMAD.MOV.U32 R13, RZ, RZ, R24 ;  /* 0x000000ffff0d7224 */ /* 0x000fe200078e0018 */
[----:B------:R-:W-:Y:S02]  /*24ac0*/  MOV R12, 0x4 ;  /* 0x00000004000c7802 */ /* 0x000fe40000000f00 */
[----:B------:R-:W-:-:S07]  /*24ad0*/  MOV R2, R14 ;  /* 0x0000000e00027202 */ /* 0x000fce0000000f00 */
[----:B------:R-:W-:Y:S05]  /*24ae0*/  WARPSYNC.COLLECTIVE R15, `(.L_x_3415) ;  /* 0x000000000f087348 */ /* 0x000fea0003c00000 */
[----:B------:R0:W1:Y:S02]  /*24af0*/  SHFL.IDX P6, R14, R13, R12, R11 ;  /* 0x0000000c0d0e7389 */ /* 0x00006400000c000b */
[----:B01----:R-:W-:Y:S01]  /*24b00*/  ENDCOLLECTIVE ;  /* 0x000000000000791b */ /* 0x003fe20003800000 */
.L_x_3415:
        /* <DEDUP_REMOVED lines=14> */
.L_x_3416:
[----:B------:R-:W-:Y:S01]  /*24bf0*/  IMAD.MOV.U32 R13, RZ, RZ, R24 ;  /* 0x000000ffff0d7224 */ /* 0x000fe200078e0018 */
[----:B------:R-:W-:Y:S02]  /*24c00*/  MOV R12, 0x5 ;  /* 0x00000005000c7802 */ /* 0x000fe40000000f00 */
[----:B------:R-:W-:-:S07]  /*24c10*/  MOV R2, R14 ;  /* 0x0000000e00027202 */ /* 0x000fce0000000f00 */
[----:B------:R-:W-:Y:S05]  /*24c20*/  WARPSYNC.COLLECTIVE R15, `(.L_x_3417) ;  /* 0x000000000f087348 */ /* 0x000fea0003c00000 */
[----:B------:R0:W1:Y:S02]  /*24c30*/  SHFL.IDX P6, R14, R13, R12, R11 ;  /* 0x0000000c0d0e7389 */ /* 0x00006400000c000b */
[----:B01----:R-:W-:Y:S01]  /*24c40*/  ENDCOLLECTIVE ;  /* 0x000000000000791b */ /* 0x003fe20003800000 */
.L_x_3417:
        /* <DEDUP_REMOVED lines=14> */
.L_x_3418:
[----:B------:R-:W-:Y:S01]  /*24d30*/  IMAD.MOV.U32 R13, RZ, RZ, R24 ;  /* 0x000000ffff0d7224 */ /* 0x000fe200078e0018 */
[----:B------:R-:W-:Y:S02]  /*24d40*/  MOV R12, 0x6 ;  /* 0x00000006000c7802 */ /* 0x000fe40000000f00 */
[----:B------:R-:W-:-:S07]  /*24d50*/  MOV R2, R14 ;  /* 0x0000000e00027202 */ /* 0x000fce0000000f00 */
[----:B------:R-:W-:Y:S05]  /*24d60*/  WARPSYNC.COLLECTIVE R15, `(.L_x_3419) ;  /* 0x000000000f087348 */ /* 0x000fea0003c00000 */
[----:B------:R0:W1:Y:S02]  /*24d70*/  SHFL.IDX P6, R14, R13, R12, R11 ;  /* 0x0000000c0d0e7389 */ /* 0x00006400000c000b */
[----:B01----:R-:W-:Y:S01]  /*24d80*/  ENDCOLLECTIVE ;  /* 0x000000000000791b */ /* 0x003fe20003800000 */
.L_x_3419:
        /* <DEDUP_REMOVED lines=14> */
.L_x_3420:
[----:B------:R-:W-:Y:S01]  /*24e70*/  IMAD.MOV.U32 R13, RZ, RZ, R24 ;  /* 0x000000ffff0d7224 */ /* 0x000fe200078e0018 */
[----:B------:R-:W-:Y:S02]  /*24e80*/  MOV R12, 0x7 ;  /* 0x00000007000c7802 */ /* 0x000fe40000000f00 */
[----:B------:R-:W-:-:S07]  /*24e90*/  MOV R2, R14 ;  /* 0x0000000e00027202 */ /* 0x000fce0000000f00 */
[----:B------:R-:W-:Y:S05]  /*24ea0*/  WARPSYNC.COLLECTIVE R15, `(.L_x_3421) ;  /* 0x000000000f087348 */ /* 0x000fea0003c00000 */
[----:B------:R0:W1:Y:S02]  /*24eb0*/  SHFL.IDX P6, R14, R13, R12, R11 ;  /* 0x0000000c0d0e7389 */ /* 0x00006400000c000b */
[----:B01----:R-:W-:Y:S01]  /*24ec0*/  ENDCOLLECTIVE ;  /* 0x000000000000791b */ /* 0x003fe20003800000 */
.L_x_3421:
        /* <DEDUP_REMOVED lines=13> */
.L_x_3422:
[----:B------:R-:W-:Y:S01]  /*24fa0*/  @!PT LDS RZ, [RZ] ;  /* 0x00000000fffff984 */ /* 0x000fe20000000800 */
[----:B------:R-:W-:Y:S01]  /*24fb0*/  @!PT LDS RZ, [RZ] ;  /* 0x00000000fffff984 */ /* 0x000fe20000000800 */
[----:B------:R-:W-:Y:S01]  /*24fc0*/  @!PT LDS RZ, [RZ] ;  /* 0x00000000fffff984 */ /* 0x000fe20000000800 */
[----:B------:R0:W-:Y:S01]  /*24fd0*/  LDGSTS.E.BYPASS.LTC128B.128 [R7+0x7400], desc[UR42][R2.64+0x80], !P0 ;  /* 0x0740008002077fae */ /* 0x0001e2000c101d6a */
[----:B------:R-:W-:Y:S05]  /*24fe0*/  BRA `(.L_x_3423) ;  /* 0xffffff8c00c07947 */ /* 0x000fea000383ffff */
.L_x_3191:
[----:B0-----:R0:W1:Y:S02]  /*24ff0*/  SYNCS.PHASECHK.TRANS64.TRYWAIT P0, [R0+URZ+0x28860], R3 ;  /* 0x02886003000075a7 */ /* 0x001064000800017f */
[----:B-1----:R-:W-:Y:S05]  /*25000*/  @!P0 NANOSLEEP.SYNCS 0x989680 ;  /* 0x009896800000895d */ /* 0x002fea0003900000 */
[----:B------:R-:W1:Y:S02]  /*25010*/  @!P0 SYNCS.PHASECHK.TRANS64 P0, [R0+URZ+0x28860], R3 ;  /* 0x02886003000085a7 */ /* 0x000e64000800007f */
[----:B-1----:R-:W-:Y:S05]  /*25020*/  @!P0 BRA `(.L_x_3191) ;  /* 0xfffffffc00f08947 */ /* 0x002fea000383ffff */
[----:B------:R-:W-:Y:S05]  /*25030*/  BRA `(.L_x_3424) ;  /* 0xffffff9000dc7947 */ /* 0x000fea000383ffff */
.L_x_3192:
[----:B------:R-:W-:Y:S01]  /*25040*/  BSSY B0, `(.L_x_3425) ;  /* 0x0000008000007945 */ /* 0x000fe20003800000 */
[----:B------:R-:W-:Y:S01]  /*25050*/  MOV R13, R24 ;  /* 0x00000018000d7202 */ /* 0x000fe20000000f00 */
[----:B------:R-:W-:Y:S01]  /*25060*/  IMAD.MOV.U32 R12, RZ, RZ, RZ ;  /* 0x000000ffff0c7224 */ /* 0x000fe200078e00ff */
[----:B------:R-:W-:Y:S01]  /*25070*/  MOV R15, 0xffffffff ;  /* 0xffffffff000f7802 */ /* 0x000fe20000000f00 */
[----:B------:R-:W-:-:S07]  /*25080*/  IMAD.MOV.U32 R11, RZ, RZ, 0x181f ;  /* 0x0000181fff0b7424 */ /* 0x000fce00078e00ff */
[----:B0-2---:R-:W-:Y:S05]  /*25090*/  WARPSYNC.COLLECTIVE R15, `(.L_x_3426) ;  /* 0x000000000f087348 */ /* 0x005fea0003c00000 */
[----:B--2---:R1:W2:Y:S02]  /*250a0*/  SHFL.IDX P6, R14, R13, R12, R11 ;  /* 0x0000000c0d0e7389 */ /* 0x0042a400000c000b */
[----:B012---:R-:W-:Y:S01]  /*250b0*/  ENDCOLLECTIVE ;  /* 0x000000000000791b */ /* 0x007fe20003800000 */
.L_x_3426:
[----:B------:R-:W-:Y:S05]  /*250c0*/  BSYNC B0 ;  /* 0x0000000000007941 */ /* 0x000fea0003800000 */
.L_x_3425:
[----:B------:R-:W-:Y:S01]  /*250d0*/  IMAD.MOV.U32 R13, RZ, RZ, R23 ;  /* 0x000000ffff0d7224 */ /* 0x000fe200078e0017 */
[----:B------:R-:W-:Y:S01]  /*250e0*/  MOV R12, RZ ;  /* 0x000000ff000c7202 */ /* 0x000fe20000000f00 */
[----:B------:R-:W-:Y:S01]  /*250f0*/  IMAD.MOV.U32 R11, RZ, RZ, 0x181f ;  /* 0x0000181fff0b7424 */ /* 0x000fe200078e00ff */
[----:B------:R-:W-:Y:S01]  /*25100*/  SHF.L.U32 R5, R31, 0x1, RZ ;  /* 0x000000011f057819 */ /* 0x000fe200000006ff */
[----:B------:R-:W-:Y:S02]  /*25110*/  IMAD.MOV.U32 R15, RZ, RZ, -0x1 ;  /* 0xffffffffff0f7424 */ /* 0x000fe400078e00ff */
[----:B------:R-:W-:Y:S02]  /*25120*/  IMAD.MOV.U32 R3, RZ, RZ, R14 ;  /* 0x000000ffff037224 */ /* 0x000fe400078e000e */
[----:B------:R-:W-:-:S07]  /*25130*/  IMAD R4, R9, 0x2, R22 ;  /* 0x0000000209047824 */ /* 0x000fce00078e0216 */
[----:B------:R-:W-:Y:S05]  /*25140*/  WARPSYNC.COLLECTIVE R15, `(.L_x_3427) ;  /* 0x000000000f087348 */ /* 0x000fea0003c00000 */
[----:B------:R0:W1:Y:S02]  /*25150*/  SHFL.IDX P6, R14, R13, R12, R11 ;  /* 0x0000000c0d0e7389 */ /* 0x00006400000c000b */
[----:B01----:R-:W-:Y:S01]  /*25160*/  ENDCOLLECTIVE ;  /* 0x000000000000791b */ /* 0x003fe20003800000 */
.L_x_3427:
[----:B------:R-:W-:Y:S02]  /*25170*/  ULDC UR4, c[0x0][0x2f4] ;  /* 0x0000bd0000047ab9 */ /* 0x000fe40000000800 */
        /* <DEDUP_REMOVED lines=10> */
.L_x_3428:
        /* <DEDUP_REMOVED lines=13> */
.L_x_3429:
[----:B------:R-:W-:Y:S01]  /*252f0*/  MOV R13, R24 ;  /* 0x00000018000d7202 */ /* 0x000fe20000000f00 */
[----:B------:R-:W-:Y:S02]  /*25300*/  IMAD.MOV.U32 R12, RZ, RZ, 0x2 ;  /* 0x00000002ff0c7424 */ /* 0x000fe400078e00ff */
[----:B------:R-:W-:-:S07]  /*25310*/  IMAD.MOV.U32 R10, RZ, RZ, R14 ;  /* 0x000000ffff0a7224 */ /* 0x000fce00078e000e */
[----:B------:R-:W-:Y:S05]  /*25320*/  WARPSYNC.COLLECTIVE R15, `(.L_x_3430) ;  /* 0x000000000f087348 */ /* 0x000fea0003c00000 */
[----:B------:R0:W1:Y:S02]  /*25330*/  SHFL.IDX P6, R14, R13, R12, R11 ;  /* 0x0000000c0d0e7389 */ /* 0x00006400000c000b */
[----:B01----:R-:W-:Y:S01]  /*25340*/  ENDCOLLECTIVE ;  /* 0x000000000000791b */ /* 0x003fe20003800000 */
.L_x_3430:
[----:B------:R-:W-:-:S05]  /*25350*/  IADD3 R2, P2, R10, R5, RZ ;  /* 0x000000050a027210 */ /* 0x000fca0007f5e0ff */
[----:B------:R-:W-:-:S05]  /*25360*/  IMAD.X R3, RZ, RZ, R7, P2 ;  /* 0x000000ffff037224 */ /* 0x000fca00010e0607 */
[----:B------:R-:W-:Y:S01]  /*25370*/  @!PT LDS RZ, [RZ] ;  /* 0x00000000fffff984 */ /* 0x000fe20000000800 */
[----:B------:R-:W-:Y:S01]  /*25380*/  @!PT LDS RZ, [RZ] ;  /* 0x00000000fffff984 */ /* 0x000fe20000000800 */
[----:B------:R-:W-:Y:S01]  /*25390*/  @!PT LDS RZ, [RZ] ;  /* 0x00000000fffff984 */ /* 0x000fe20000000800 */
[----:B------:R0:W-:Y:S01]  /*253a0*/  LDGSTS.E.BYPASS.LTC128B.128 [R4+0xc00], desc[UR42][R2.64], !P3 ;  /* 0x00c0000002047fae */ /* 0x0001e2000d901d6a */
[----:B------:R-:W-:Y:S02]  /*253b0*/  MOV R13, R23 ;  /* 0x00000017000d7202 */ /* 0x000fe40000000f00 */
[C---:B------:R-:W-:Y:S01]  /*253c0*/  ISETP.LT.OR P3, PT, R6.reuse, 0x21, P1 ;  /* 0x000000210600780c */ /* 0x040fe20000f61670 */
[----:B------:R0:W-:Y:S01]  /*253d0*/  LDGSTS.E.BYPASS.LTC128B.128 [R4+0x4c00], desc[UR42][R2.64+0x80], !P4 ;  /* 0x04c0008002047fae */ /* 0x0001e2000e101d6a */
[----:B------:R-:W-:Y:S01]  /*253e0*/  ISETP.LT.OR P4, PT, R6, 0x21, P0 ;  /* 0x000000210600780c */ /* 0x000fe20000781670 */
[----:B------:R-:W-:-:S12]  /*253f0*/  IMAD.MOV.U32 R8, RZ, RZ, R14 ;  /* 0x000000ffff087224 */ /* 0x000fd800078e000e */
[----:B0-----:R-:W-:Y:S05]  /*25400*/  WARPSYNC.COLLECTIVE R15, `(.L_x_3431) ;  /* 0x000000000f087348 */ /* 0x001fea0003c00000 */
[----:B------:R1:W2:Y:S02]  /*25410*/  SHFL.IDX P6, R14, R13, R12, R11 ;  /* 0x0000000c0d0e7389 */ /* 0x0002a400000c000b */
[----:B012---:R-:W-:Y:S01]  /*25420*/  ENDCOLLECTIVE ;  /* 0x000000000000791b */ /* 0x007fe20003800000 */
.L_x_3431:
[----:B------:R-:W-:Y:S01]  /*25430*/  IMAD.MOV.U32 R13, RZ, RZ, R24 ;  /* 0x000000ffff0d7224 */ /* 0x000fe200078e0018 */
[----:B------:R-:W-:Y:S02]  /*25440*/  MOV R12, 0x3 ;  /* 0x00000003000c7802 */ /* 0x000fe40000000f00 */
[----:B------:R-:W-:-:S13]  /*25450*/  IADD3 R2, P2, R14, R5, RZ ;  /* 0x000000050e027210 */ /* 0x000fda0007f5e0ff */
[----:B------:R-:W-:Y:S05]  /*25460*/  WARPSYNC.COLLECTIVE R15, `(.L_x_3432) ;  /* 0x000000000f087348 */ /* 0x000fea0003c00000 */
[----:B------:R0:W1:Y:S02]  /*25470*/  SHFL.IDX P6, R14, R13, R12, R11 ;  /* 0x0000000c0d0e7389 */ /* 0x00006400000c000b */
[----:B01----:R-:W-:Y:S01]  /*25480*/  ENDCOLLECTIVE ;  /* 0x000000000000791b */ /* 0x003fe20003800000 */
.L_x_3432:
        /* <DEDUP_REMOVED lines=13> */
.L_x_3433:
[----:B------:R-:W-:Y:S02]  /*25560*/  IMAD.MOV.U32 R13, RZ, RZ, R24 ;  /* 0x000000ffff0d7224 */ /* 0x000fe400078e0018 */
[----:B------:R-:W-:Y:S01]  /*25570*/  IMAD.MOV.U32 R12, RZ, RZ, 0x4 ;  /* 0x00000004ff0c7424 */ /* 0x000fe200078e00ff */
[----:B------:R-:W-:-:S13]  /*25580*/  IADD3 R2, P2, R14, R5, RZ ;  /* 0x000000050e027210 */ /* 0x000fda0007f5e0ff */
[----:B------:R-:W-:Y:S05]  /*25590*/  WARPSYNC.COLLECTIVE R15, `(.L_x_3434) ;  /* 0x000000000f087348 */ /* 0x000fea0003c00000 */
[----:B------:R0:W1:Y:S02]  /*255a0*/  SHFL.IDX P6, R14, R13, R12, R11 ;  /* 0x0000000c0d0e7389 */ /* 0x00006400000c000b */
[----:B01----:R-:W-:Y:S01]  /*255b0*/  ENDCOLLECTIVE ;  /* 0x000000000000791b */ /* 0x003fe20003800000 */
.L_x_3434:
        /* <DEDUP_REMOVED lines=13> */
.L_x_3435:
[----:B------:R-:W-:Y:S02]  /*25690*/  IMAD.MOV.U32 R13, RZ, RZ, R24 ;  /* 0x000000ffff0d7224 */ /* 0x000fe400078e0018 */
[----:B------:R-:W-:Y:S02]  /*256a0*/  IMAD.MOV.U32 R12, RZ, RZ, 0x5 ;  /* 0x00000005ff0c7424 */ /* 0x000fe400078e00ff */
[----:B------:R-:W-:-:S07]  /*256b0*/  IMAD.MOV.U32 R10, RZ, RZ, R14 ;  /* 0x000000ffff0a7224 */ /* 0x000fce00078e000e */
[----:B------:R-:W-:Y:S05]  /*256c0*/  WARPSYNC.COLLECTIVE R15, `(.L_x_3436) ;  /* 0x000000000f087348 */ /* 0x000fea0003c00000 */
[----:B------:R0:W1:Y:S02]  /*256d0*/  SHFL.IDX P6, R14, R13, R12, R11 ;  /* 0x0000000c0d0e7389 */ /* 0x00006400000c000b */
[----:B01----:R-:W-:Y:S01]  /*256e0*/  ENDCOLLECTIVE ;  /* 0x000000000000791b */ /* 0x003fe20003800000 */
.L_x_3436:
        /* <DEDUP_REMOVED lines=9> */
[----:B------:R-:W-:Y:S02]  /*25780*/  ISETP.LT.OR P4, PT, R6, 0x51, P0 ;  /* 0x000000510600780c */ /* 0x000fe40000781670 */
[----:B------:R-:W-:-:S11]  /*25790*/  MOV R7, R14 ;  /* 0x0000000e00077202 */ /* 0x000fd60000000f00 */
[----:B0-----:R-:W-:Y:S05]  /*257a0*/  WARPSYNC.COLLECTIVE R15, `(.L_x_3437) ;  /* 0x000000000f087348 */ /* 0x001fea0003c00000 */
[----:B------:R1:W2:Y:S02]  /*257b0*/  SHFL.IDX P6, R14, R13, R12, R11 ;  /* 0x0000000c0d0e7389 */ /* 0x0002a400000c000b */
[----:B012---:R-:W-:Y:S01]  /*257c0*/  ENDCOLLECTIVE ;  /* 0x000000000000791b */ /* 0x007fe20003800000 */
.L_x_3437:
[----:B------:R-:W-:Y:S01]  /*257d0*/  MOV R13, R24 ;  /* 0x00000018000d7202 */ /* 0x000fe20000000f00 */
[----:B------:R-:W-:Y:S01]  /*257e0*/  IMAD.MOV.U32 R12, RZ, RZ, 0x6 ;  /* 0x00000006ff0c7424 */ /* 0x000fe200078e00ff */
[----:B------:R-:W-:-:S13]  /*257f0*/  IADD3 R2, P2, R14, R5, RZ ;  /* 0x000000050e027210 */ /* 0x000fda0007f5e0ff */
[----:B------:R-:W-:Y:S05]  /*25800*/  WARPSYNC.COLLECTIVE R15, `(.L_x_3438) ;  /* 0x000000000f087348 */ /* 0x000fea0003c00000 */
[----:B------:R0:W1:Y:S02]  /*25810*/  SHFL.IDX P6, R14, R13, R12, R11 ;  /* 0x0000000c0d0e7389 */ /* 0x00006400000c000b */
[----:B01----:R-:W-:Y:S01]  /*25820*/  ENDCOLLECTIVE ;  /* 0x000000000000791b */ /* 0x003fe20003800000 */
.L_x_3438:
        /* <DEDUP_REMOVED lines=13> */
.L_x_3439:
[----:B------:R-:W-:Y:S01]  /*25900*/  MOV R13, R24 ;  /* 0x00000018000d7202 */ /* 0x000fe20000000f00 */
[----:B------:R-:W-:Y:S02]  /*25910*/  IMAD.MOV.U32 R12, RZ, RZ, 0x7 ;  /* 0x00000007ff0c7424 */ /* 0x000fe400078e00ff */
[----:B------:R-:W-:-:S07]  /*25920*/  IMAD.MOV.U32 R10, RZ, RZ, R14 ;  /* 0x000000ffff0a7224 */ /* 0x000fce00078e000e */
[----:B------:R-:W-:Y:S05]  /*25930*/  WARPSYNC.COLLECTIVE R15, `(.L_x_3440) ;  /* 0x000000000f087348 */ /* 0x000fea0003c00000 */
[----:B------:R0:W1:Y:S02]  /*25940*/  SHFL.IDX P6, R14, R13, R12, R11 ;  /* 0x0000000c0d0e7389 */ /* 0x00006400000c000b */
[----:B01----:R-:W-:Y:S01]  /*25950*/  ENDCOLLECTIVE ;  /* 0x000000000000791b */ /* 0x003fe20003800000 */
.L_x_3440:
        /* <DEDUP_REMOVED lines=12> */
.L_x_3441:
[----:B------:R-:W-:Y:S05]  /*25a20*/  BRA `(.L_x_3442) ;  /* 0xffffff8c007c7947 */ /* 0x000fea000383ffff */
.L_x_3197:
[----:B------:R-:W-:Y:S01]  /*25a30*/  BSSY B0, `(.L_x_3443) ;  /* 0x0000008000007945 */ /* 0x000fe20003800000 */
[----:B------:R-:W-:Y:S01]  /*25a40*/  IMAD.MOV.U32 R13, RZ, RZ, R16 ;  /* 0x000000ffff0d7224 */ /* 0x000fe200078e0010 */
[----:B-1----:R-:W-:Y:S01]  /*25a50*/  MOV R11, 0x1f ;  /* 0x0000001f000b7802 */ /* 0x002fe20000000f00 */
[----:B------:R-:W-:Y:S02]  /*25a60*/  IMAD.MOV.U32 R12, RZ, RZ, RZ ;  /* 0x000000ffff0c7224 */ /* 0x000fe400078e00ff */
[----:B------:R-:W-:-:S07]  /*25a70*/  IMAD.MOV.U32 R15, RZ, RZ, -0x1 ;  /* 0xffffffffff0f7424 */ /* 0x000fce00078e00ff */
[----:B0-----:R-:W-:Y:S05]  /*25a80*/  WARPSYNC.COLLECTIVE R15, `(.L_x_3444) ;  /* 0x000000000f087348 */ /* 0x001fea0003c00000 */
[----:B------:R1:W2:Y:S02]  /*25a90*/  SHFL.IDX P6, R14, R13, R12, R11 ;  /* 0x0000000c0d0e7389 */ /* 0x0002a400000c000b */
[----:B012---:R-:W-:Y:S01]  /*25aa0*/  ENDCOLLECTIVE ;  /* 0x000000000000791b */ /* 0x007fe20003800000 */
.L_x_3444:
[----:B------:R-:W-:Y:S05]  /*25ab0*/  BSYNC B0 ;  /* 0x0000000000007941 */ /* 0x000fea0003800000 */
.L_x_3443:
[----:B------:R-:W-:Y:S01]  /*25ac0*/  MOV R13, R16 ;  /* 0x00000010000d7202 */ /* 0x000fe20000000f00 */
[----:B------:R-:W-:Y:S01]  /*25ad0*/  IMAD.MOV.U32 R12, RZ, RZ, 0x1 ;  /* 0x00000001ff0c7424 */ /* 0x000fe200078e00ff */
[----:B------:R-:W-:Y:S01]  /*25ae0*/  MOV R15, 0xffffffff ;  /* 0xffffffff000f7802 */ /* 0x000fe20000000f00 */
[----:B------:R-:W-:Y:S02]  /*25af0*/  IMAD.MOV.U32 R11, RZ, RZ, 0x1f ;  /* 0x0000001fff0b7424 */ /* 0x000fe400078e00ff */
[----:B------:R-:W-:Y:S02]  /*25b00*/  IMAD.IADD R5, R19, 0x1, R8 ;  /* 0x0000000113057824 */ /* 0x000fe400078e0208 */
[----:B------:R-:W-:-:S07]  /*25b10*/  IMAD.MOV.U32 R0, RZ, RZ, R14 ;  /* 0x000000ffff007224 */ /* 0x000fce00078e000e */
[----:B------:R-:W-:Y:S05]  /*25b20*/  WARPSYNC.COLLECTIVE R15, `(.L_x_3445) ;  /* 0x000000000f087348 */ /* 0x000fea0003c00000 */
[----:B------:R0:W1:Y:S02]  /*25b30*/  SHFL.IDX P6, R14, R13, R12, R11 ;  /* 0x0000000c0d0e7389 */ /* 0x00006400000c000b */
[----:B01----:R-:W-:Y:S01]  /*25b40*/  ENDCOLLECTIVE ;  /* 0x000000000000791b */ /* 0x003fe20003800000 */
.L_x_3445:
[----:B------:R-:W-:Y:S02]  /*25b50*/  ULDC UR4, c[0x0][0xc3c] ;  /* 0x00030f0000047ab9 */ /* 0x000fe40000000800 */
[----:B------:R-:W-:-:S13]  /*25b60*/  ISETP.GE.OR P1, PT, R5, UR4, !P0 ;  /* 0x0000000405007c0c */ /* 0x000fda000c726670 */
[----:B------:R-:W0:Y:S01]  /*25b70*/  @!P1 LDC.64 R2, c[0x0][0xc80] ;  /* 0x00032000ff029b82 */ /* 0x000e220000000a00 */
[----:B------:R-:W-:Y:S01]  /*25b80*/  MOV R11, RZ ;  /* 0x000000ff000b7202 */ /* 0x000fe20000000f00 */
[----:B------:R-:W-:Y:S02]  /*25b90*/  IMAD.MOV.U32 R4, RZ, RZ, R14 ;  /* 0x000000ffff047224 */ /* 0x000fe400078e000e */
[----:B0-----:R-:W-:-:S06]  /*25ba0*/  @!P1 IMAD.WIDE R2, R5, 0x4, R2 ;  /* 0x0000000405029825 */ /* 0x001fcc00078e0202 */
[----:B------:R-:W2:Y:S01]  /*25bb0*/  @!P1 LDG.E R2, desc[UR42][R2.64] ;  /* 0x0000002a02029981 */ /* 0x000ea2000c1e1900 */
[----:B------:R-:W-:Y:S02]  /*25bc0*/  MOV R5, RZ ;  /* 0x000000ff00057202 */ /* 0x000fe40000000f00 */
        /* <DEDUP_REMOVED lines=10> */
.L_x_3446:
[----:B------:R-:W-:Y:S02]  /*25c70*/  MOV R12, 0x2 ;  /* 0x00000002000c7802 */ /* 0x000fe40000000f00 */
[----:B------:R-:W-:-:S05]  /*25c80*/  SEL R6, R14, RZ, P1 ;  /* 0x000000ff0e067207 */ /* 0x000fca0000800000 */
[----:B------:R-:W-:-:S04]  /*25c90*/  IMAD.IADD R6, R5, 0x1, R6 ;  /* 0x0000000105067824 */ /* 0x000fc800078e0206 */
[----:B------:R-:W-:-:S07]  /*25ca0*/  IMAD.MOV.U32 R13, RZ, RZ, R6 ;  /* 0x000000ffff0d7224 */ /* 0x000fce00078e0006 */
[----:B------:R-:W-:Y:S05]  /*25cb0*/  WARPSYNC.COLLECTIVE R15, `(.L_x_3447) ;  /* 0x000000000f087348 */ /* 0x000fea0003c00000 */
[----:B------:R0:W1:Y:S02]  /*25cc0*/  SHFL.UP P6, R14, R13, R12, R11 ;  /* 0x0400000c0d0e7389 */ /* 0x00006400000c000b */
[----:B01----:R-:W-:Y:S01]  /*25cd0*/  ENDCOLLECTIVE ;  /* 0x000000000000791b */ /* 0x003fe20003800000 */
.L_x_3447:
[----:B------:R-:W-:Y:S02]  /*25ce0*/  MOV R12, 0x4 ;  /* 0x00000004000c7802 */ /* 0x000fe40000000f00 */
[----:B------:R-:W-:-:S05]  /*25cf0*/  SEL R7, R14, RZ, P2 ;  /* 0x000000ff0e077207 */ /* 0x000fca0001000000 */
[----:B------:R-:W-:-:S04]  /*25d00*/  IMAD.IADD R7, R6, 0x1, R7 ;  /* 0x0000000106077824 */ /* 0x000fc800078e0207 */
[----:B------:R-:W-:-:S07]  /*25d10*/  IMAD.MOV.U32 R13, RZ, RZ, R7 ;  /* 0x000000ffff0d7224 */ /* 0x000fce00078e0007 */
[----:B------:R-:W-:Y:S05]  /*25d20*/  WARPSYNC.COLLECTIVE R15, `(.L_x_3448) ;  /* 0x000000000f087348 */ /* 0x000fea0003c00000 */
[----:B------:R0:W1:Y:S02]  /*25d30*/  SHFL.UP P6, R14, R13, R12, R11 ;  /* 0x0400000c0d0e7389 */ /* 0x00006400000c000b */
[----:B01----:R-:W-:Y:S01]  /*25d40*/  ENDCOLLECTIVE ;  /* 0x000000000000791b */ /* 0x003fe20003800000 */
.L_x_3448:
[----:B------:R-:W-:Y:S02]  /*25d50*/  MOV R12, 0x8 ;  /* 0x00000008000c7802 */ /* 0x000fe40000000f00 */
[----:B------:R-:W-:-:S05]  /*25d60*/  SEL R2, R14, RZ, P3 ;  /* 0x000000ff0e027207 */ /* 0x000fca0001800000 */
[----:B------:R-:W-:-:S04]  /*25d70*/  IMAD.IADD R2, R7, 0x1, R2 ;  /* 0x0000000107027824 */ /* 0x000fc800078e0202 */
[----:B------:R-:W-:-:S07]  /*25d80*/  IMAD.MOV.U32 R13, RZ, RZ, R2 ;  /* 0x000000ffff0d7224 */ /* 0x000fce00078e0002 */
[----:B------:R-:W-:Y:S05]  /*25d90*/  WARPSYNC.COLLECTIVE R15, `(.L_x_3449) ;  /* 0x000000000f087348 */ /* 0x000fea0003c00000 */
[----:B------:R0:W1:Y:S02]  /*25da0*/  SHFL.UP P6, R14, R13, R12, R11 ;  /* 0x0400000c0d0e7389 */ /* 0x00006400000c000b */
[----:B01----:R-:W-:Y:S01]  /*25db0*/  ENDCOLLECTIVE ;  /* 0x000000000000791b */ /* 0x003fe20003800000 */
.L_x_3449:
[----:B------:R-:W-:Y:S02]  /*25dc0*/  MOV R12, 0x10 ;  /* 0x00000010000c7802 */ /* 0x000fe40000000f00 */
[----:B------:R-:W-:-:S05]  /*25dd0*/  SEL R3, R14, RZ, P4 ;  /* 0x000000ff0e037207 */ /* 0x000fca0002000000 */
[----:B------:R-:W-:-:S04]  /*25de0*/  IMAD.IADD R3, R2, 0x1, R3 ;  /* 0x0000000102037824 */ /* 0x000fc800078e0203 */
[----:B------:R-:W-:-:S07]  /*25df0*/  IMAD.MOV.U32 R13, RZ, RZ, R3 ;  /* 0x000000ffff0d7224 */ /* 0x000fce00078e0003 */
[----:B------:R-:W-:Y:S05]  /*25e00*/  WARPSYNC.COLLECTIVE R15, `(.L_x_3450) ;  /* 0x000000000f087348 */ /* 0x000fea0003c00000 */
[----:B------:R0:W1:Y:S02]  /*25e10*/  SHFL.UP P6, R14, R13, R12, R11 ;  /* 0x0400000c0d0e7389 */ /* 0x00006400000c000b */
[----:B01----:R-:W-:Y:S01]  /*25e20*/  ENDCOLLECTIVE ;  /* 0x000000000000791b */ /* 0x003fe20003800000 */
.L_x_3450:
        /* <DEDUP_REMOVED lines=8> */
.L_x_3451:
[----:B------:R-:W-:Y:S05]  /*25eb0*/  BRA `(.L_x_3452) ;  /* 0xffffff8c00887947 */ /* 0x000fea000383ffff */
.L_x_3202:
[----:B------:R-:W-:Y:S01]  /*25ec0*/  BSSY B0, `(.L_x_3453) ;  /* 0x0000008000007945 */ /* 0x000fe20003800000 */
[----:B-----5:R-:W-:Y:S01]  /*25ed0*/  IMAD.MOV.U32 R13, RZ, RZ, R5 ;  /* 0x000000ffff0d7224 */ /* 0x020fe200078e0005 */
[----:B------:R-:W-:Y:S01]  /*25ee0*/  MOV R12, 0x1 ;  /* 0x00000001000c7802 */ /* 0x000fe20000000f00 */
[----:B-1----:R-:W-:Y:S02]  /*25ef0*/  IMAD.MOV.U32 R11, RZ, RZ, RZ ;  /* 0x000000ffff0b7224 */ /* 0x002fe400078e00ff */
[----:B------:R-:W-:-:S07]  /*25f00*/  IMAD.MOV.U32 R15, RZ, RZ, -0x1 ;  /* 0xffffffffff0f7424 */ /* 0x000fce00078e00ff */
[----:B0-23--:R-:W-:Y:S05]  /*25f10*/  WARPSYNC.COLLECTIVE R15, `(.L_x_3454) ;  /* 0x000000000f087348 */ /* 0x00dfea0003c00000 */
[----:B------:R1:W4:Y:S02]  /*25f20*/  SHFL.UP P6, R14, R13, R12, R11 ;  /* 0x0400000c0d0e7389 */ /* 0x00032400000c000b */
[----:B01234-:R-:W-:Y:S01]  /*25f30*/  ENDCOLLECTIVE ;  /* 0x000000000000791b */ /* 0x01ffe20003800000 */
.L_x_3454:
[----:B------:R-:W-:Y:S05]  /*25f40*/  BSYNC B0 ;  /* 0x0000000000007941 */ /* 0x000fea0003800000 */
.L_x_3453:
[----:B------:R-:W-:Y:S01]  /*25f50*/  SEL R14, R14, RZ, P1 ;  /* 0x000000ff0e0e7207 */ /* 0x000fe20000800000 */
[----:B------:R-:W-:Y:S01]  /*25f60*/  IMAD.MOV.U32 R12, RZ, RZ, 0x2 ;  /* 0x00000002ff0c7424 */ /* 0x000fe200078e00ff */
[----:B------:R-:W-:Y:S01]  /*25f70*/  MOV R15, 0xffffffff ;  /* 0xffffffff000f7802 */ /* 0x000fe20000000f00 */
[----:B------:R-:W-:Y:S01]  /*25f80*/  IMAD.MOV.U32 R11, RZ, RZ, RZ ;  /* 0x000000ffff0b7224 */ /* 0x000fe200078e00ff */
[----:B------:R-:W-:-:S07]  /*25f90*/  IADD3 R13, R5, R14, RZ ;  /* 0x0000000e050d7210 */ /* 0x000fce0007ffe0ff */
[----:B------:R-:W-:Y:S05]  /*25fa0*/  WARPSYNC.COLLECTIVE R15, `(.L_x_3455) ;  /* 0x000000000f087348 */ /* 0x000fea0003c00000 */
[----:B------:R0:W1:Y:S02]  /*25fb0*/  SHFL.UP P6, R14, R13, R12, R11 ;  /* 0x0400000c0d0e7389 */ /* 0x00006400000c000b */
[----:B01----:R-:W-:Y:S01]  /*25fc0*/  ENDCOLLECTIVE ;  /* 0x000000000000791b */ /* 0x003fe20003800000 */
.L_x_3455:
[----:B------:R-:W-:Y:S02]  /*25fd0*/  MOV R12, 0x4 ;  /* 0x00000004000c7802 */ /* 0x000fe40000000f00 */
[----:B------:R-:W-:-:S05]  /*25fe0*/  SEL R2, R14, RZ, P2 ;  /* 0x000000ff0e027207 */ /* 0x000fca0001000000 */
[----:B------:R-:W-:-:S04]  /*25ff0*/  IMAD.IADD R2, R13, 0x1, R2 ;  /* 0x000000010d027824 */ /* 0x000fc800078e0202 */
[----:B------:R-:W-:-:S07]  /*26000*/  IMAD.MOV.U32 R13, RZ, RZ, R2 ;  /* 0x000000ffff0d7224 */ /* 0x000fce00078e0002 */
[----:B------:R-:W-:Y:S05]  /*26010*/  WARPSYNC.COLLECTIVE R15, `(.L_x_3456) ;  /* 0x000000000f087348 */ /* 0x000fea0003c00000 */
[----:B------:R0:W1:Y:S02]  /*26020*/  SHFL.UP P6, R14, R13, R12, R11 ;  /* 0x0400000c0d0e7389 */ /* 0x00006400000c000b */
[----:B01----:R-:W-:Y:S01]  /*26030*/  ENDCOLLECTIVE ;  /* 0x000000000000791b */ /* 0x003fe20003800000 */
.L_x_3456:
[----:B------:R-:W-:Y:S02]  /*26040*/  MOV R12, 0x8 ;  /* 0x00000008000c7802 */ /* 0x000fe40000000f00 */
[----:B------:R-:W-:-:S05]  /*26050*/  SEL R3, R14, RZ, P3 ;  /* 0x000000ff0e037207 */ /* 0x000fca0001800000 */
[----:B------:R-:W-:-:S04]  /*26060*/  IMAD.IADD R3, R2, 0x1, R3 ;  /* 0x0000000102037824 */ /* 0x000fc800078e0203 */
[----:B------:R-:W-:-:S07]  /*26070*/  IMAD.MOV.U32 R13, RZ, RZ, R3 ;  /* 0x000000ffff0d7224 */ /* 0x000fce00078e0003 */
[----:B------:R-:W-:Y:S05]  /*26080*/  WARPSYNC.COLLECTIVE R15, `(.L_x_3457) ;  /* 0x000000000f087348 */ /* 0x000fea0003c00000 */
[----:B------:R0:W1:Y:S02]  /*26090*/  SHFL.UP P6, R14, R13, R12, R11 ;  /* 0x0400000c0d0e7389 */ /* 0x00006400000c000b */
[----:B01----:R-:W-:Y:S01]  /*260a0*/  ENDCOLLECTIVE ;  /* 0x000000000000791b */ /* 0x003fe20003800000 */
.L_x_3457:
[----:B------:R-:W-:Y:S02]  /*260b0*/  MOV R12, 0x10 ;  /* 0x00000010000c7802 */ /* 0x000fe40000000f00 */
[----:B------:R-:W-:-:S05]  /*260c0*/  SEL R4, R14, RZ, P4 ;  /* 0x000000ff0e047207 */ /* 0x000fca0002000000 */
[----:B------:R-:W-:-:S04]  /*260d0*/  IMAD.IADD R4, R3, 0x1, R4 ;  /* 0x0000000103047824 */ /* 0x000fc800078e0204 */
[----:B------:R-:W-:-:S07]  /*260e0*/  IMAD.MOV.U32 R13, RZ, RZ, R4 ;  /* 0x000000ffff0d7224 */ /* 0x000fce00078e0004 */
[----:B------:R-:W-:Y:S05]  /*260f0*/  WARPSYNC.COLLECTIVE R15, `(.L_x_3458) ;  /* 0x000000000f087348 */ /* 0x000fea0003c00000 */
[----:B------:R0:W1:Y:S02]  /*26100*/  SHFL.UP P6, R14, R13, R12, R11 ;  /* 0x0400000c0d0e7389 */ /* 0x00006400000c000b */
[----:B01----:R-:W-:Y:S01]  /*26110*/  ENDCOLLECTIVE ;  /* 0x000000000000791b */ /* 0x003fe20003800000 */
.L_x_3458:
        /* <DEDUP_REMOVED lines=8> */
.L_x_3459:
[----:B------:R-:W-:Y:S05]  /*261a0*/  BRA `(.L_x_3460) ;  /* 0xffffff8c00687947 */ /* 0x000fea000383ffff */
.L_x_3204:
[----:B------:R-:W-:Y:S01]  /*261b0*/  BSSY B0, `(.L_x_3461) ;  /* 0x0000006000007945 */ /* 0x000fe20003800000 */
[----:B------:R-:W-:Y:S01]  /*261c0*/  PLOP3.LUT P6, PT, P6, PT, PT, 0x8, 0x0 ;  /* 0x000000000000781c */ /* 0x000fe200037ce170 */
[----:B------:R-:W-:-:S12]  /*261d0*/  IMAD.MOV.U32 R15, RZ, RZ, -0x1 ;  /* 0xffffffffff0f7424 */ /* 0x000fd800078e00ff */
[----:B012---:R-:W-:Y:S05]  /*261e0*/  WARPSYNC.COLLECTIVE R15, `(.L_x_3462) ;  /* 0x000000000f087348 */ /* 0x007fea0003c00000 */
[----:B------:R-:W-:Y:S01]  /*261f0*/  VOTE.ANY R14, PT, P6 ;  /* 0x00000000000e7806 */ /* 0x000fe200030e0100 */
[----:B012---:R-:W-:Y:S06]  /*26200*/  ENDCOLLECTIVE ;  /* 0x000000000000791b */ /* 0x007fec0003800000 */
.L_x_3462:
[----:B------:R-:W-:Y:S05]  /*26210*/  BSYNC B0 ;  /* 0x0000000000007941 */ /* 0x000fea0003800000 */
.L_x_3461:
[----:B------:R-:W-:Y:S01]  /*26220*/  MOV R2, R14 ;  /* 0x0000000e00027202 */ /* 0x000fe20000000f00 */
[----:B------:R-:W-:Y:S01]  /*26230*/  IMAD.MOV.U32 R13, RZ, RZ, R5 ;  /* 0x000000ffff0d7224 */ /* 0x000fe200078e0005 */
[----:B------:R-:W-:Y:S01]  /*26240*/  MOV R11, 0x1f ;  /* 0x0000001f000b7802 */ /* 0x000fe20000000f00 */
[----:B------:R-:W-:Y:S01]  /*26250*/  IMAD.MOV.U32 R15, RZ, RZ, -0x1 ;  /* 0xffffffffff0f7424 */ /* 0x000fe200078e00ff */
[----:B------:R-:W0:Y:S02]  /*26260*/  POPC R4, R2 ;  /* 0x0000000200047309 */ /* 0x000e240000000000 */
[----:B0-----:R-:W-:-:S07]  /*26270*/  IMAD.MOV.U32 R12, RZ, RZ, R4 ;  /* 0x000000ffff0c7224 */ /* 0x001fce00078e0004 */
[----:B------:R-:W-:Y:S05]  /*26280*/  WARPSYNC.COLLECTIVE R15, `(.L_x_3463) ;  /* 0x000000000f087348 */ /* 0x000fea0003c00000 */
[----:B------:R0:W1:Y:S02]  /*26290*/  SHFL.IDX P6, R14, R13, R12, R11 ;  /* 0x0000000c0d0e7389 */ /* 0x00006400000c000b */
[----:B01----:R-:W-:Y:S01]  /*262a0*/  ENDCOLLECTIVE ;  /* 0x000000000000791b */ /* 0x003fe20003800000 */
.L_x_3463:
[----:B------:R-:W-:Y:S01]  /*262b0*/  IMAD.MOV.U32 R5, RZ, RZ, R14 ;  /* 0x000000ffff057224 */ /* 0x000fe200078e000e */
[----:B------:R-:W-:Y:S06]  /*262c0*/  BRA `(.L_x_3464) ;  /* 0xffffff8c00587947 */ /* 0x000fec000383ffff */
.L_x_3206:
[----:B------:R-:W-:Y:S01]  /*262d0*/  BSSY B0, `(.L_x_3465) ;  /* 0x0000007000007945 */ /* 0x000fe20003800000 */
[----:B------:R-:W-:Y:S01]  /*262e0*/  MOV R13, R6 ;  /* 0x00000006000d7202 */ /* 0x000fe20000000f00 */
[----:B-1----:R-:W-:Y:S02]  /*262f0*/  IMAD.MOV.U32 R11, RZ, RZ, 0x1f ;  /* 0x0000001fff0b7424 */ /* 0x002fe400078e00ff */
[----:B------:R-:W-:-:S07]  /*26300*/  IMAD.MOV.U32 R15, RZ, RZ, -0x1 ;  /* 0xffffffffff0f7424 */ /* 0x000fce00078e00ff */
[----:B0-234-:R-:W-:Y:S05]  /*26310*/  WARPSYNC.COLLECTIVE R15, `(.L_x_3466) ;  /* 0x000000000f087348 */ /* 0x01dfea0003c00000 */
[----:B------:R1:W0:Y:S02]  /*26320*/  SHFL.IDX P6, R14, R13, R12, R11 ;  /* 0x0000000c0d0e7389 */ /* 0x00022400000c000b */
[----:B01234-:R-:W-:Y:S01]  /*26330*/  ENDCOLLECTIVE ;  /* 0x000000000000791b */ /* 0x01ffe20003800000 */
.L_x_3466:
[----:B------:R-:W-:Y:S05]  /*26340*/  BSYNC B0 ;  /* 0x0000000000007941 */ /* 0x000fea0003800000 */
.L_x_3465:
[----:B------:R-:W-:Y:S05]  /*26350*/  BRA `(.L_x_3205) ;  /* 0xffffff8c00507947 */ /* 0x000fea000383ffff */
.L_x_3210:
[----:B-1----:R1:W2:Y:S02]  /*26360*/  SYNCS.PHASECHK.TRANS64.TRYWAIT P0, [R4+URZ+0x28820], R0 ;  /* 0x02882000040075a7 */ /* 0x0022a4000800017f */
[----:B--2---:R-:W-:Y:S05]  /*26370*/  @!P0 NANOSLEEP.SYNCS 0x989680 ;  /* 0x009896800000895d */ /* 0x004fea0003900000 */
[----:B------:R-:W2:Y:S02]  /*26380*/  @!P0 SYNCS.PHASECHK.TRANS64 P0, [R4+URZ+0x28820], R0 ;  /* 0x02882000040085a7 */ /* 0x000ea4000800007f */
[----:B--2---:R-:W-:Y:S05]  /*26390*/  @!P0 BRA `(.L_x_3210) ;  /* 0xfffffffc00f08947 */ /* 0x004fea000383ffff */
[----:B------:R-:W-:Y:S05]  /*263a0*/  BRA `(.L_x_3467) ;  /* 0xffffff9000c87947 */ /* 0x000fea000383ffff */
.L_x_3211:
[----:B------:R-:W2:Y:S01]  /*263b0*/  S2R R2, SR_TID.X ;  /* 0x0000000000027919 */ /* 0x000ea20000002100 */
[----:B------:R-:W-:Y:S01]  /*263c0*/  BSSY B0, `(.L_x_3468) ;  /* 0x000000a000007945 */ /* 0x000fe20003800000 */
[----:B------:R-:W-:Y:S01]  /*263d0*/  IMAD.MOV.U32 R12, RZ, RZ, RZ ;  /* 0x000000ffff0c7224 */ /* 0x000fe200078e00ff */
[----:B------:R-:W-:Y:S01]  /*263e0*/  MOV R15, 0xffffffff ;  /* 0xffffffff000f7802 */ /* 0x000fe20000000f00 */
[----:B------:R-:W-:Y:S01]  /*263f0*/  IMAD.MOV.U32 R11, RZ, RZ, 0x1f ;  /* 0x0000001fff0b7424 */ /* 0x000fe200078e00ff */
[----:B--2---:R-:W-:-:S04]  /*26400*/  SHF.R.U32.HI R2, RZ, 0x5, R2 ;  /* 0x00000005ff027819 */ /* 0x004fc80000011602 */
[----:B------:R-:W-:-:S04]  /*26410*/  LOP3.LUT R2, R2, 0x3, RZ, 0xc0, !PT ;  /* 0x0000000302027812 */ /* 0x000fc800078ec0ff */
[----:B------:R-:W-:-:S07]  /*26420*/  MOV R13, R2 ;  /* 0x00000002000d7202 */ /* 0x000fce0000000f00 */
[----:B01-34-:R-:W-:Y:S05]  /*26430*/  WARPSYNC.COLLECTIVE R15, `(.L_x_3469) ;  /* 0x000000000f087348 */ /* 0x01bfea0003c00000 */
[----:B------:R2:W0:Y:S02]  /*26440*/  SHFL.IDX P6, R14, R13, R12, R11 ;  /* 0x0000000c0d0e7389 */ /* 0x00042400000c000b */
[----:B01234-:R-:W-:Y:S01]  /*26450*/  ENDCOLLECTIVE ;  /* 0x000000000000791b */ /* 0x01ffe20003800000 */
.L_x_3469:
[----:B------:R-:W-:Y:S05]  /*26460*/  BSYNC B0 ;  /* 0x0000000000007941 */ /* 0x000fea0003800000 */
.L_x_3468:
[----:B------:R-:W-:Y:S05]  /*26470*/  BRA `(.L_x_3470) ;  /* 0xffffff9000b07947 */ /* 0x000fea000383ffff */
.L_x_3212:
[----:B------:R-:W-:Y:S01]  /*26480*/  BSSY B0, `(.L_x_3471) ;  /* 0x0000006000007945 */ /* 0x000fe20003800000 */
[----:B------:R-:W-:-:S07]  /*26490*/  IMAD.MOV.U32 R15, RZ, RZ, -0x1 ;  /* 0xffffffffff0f7424 */ /* 0x000fce00078e00ff */
[----:B01-34-:R-:W-:Y:S05]  /*264a0*/  WARPSYNC.COLLECTIVE R15, `(.L_x_3472) ;  /* 0x000000000f0c7348 */ /* 0x01bfea0003c00000 */
[----:B------:R-:W-:Y:S02]  /*264b0*/  ELECT P6, UR62, PT ;  /* 0x00000000003e782f */ /* 0x000fe400038c0000 */
[----:B------:R-:W-:Y:S01]  /*264c0*/  MOV R14, UR62 ;  /* 0x0000003e000e7c02 */ /* 0x000fe20008000f00 */
[----:B01-34-:R-:W-:Y:S10]  /*264d0*/  ENDCOLLECTIVE ;  /* 0x000000000000791b */ /* 0x01bff40003800000 */
.L_x_3472:
[----:B------:R-:W-:Y:S05]  /*264e0*/  BSYNC B0 ;  /* 0x0000000000007941 */ /* 0x000fea0003800000 */
.L_x_3471:
[----:B------:R-:W-:Y:S05]  /*264f0*/  BRA `(.L_x_3473) ;  /* 0xffffff9000a47947 */ /* 0x000fea000383ffff */
.L_x_3214:
[----:B-1----:R1:W2:Y:S02]  /*26500*/  SYNCS.PHASECHK.TRANS64.TRYWAIT P1, [R5+URZ+0x28840], R0 ;  /* 0x02884000050075a7 */ /* 0x0022a4000802017f */
[----:B--2---:R-:W-:Y:S05]  /*26510*/  @!P1 NANOSLEEP.SYNCS 0x989680 ;  /* 0x009896800000995d */ /* 0x004fea0003900000 */
[----:B------:R-:W2:Y:S02]  /*26520*/  @!P1 SYNCS.PHASECHK.TRANS64 P1, [R5+URZ+0x28840], R0 ;  /* 0x02884000050095a7 */ /* 0x000ea4000802007f */
[----:B--2---:R-:W-:Y:S05]  /*26530*/  @!P1 BRA `(.L_x_3214) ;  /* 0xfffffffc00f09947 */ /* 0x004fea000383ffff */
[----:B------:R-:W-:Y:S05]  /*26540*/  BRA `(.L_x_3474) ;  /* 0xffffff9000c47947 */ /* 0x000fea000383ffff */
.L_x_3216:
[----:B--2---:R2:W0:Y:S02]  /*26550*/  SYNCS.PHASECHK.TRANS64.TRYWAIT P1, [R25+URZ+0x28840], R2 ;  /* 0x02884002190075a7 */ /* 0x004424000802017f */
[----:B0-----:R-:W-:Y:S05]  /*26560*/  @!P1 NANOSLEEP.SYNCS 0x989680 ;  /* 0x009896800000995d */ /* 0x001fea0003900000 */
[----:B------:R-:W0:Y:S02]  /*26570*/  @!P1 SYNCS.PHASECHK.TRANS64 P1, [R25+URZ+0x28840], R2 ;  /* 0x02884002190095a7 */ /* 0x000e24000802007f */
[----:B0-----:R-:W-:Y:S05]  /*26580*/  @!P1 BRA `(.L_x_3216) ;  /* 0xfffffffc00f09947 */ /* 0x001fea000383ffff */
[----:B------:R-:W-:Y:S05]  /*26590*/  BRA `(.L_x_3475) ;  /* 0xffffff9000d07947 */ /* 0x000fea000383ffff */
.L_x_3218:
[----:B------:R0:W0:Y:S02]  /*265a0*/  SYNCS.PHASECHK.TRANS64.TRYWAIT P1, [R5+URZ+0x28860], R0 ;  /* 0x02886000050075a7 */ /* 0x000024000802017f */
[----:B0-----:R-:W-:Y:S05]  /*265b0*/  @!P1 NANOSLEEP.SYNCS 0x989680 ;  /* 0x009896800000995d */ /* 0x001fea0003900000 */
[----:B------:R-:W0:Y:S02]  /*265c0*/  @!P1 SYNCS.PHASECHK.TRANS64 P1, [R5+URZ+0x28860], R0 ;  /* 0x02886000050095a7 */ /* 0x000e24000802007f */
[----:B0-----:R-:W-:Y:S05]  /*265d0*/  @!P1 BRA `(.L_x_3218) ;  /* 0xfffffffc00f09947 */ /* 0x001fea000383ffff */
[----:B------:R-:W-:Y:S05]  /*265e0*/  BRA `(.L_x_3476) ;  /* 0xffffff9000cc7947 */ /* 0x000fea000383ffff */
.L_x_3477:
        /* <DEDUP_REMOVED lines=9> */
.L_x_3486:


//--------------------- .nv.global.init           --------------------------
	.section	.nv.global.init,"aw",@progbits
.nv.global.init:
	.type		$str$23,@object
	.size		$str$23,($str$24 - $str$23)
$str$23:
        /*0000*/ 	.byte	0x28, 0x61, 0x64, 0x64, 0x72, 0x65, 0x73, 0x73, 0x20, 0x26, 0x20, 0x6d, 0x61, 0x73, 0x6b, 0x29
        /*0010*/ 	.byte	0x20, 0x3d, 0x3d, 0x20, 0x30, 0x00
	.type		$str$24,@object
	.size		$str$24,(__unnamed_4 - $str$24)
$str$24:
        /*0016*/ 	.byte	0x2f, 0x74, 0x6d, 0x70, 0x2f, 0x6f, 0x73, 0x73, 0x5f, 0x6b, 0x65, 0x72, 0x6e, 0x65, 0x6c, 0x73
        /*0026*/ 	.byte	0x5f, 0x73, 0x72, 0x63, 0x2f, 0x66, 0x6c, 0x61, 0x73, 0x68, 0x5f, 0x61, 0x74, 0x74, 0x65, 0x6e
        /*0036*/ 	.byte	0x74, 0x69, 0x6f, 0x6e, 0x2f, 0x63, 0x73, 0x72, 0x63, 0x2f, 0x63, 0x75, 0x74, 0x6c, 0x61, 0x73
        /*0046*/ 	.byte	0x73, 0x2f, 0x69, 0x6e, 0x63, 0x6c, 0x75, 0x64, 0x65, 0x2f, 0x63, 0x75, 0x74, 0x65, 0x2f, 0x70
        /*0056*/ 	.byte	0x6f, 0x69, 0x6e, 0x74, 0x65, 0x72, 0x5f, 0x66, 0x6c, 0x61, 0x67, 0x67, 0x65, 0x64, 0x2e, 0x68
        /*0066*/ 	.byte	0x70, 0x70, 0x00
	.type		__unnamed_4,@object
	.size		__unnamed_4,(__unnamed_3 - __unnamed_4)
__unnamed_4:
        /* <DEDUP_REMOVED lines=24> */
	.type		__unnamed_3,@object
	.size		__unnamed_3,(__unnamed_2 - __unnamed_3)
__unnamed_3:
        /* <DEDUP_REMOVED lines=29> */
	.type		__unnamed_2,@object
	.size		__unnamed_2,(__unnamed_1 - __unnamed_2)
__unnamed_2:
        /* <DEDUP_REMOVED lines=29> */
	.type		__unnamed_1,@object
	.size		__unnamed_1,(.L_0 - __unnamed_1)
__unnamed_1:
        /* <DEDUP_REMOVED lines=28> */
        /*0741*/ 	.byte	0x31, 0x36, 0x33, 0x38, 0x34, 0x3e, 0x3e, 0x3e, 0x3e, 0x3e, 0x20, 0x26, 0x5d, 0x00
.L_0:


//--------------------- .nv.shared._ZN7cutlass13device_kernelIN5flash11enable_sm90INS1_16FlashAttnFwdSm90INS1_25CollectiveMainloopFwdSm90ILi2EN4cute5tupleIJNS5_1CILi1EEES8_S8_EEENS6_IJNS7_ILi128EEESA_SA_EEELi128ENS_6half_tEfNS_4arch4Sm90ELb0ELb0ELb1ELb0ELb1ELb0ELb0ELb1ELb1ELb1ELb0ELb0EEENS1_21CollectiveEpilogueFwdISB_S9_SC_SE_Li256ELb0ELb1ELb0ELb0EEENS1_29StaticPersistentTileSchedulerILb0EEEEEEEEEvNT_6ParamsE --------------------------
	.section	.nv.shared._ZN7cutlass13device_kernelIN5flash11enable_sm90INS1_16FlashAttnFwdSm90INS1_25CollectiveMainloopFwdSm90ILi2EN4cute5tupleIJNS5_1CILi1EEES8_S8_EEENS6_IJNS7_ILi128EEESA_SA_EEELi128ENS_6half_tEfNS_4arch4Sm90ELb0ELb0ELb1ELb0ELb1ELb0ELb0ELb1ELb1ELb1ELb0ELb0EEENS1_21CollectiveEpilogueFwdISB_S9_SC_SE_Li256ELb0ELb1ELb0ELb0EEENS1_29StaticPersistentTileSchedulerILb0EEEEEEEEEvNT_6ParamsE,"aw",@nobits
	.sectionflags	@""
	.align	16
	.zero		1024


//--------------------- .nv.shared.reserved.0     --------------------------
	.section	.nv.shared.reserved.0,"aw",@nobits
	.weak		__nv_reservedSMEM_offset_0_alias
	.size		__nv_reservedSMEM_offset_0_alias, 0, 0
	.other		__nv_reservedSMEM_offset_0_alias,@"STO_CUDA_RESERVED_SHARED STV_DEFAULT"
__nv_reservedSMEM_offset_0_alias:
	.zero		0


//--------------------- .nv.global                --------------------------
	.section	.nv.global,"aw",@nobits
.nv.global:
	.type		_ZN80_INTERNAL_4a8a0d8b_44_flash_fwd_hdim128_fp16_paged_softcap_sm90_cu_cf07d2ef_29964cute1_E,@object
	.size		_ZN80_INTERNAL_4a8a0d8b_44_flash_fwd_hdim128_fp16_paged_softcap_sm90_cu_cf07d2ef_29964cute1_E,(_ZN80_INTERNAL_4a8a0d8b_44_flash_fwd_hdim128_fp16_paged_softcap_sm90_cu_cf07d2ef_29964cuda3std3__45__cpo6cbeginE - _ZN80_INTERNAL_4a8a0d8b_44_flash_fwd_hdim128_fp16_paged_softcap_sm90_cu_cf07d2ef_29964cute1_E)
_ZN80_INTERNAL_4a8a0d8b_44_flash_fwd_hdim128_fp16_paged_softcap_sm90_cu_cf07d2ef_29964cute1_E:
	.zero		1
	.type		_ZN80_INTERNAL_4a8a0d8b_44_flash_fwd_hdim128_fp16_paged_softcap_sm90_cu_cf07d2ef_29964cuda3std3__45__cpo6cbeginE,@object
	.size		_ZN80_INTERNAL_4a8a0d8b_44_flash_fwd_hdim128_fp16_paged_softcap_sm90_cu_cf07d2ef_29964cuda3std3__45__cpo6cbeginE,(_ZN80_INTERNAL_4a8a0d8b_44_flash_fwd_hdim128_fp16_paged_softcap_sm90_cu_cf07d2ef_29964cuda3std3__48in_placeE - _ZN80_INTERNAL_4a8a0d8b_44_flash_fwd_hdim128_fp16_paged_softcap_sm90_cu_cf07d2ef_29964cuda3std3__45__cpo6cbeginE)
_ZN80_INTERNAL_4a8a0d8b_44_flash_fwd_hdim128_fp16_paged_softcap_sm90_cu_cf07d2ef_29964cuda3std3__45__cpo6cbeginE:
	.zero		1
	.type		_ZN80_INTERNAL_4a8a0d8b_44_flash_fwd_hdim128_fp16_paged_softcap_sm90_cu_cf07d2ef_29964cuda3std3__48in_placeE,@object
	.size		_ZN80_INTERNAL_4a8a0d8b_44_flash_fwd_hdim128_fp16_paged_softcap_sm90_cu_cf07d2ef_29964cuda3std3__48in_placeE,(_ZN80_INTERNAL_4a8a0d8b_44_flash_fwd_hdim128_fp16_paged_softcap_sm90_cu_cf07d2ef_29964cuda3std6ranges3__45__cpo9iter_moveE - _ZN80_INTERNAL_4a8a0d8b_44_flash_fwd_hdim128_fp16_paged_softcap_sm90_cu_cf07d2ef_29964cuda3std3__48in_placeE)
_ZN80_INTERNAL_4a8a0d8b_44_flash_fwd_hdim128_fp16_paged_softcap_sm90_cu_cf07d2ef_29964cuda3std3__48in_placeE:
	.zero		1
	.type		_ZN80_INTERNAL_4a8a0d8b_44_flash_fwd_hdim128_fp16_paged_softcap_sm90_cu_cf07d2ef_29964cuda3std6ranges3__45__cpo9iter_moveE,@object
	.size		_ZN80_INTERNAL_4a8a0d8b_44_flash_fwd_hdim128_fp16_paged_softcap_sm90_cu_cf07d2ef_29964cuda3std6ranges3__45__cpo9iter_moveE,(_ZN80_INTERNAL_4a8a0d8b_44_flash_fwd_hdim128_fp16_paged_softcap_sm90_cu_cf07d2ef_29964cuda3std3__45__cpo5beginE - _ZN80_INTERNAL_4a8a0d8b_44_flash_fwd_hdim128_fp16_paged_softcap_sm90_cu_cf07d2ef_29964cuda3std6ranges3__45__cpo9iter_moveE)
_ZN80_INTERNAL_4a8a0d8b_44_flash_fwd_hdim128_fp16_paged_softcap_sm90_cu_cf07d2ef_29964cuda3std6ranges3__45__cpo9iter_moveE:
	.zero		1
	.type		_ZN80_INTERNAL_4a8a0d8b_44_flash_fwd_hdim128_fp16_paged_softcap_sm90_cu_cf07d2ef_29964cuda3std3__45__cpo5beginE,@object
	.size		_ZN80_INTERNAL_4a8a0d8b_44_flash_fwd_hdim128_fp16_paged_softcap_sm90_cu_cf07d2ef_29964cuda3std3__45__cpo5beginE,(_ZN80_INTERNAL_4a8a0d8b_44_flash_fwd_hdim128_fp16_paged_softcap_sm90_cu_cf07d2ef_29964cuda3std3__482_GLOBAL__N__4a8a0d8b_44_flash_fwd_hdim128_fp16_paged_softcap_sm90_cu_cf07d2ef_29966ignoreE - _ZN80_INTERNAL_4a8a0d8b_44_flash_fwd_hdim128_fp16_paged_softcap_sm90_cu_cf07d2ef_29964cuda3std3__45__cpo5beginE)
_ZN80_INTERNAL_4a8a0d8b_44_flash_fwd_hdim128_fp16_paged_softcap_sm90_cu_cf07d2ef_29964cuda3std3__45__cpo5beginE:
	.zero		1
	.type		_ZN80_INTERNAL_4a8a0d8b_44_flash_fwd_hdim128_fp16_paged_softcap_sm90_cu_cf07d2ef_29964cuda3std3__482_GLOBAL__N__4a8a0d8b_44_flash_fwd_hdim128_fp16_paged_softcap_sm90_cu_cf07d2ef_29966ignoreE,@object
	.size		_ZN80_INTERNAL_4a8a0d8b_44_flash_fwd_hdim128_fp16_paged_softcap_sm90_cu_cf07d2ef_29964cuda3std3__482_GLOBAL__N__4a8a0d8b_44_flash_fwd_hdim128_fp16_paged_softcap_sm90_cu_cf07d2ef_29966ignoreE,(_ZN80_INTERNAL_4a8a0d8b_44_flash_fwd_hdim128_fp16_paged_softcap_sm90_cu_cf07d2ef_29964cute7productE - _ZN80_INTERNAL_4a8a0d8b_44_flash_fwd_hdim128_fp16_paged_softcap_sm90_cu_cf07d2ef_29964cuda3std3__482_GLOBAL__N__4a8a0d8b_44_flash_fwd_hdim128_fp16_paged_softcap_sm90_cu_cf07d2ef_29966ignoreE)
_ZN80_INTERNAL_4a8a0d8b_44_flash_fwd_hdim128_fp16_paged_softcap_sm90_cu_cf07d2ef_29964cuda3std3__482_GLOBAL__N__4a8a0d8b_44_flash_fwd_hdim128_fp16_paged_softcap_sm90_cu_cf07d2ef_29966ignoreE:
	.zero		1
	.type		_ZN80_INTERNAL_4a8a0d8b_44_flash_fwd_hdim128_fp16_paged_softcap_sm90_cu_cf07d2ef_29964cute7productE,@object
	.size		_ZN80_INTERNAL_4a8a0d8b_44_flash_fwd_hdim128_fp16_paged_softcap_sm90_cu_cf07d2ef_29964cute7productE,(_ZN80_INTERNAL_4a8a0d8b_44_flash_fwd_hdim128_fp16_paged_softcap_sm90_cu_cf07d2ef_29964cuda3std3__45__cpo3endE - _ZN80_INTERNAL_4a8a0d8b_44_flash_fwd_hdim128_fp16_paged_softcap_sm90_cu_cf07d2ef_29964cute7productE)
_ZN80_INTERNAL_4a8a0d8b_44_flash_fwd_hdim128_fp16_paged_softcap_sm90_cu_cf07d2ef_29964cute7productE:
	.zero		1
	.type		_ZN80_INTERNAL_4a8a0d8b_44_flash_fwd_hdim128_fp16_paged_softcap_sm90_cu_cf07d2ef_29964cuda3std3__45__cpo3endE,@object
	.size		_ZN80_INTERNAL_4a8a0d8b_44_flash_fwd_hdim128_fp16_paged_softcap_sm90_cu_cf07d2ef_29964cuda3std3__45__cpo3endE,(_ZN80_INTERNAL_4a8a0d8b_44_flash_fwd_hdim128_fp16_paged_softcap_sm90_cu_cf07d2ef_29964cuda3std3__419piecewise_constructE - _ZN80_INTERNAL_4a8a0d8b_44_flash_fwd_hdim128_fp16_paged_softcap_sm90_cu_cf07d2ef_29964cuda3std3__45__cpo3endE)
_ZN80_INTERNAL_4a8a0d8b_44_flash_fwd_hdim128_fp16_paged_softcap_sm90_cu_cf07d2ef_29964cuda3std3__45__cpo3endE:
	.zero		1
	.type		_ZN80_INTERNAL_4a8a0d8b_44_flash_fwd_hdim128_fp16_paged_softcap_sm90_cu_cf07d2ef_29964cuda3std3__419piecewise_constructE,@object
	.size		_ZN80_INTERNAL_4a8a0d8b_44_flash_fwd_hdim128_fp16_paged_softcap_sm90_cu_cf07d2ef_29964cuda3std3__419piecewise_constructE,(_ZN80_INTERNAL_4a8a0d8b_44_flash_fwd_hdim128_fp16_paged_softcap_sm90_cu_cf07d2ef_29964cuda3std3__45__cpo4cendE - _ZN80_INTERNAL_4a8a0d8b_44_flash_fwd_hdim128_fp16_paged_softcap_sm90_cu_cf07d2ef_29964cuda3std3__419piecewise_constructE)
_ZN80_INTERNAL_4a8a0d8b_44_flash_fwd_hdim128_fp16_paged_softcap_sm90_cu_cf07d2ef_29964cuda3std3__419piecewise_constructE:
	.zero		1
	.type		_ZN80_INTERNAL_4a8a0d8b_44_flash_fwd_hdim128_fp16_paged_softcap_sm90_cu_cf07d2ef_29964cuda3std3__45__cpo4cendE,@object
	.size		_ZN80_INTERNAL_4a8a0d8b_44_flash_fwd_hdim128_fp16_paged_softcap_sm90_cu_cf07d2ef_29964cuda3std3__45__cpo4cendE,(_ZN80_INTERNAL_4a8a0d8b_44_flash_fwd_hdim128_fp16_paged_softcap_sm90_cu_cf07d2ef_29964cuda3std6ranges3__45__cpo4swapE - _ZN80_INTERNAL_4a8a0d8b_44_flash_fwd_hdim128_fp16_paged_softcap_sm90_cu_cf07d2ef_29964cuda3std3__45__cpo4cendE)
_ZN80_INTERNAL_4a8a0d8b_44_flash_fwd_hdim128_fp16_paged_softcap_sm90_cu_cf07d2ef_29964cuda3std3__45__cpo4cendE:
	.zero		1
	.type		_ZN80_INTERNAL_4a8a0d8b_44_flash_fwd_hdim128_fp16_paged_softcap_sm90_cu_cf07d2ef_29964cuda3std6ranges3__45__cpo4swapE,@object
	.size		_ZN80_INTERNAL_4a8a0d8b_44_flash_fwd_hdim128_fp16_paged_softcap_sm90_cu_cf07d2ef_29964cuda3std6ranges3__45__cpo4swapE,(.L_11 - _ZN80_INTERNAL_4a8a0d8b_44_flash_fwd_hdim128_fp16_paged_softcap_sm90_cu_cf07d2ef_29964cuda3std6ranges3__45__cpo4swapE)
_ZN80_INTERNAL_4a8a0d8b_44_flash_fwd_hdim128_fp16_paged_softcap_sm90_cu_cf07d2ef_29964cuda3std6ranges3__45__cpo4swapE:
	.zero		1
.L_11:


//--------------------- .nv.shared._ZN7cutlass13device_kernelIN5flash11enable_sm90INS1_16FlashAttnFwdSm90INS1_25CollectiveMainloopFwdSm90ILi2EN4cute5tupleIJNS5_1CILi1EEES8_S8_EEENS6_IJNS7_ILi128EEESA_SA_EEELi128ENS_6half_tEfNS_4arch4Sm90ELb0ELb0ELb1ELb1ELb1ELb0ELb0ELb1ELb1ELb1ELb0ELb0EEENS1_21CollectiveEpilogueFwdISB_S9_SC_SE_Li256ELb1ELb1ELb0ELb0EEENS1_36VarlenDynamicPersistentTileSchedulerILi128ELi128ELi256ELi128ELb0ELb1ELb1ELb0ELb1ELb1EEEEEEEEEvNT_6ParamsE --------------------------
	.section	.nv.shared._ZN7cutlass13device_kernelIN5flash11enable_sm90INS1_16FlashAttnFwdSm90INS1_25CollectiveMainloopFwdSm90ILi2EN4cute5tupleIJNS5_1CILi1EEES8_S8_EEENS6_IJNS7_ILi128EEESA_SA_EEELi128ENS_6half_tEfNS_4arch4Sm90ELb0ELb0ELb1ELb1ELb1ELb0ELb0ELb1ELb1ELb1ELb0ELb0EEENS1_21CollectiveEpilogueFwdISB_S9_SC_SE_Li256ELb1ELb1ELb0ELb0EEENS1_36VarlenDynamicPersistentTileSchedulerILi128ELi128ELi256ELi128ELb0ELb1ELb1ELb0ELb1ELb1EEEEEEEEEvNT_6ParamsE,"aw",@nobits
	.sectionflags	@""
	.align	16
	.zero		1024


//--------------------- .nv.shared._ZN7cutlass13device_kernelIN5flash11enable_sm90INS1_16FlashAttnFwdSm90INS1_25CollectiveMainloopFwdSm90ILi2EN4cute5tupleIJNS5_1CILi1EEES8_S8_EEENS6_IJNS7_ILi128EEESA_SA_EEELi128ENS_6half_tEfNS_4arch4Sm90ELb0ELb0ELb1ELb1ELb1ELb1ELb0ELb1ELb1ELb1ELb0ELb0EEENS1_21CollectiveEpilogueFwdISB_S9_SC_SE_Li256ELb1ELb1ELb0ELb0EEENS1_36VarlenDynamicPersistentTileSchedulerILi128ELi128ELi256ELi128ELb0ELb1ELb1ELb0ELb1ELb1EEEEEEEEEvNT_6ParamsE --------------------------
	.section	.nv.shared._ZN7cutlass13device_kernelIN5flash11enable_sm90INS1_16FlashAttnFwdSm90INS1_25CollectiveMainloopFwdSm90ILi2EN4cute5tupleIJNS5_1CILi1EEES8_S8_EEENS6_IJNS7_ILi128EEESA_SA_EEELi128ENS_6half_tEfNS_4arch4Sm90ELb0ELb0ELb1ELb1ELb1ELb1ELb0ELb1ELb1ELb1ELb0ELb0EEENS1_21CollectiveEpilogueFwdISB_S9_SC_SE_Li256ELb1ELb1ELb0ELb0EEENS1_36VarlenDynamicPersistentTileSchedulerILi128ELi128ELi256ELi128ELb0ELb1ELb1ELb0ELb1ELb1EEEEEEEEEvNT_6ParamsE,"aw",@nobits
	.sectionflags	@""
	.align	16
	.zero		1024


//--------------------- .nv.shared._ZN7cutlass13device_kernelIN5flash11enable_sm90INS1_16FlashAttnFwdSm90INS1_25CollectiveMainloopFwdSm90ILi2EN4cute5tupleIJNS5_1CILi1EEES8_S8_EEENS6_IJNS7_ILi128EEESA_SA_EEELi128ENS_6half_tEfNS_4arch4Sm90ELb0ELb1ELb1ELb0ELb1ELb0ELb0ELb1ELb1ELb1ELb0ELb0EEENS1_21CollectiveEpilogueFwdISB_S9_SC_SE_Li256ELb0ELb1ELb0ELb0EEENS1_30DynamicPersistentTileSchedulerILi256ELi128ELb0ELb1ELb1EEEEEEEEEvNT_6ParamsE --------------------------
	.section	.nv.shared._ZN7cutlass13device_kernelIN5flash11enable_sm90INS1_16FlashAttnFwdSm90INS1_25CollectiveMainloopFwdSm90ILi2EN4cute5tupleIJNS5_1CILi1EEES8_S8_EEENS6_IJNS7_ILi128EEESA_SA_EEELi128ENS_6half_tEfNS_4arch4Sm90ELb0ELb1ELb1ELb0ELb1ELb0ELb0ELb1ELb1ELb1ELb0ELb0EEENS1_21CollectiveEpilogueFwdISB_S9_SC_SE_Li256ELb0ELb1ELb0ELb0EEENS1_30DynamicPersistentTileSchedulerILi256ELi128ELb0ELb1ELb1EEEEEEEEEvNT_6ParamsE,"aw",@nobits
	.sectionflags	@""
	.align	16
	.zero		1024


//--------------------- .nv.shared._ZN7cutlass13device_kernelIN5flash11enable_sm90INS1_16FlashAttnFwdSm90INS1_25CollectiveMainloopFwdSm90ILi2EN4cute5tupleIJNS5_1CILi1EEES8_S8_EEENS6_IJNS7_ILi128EEESA_SA_EEELi128ENS_6half_tEfNS_4arch4Sm90ELb0ELb1ELb1ELb1ELb1ELb0ELb0ELb1ELb1ELb1ELb0ELb0EEENS1_21CollectiveEpilogueFwdISB_S9_SC_SE_Li256ELb1ELb1ELb0ELb0EEENS1_36VarlenDynamicPersistentTileSchedulerILi128ELi128ELi256ELi128ELb0ELb1ELb1ELb1ELb0ELb1EEEEEEEEEvNT_6ParamsE --------------------------
	.section	.nv.shared._ZN7cutlass13device_kernelIN5flash11enable_sm90INS1_16FlashAttnFwdSm90INS1_25CollectiveMainloopFwdSm90ILi2EN4cute5tupleIJNS5_1CILi1EEES8_S8_EEENS6_IJNS7_ILi128EEESA_SA_EEELi128ENS_6half_tEfNS_4arch4Sm90ELb0ELb1ELb1ELb1ELb1ELb0ELb0ELb1ELb1ELb1ELb0ELb0EEENS1_21CollectiveEpilogueFwdISB_S9_SC_SE_Li256ELb1ELb1ELb0ELb0EEENS1_36VarlenDynamicPersistentTileSchedulerILi128ELi128ELi256ELi128ELb0ELb1ELb1ELb1ELb0ELb1EEEEEEEEEvNT_6ParamsE,"aw",@nobits
	.sectionflags	@""
	.align	16
	.zero		1024


//--------------------- .nv.shared._ZN7cutlass13device_kernelIN5flash11enable_sm90INS1_16FlashAttnFwdSm90INS1_25CollectiveMainloopFwdSm90ILi2EN4cute5tupleIJNS5_1CILi1EEES8_S8_EEENS6_IJNS7_ILi128EEESA_SA_EEELi128ENS_6half_tEfNS_4arch4Sm90ELb0ELb1ELb1ELb1ELb1ELb1ELb0ELb1ELb1ELb1ELb0ELb0EEENS1_21CollectiveEpilogueFwdISB_S9_SC_SE_Li256ELb1ELb1ELb0ELb0EEENS1_36VarlenDynamicPersistentTileSchedulerILi128ELi128ELi256ELi128ELb0ELb1ELb1ELb1ELb0ELb1EEEEEEEEEvNT_6ParamsE --------------------------
	.section	.nv.shared._ZN7cutlass13device_kernelIN5flash11enable_sm90INS1_16FlashAttnFwdSm90INS1_25CollectiveMainloopFwdSm90ILi2EN4cute5tupleIJNS5_1CILi1EEES8_S8_EEENS6_IJNS7_ILi128EEESA_SA_EEELi128ENS_6half_tEfNS_4arch4Sm90ELb0ELb1ELb1ELb1ELb1ELb1ELb0ELb1ELb1ELb1ELb0ELb0EEENS1_21CollectiveEpilogueFwdISB_S9_SC_SE_Li256ELb1ELb1ELb0ELb0EEENS1_36VarlenDynamicPersistentTileSchedulerILi128ELi128ELi256ELi128ELb0ELb1ELb1ELb1ELb0ELb1EEEEEEEEEvNT_6ParamsE,"aw",@nobits
	.sectionflags	@""
	.align	16
	.zero		1024


//--------------------- .nv.shared._ZN7cutlass13device_kernelIN5flash11enable_sm90INS1_16FlashAttnFwdSm90INS1_25CollectiveMainloopFwdSm90ILi2EN4cute5tupleIJNS5_1CILi1EEES8_S8_EEENS6_IJNS7_ILi128EEESA_SA_EEELi128ENS_6half_tEfNS_4arch4Sm90ELb1ELb0ELb1ELb0ELb1ELb0ELb0ELb1ELb1ELb1ELb0ELb0EEENS1_21CollectiveEpilogueFwdISB_S9_SC_SE_Li256ELb0ELb1ELb0ELb0EEENS1_30DynamicPersistentTileSchedulerILi256ELi128ELb0ELb1ELb1EEEEEEEEEvNT_6ParamsE --------------------------
	.section	.nv.shared._ZN7cutlass13device_kernelIN5flash11enable_sm90INS1_16FlashAttnFwdSm90INS1_25CollectiveMainloopFwdSm90ILi2EN4cute5tupleIJNS5_1CILi1EEES8_S8_EEENS6_IJNS7_ILi128EEESA_SA_EEELi128ENS_6half_tEfNS_4arch4Sm90ELb1ELb0ELb1ELb0ELb1ELb0ELb0ELb1ELb1ELb1ELb0ELb0EEENS1_21CollectiveEpilogueFwdISB_S9_SC_SE_Li256ELb0ELb1ELb0ELb0EEENS1_30DynamicPersistentTileSchedulerILi256ELi128ELb0ELb1ELb1EEEEEEEEEvNT_6ParamsE,"aw",@nobits
	.sectionflags	@""
	.align	16
	.zero		1024


//--------------------- .nv.shared._ZN7cutlass13device_kernelIN5flash11enable_sm90INS1_16FlashAttnFwdSm90INS1_25CollectiveMainloopFwdSm90ILi2EN4cute5tupleIJNS5_1CILi1EEES8_S8_EEENS6_IJNS7_ILi128EEESA_SA_EEELi128ENS_6half_tEfNS_4arch4Sm90ELb1ELb0ELb1ELb1ELb1ELb0ELb0ELb1ELb1ELb1ELb0ELb0EEENS1_21CollectiveEpilogueFwdISB_S9_SC_SE_Li256ELb1ELb1ELb0ELb0EEENS1_36VarlenDynamicPersistentTileSchedulerILi128ELi128ELi256ELi128ELb0ELb1ELb1ELb1ELb1ELb1EEEEEEEEEvNT_6ParamsE --------------------------
	.section	.nv.shared._ZN7cutlass13device_kernelIN5flash11enable_sm90INS1_16FlashAttnFwdSm90INS1_25CollectiveMainloopFwdSm90ILi2EN4cute5tupleIJNS5_1CILi1EEES8_S8_EEENS6_IJNS7_ILi128EEESA_SA_EEELi128ENS_6half_tEfNS_4arch4Sm90ELb1ELb0ELb1ELb1ELb1ELb0ELb0ELb1ELb1ELb1ELb0ELb0EEENS1_21CollectiveEpilogueFwdISB_S9_SC_SE_Li256ELb1ELb1ELb0ELb0EEENS1_36VarlenDynamicPersistentTileSchedulerILi128ELi128ELi256ELi128ELb0ELb1ELb1ELb1ELb1ELb1EEEEEEEEEvNT_6ParamsE,"aw",@nobits
	.sectionflags	@""
	.align	16
	.zero		1024


//--------------------- .nv.shared._ZN7cutlass13device_kernelIN5flash11enable_sm90INS1_16FlashAttnFwdSm90INS1_25CollectiveMainloopFwdSm90ILi2EN4cute5tupleIJNS5_1CILi1EEES8_S8_EEENS6_IJNS7_ILi128EEESA_SA_EEELi128ENS_6half_tEfNS_4arch4Sm90ELb1ELb0ELb1ELb1ELb1ELb1ELb0ELb1ELb1ELb1ELb0ELb0EEENS1_21CollectiveEpilogueFwdISB_S9_SC_SE_Li256ELb1ELb1ELb0ELb0EEENS1_36VarlenDynamicPersistentTileSchedulerILi128ELi128ELi256ELi128ELb0ELb1ELb1ELb1ELb1ELb1EEEEEEEEEvNT_6ParamsE --------------------------
	.section	.nv.shared._ZN7cutlass13device_kernelIN5flash11enable_sm90INS1_16FlashAttnFwdSm90INS1_25CollectiveMainloopFwdSm90ILi2EN4cute5tupleIJNS5_1CILi1EEES8_S8_EEENS6_IJNS7_ILi128EEESA_SA_EEELi128ENS_6half_tEfNS_4arch4Sm90ELb1ELb0ELb1ELb1ELb1ELb1ELb0ELb1ELb1ELb1ELb0ELb0EEENS1_21CollectiveEpilogueFwdISB_S9_SC_SE_Li256ELb1ELb1ELb0ELb0EEENS1_36VarlenDynamicPersistentTileSchedulerILi128ELi128ELi256ELi128ELb0ELb1ELb1ELb1ELb1ELb1EEEEEEEEEvNT_6ParamsE,"aw",@nobits
	.sectionflags	@""
	.align	16
	.zero		1024


//--------------------- .nv.constant0._ZN7cutlass13device_kernelIN5flash11enable_sm90INS1_16FlashAttnFwdSm90INS1_25CollectiveMainloopFwdSm90ILi2EN4cute5tupleIJNS5_1CILi1EEES8_S8_EEENS6_IJNS7_ILi128EEESA_SA_EEELi128ENS_6half_tEfNS_4arch4Sm90ELb0ELb0ELb1ELb0ELb1ELb0ELb0ELb1ELb1ELb1ELb0ELb0EEENS1_21CollectiveEpilogueFwdISB_S9_SC_SE_Li256ELb0ELb1ELb0ELb0EEENS1_29StaticPersistentTileSchedulerILb0EEEEEEEEEvNT_6ParamsE --------------------------
	.section	.nv.constant0._ZN7cutlass13device_kernelIN5flash11enable_sm90INS1_16FlashAttnFwdSm90INS1_25CollectiveMainloopFwdSm90ILi2EN4cute5tupleIJNS5_1CILi1EEES8_S8_EEENS6_IJNS7_ILi128EEESA_SA_EEELi128ENS_6half_tEfNS_4arch4Sm90ELb0ELb0ELb1ELb0ELb1ELb0ELb0ELb1ELb1ELb1ELb0ELb0EEENS1_21CollectiveEpilogueFwdISB_S9_SC_SE_Li256ELb0ELb1ELb0ELb0EEENS1_29StaticPersistentTileSchedulerILb0EEEEEEEEEvNT_6ParamsE,"a",@progbits
	.sectionflags	@""
	.align	4
.nv.constant0._ZN7cutlass13device_kernelIN5flash11enable_sm90INS1_16FlashAttnFwdSm90INS1_25CollectiveMainloopFwdSm90ILi2EN4cute5tupleIJNS5_1CILi1EEES8_S8_EEENS6_IJNS7_ILi128EEESA_SA_EEELi128ENS_6half_tEfNS_4arch4Sm90ELb0ELb0ELb1ELb0ELb1ELb0ELb0ELb1ELb1ELb1ELb0ELb0EEENS1_21CollectiveEpilogueFwdISB_S9_SC_SE_Li256ELb0ELb1ELb0ELb0EEENS1_29StaticPersistentTileSchedulerILb0EEEEEEEEEvNT_6ParamsE:
	.zero		3200


//--------------------- .nv.constant0._ZN7cutlass13device_kernelIN5flash11enable_sm90INS1_16FlashAttnFwdSm90INS1_25CollectiveMainloopFwdSm90ILi2EN4cute5tupleIJNS5_1CILi1EEES8_S8_EEENS6_IJNS7_ILi128EEESA_SA_EEELi128ENS_6half_tEfNS_4arch4Sm90ELb0ELb0ELb1ELb1ELb1ELb0ELb0ELb1ELb1ELb1ELb0ELb0EEENS1_21CollectiveEpilogueFwdISB_S9_SC_SE_Li256ELb1ELb1ELb0ELb0EEENS1_36VarlenDynamicPersistentTileSchedulerILi128ELi128ELi256ELi128ELb0ELb1ELb1ELb0ELb1ELb1EEEEEEEEEvNT_6ParamsE --------------------------
	.section	.nv.constant0._ZN7cutlass13device_kernelIN5flash11enable_sm90INS1_16FlashAttnFwdSm90INS1_25CollectiveMainloopFwdSm90ILi2EN4cute5tupleIJNS5_1CILi1EEES8_S8_EEENS6_IJNS7_ILi128EEESA_SA_EEELi128ENS_6half_tEfNS_4arch4Sm90ELb0ELb0ELb1ELb1ELb1ELb0ELb0ELb1ELb1ELb1ELb0ELb0EEENS1_21CollectiveEpilogueFwdISB_S9_SC_SE_Li256ELb1ELb1ELb0ELb0EEENS1_36VarlenDynamicPersistentTileSchedulerILi128ELi128ELi256ELi128ELb0ELb1ELb1ELb0ELb1ELb1EEEEEEEEEvNT_6ParamsE,"a",@progbits
	.sectionflags	@""
	.align	4
.nv.constant0._ZN7cutlass13device_kernelIN5flash11enable_sm90INS1_16FlashAttnFwdSm90INS1_25CollectiveMainloopFwdSm90ILi2EN4cute5tupleIJNS5_1CILi1EEES8_S8_EEENS6_IJNS7_ILi128EEESA_SA_EEELi128ENS_6half_tEfNS_4arch4Sm90ELb0ELb0ELb1ELb1ELb1ELb0ELb0ELb1ELb1ELb1ELb0ELb0EEENS1_21CollectiveEpilogueFwdISB_S9_SC_SE_Li256ELb1ELb1ELb0ELb0EEENS1_36VarlenDynamicPersistentTileSchedulerILi128ELi128ELi256ELi128ELb0ELb1ELb1ELb0ELb1ELb1EEEEEEEEEvNT_6ParamsE:
	.zero		3328


//--------------------- .nv.constant0._ZN7cutlass13device_kernelIN5flash11enable_sm90INS1_16FlashAttnFwdSm90INS1_25CollectiveMainloopFwdSm90ILi2EN4cute5tupleIJNS5_1CILi1EEES8_S8_EEENS6_IJNS7_ILi128EEESA_SA_EEELi128ENS_6half_tEfNS_4arch4Sm90ELb0ELb0ELb1ELb1ELb1ELb1ELb0ELb1ELb1ELb1ELb0ELb0EEENS1_21CollectiveEpilogueFwdISB_S9_SC_SE_Li256ELb1ELb1ELb0ELb0EEENS1_36VarlenDynamicPersistentTileSchedulerILi128ELi128ELi256ELi128ELb0ELb1ELb1ELb0ELb1ELb1EEEEEEEEEvNT_6ParamsE --------------------------
	.section	.nv.constant0._ZN7cutlass13device_kernelIN5flash11enable_sm90INS1_16FlashAttnFwdSm90INS1_25CollectiveMainloopFwdSm90ILi2EN4cute5tupleIJNS5_1CILi1EEES8_S8_EEENS6_IJNS7_ILi128EEESA_SA_EEELi128ENS_6half_tEfNS_4arch4Sm90ELb0ELb0ELb1ELb1ELb1ELb1ELb0ELb1ELb1ELb1ELb0ELb0EEENS1_21CollectiveEpilogueFwdISB_S9_SC_SE_Li256ELb1ELb1ELb0ELb0EEENS1_36VarlenDynamicPersistentTileSchedulerILi128ELi128ELi256ELi128ELb0ELb1ELb1ELb0ELb1ELb1EEEEEEEEEvNT_6ParamsE,"a",@progbits
	.sectionflags	@""
	.align	4
.nv.constant0._ZN7cutlass13device_kernelIN5flash11enable_sm90INS1_16FlashAttnFwdSm90INS1_25CollectiveMainloopFwdSm90ILi2EN4cute5tupleIJNS5_1CILi1EEES8_S8_EEENS6_IJNS7_ILi128EEESA_SA_EEELi128ENS_6half_tEfNS_4arch4Sm90ELb0ELb0ELb1ELb1ELb1ELb1ELb0ELb1ELb1ELb1ELb0ELb0EEENS1_21CollectiveEpilogueFwdISB_S9_SC_SE_Li256ELb1ELb1ELb0ELb0EEENS1_36VarlenDynamicPersistentTileSchedulerILi128ELi128ELi256ELi128ELb0ELb1ELb1ELb0ELb1ELb1EEEEEEEEEvNT_6ParamsE:
	.zero		3328


//--------------------- .nv.constant0._ZN7cutlass13device_kernelIN5flash11enable_sm90INS1_16FlashAttnFwdSm90INS1_25CollectiveMainloopFwdSm90ILi2EN4cute5tupleIJNS5_1CILi1EEES8_S8_EEENS6_IJNS7_ILi128EEESA_SA_EEELi128ENS_6half_tEfNS_4arch4Sm90ELb0ELb1ELb1ELb0ELb1ELb0ELb0ELb1ELb1ELb1ELb0ELb0EEENS1_21CollectiveEpilogueFwdISB_S9_SC_SE_Li256ELb0ELb1ELb0ELb0EEENS1_30DynamicPersistentTileSchedulerILi256ELi128ELb0ELb1ELb1EEEEEEEEEvNT_6ParamsE --------------------------
	.section	.nv.constant0._ZN7cutlass13device_kernelIN5flash11enable_sm90INS1_16FlashAttnFwdSm90INS1_25CollectiveMainloopFwdSm90ILi2EN4cute5tupleIJNS5_1CILi1EEES8_S8_EEENS6_IJNS7_ILi128EEESA_SA_EEELi128ENS_6half_tEfNS_4arch4Sm90ELb0ELb1ELb1ELb0ELb1ELb0ELb0ELb1ELb1ELb1ELb0ELb0EEENS1_21CollectiveEpilogueFwdISB_S9_SC_SE_Li256ELb0ELb1ELb0ELb0EEENS1_30DynamicPersistentTileSchedulerILi256ELi128ELb0ELb1ELb1EEEEEEEEEvNT_6ParamsE,"a",@progbits
	.sectionflags	@""
	.align	4
.nv.constant0._ZN7cutlass13device_kernelIN5flash11enable_sm90INS1_16FlashAttnFwdSm90INS1_25CollectiveMainloopFwdSm90ILi2EN4cute5tupleIJNS5_1CILi1EEES8_S8_EEENS6_IJNS7_ILi128EEESA_SA_EEELi128ENS_6half_tEfNS_4arch4Sm90ELb0ELb1ELb1ELb0ELb1ELb0ELb0ELb1ELb1ELb1ELb0ELb0EEENS1_21CollectiveEpilogueFwdISB_S9_SC_SE_Li256ELb0ELb1ELb0ELb0EEENS1_30DynamicPersistentTileSchedulerILi256ELi128ELb0ELb1ELb1EEEEEEEEEvNT_6ParamsE:
	.zero		3328


//--------------------- .nv.constant0._ZN7cutlass13device_kernelIN5flash11enable_sm90INS1_16FlashAttnFwdSm90INS1_25CollectiveMainloopFwdSm90ILi2EN4cute5tupleIJNS5_1CILi1EEES8_S8_EEENS6_IJNS7_ILi128EEESA_SA_EEELi128ENS_6half_tEfNS_4arch4Sm90ELb0ELb1ELb1ELb1ELb1ELb0ELb0ELb1ELb1ELb1ELb0ELb0EEENS1_21CollectiveEpilogueFwdISB_S9_SC_SE_Li256ELb1ELb1ELb0ELb0EEENS1_36VarlenDynamicPersistentTileSchedulerILi128ELi128ELi256ELi128ELb0ELb1ELb1ELb1ELb0ELb1EEEEEEEEEvNT_6ParamsE --------------------------
	.section	.nv.constant0._ZN7cutlass13device_kernelIN5flash11enable_sm90INS1_16FlashAttnFwdSm90INS1_25CollectiveMainloopFwdSm90ILi2EN4cute5tupleIJNS5_1CILi1EEES8_S8_EEENS6_IJNS7_ILi128EEESA_SA_EEELi128ENS_6half_tEfNS_4arch4Sm90ELb0ELb1ELb1ELb1ELb1ELb0ELb0ELb1ELb1ELb1ELb0ELb0EEENS1_21CollectiveEpilogueFwdISB_S9_SC_SE_Li256ELb1ELb1ELb0ELb0EEENS1_36VarlenDynamicPersistentTileSchedulerILi128ELi128ELi256ELi128ELb0ELb1ELb1ELb1ELb0ELb1EEEEEEEEEvNT_6ParamsE,"a",@progbits
	.sectionflags	@""
	.align	4
.nv.constant0._ZN7cutlass13device_kernelIN5flash11enable_sm90INS1_16FlashAttnFwdSm90INS1_25CollectiveMainloopFwdSm90ILi2EN4cute5tupleIJNS5_1CILi1EEES8_S8_EEENS6_IJNS7_ILi128EEESA_SA_EEELi128ENS_6half_tEfNS_4arch4Sm90ELb0ELb1ELb1ELb1ELb1ELb0ELb0ELb1ELb1ELb1ELb0ELb0EEENS1_21CollectiveEpilogueFwdISB_S9_SC_SE_Li256ELb1ELb1ELb0ELb0EEENS1_36VarlenDynamicPersistentTileSchedulerILi128ELi128ELi256ELi128ELb0ELb1ELb1ELb1ELb0ELb1EEEEEEEEEvNT_6ParamsE:
	.zero		3328


//--------------------- .nv.constant0._ZN7cutlass13device_kernelIN5flash11enable_sm90INS1_16FlashAttnFwdSm90INS1_25CollectiveMainloopFwdSm90ILi2EN4cute5tupleIJNS5_1CILi1EEES8_S8_EEENS6_IJNS7_ILi128EEESA_SA_EEELi128ENS_6half_tEfNS_4arch4Sm90ELb0ELb1ELb1ELb1ELb1ELb1ELb0ELb1ELb1ELb1ELb0ELb0EEENS1_21CollectiveEpilogueFwdISB_S9_SC_SE_Li256ELb1ELb1ELb0ELb0EEENS1_36VarlenDynamicPersistentTileSchedulerILi128ELi128ELi256ELi128ELb0ELb1ELb1ELb1ELb0ELb1EEEEEEEEEvNT_6ParamsE --------------------------
	.section	.nv.constant0._ZN7cutlass13device_kernelIN5flash11enable_sm90INS1_16FlashAttnFwdSm90INS1_25CollectiveMainloopFwdSm90ILi2EN4cute5tupleIJNS5_1CILi1EEES8_S8_EEENS6_IJNS7_ILi128EEESA_SA_EEELi128ENS_6half_tEfNS_4arch4Sm90ELb0ELb1ELb1ELb1ELb1ELb1ELb0ELb1ELb1ELb1ELb0ELb0EEENS1_21CollectiveEpilogueFwdISB_S9_SC_SE_Li256ELb1ELb1ELb0ELb0EEENS1_36VarlenDynamicPersistentTileSchedulerILi128ELi128ELi256ELi128ELb0ELb1ELb1ELb1ELb0ELb1EEEEEEEEEvNT_6ParamsE,"a",@progbits
	.sectionflags	@""
	.align	4
.nv.constant0._ZN7cutlass13device_kernelIN5flash11enable_sm90INS1_16FlashAttnFwdSm90INS1_25CollectiveMainloopFwdSm90ILi2EN4cute5tupleIJNS5_1CILi1EEES8_S8_EEENS6_IJNS7_ILi128EEESA_SA_EEELi128ENS_6half_tEfNS_4arch4Sm90ELb0ELb1ELb1ELb1ELb1ELb1ELb0ELb1ELb1ELb1ELb0ELb0EEENS1_21CollectiveEpilogueFwdISB_S9_SC_SE_Li256ELb1ELb1ELb0ELb0EEENS1_36VarlenDynamicPersistentTileSchedulerILi128ELi128ELi256ELi128ELb0ELb1ELb1ELb1ELb0ELb1EEEEEEEEEvNT_6ParamsE:
	.zero		3328


//--------------------- .nv.constant0._ZN7cutlass13device_kernelIN5flash11enable_sm90INS1_16FlashAttnFwdSm90INS1_25CollectiveMainloopFwdSm90ILi2EN4cute5tupleIJNS5_1CILi1EEES8_S8_EEENS6_IJNS7_ILi128EEESA_SA_EEELi128ENS_6half_tEfNS_4arch4Sm90ELb1ELb0ELb1ELb0ELb1ELb0ELb0ELb1ELb1ELb1ELb0ELb0EEENS1_21CollectiveEpilogueFwdISB_S9_SC_SE_Li256ELb0ELb1ELb0ELb0EEENS1_30DynamicPersistentTileSchedulerILi256ELi128ELb0ELb1ELb1EEEEEEEEEvNT_6ParamsE --------------------------
	.section	.nv.constant0._ZN7cutlass13device_kernelIN5flash11enable_sm90INS1_16FlashAttnFwdSm90INS1_25CollectiveMainloopFwdSm90ILi2EN4cute5tupleIJNS5_1CILi1EEES8_S8_EEENS6_IJNS7_ILi128EEESA_SA_EEELi128ENS_6half_tEfNS_4arch4Sm90ELb1ELb0ELb1ELb0ELb1ELb0ELb0ELb1ELb1ELb1ELb0ELb0EEENS1_21CollectiveEpilogueFwdISB_S9_SC_SE_Li256ELb0ELb1ELb0ELb0EEENS1_30DynamicPersistentTileSchedulerILi256ELi128ELb0ELb1ELb1EEEEEEEEEvNT_6ParamsE,"a",@progbits
	.sectionflags	@""
	.align	4
.nv.constant0._ZN7cutlass13device_kernelIN5flash11enable_sm90INS1_16FlashAttnFwdSm90INS1_25CollectiveMainloopFwdSm90ILi2EN4cute5tupleIJNS5_1CILi1EEES8_S8_EEENS6_IJNS7_ILi128EEESA_SA_EEELi128ENS_6half_tEfNS_4arch4Sm90ELb1ELb0ELb1ELb0ELb1ELb0ELb0ELb1ELb1ELb1ELb0ELb0EEENS1_21CollectiveEpilogueFwdISB_S9_SC_SE_Li256ELb0ELb1ELb0ELb0EEENS1_30DynamicPersistentTileSchedulerILi256ELi128ELb0ELb1ELb1EEEEEEEEEvNT_6ParamsE:
	.zero		3328


//--------------------- .nv.constant0._ZN7cutlass13device_kernelIN5flash11enable_sm90INS1_16FlashAttnFwdSm90INS1_25CollectiveMainloopFwdSm90ILi2EN4cute5tupleIJNS5_1CILi1EEES8_S8_EEENS6_IJNS7_ILi128EEESA_SA_EEELi128ENS_6half_tEfNS_4arch4Sm90ELb1ELb0ELb1ELb1ELb1ELb0ELb0ELb1ELb1ELb1ELb0ELb0EEENS1_21CollectiveEpilogueFwdISB_S9_SC_SE_Li256ELb1ELb1ELb0ELb0EEENS1_36VarlenDynamicPersistentTileSchedulerILi128ELi128ELi256ELi128ELb0ELb1ELb1ELb1ELb1ELb1EEEEEEEEEvNT_6ParamsE --------------------------
	.section	.nv.constant0._ZN7cutlass13device_kernelIN5flash11enable_sm90INS1_16FlashAttnFwdSm90INS1_25CollectiveMainloopFwdSm90ILi2EN4cute5tupleIJNS5_1CILi1EEES8_S8_EEENS6_IJNS7_ILi128EEESA_SA_EEELi128ENS_6half_tEfNS_4arch4Sm90ELb1ELb0ELb1ELb1ELb1ELb0ELb0ELb1ELb1ELb1ELb0ELb0EEENS1_21CollectiveEpilogueFwdISB_S9_SC_SE_Li256ELb1ELb1ELb0ELb0EEENS1_36VarlenDynamicPersistentTileSchedulerILi128ELi128ELi256ELi128ELb0ELb1ELb1ELb1ELb1ELb1EEEEEEEEEvNT_6ParamsE,"a",@progbits
	.sectionflags	@""
	.align	4
.nv.constant0._ZN7cutlass13device_kernelIN5flash11enable_sm90INS1_16FlashAttnFwdSm90INS1_25CollectiveMainloopFwdSm90ILi2EN4cute5tupleIJNS5_1CILi1EEES8_S8_EEENS6_IJNS7_ILi128EEESA_SA_EEELi128ENS_6half_tEfNS_4arch4Sm90ELb1ELb0ELb1ELb1ELb1ELb0ELb0ELb1ELb1ELb1ELb0ELb0EEENS1_21CollectiveEpilogueFwdISB_S9_SC_SE_Li256ELb1ELb1ELb0ELb0EEENS1_36VarlenDynamicPersistentTileSchedulerILi128ELi128ELi256ELi128ELb0ELb1ELb1ELb1ELb1ELb1EEEEEEEEEvNT_6ParamsE:
	.zero		3328


//--------------------- .nv.constant0._ZN7cutlass13device_kernelIN5flash11enable_sm90INS1_16FlashAttnFwdSm90INS1_25CollectiveMainloopFwdSm90ILi2EN4cute5tupleIJNS5_1CILi1EEES8_S8_EEENS6_IJNS7_ILi128EEESA_SA_EEELi128ENS_6half_tEfNS_4arch4Sm90ELb1ELb0ELb1ELb1ELb1ELb1ELb0ELb1ELb1ELb1ELb0ELb0EEENS1_21CollectiveEpilogueFwdISB_S9_SC_SE_Li256ELb1ELb1ELb0ELb0EEENS1_36VarlenDynamicPersistentTileSchedulerILi128ELi128ELi256ELi128ELb0ELb1ELb1ELb1ELb1ELb1EEEEEEEEEvNT_6ParamsE --------------------------
	.section	.nv.constant0._ZN7cutlass13device_kernelIN5flash11enable_sm90INS1_16FlashAttnFwdSm90INS1_25CollectiveMainloopFwdSm90ILi2EN4cute5tupleIJNS5_1CILi1EEES8_S8_EEENS6_IJNS7_ILi128EEESA_SA_EEELi128ENS_6half_tEfNS_4arch4Sm90ELb1ELb0ELb1ELb1ELb1ELb1ELb0ELb1ELb1ELb1ELb0ELb0EEENS1_21CollectiveEpilogueFwdISB_S9_SC_SE_Li256ELb1ELb1ELb0ELb0EEENS1_36VarlenDynamicPersistentTileSchedulerILi128ELi128ELi256ELi128ELb0ELb1ELb1ELb1ELb1ELb1EEEEEEEEEvNT_6ParamsE,"a",@progbits
	.sectionflags	@""
	.align	4
.nv.constant0._ZN7cutlass13device_kernelIN5flash11enable_sm90INS1_16FlashAttnFwdSm90INS1_25CollectiveMainloopFwdSm90ILi2EN4cute5tupleIJNS5_1CILi1EEES8_S8_EEENS6_IJNS7_ILi128EEESA_SA_EEELi128ENS_6half_tEfNS_4arch4Sm90ELb1ELb0ELb1ELb1ELb1ELb1ELb0ELb1ELb1ELb1ELb0ELb0EEENS1_21CollectiveEpilogueFwdISB_S9_SC_SE_Li256ELb1ELb1ELb0ELb0EEENS1_36VarlenDynamicPersistentTileSchedulerILi128ELi128ELi256ELi128ELb0ELb1ELb1ELb1ELb1ELb1EEEEEEEEEvNT_6ParamsE:
	.zero		3328


//--------------------- SYMBOLS --------------------------

	.type		.nv.reservedSmem.offset0,@object
	.size		.nv.reservedSmem.offset0,0x4
	.type		__assertfail,@function
